// Copyright (c) 2024, Jay Shah, Ganesh Bikshandi, Ying Zhang, Vijay Thakkar, Pradeep Ramani, Tri Dao.
// Splitting the different template instantiations to different files to speed up compilation.
// This file is auto-generated. See "generate_kernels.py"

#include "flash_fwd_launch_template.h"

#ifndef FLASHATTENTION_DISABLE_HDIM256
template void run_mha_fwd_<90, cutlass::float_e4m3_t, 256, 256, true, true, true, true>(Flash_fwd_params &params, cudaStream_t stream);
#endif


// ===== COMPILED SASS (sm_90a) =====

	.target	sm_90a

	.elftype	@"ET_EXEC"


//--------------------- .note.nv.tkinfo           --------------------------
	.section	.note.nv.tkinfo,"",@"SHT_NOTE"
	.sectionflags	@"SHF_NOTE_NV_TKINFO"
	.tkinfo
        /*0018*/ 	.word	0x00000002
        /*0030*/ 	.string	""
        /*0030*/ 	.string	"ptxas"
        /*0030*/ 	.string	"Cuda compilation tools, release 13.0, V13.0.88"
        /*0030*/ 	.string	"Build cuda_13.0.r13.0/compiler.36424714_0"
        /*0030*/ 	.string	"-arch sm_90a -m 64 "



//--------------------- .note.nv.cuinfo           --------------------------
	.section	.note.nv.cuinfo,"",@"SHT_NOTE"
	.sectionflags	@"SHF_NOTE_NV_CUINFO"
        /*0018*/ 	.short	0x0002
        /*001a*/ 	.short	0x005a
        /*001c*/ 	.short	0x0082
	.zero		2


//--------------------- .nv.info                  --------------------------
	.section	.nv.info,"",@"SHT_CUDA_INFO"
	.align	4


	//----- nvinfo : EIATTR_REGCOUNT
	.align		4
        /*0000*/ 	.byte	0x04, 0x2f
        /*0002*/ 	.short	(.L_26 - .L_25)
	.align		4
.L_25:
        /*0004*/ 	.word	index@(_ZN7cutlass13device_kernelIN5flash11enable_sm90INS1_16FlashAttnFwdSm90INS1_25CollectiveMainloopFwdSm90ILi2EN4cute5tupleIJNS5_1CILi1EEES8_S8_EEENS6_IJNS7_ILi128EEESA_NS7_ILi256EEEEEELi256ENS_12float_e4m3_tEfNS_4arch4Sm90ELb1ELb0ELb1ELb1ELb1ELb1ELb0ELb1ELb0ELb1ELb1ELb0EEENS1_21CollectiveEpilogueFwdINS6_IJSA_SB_SA_EEES9_NS_10bfloat16_tESF_Li256ELb1ELb1ELb1ELb1EEENS1_36VarlenDynamicPersistentTileSchedulerILi128ELi128ELi256ELi128ELb1ELb1ELb1ELb1ELb1ELb1EEEEEEEEEvNT_6ParamsE)
        /*0008*/ 	.word	0x000000a8


	//----- nvinfo : EIATTR_FRAME_SIZE
	.align		4
.L_26:
        /*000c*/ 	.byte	0x04, 0x11
        /*000e*/ 	.short	(.L_28 - .L_27)
	.align		4
.L_27:
        /*0010*/ 	.word	index@(_ZN7cutlass13device_kernelIN5flash11enable_sm90INS1_16FlashAttnFwdSm90INS1_25CollectiveMainloopFwdSm90ILi2EN4cute5tupleIJNS5_1CILi1EEES8_S8_EEENS6_IJNS7_ILi128EEESA_NS7_ILi256EEEEEELi256ENS_12float_e4m3_tEfNS_4arch4Sm90ELb1ELb0ELb1ELb1ELb1ELb1ELb0ELb1ELb0ELb1ELb1ELb0EEENS1_21CollectiveEpilogueFwdINS6_IJSA_SB_SA_EEES9_NS_10bfloat16_tESF_Li256ELb1ELb1ELb1ELb1EEENS1_36VarlenDynamicPersistentTileSchedulerILi128ELi128ELi256ELi128ELb1ELb1ELb1ELb1ELb1ELb1EEEEEEEEEvNT_6ParamsE)
        /*0014*/ 	.word	0x000001c8


	//----- nvinfo : EIATTR_REGCOUNT
	.align		4
.L_28:
        /*0018*/ 	.byte	0x04, 0x2f
        /*001a*/ 	.short	(.L_30 - .L_29)
	.align		4
.L_29:
        /*001c*/ 	.word	index@(_ZN7cutlass13device_kernelIN5flash11enable_sm90INS1_16FlashAttnFwdSm90INS1_25CollectiveMainloopFwdSm90ILi2EN4cute5tupleIJNS5_1CILi1EEES8_S8_EEENS6_IJNS7_ILi128EEESA_NS7_ILi256EEEEEELi256ENS_12float_e4m3_tEfNS_4arch4Sm90ELb1ELb0ELb1ELb1ELb1ELb0ELb0ELb1ELb0ELb1ELb1ELb0EEENS1_21CollectiveEpilogueFwdINS6_IJSA_SB_SA_EEES9_NS_10bfloat16_tESF_Li256ELb1ELb1ELb1ELb1EEENS1_36VarlenDynamicPersistentTileSchedulerILi128ELi128ELi256ELi128ELb1ELb1ELb1ELb1ELb1ELb1EEEEEEEEEvNT_6ParamsE)
        /*0020*/ 	.word	0x000000a8


	//----- nvinfo : EIATTR_FRAME_SIZE
	.align		4
.L_30:
        /*0024*/ 	.byte	0x04, 0x11
        /*0026*/ 	.short	(.L_32 - .L_31)
	.align		4
.L_31:
        /*0028*/ 	.word	index@(_ZN7cutlass13device_kernelIN5flash11enable_sm90INS1_16FlashAttnFwdSm90INS1_25CollectiveMainloopFwdSm90ILi2EN4cute5tupleIJNS5_1CILi1EEES8_S8_EEENS6_IJNS7_ILi128EEESA_NS7_ILi256EEEEEELi256ENS_12float_e4m3_tEfNS_4arch4Sm90ELb1ELb0ELb1ELb1ELb1ELb0ELb0ELb1ELb0ELb1ELb1ELb0EEENS1_21CollectiveEpilogueFwdINS6_IJSA_SB_SA_EEES9_NS_10bfloat16_tESF_Li256ELb1ELb1ELb1ELb1EEENS1_36VarlenDynamicPersistentTileSchedulerILi128ELi128ELi256ELi128ELb1ELb1ELb1ELb1ELb1ELb1EEEEEEEEEvNT_6ParamsE)
        /*002c*/ 	.word	0x00000038


	//----- nvinfo : EIATTR_REGCOUNT
	.align		4
.L_32:
        /*0030*/ 	.byte	0x04, 0x2f
        /*0032*/ 	.short	(.L_34 - .L_33)
	.align		4
.L_33:
        /*0034*/ 	.word	index@(_ZN7cutlass13device_kernelIN5flash11enable_sm90INS1_16FlashAttnFwdSm90INS1_25CollectiveMainloopFwdSm90ILi2EN4cute5tupleIJNS5_1CILi1EEES8_S8_EEENS6_IJNS7_ILi128EEESA_NS7_ILi256EEEEEELi256ENS_12float_e4m3_tEfNS_4arch4Sm90ELb1ELb0ELb1ELb0ELb1ELb0ELb0ELb1ELb0ELb1ELb1ELb0EEENS1_21CollectiveEpilogueFwdINS6_IJSA_SB_SA_EEES9_NS_10bfloat16_tESF_Li256ELb0ELb1ELb1ELb1EEENS1_19SingleTileSchedulerILb0ELb1ELb1ELi128EEEEEEEEEvNT_6ParamsE)
        /*0038*/ 	.word	0x000000a8


	//----- nvinfo : EIATTR_FRAME_SIZE
	.align		4
.L_34:
        /*003c*/ 	.byte	0x04, 0x11
        /*003e*/ 	.short	(.L_36 - .L_35)
	.align		4
.L_35:
        /*0040*/ 	.word	index@(_ZN7cutlass13device_kernelIN5flash11enable_sm90INS1_16FlashAttnFwdSm90INS1_25CollectiveMainloopFwdSm90ILi2EN4cute5tupleIJNS5_1CILi1EEES8_S8_EEENS6_IJNS7_ILi128EEESA_NS7_ILi256EEEEEELi256ENS_12float_e4m3_tEfNS_4arch4Sm90ELb1ELb0ELb1ELb0ELb1ELb0ELb0ELb1ELb0ELb1ELb1ELb0EEENS1_21CollectiveEpilogueFwdINS6_IJSA_SB_SA_EEES9_NS_10bfloat16_tESF_Li256ELb0ELb1ELb1ELb1EEENS1_19SingleTileSchedulerILb0ELb1ELb1ELi128EEEEEEEEEvNT_6ParamsE)
        /*0044*/ 	.word	0x00000010


	//----- nvinfo : EIATTR_REGCOUNT
	.align		4
.L_36:
        /*0048*/ 	.byte	0x04, 0x2f
        /*004a*/ 	.short	(.L_38 - .L_37)
	.align		4
.L_37:
        /*004c*/ 	.word	index@(_ZN7cutlass13device_kernelIN5flash11enable_sm90INS1_16FlashAttnFwdSm90INS1_25CollectiveMainloopFwdSm90ILi2EN4cute5tupleIJNS5_1CILi1EEES8_S8_EEENS6_IJNS7_ILi128EEENS7_ILi64EEENS7_ILi256EEEEEELi256ENS_12float_e4m3_tEfNS_4arch4Sm90ELb0ELb1ELb1ELb1ELb1ELb1ELb0ELb1ELb0ELb1ELb1ELb0EEENS1_21CollectiveEpilogueFwdINS6_IJSA_SC_SB_EEES9_NS_10bfloat16_tESG_Li256ELb1ELb1ELb1ELb1EEENS1_36VarlenDynamicPersistentTileSchedulerILi128ELi64ELi256ELi128ELb1ELb1ELb1ELb1ELb0ELb1EEEEEEEEEvNT_6ParamsE)
        /*0050*/ 	.word	0x000000a8


	//----- nvinfo : EIATTR_FRAME_SIZE
	.align		4
.L_38:
        /*0054*/ 	.byte	0x04, 0x11
        /*0056*/ 	.short	(.L_40 - .L_39)
	.align		4
.L_39:
        /*0058*/ 	.word	index@(_ZN7cutlass13device_kernelIN5flash11enable_sm90INS1_16FlashAttnFwdSm90INS1_25CollectiveMainloopFwdSm90ILi2EN4cute5tupleIJNS5_1CILi1EEES8_S8_EEENS6_IJNS7_ILi128EEENS7_ILi64EEENS7_ILi256EEEEEELi256ENS_12float_e4m3_tEfNS_4arch4Sm90ELb0ELb1ELb1ELb1ELb1ELb1ELb0ELb1ELb0ELb1ELb1ELb0EEENS1_21CollectiveEpilogueFwdINS6_IJSA_SC_SB_EEES9_NS_10bfloat16_tESG_Li256ELb1ELb1ELb1ELb1EEENS1_36VarlenDynamicPersistentTileSchedulerILi128ELi64ELi256ELi128ELb1ELb1ELb1ELb1ELb0ELb1EEEEEEEEEvNT_6ParamsE)
        /*005c*/ 	.word	0x00000090


	//----- nvinfo : EIATTR_REGCOUNT
	.align		4
.L_40:
        /*0060*/ 	.byte	0x04, 0x2f
        /*0062*/ 	.short	(.L_42 - .L_41)
	.align		4
.L_41:
        /*0064*/ 	.word	index@(_ZN7cutlass13device_kernelIN5flash11enable_sm90INS1_16FlashAttnFwdSm90INS1_25CollectiveMainloopFwdSm90ILi2EN4cute5tupleIJNS5_1CILi1EEES8_S8_EEENS6_IJNS7_ILi128EEENS7_ILi64EEENS7_ILi256EEEEEELi256ENS_12float_e4m3_tEfNS_4arch4Sm90ELb0ELb1ELb1ELb1ELb1ELb0ELb0ELb1ELb0ELb1ELb1ELb0EEENS1_21CollectiveEpilogueFwdINS6_IJSA_SC_SB_EEES9_NS_10bfloat16_tESG_Li256ELb1ELb1ELb1ELb1EEENS1_36VarlenDynamicPersistentTileSchedulerILi128ELi64ELi256ELi128ELb1ELb1ELb1ELb1ELb0ELb1EEEEEEEEEvNT_6ParamsE)
        /*0068*/ 	.word	0x000000a8


	//----- nvinfo : EIATTR_FRAME_SIZE
	.align		4
.L_42:
        /*006c*/ 	.byte	0x04, 0x11
        /*006e*/ 	.short	(.L_44 - .L_43)
	.align		4
.L_43:
        /*0070*/ 	.word	index@(_ZN7cutlass13device_kernelIN5flash11enable_sm90INS1_16FlashAttnFwdSm90INS1_25CollectiveMainloopFwdSm90ILi2EN4cute5tupleIJNS5_1CILi1EEES8_S8_EEENS6_IJNS7_ILi128EEENS7_ILi64EEENS7_ILi256EEEEEELi256ENS_12float_e4m3_tEfNS_4arch4Sm90ELb0ELb1ELb1ELb1ELb1ELb0ELb0ELb1ELb0ELb1ELb1ELb0EEENS1_21CollectiveEpilogueFwdINS6_IJSA_SC_SB_EEES9_NS_10bfloat16_tESG_Li256ELb1ELb1ELb1ELb1EEENS1_36VarlenDynamicPersistentTileSchedulerILi128ELi64ELi256ELi128ELb1ELb1ELb1ELb1ELb0ELb1EEEEEEEEEvNT_6ParamsE)
        /*0074*/ 	.word	0x00000018


	//----- nvinfo : EIATTR_REGCOUNT
	.align		4
.L_44:
        /*0078*/ 	.byte	0x04, 0x2f
        /*007a*/ 	.short	(.L_46 - .L_45)
	.align		4
.L_45:
        /*007c*/ 	.word	index@(_ZN7cutlass13device_kernelIN5flash11enable_sm90INS1_16FlashAttnFwdSm90INS1_25CollectiveMainloopFwdSm90ILi2EN4cute5tupleIJNS5_1CILi1EEES8_S8_EEENS6_IJNS7_ILi128EEENS7_ILi64EEENS7_ILi256EEEEEELi256ENS_12float_e4m3_tEfNS_4arch4Sm90ELb0ELb1ELb1ELb0ELb1ELb0ELb0ELb1ELb0ELb1ELb1ELb0EEENS1_21CollectiveEpilogueFwdINS6_IJSA_SC_SB_EEES9_NS_10bfloat16_tESG_Li256ELb0ELb1ELb1ELb1EEENS1_19SingleTileSchedulerILb0ELb1ELb1ELi128EEEEEEEEEvNT_6ParamsE)
        /*0080*/ 	.word	0x000000a8


	//----- nvinfo : EIATTR_FRAME_SIZE
	.align		4
.L_46:
        /*0084*/ 	.byte	0x04, 0x11
        /*0086*/ 	.short	(.L_48 - .L_47)
	.align		4
.L_47:
        /*0088*/ 	.word	index@(_ZN7cutlass13device_kernelIN5flash11enable_sm90INS1_16FlashAttnFwdSm90INS1_25CollectiveMainloopFwdSm90ILi2EN4cute5tupleIJNS5_1CILi1EEES8_S8_EEENS6_IJNS7_ILi128EEENS7_ILi64EEENS7_ILi256EEEEEELi256ENS_12float_e4m3_tEfNS_4arch4Sm90ELb0ELb1ELb1ELb0ELb1ELb0ELb0ELb1ELb0ELb1ELb1ELb0EEENS1_21CollectiveEpilogueFwdINS6_IJSA_SC_SB_EEES9_NS_10bfloat16_tESG_Li256ELb0ELb1ELb1ELb1EEENS1_19SingleTileSchedulerILb0ELb1ELb1ELi128EEEEEEEEEvNT_6ParamsE)
        /*008c*/ 	.word	0x00000008


	//----- nvinfo : EIATTR_REGCOUNT
	.align		4
.L_48:
        /*0090*/ 	.byte	0x04, 0x2f
        /*0092*/ 	.short	(.L_50 - .L_49)
	.align		4
.L_49:
        /*0094*/ 	.word	index@(_ZN7cutlass13device_kernelIN5flash11enable_sm90INS1_16FlashAttnFwdSm90INS1_25CollectiveMainloopFwdSm90ILi2EN4cute5tupleIJNS5_1CILi1EEES8_S8_EEENS6_IJNS7_ILi128EEESA_NS7_ILi256EEEEEELi256ENS_12float_e4m3_tEfNS_4arch4Sm90ELb0ELb0ELb1ELb1ELb1ELb1ELb0ELb1ELb0ELb1ELb1ELb0EEENS1_21CollectiveEpilogueFwdINS6_IJSA_SB_SA_EEES9_NS_10bfloat16_tESF_Li256ELb1ELb1ELb1ELb1EEENS1_36VarlenDynamicPersistentTileSchedulerILi128ELi128ELi256ELi128ELb1ELb1ELb1ELb0ELb1ELb1EEEEEEEEEvNT_6ParamsE)
        /*0098*/ 	.word	0x000000a8


	//----- nvinfo : EIATTR_FRAME_SIZE
	.align		4
.L_50:
        /*009c*/ 	.byte	0x04, 0x11
        /*009e*/ 	.short	(.L_52 - .L_51)
	.align		4
.L_51:
        /*00a0*/ 	.word	index@(_ZN7cutlass13device_kernelIN5flash11enable_sm90INS1_16FlashAttnFwdSm90INS1_25CollectiveMainloopFwdSm90ILi2EN4cute5tupleIJNS5_1CILi1EEES8_S8_EEENS6_IJNS7_ILi128EEESA_NS7_ILi256EEEEEELi256ENS_12float_e4m3_tEfNS_4arch4Sm90ELb0ELb0ELb1ELb1ELb1ELb1ELb0ELb1ELb0ELb1ELb1ELb0EEENS1_21CollectiveEpilogueFwdINS6_IJSA_SB_SA_EEES9_NS_10bfloat16_tESF_Li256ELb1ELb1ELb1ELb1EEENS1_36VarlenDynamicPersistentTileSchedulerILi128ELi128ELi256ELi128ELb1ELb1ELb1ELb0ELb1ELb1EEEEEEEEEvNT_6ParamsE)
        /*00a4*/ 	.word	0x000001a8


	//----- nvinfo : EIATTR_REGCOUNT
	.align		4
.L_52:
        /*00a8*/ 	.byte	0x04, 0x2f
        /*00aa*/ 	.short	(.L_54 - .L_53)
	.align		4
.L_53:
        /*00ac*/ 	.word	index@(_ZN7cutlass13device_kernelIN5flash11enable_sm90INS1_16FlashAttnFwdSm90INS1_25CollectiveMainloopFwdSm90ILi2EN4cute5tupleIJNS5_1CILi1EEES8_S8_EEENS6_IJNS7_ILi128EEESA_NS7_ILi256EEEEEELi256ENS_12float_e4m3_tEfNS_4arch4Sm90ELb0ELb0ELb1ELb1ELb1ELb0ELb0ELb1ELb0ELb1ELb1ELb0EEENS1_21CollectiveEpilogueFwdINS6_IJSA_SB_SA_EEES9_NS_10bfloat16_tESF_Li256ELb1ELb1ELb1ELb1EEENS1_36VarlenDynamicPersistentTileSchedulerILi128ELi128ELi256ELi128ELb1ELb1ELb1ELb0ELb1ELb1EEEEEEEEEvNT_6ParamsE)
        /*00b0*/ 	.word	0x000000a8


	//----- nvinfo : EIATTR_FRAME_SIZE
	.align		4
.L_54:
        /*00b4*/ 	.byte	0x04, 0x11
        /*00b6*/ 	.short	(.L_56 - .L_55)
	.align		4
.L_55:
        /*00b8*/ 	.word	index@(_ZN7cutlass13device_kernelIN5flash11enable_sm90INS1_16FlashAttnFwdSm90INS1_25CollectiveMainloopFwdSm90ILi2EN4cute5tupleIJNS5_1CILi1EEES8_S8_EEENS6_IJNS7_ILi128EEESA_NS7_ILi256EEEEEELi256ENS_12float_e4m3_tEfNS_4arch4Sm90ELb0ELb0ELb1ELb1ELb1ELb0ELb0ELb1ELb0ELb1ELb1ELb0EEENS1_21CollectiveEpilogueFwdINS6_IJSA_SB_SA_EEES9_NS_10bfloat16_tESF_Li256ELb1ELb1ELb1ELb1EEENS1_36VarlenDynamicPersistentTileSchedulerILi128ELi128ELi256ELi128ELb1ELb1ELb1ELb0ELb1ELb1EEEEEEEEEvNT_6ParamsE)
        /*00bc*/ 	.word	0x00000038


	//----- nvinfo : EIATTR_REGCOUNT
	.align		4
.L_56:
        /*00c0*/ 	.byte	0x04, 0x2f
        /*00c2*/ 	.short	(.L_58 - .L_57)
	.align		4
.L_57:
        /*00c4*/ 	.word	index@(_ZN7cutlass13device_kernelIN5flash11enable_sm90INS1_16FlashAttnFwdSm90INS1_25CollectiveMainloopFwdSm90ILi2EN4cute5tupleIJNS5_1CILi1EEES8_S8_EEENS6_IJNS7_ILi128EEESA_NS7_ILi256EEEEEELi256ENS_12float_e4m3_tEfNS_4arch4Sm90ELb0ELb0ELb1ELb0ELb1ELb0ELb0ELb1ELb0ELb1ELb1ELb0EEENS1_21CollectiveEpilogueFwdINS6_IJSA_SB_SA_EEES9_NS_10bfloat16_tESF_Li256ELb0ELb1ELb1ELb1EEENS1_19SingleTileSchedulerILb0ELb1ELb1ELi128EEEEEEEEEvNT_6ParamsE)
        /*00c8*/ 	.word	0x000000a8


	//----- nvinfo : EIATTR_FRAME_SIZE
	.align		4
.L_58:
        /*00cc*/ 	.byte	0x04, 0x11
        /*00ce*/ 	.short	(.L_60 - .L_59)
	.align		4
.L_59:
        /*00d0*/ 	.word	index@(_ZN7cutlass13device_kernelIN5flash11enable_sm90INS1_16FlashAttnFwdSm90INS1_25CollectiveMainloopFwdSm90ILi2EN4cute5tupleIJNS5_1CILi1EEES8_S8_EEENS6_IJNS7_ILi128EEESA_NS7_ILi256EEEEEELi256ENS_12float_e4m3_tEfNS_4arch4Sm90ELb0ELb0ELb1ELb0ELb1ELb0ELb0ELb1ELb0ELb1ELb1ELb0EEENS1_21CollectiveEpilogueFwdINS6_IJSA_SB_SA_EEES9_NS_10bfloat16_tESF_Li256ELb0ELb1ELb1ELb1EEENS1_19SingleTileSchedulerILb0ELb1ELb1ELi128EEEEEEEEEvNT_6ParamsE)
        /*00d4*/ 	.word	0x00000010


	//----- nvinfo : EIATTR_MIN_STACK_SIZE
	.align		4
.L_60:
        /*00d8*/ 	.byte	0x04, 0x12
        /*00da*/ 	.short	(.L_62 - .L_61)
	.align		4
.L_61:
        /*00dc*/ 	.word	index@(_ZN7cutlass13device_kernelIN5flash11enable_sm90INS1_16FlashAttnFwdSm90INS1_25CollectiveMainloopFwdSm90ILi2EN4cute5tupleIJNS5_1CILi1EEES8_S8_EEENS6_IJNS7_ILi128EEESA_NS7_ILi256EEEEEELi256ENS_12float_e4m3_tEfNS_4arch4Sm90ELb0ELb0ELb1ELb0ELb1ELb0ELb0ELb1ELb0ELb1ELb1ELb0EEENS1_21CollectiveEpilogueFwdINS6_IJSA_SB_SA_EEES9_NS_10bfloat16_tESF_Li256ELb0ELb1ELb1ELb1EEENS1_19SingleTileSchedulerILb0ELb1ELb1ELi128EEEEEEEEEvNT_6ParamsE)
        /*00e0*/ 	.word	0x00000010


	//----- nvinfo : EIATTR_MIN_STACK_SIZE
	.align		4
.L_62:
        /*00e4*/ 	.byte	0x04, 0x12
        /*00e6*/ 	.short	(.L_64 - .L_63)
	.align		4
.L_63:
        /*00e8*/ 	.word	index@(_ZN7cutlass13device_kernelIN5flash11enable_sm90INS1_16FlashAttnFwdSm90INS1_25CollectiveMainloopFwdSm90ILi2EN4cute5tupleIJNS5_1CILi1EEES8_S8_EEENS6_IJNS7_ILi128EEESA_NS7_ILi256EEEEEELi256ENS_12float_e4m3_tEfNS_4arch4Sm90ELb0ELb0ELb1ELb1ELb1ELb0ELb0ELb1ELb0ELb1ELb1ELb0EEENS1_21CollectiveEpilogueFwdINS6_IJSA_SB_SA_EEES9_NS_10bfloat16_tESF_Li256ELb1ELb1ELb1ELb1EEENS1_36VarlenDynamicPersistentTileSchedulerILi128ELi128ELi256ELi128ELb1ELb1ELb1ELb0ELb1ELb1EEEEEEEEEvNT_6ParamsE)
        /*00ec*/ 	.word	0x00000038


	//----- nvinfo : EIATTR_MIN_STACK_SIZE
	.align		4
.L_64:
        /*00f0*/ 	.byte	0x04, 0x12
        /*00f2*/ 	.short	(.L_66 - .L_65)
	.align		4
.L_65:
        /*00f4*/ 	.word	index@(_ZN7cutlass13device_kernelIN5flash11enable_sm90INS1_16FlashAttnFwdSm90INS1_25CollectiveMainloopFwdSm90ILi2EN4cute5tupleIJNS5_1CILi1EEES8_S8_EEENS6_IJNS7_ILi128EEESA_NS7_ILi256EEEEEELi256ENS_12float_e4m3_tEfNS_4arch4Sm90ELb0ELb0ELb1ELb1ELb1ELb1ELb0ELb1ELb0ELb1ELb1ELb0EEENS1_21CollectiveEpilogueFwdINS6_IJSA_SB_SA_EEES9_NS_10bfloat16_tESF_Li256ELb1ELb1ELb1ELb1EEENS1_36VarlenDynamicPersistentTileSchedulerILi128ELi128ELi256ELi128ELb1ELb1ELb1ELb0ELb1ELb1EEEEEEEEEvNT_6ParamsE)
        /*00f8*/ 	.word	0x000001a8


	//----- nvinfo : EIATTR_MIN_STACK_SIZE
	.align		4
.L_66:
        /*00fc*/ 	.byte	0x04, 0x12
        /*00fe*/ 	.short	(.L_68 - .L_67)
	.align		4
.L_67:
        /*0100*/ 	.word	index@(_ZN7cutlass13device_kernelIN5flash11enable_sm90INS1_16FlashAttnFwdSm90INS1_25CollectiveMainloopFwdSm90ILi2EN4cute5tupleIJNS5_1CILi1EEES8_S8_EEENS6_IJNS7_ILi128EEENS7_ILi64EEENS7_ILi256EEEEEELi256ENS_12float_e4m3_tEfNS_4arch4Sm90ELb0ELb1ELb1ELb0ELb1ELb0ELb0ELb1ELb0ELb1ELb1ELb0EEENS1_21CollectiveEpilogueFwdINS6_IJSA_SC_SB_EEES9_NS_10bfloat16_tESG_Li256ELb0ELb1ELb1ELb1EEENS1_19SingleTileSchedulerILb0ELb1ELb1ELi128EEEEEEEEEvNT_6ParamsE)
        /*0104*/ 	.word	0x00000008


	//----- nvinfo : EIATTR_MIN_STACK_SIZE
	.align		4
.L_68:
        /*0108*/ 	.byte	0x04, 0x12
        /*010a*/ 	.short	(.L_70 - .L_69)
	.align		4
.L_69:
        /*010c*/ 	.word	index@(_ZN7cutlass13device_kernelIN5flash11enable_sm90INS1_16FlashAttnFwdSm90INS1_25CollectiveMainloopFwdSm90ILi2EN4cute5tupleIJNS5_1CILi1EEES8_S8_EEENS6_IJNS7_ILi128EEENS7_ILi64EEENS7_ILi256EEEEEELi256ENS_12float_e4m3_tEfNS_4arch4Sm90ELb0ELb1ELb1ELb1ELb1ELb0ELb0ELb1ELb0ELb1ELb1ELb0EEENS1_21CollectiveEpilogueFwdINS6_IJSA_SC_SB_EEES9_NS_10bfloat16_tESG_Li256ELb1ELb1ELb1ELb1EEENS1_36VarlenDynamicPersistentTileSchedulerILi128ELi64ELi256ELi128ELb1ELb1ELb1ELb1ELb0ELb1EEEEEEEEEvNT_6ParamsE)
        /*0110*/ 	.word	0x00000018


	//----- nvinfo : EIATTR_MIN_STACK_SIZE
	.align		4
.L_70:
        /*0114*/ 	.byte	0x04, 0x12
        /*0116*/ 	.short	(.L_72 - .L_71)
	.align		4
.L_71:
        /*0118*/ 	.word	index@(_ZN7cutlass13device_kernelIN5flash11enable_sm90INS1_16FlashAttnFwdSm90INS1_25CollectiveMainloopFwdSm90ILi2EN4cute5tupleIJNS5_1CILi1EEES8_S8_EEENS6_IJNS7_ILi128EEENS7_ILi64EEENS7_ILi256EEEEEELi256ENS_12float_e4m3_tEfNS_4arch4Sm90ELb0ELb1ELb1ELb1ELb1ELb1ELb0ELb1ELb0ELb1ELb1ELb0EEENS1_21CollectiveEpilogueFwdINS6_IJSA_SC_SB_EEES9_NS_10bfloat16_tESG_Li256ELb1ELb1ELb1ELb1EEENS1_36VarlenDynamicPersistentTileSchedulerILi128ELi64ELi256ELi128ELb1ELb1ELb1ELb1ELb0ELb1EEEEEEEEEvNT_6ParamsE)
        /*011c*/ 	.word	0x00000090


	//----- nvinfo : EIATTR_MIN_STACK_SIZE
	.align		4
.L_72:
        /*0120*/ 	.byte	0x04, 0x12
        /*0122*/ 	.short	(.L_74 - .L_73)
	.align		4
.L_73:
        /*0124*/ 	.word	index@(_ZN7cutlass13device_kernelIN5flash11enable_sm90INS1_16FlashAttnFwdSm90INS1_25CollectiveMainloopFwdSm90ILi2EN4cute5tupleIJNS5_1CILi1EEES8_S8_EEENS6_IJNS7_ILi128EEESA_NS7_ILi256EEEEEELi256ENS_12float_e4m3_tEfNS_4arch4Sm90ELb1ELb0ELb1ELb0ELb1ELb0ELb0ELb1ELb0ELb1ELb1ELb0EEENS1_21CollectiveEpilogueFwdINS6_IJSA_SB_SA_EEES9_NS_10bfloat16_tESF_Li256ELb0ELb1ELb1ELb1EEENS1_19SingleTileSchedulerILb0ELb1ELb1ELi128EEEEEEEEEvNT_6ParamsE)
        /*0128*/ 	.word	0x00000010


	//----- nvinfo : EIATTR_MIN_STACK_SIZE
	.align		4
.L_74:
        /*012c*/ 	.byte	0x04, 0x12
        /*012e*/ 	.short	(.L_76 - .L_75)
	.align		4
.L_75:
        /*0130*/ 	.word	index@(_ZN7cutlass13device_kernelIN5flash11enable_sm90INS1_16FlashAttnFwdSm90INS1_25CollectiveMainloopFwdSm90ILi2EN4cute5tupleIJNS5_1CILi1EEES8_S8_EEENS6_IJNS7_ILi128EEESA_NS7_ILi256EEEEEELi256ENS_12float_e4m3_tEfNS_4arch4Sm90ELb1ELb0ELb1ELb1ELb1ELb0ELb0ELb1ELb0ELb1ELb1ELb0EEENS1_21CollectiveEpilogueFwdINS6_IJSA_SB_SA_EEES9_NS_10bfloat16_tESF_Li256ELb1ELb1ELb1ELb1EEENS1_36VarlenDynamicPersistentTileSchedulerILi128ELi128ELi256ELi128ELb1ELb1ELb1ELb1ELb1ELb1EEEEEEEEEvNT_6ParamsE)
        /*0134*/ 	.word	0x00000038


	//----- nvinfo : EIATTR_MIN_STACK_SIZE
	.align		4
.L_76:
        /*0138*/ 	.byte	0x04, 0x12
        /*013a*/ 	.short	(.L_78 - .L_77)
	.align		4
.L_77:
        /*013c*/ 	.word	index@(_ZN7cutlass13device_kernelIN5flash11enable_sm90INS1_16FlashAttnFwdSm90INS1_25CollectiveMainloopFwdSm90ILi2EN4cute5tupleIJNS5_1CILi1EEES8_S8_EEENS6_IJNS7_ILi128EEESA_NS7_ILi256EEEEEELi256ENS_12float_e4m3_tEfNS_4arch4Sm90ELb1ELb0ELb1ELb1ELb1ELb1ELb0ELb1ELb0ELb1ELb1ELb0EEENS1_21CollectiveEpilogueFwdINS6_IJSA_SB_SA_EEES9_NS_10bfloat16_tESF_Li256ELb1ELb1ELb1ELb1EEENS1_36VarlenDynamicPersistentTileSchedulerILi128ELi128ELi256ELi128ELb1ELb1ELb1ELb1ELb1ELb1EEEEEEEEEvNT_6ParamsE)
        /*0140*/ 	.word	0x000001c8
.L_78:


//--------------------- .nv.compat                --------------------------
	.section	.nv.compat,"",@"SHT_CUDA_COMPAT_INFO"
	.align	4
        /*0000*/ 	.byte	0x02, 0x09, 0x01, 0x00, 0x02, 0x02, 0x04, 0x00, 0x02, 0x05, 0x05, 0x00, 0x03, 0x07, 0x01, 0x01
        /*0010*/ 	.byte	0x02, 0x03, 0x01, 0x00, 0x02, 0x06, 0x01, 0x00, 0x04, 0x0b, 0x08, 0x00, 0x00, 0x00, 0x00, 0x00
        /*0020*/ 	.byte	0x00, 0x00, 0x00, 0x00


//--------------------- .nv.info._ZN7cutlass13device_kernelIN5flash11enable_sm90INS1_16FlashAttnFwdSm90INS1_25CollectiveMainloopFwdSm90ILi2EN4cute5tupleIJNS5_1CILi1EEES8_S8_EEENS6_IJNS7_ILi128EEESA_NS7_ILi256EEEEEELi256ENS_12float_e4m3_tEfNS_4arch4Sm90ELb0ELb0ELb1ELb0ELb1ELb0ELb0ELb1ELb0ELb1ELb1ELb0EEENS1_21CollectiveEpilogueFwdINS6_IJSA_SB_SA_EEES9_NS_10bfloat16_tESF_Li256ELb0ELb1ELb1ELb1EEENS1_19SingleTileSchedulerILb0ELb1ELb1ELi128EEEEEEEEEvNT_6ParamsE --------------------------
	.section	.nv.info._ZN7cutlass13device_kernelIN5flash11enable_sm90INS1_16FlashAttnFwdSm90INS1_25CollectiveMainloopFwdSm90ILi2EN4cute5tupleIJNS5_1CILi1EEES8_S8_EEENS6_IJNS7_ILi128EEESA_NS7_ILi256EEEEEELi256ENS_12float_e4m3_tEfNS_4arch4Sm90ELb0ELb0ELb1ELb0ELb1ELb0ELb0ELb1ELb0ELb1ELb1ELb0EEENS1_21CollectiveEpilogueFwdINS6_IJSA_SB_SA_EEES9_NS_10bfloat16_tESF_Li256ELb0ELb1ELb1ELb1EEENS1_19SingleTileSchedulerILb0ELb1ELb1ELi128EEEEEEEEEvNT_6ParamsE,"",@"SHT_CUDA_INFO"
	.sectionflags	@""
	.align	4


	//----- nvinfo : EIATTR_CUDA_API_VERSION
	.align		4
        /*0000*/ 	.byte	0x04, 0x37
        /*0002*/ 	.short	(.L_80 - .L_79)
.L_79:
        /*0004*/ 	.word	0x00000082


	//----- nvinfo : EIATTR_KPARAM_INFO
	.align		4
.L_80:
        /*0008*/ 	.byte	0x04, 0x17
        /*000a*/ 	.short	(.L_82 - .L_81)
.L_81:
        /*000c*/ 	.word	0x00000000
        /*0010*/ 	.short	0x0000
        /*0012*/ 	.short	0x0070
        /*0014*/ 	.byte	0x00, 0xf0, 0x01, 0x28


	//----- nvinfo : EIATTR_SPARSE_MMA_MASK
	.align		4
.L_82:
        /*0018*/ 	.byte	0x03, 0x50
        /*001a*/ 	.short	0x0000


	//----- nvinfo : EIATTR_MAXREG_COUNT
	.align		4
        /*001c*/ 	.byte	0x03, 0x1b
        /*001e*/ 	.short	0x00a8


	//----- nvinfo : EIATTR_NUM_BARRIERS
	.align		4
        /*0020*/ 	.byte	0x02, 0x4c
        /*0022*/ 	.byte	0x10
	.zero		1


	//----- nvinfo : EIATTR_EXTERNS
	.align		4
        /*0024*/ 	.byte	0x04, 0x0f
        /*0026*/ 	.short	(.L_84 - .L_83)


	//   ....[0]....
	.align		4
.L_83:
        /*0028*/ 	.word	index@(__assertfail)


	//----- nvinfo : EIATTR_ANNOTATIONS
	.align		4
.L_84:
        /*002c*/ 	.byte	0x04, 0x55
        /*002e*/ 	.short	(.L_86 - .L_85)


	//   ....[0]....
.L_85:
        /*0030*/ 	.word	0x00000001
        /*0034*/ 	.byte	0x20, 0xc2, 0x00, 0x00, 0x01, 0x00, 0x00, 0x00, 0x20, 0xc3, 0x00, 0x00, 0x01, 0x00, 0x00, 0x00
        /*0044*/ 	.byte	0x00, 0xc4, 0x00, 0x00, 0x01, 0x00, 0x00, 0x00, 0x30, 0xc4, 0x00, 0x00, 0x01, 0x00, 0x00, 0x00
        /*0054*/ 	.byte	0x60, 0xdf, 0x00, 0x00, 0x01, 0x00, 0x00, 0x00, 0x60, 0xee, 0x00, 0x00, 0x01, 0x00, 0x00, 0x00
        /*0064*/ 	.byte	0x70, 0xee, 0x00, 0x00, 0x01, 0x00, 0x00, 0x00, 0x80, 0xee, 0x00, 0x00, 0x01, 0x00, 0x00, 0x00
        /*0074*/ 	.byte	0xb0, 0xf7, 0x00, 0x00, 0x01, 0x00, 0x00, 0x00, 0xc0, 0xf7, 0x00, 0x00, 0x01, 0x00, 0x00, 0x00
        /*0084*/ 	.byte	0x40, 0xf8, 0x00, 0x00, 0x01, 0x00, 0x00, 0x00, 0x60, 0xf8, 0x00, 0x00


	//----- nvinfo : EIATTR_MERCURY_ISA_VERSION
	.align		4
.L_86:
        /*0090*/ 	.byte	0x03, 0x5f
        /*0092*/ 	.short	0x0101


	//----- nvinfo : EIATTR_INT_WARP_WIDE_INSTR_OFFSETS
	.align		4
        /*0094*/ 	.byte	0x04, 0x31
        /*0096*/ 	.short	(.L_88 - .L_87)


	//   ....[0]....
.L_87:
        /*0098*/ 	.word	0x000000c0


	//   ....[1]....
        /*009c*/ 	.word	0x000000d0


	//   ....[2]....
        /*00a0*/ 	.word	0x00000170


	//----- nvinfo : EIATTR_COOP_GROUP_MASK_REGIDS
	.align		4
.L_88:
        /*00a4*/ 	.byte	0x04, 0x29
        /*00a6*/ 	.short	(.L_90 - .L_89)


	//   ....[0]....
.L_89:
        /*00a8*/ 	.word	0xffffffff


	//   ....[1]....
        /*00ac*/ 	.word	0xffffffff


	//   ....[2]....
        /*00b0*/ 	.word	0xffffffff


	//   ....[3]....
        /*00b4*/ 	.word	0xffffffff


	//   ....[4]....
        /*00b8*/ 	.word	0xffffffff


	//   ....[5]....
        /*00bc*/ 	.word	0xffffffff


	//   ....[6]....
        /*00c0*/ 	.word	0xffffffff


	//   ....[7]....
        /*00c4*/ 	.word	0xffffffff


	//   ....[8]....
        /*00c8*/ 	.word	0xffffffff


	//   ....[9]....
        /*00cc*/ 	.word	0xffffffff


	//   ....[10]....
        /*00d0*/ 	.word	0xffffffff


	//   ....[11]....
        /*00d4*/ 	.word	0xffffffff


	//   ....[12]....
        /*00d8*/ 	.word	0xffffffff


	//   ....[13]....
        /*00dc*/ 	.word	0xffffffff


	//   ....[14]....
        /*00e0*/ 	.word	0xffffffff


	//   ....[15]....
        /*00e4*/ 	.word	0xffffffff


	//   ....[16]....
        /*00e8*/ 	.word	0xffffffff


	//   ....[17]....
        /*00ec*/ 	.word	0xffffffff


	//   ....[18]....
        /*00f0*/ 	.word	0xffffffff


	//   ....[19]....
        /*00f4*/ 	.word	0xffffffff


	//   ....[20]....
        /*00f8*/ 	.word	0xffffffff


	//   ....[21]....
        /*00fc*/ 	.word	0xffffffff


	//   ....[22]....
        /*0100*/ 	.word	0xffffffff


	//   ....[23]....
        /*0104*/ 	.word	0xffffffff


	//   ....[24]....
        /*0108*/ 	.word	0xffffffff


	//   ....[25]....
        /*010c*/ 	.word	0xffffffff


	//   ....[26]....
        /*0110*/ 	.word	0xffffffff


	//   ....[27]....
        /*0114*/ 	.word	0xffffffff


	//   ....[28]....
        /*0118*/ 	.word	0xffffffff


	//   ....[29]....
        /*011c*/ 	.word	0xffffffff


	//   ....[30]....
        /*0120*/ 	.word	0xffffffff


	//   ....[31]....
        /*0124*/ 	.word	0xffffffff


	//   ....[32]....
        /*0128*/ 	.word	0xffffffff


	//   ....[33]....
        /*012c*/ 	.word	0xffffffff


	//   ....[34]....
        /*0130*/ 	.word	0xffffffff


	//   ....[35]....
        /*0134*/ 	.word	0xffffffff


	//   ....[36]....
        /*0138*/ 	.word	0xffffffff


	//   ....[37]....
        /*013c*/ 	.word	0xffffffff


	//   ....[38]....
        /*0140*/ 	.word	0xffffffff


	//   ....[39]....
        /*0144*/ 	.word	0xffffffff


	//   ....[40]....
        /*0148*/ 	.word	0xffffffff


	//   ....[41]....
        /*014c*/ 	.word	0xffffffff


	//   ....[42]....
        /*0150*/ 	.word	0xffffffff


	//   ....[43]....
        /*0154*/ 	.word	0xffffffff


	//   ....[44]....
        /*0158*/ 	.word	0xffffffff


	//   ....[45]....
        /*015c*/ 	.word	0xffffffff


	//   ....[46]....
        /*0160*/ 	.word	0xffffffff


	//   ....[47]....
        /*0164*/ 	.word	0xffffffff


	//   ....[48]....
        /*0168*/ 	.word	0xffffffff


	//   ....[49]....
        /*016c*/ 	.word	0xffffffff


	//   ....[50]....
        /*0170*/ 	.word	0xffffffff


	//   ....[51]....
        /*0174*/ 	.word	0xffffffff


	//   ....[52]....
        /*0178*/ 	.word	0xffffffff


	//   ....[53]....
        /*017c*/ 	.word	0xffffffff


	//   ....[54]....
        /*0180*/ 	.word	0xffffffff


	//   ....[55]....
        /*0184*/ 	.word	0xffffffff


	//   ....[56]....
        /*0188*/ 	.word	0xffffffff


	//   ....[57]....
        /*018c*/ 	.word	0xffffffff


	//   ....[58]....
        /*0190*/ 	.word	0xffffffff


	//   ....[59]....
        /*0194*/ 	.word	0xffffffff


	//   ....[60]....
        /*0198*/ 	.word	0xffffffff


	//   ....[61]....
        /*019c*/ 	.word	0xffffffff


	//   ....[62]....
        /*01a0*/ 	.word	0xffffffff


	//   ....[63]....
        /*01a4*/ 	.word	0xffffffff


	//   ....[64]....
        /*01a8*/ 	.word	0xffffffff


	//   ....[65]....
        /*01ac*/ 	.word	0xffffffff


	//   ....[66]....
        /*01b0*/ 	.word	0xffffffff


	//   ....[67]....
        /*01b4*/ 	.word	0xffffffff


	//   ....[68]....
        /*01b8*/ 	.word	0xffffffff


	//   ....[69]....
        /*01bc*/ 	.word	0xffffffff


	//   ....[70]....
        /*01c0*/ 	.word	0xffffffff


	//   ....[71]....
        /*01c4*/ 	.word	0xffffffff


	//   ....[72]....
        /*01c8*/ 	.word	0xffffffff


	//   ....[73]....
        /*01cc*/ 	.word	0xffffffff


	//   ....[74]....
        /*01d0*/ 	.word	0xffffffff


	//   ....[75]....
        /*01d4*/ 	.word	0xffffffff


	//   ....[76]....
        /*01d8*/ 	.word	0xffffffff


	//   ....[77]....
        /*01dc*/ 	.word	0xffffffff


	//   ....[78]....
        /*01e0*/ 	.word	0xffffffff


	//   ....[79]....
        /*01e4*/ 	.word	0xffffffff


	//   ....[80]....
        /*01e8*/ 	.word	0xffffffff


	//   ....[81]....
        /*01ec*/ 	.word	0xffffffff


	//   ....[82]....
        /*01f0*/ 	.word	0xffffffff


	//   ....[83]....
        /*01f4*/ 	.word	0xffffffff


	//   ....[84]....
        /*01f8*/ 	.word	0xffffffff


	//   ....[85]....
        /*01fc*/ 	.word	0xffffffff


	//   ....[86]....
        /*0200*/ 	.word	0xffffffff


	//   ....[87]....
        /*0204*/ 	.word	0xffffffff


	//   ....[88]....
        /*0208*/ 	.word	0xffffffff


	//   ....[89]....
        /*020c*/ 	.word	0xffffffff


	//   ....[90]....
        /*0210*/ 	.word	0xffffffff


	//   ....[91]....
        /*0214*/ 	.word	0xffffffff


	//   ....[92]....
        /*0218*/ 	.word	0xffffffff


	//   ....[93]....
        /*021c*/ 	.word	0xffffffff


	//   ....[94]....
        /*0220*/ 	.word	0xffffffff


	//   ....[95]....
        /*0224*/ 	.word	0xffffffff


	//   ....[96]....
        /*0228*/ 	.word	0xffffffff


	//   ....[97]....
        /*022c*/ 	.word	0xffffffff


	//   ....[98]....
        /*0230*/ 	.word	0xffffffff


	//   ....[99]....
        /*0234*/ 	.word	0xffffffff


	//   ....[100]....
        /*0238*/ 	.word	0xffffffff


	//   ....[101]....
        /*023c*/ 	.word	0xffffffff


	//   ....[102]....
        /*0240*/ 	.word	0xffffffff


	//   ....[103]....
        /*0244*/ 	.word	0xffffffff


	//   ....[104]....
        /*0248*/ 	.word	0xffffffff


	//   ....[105]....
        /*024c*/ 	.word	0xffffffff


	//   ....[106]....
        /*0250*/ 	.word	0xffffffff


	//   ....[107]....
        /*0254*/ 	.word	0xffffffff


	//   ....[108]....
        /*0258*/ 	.word	0xffffffff


	//   ....[109]....
        /*025c*/ 	.word	0xffffffff


	//   ....[110]....
        /*0260*/ 	.word	0xffffffff


	//   ....[111]....
        /*0264*/ 	.word	0xffffffff


	//   ....[112]....
        /*0268*/ 	.word	0xffffffff


	//   ....[113]....
        /*026c*/ 	.word	0xffffffff


	//   ....[114]....
        /*0270*/ 	.word	0xffffffff


	//   ....[115]....
        /*0274*/ 	.word	0xffffffff


	//   ....[116]....
        /*0278*/ 	.word	0xffffffff


	//   ....[117]....
        /*027c*/ 	.word	0xffffffff


	//   ....[118]....
        /*0280*/ 	.word	0xffffffff


	//   ....[119]....
        /*0284*/ 	.word	0xffffffff


	//   ....[120]....
        /*0288*/ 	.word	0xffffffff


	//   ....[121]....
        /*028c*/ 	.word	0xffffffff


	//   ....[122]....
        /*0290*/ 	.word	0xffffffff


	//   ....[123]....
        /*0294*/ 	.word	0xffffffff


	//   ....[124]....
        /*0298*/ 	.word	0xffffffff


	//   ....[125]....
        /*029c*/ 	.word	0xffffffff


	//   ....[126]....
        /*02a0*/ 	.word	0xffffffff


	//   ....[127]....
        /*02a4*/ 	.word	0xffffffff


	//   ....[128]....
        /*02a8*/ 	.word	0xffffffff


	//   ....[129]....
        /*02ac*/ 	.word	0xffffffff


	//   ....[130]....
        /*02b0*/ 	.word	0xffffffff


	//   ....[131]....
        /*02b4*/ 	.word	0xffffffff


	//   ....[132]....
        /*02b8*/ 	.word	0xffffffff


	//   ....[133]....
        /*02bc*/ 	.word	0xffffffff


	//   ....[134]....
        /*02c0*/ 	.word	0xffffffff


	//   ....[135]....
        /*02c4*/ 	.word	0xffffffff


	//   ....[136]....
        /*02c8*/ 	.word	0xffffffff


	//   ....[137]....
        /*02cc*/ 	.word	0xffffffff


	//   ....[138]....
        /*02d0*/ 	.word	0xffffffff


	//   ....[139]....
        /*02d4*/ 	.word	0xffffffff


	//   ....[140]....
        /*02d8*/ 	.word	0xffffffff


	//   ....[141]....
        /*02dc*/ 	.word	0xffffffff


	//   ....[142]....
        /*02e0*/ 	.word	0xffffffff


	//   ....[143]....
        /*02e4*/ 	.word	0xffffffff


	//   ....[144]....
        /*02e8*/ 	.word	0xffffffff


	//   ....[145]....
        /*02ec*/ 	.word	0xffffffff


	//   ....[146]....
        /*02f0*/ 	.word	0xffffffff


	//   ....[147]....
        /*02f4*/ 	.word	0xffffffff


	//   ....[148]....
        /*02f8*/ 	.word	0xffffffff


	//   ....[149]....
        /*02fc*/ 	.word	0xffffffff


	//   ....[150]....
        /*0300*/ 	.word	0xffffffff


	//   ....[151]....
        /*0304*/ 	.word	0xffffffff


	//   ....[152]....
        /*0308*/ 	.word	0xffffffff


	//   ....[153]....
        /*030c*/ 	.word	0xffffffff


	//   ....[154]....
        /*0310*/ 	.word	0xffffffff


	//   ....[155]....
        /*0314*/ 	.word	0xffffffff


	//   ....[156]....
        /*0318*/ 	.word	0xffffffff


	//   ....[157]....
        /*031c*/ 	.word	0xffffffff


	//   ....[158]....
        /*0320*/ 	.word	0xffffffff


	//   ....[159]....
        /*0324*/ 	.word	0xffffffff


	//   ....[160]....
        /*0328*/ 	.word	0xffffffff


	//   ....[161]....
        /*032c*/ 	.word	0xffffffff


	//   ....[162]....
        /*0330*/ 	.word	0xffffffff


	//   ....[163]....
        /*0334*/ 	.word	0xffffffff


	//   ....[164]....
        /*0338*/ 	.word	0xffffffff


	//   ....[165]....
        /*033c*/ 	.word	0xffffffff


	//   ....[166]....
        /*0340*/ 	.word	0xffffffff


	//   ....[167]....
        /*0344*/ 	.word	0xffffffff


	//   ....[168]....
        /*0348*/ 	.word	0xffffffff


	//   ....[169]....
        /*034c*/ 	.word	0xffffffff


	//   ....[170]....
        /*0350*/ 	.word	0xffffffff


	//   ....[171]....
        /*0354*/ 	.word	0xffffffff


	//   ....[172]....
        /*0358*/ 	.word	0xffffffff


	//   ....[173]....
        /*035c*/ 	.word	0xffffffff


	//   ....[174]....
        /*0360*/ 	.word	0xffffffff


	//   ....[175]....
        /*0364*/ 	.word	0xffffffff


	//   ....[176]....
        /*0368*/ 	.word	0xffffffff


	//   ....[177]....
        /*036c*/ 	.word	0xffffffff


	//   ....[178]....
        /*0370*/ 	.word	0xffffffff


	//   ....[179]....
        /*0374*/ 	.word	0xffffffff


	//   ....[180]....
        /*0378*/ 	.word	0xffffffff


	//   ....[181]....
        /*037c*/ 	.word	0xffffffff


	//   ....[182]....
        /*0380*/ 	.word	0xffffffff


	//   ....[183]....
        /*0384*/ 	.word	0xffffffff


	//   ....[184]....
        /*0388*/ 	.word	0xffffffff


	//   ....[185]....
        /*038c*/ 	.word	0xffffffff


	//   ....[186]....
        /*0390*/ 	.word	0xffffffff


	//   ....[187]....
        /*0394*/ 	.word	0xffffffff


	//   ....[188]....
        /*0398*/ 	.word	0xffffffff


	//   ....[189]....
        /*039c*/ 	.word	0xffffffff


	//   ....[190]....
        /*03a0*/ 	.word	0xffffffff


	//   ....[191]....
        /*03a4*/ 	.word	0xffffffff


	//   ....[192]....
        /*03a8*/ 	.word	0xffffffff


	//   ....[193]....
        /*03ac*/ 	.word	0xffffffff


	//   ....[194]....
        /*03b0*/ 	.word	0xffffffff


	//   ....[195]....
        /*03b4*/ 	.word	0xffffffff


	//   ....[196]....
        /*03b8*/ 	.word	0xffffffff


	//   ....[197]....
        /*03bc*/ 	.word	0xffffffff


	//   ....[198]....
        /*03c0*/ 	.word	0xffffffff


	//   ....[199]....
        /*03c4*/ 	.word	0xffffffff


	//   ....[200]....
        /*03c8*/ 	.word	0xffffffff


	//   ....[201]....
        /*03cc*/ 	.word	0xffffffff


	//   ....[202]....
        /*03d0*/ 	.word	0xffffffff


	//   ....[203]....
        /*03d4*/ 	.word	0xffffffff


	//   ....[204]....
        /*03d8*/ 	.word	0xffffffff


	//   ....[205]....
        /*03dc*/ 	.word	0xffffffff


	//   ....[206]....
        /*03e0*/ 	.word	0xffffffff


	//   ....[207]....
        /*03e4*/ 	.word	0xffffffff


	//   ....[208]....
        /*03e8*/ 	.word	0xffffffff


	//   ....[209]....
        /*03ec*/ 	.word	0xffffffff


	//   ....[210]....
        /*03f0*/ 	.word	0xffffffff


	//   ....[211]....
        /*03f4*/ 	.word	0xffffffff


	//   ....[212]....
        /*03f8*/ 	.word	0xffffffff


	//   ....[213]....
        /*03fc*/ 	.word	0xffffffff


	//   ....[214]....
        /*0400*/ 	.word	0xffffffff


	//   ....[215]....
        /*0404*/ 	.word	0xffffffff


	//   ....[216]....
        /*0408*/ 	.word	0xffffffff


	//   ....[217]....
        /*040c*/ 	.word	0xffffffff


	//   ....[218]....
        /*0410*/ 	.word	0xffffffff


	//   ....[219]....
        /*0414*/ 	.word	0xffffffff


	//   ....[220]....
        /*0418*/ 	.word	0xffffffff


	//   ....[221]....
        /*041c*/ 	.word	0xffffffff


	//   ....[222]....
        /*0420*/ 	.word	0xffffffff


	//   ....[223]....
        /*0424*/ 	.word	0xffffffff


	//   ....[224]....
        /*0428*/ 	.word	0xffffffff


	//   ....[225]....
        /*042c*/ 	.word	0xffffffff


	//   ....[226]....
        /*0430*/ 	.word	0xffffffff


	//   ....[227]....
        /*0434*/ 	.word	0xffffffff


	//   ....[228]....
        /*0438*/ 	.word	0xffffffff


	//   ....[229]....
        /*043c*/ 	.word	0xffffffff


	//   ....[230]....
        /*0440*/ 	.word	0xffffffff


	//   ....[231]....
        /*0444*/ 	.word	0xffffffff


	//   ....[232]....
        /*0448*/ 	.word	0xffffffff


	//   ....[233]....
        /*044c*/ 	.word	0xffffffff


	//   ....[234]....
        /*0450*/ 	.word	0xffffffff


	//   ....[235]....
        /*0454*/ 	.word	0xffffffff


	//   ....[236]....
        /*0458*/ 	.word	0xffffffff


	//   ....[237]....
        /*045c*/ 	.word	0x0500000f


	//   ....[238]....
        /*0460*/ 	.word	0x0500000f


	//   ....[239]....
        /*0464*/ 	.word	0x0500000f


	//   ....[240]....
        /*0468*/ 	.word	0x0500000f


	//   ....[241]....
        /*046c*/ 	.word	0x0500000f


	//   ....[242]....
        /*0470*/ 	.word	0x0500000f


	//   ....[243]....
        /*0474*/ 	.word	0x0500000f


	//   ....[244]....
        /*0478*/ 	.word	0x0500000f


	//   ....[245]....
        /*047c*/ 	.word	0x0500000f


	//   ....[246]....
        /*0480*/ 	.word	0x0500000f


	//   ....[247]....
        /*0484*/ 	.word	0x0500000f


	//   ....[248]....
        /*0488*/ 	.word	0x0500000f


	//   ....[249]....
        /*048c*/ 	.word	0x0500000f


	//   ....[250]....
        /*0490*/ 	.word	0x0500000f


	//   ....[251]....
        /*0494*/ 	.word	0x0500000f


	//   ....[252]....
        /*0498*/ 	.word	0x0500000f


	//   ....[253]....
        /*049c*/ 	.word	0x0500000f


	//   ....[254]....
        /*04a0*/ 	.word	0x0500000f


	//   ....[255]....
        /*04a4*/ 	.word	0x0500000f


	//   ....[0]....
        /*04a8*/ 	.word	0x0500000f


	//   ....[1]....
        /*04ac*/ 	.word	0x0500000f


	//   ....[2]....
        /*04b0*/ 	.word	0x0500000f


	//   ....[3]....
        /*04b4*/ 	.word	0x0500000f


	//   ....[4]....
        /*04b8*/ 	.word	0x0500000f


	//   ....[5]....
        /*04bc*/ 	.word	0x0500000f


	//   ....[6]....
        /*04c0*/ 	.word	0x0500000f


	//   ....[7]....
        /*04c4*/ 	.word	0x0500000f


	//   ....[8]....
        /*04c8*/ 	.word	0x0500000f


	//   ....[9]....
        /*04cc*/ 	.word	0x0500000f


	//   ....[10]....
        /*04d0*/ 	.word	0x0500000f


	//   ....[11]....
        /*04d4*/ 	.word	0x0500000f


	//   ....[12]....
        /*04d8*/ 	.word	0x0500000f


	//   ....[13]....
        /*04dc*/ 	.word	0x0500000f


	//   ....[14]....
        /*04e0*/ 	.word	0x0500000f


	//   ....[15]....
        /*04e4*/ 	.word	0x0500000f


	//   ....[16]....
        /*04e8*/ 	.word	0x0500000f


	//   ....[17]....
        /*04ec*/ 	.word	0x0500000f


	//   ....[18]....
        /*04f0*/ 	.word	0x0500000f


	//   ....[19]....
        /*04f4*/ 	.word	0x0500000f


	//   ....[20]....
        /*04f8*/ 	.word	0x0500000f


	//   ....[21]....
        /*04fc*/ 	.word	0x0500000f


	//   ....[22]....
        /*0500*/ 	.word	0x0500000f


	//   ....[23]....
        /*0504*/ 	.word	0x0500000f


	//   ....[24]....
        /*0508*/ 	.word	0x0500000f


	//   ....[25]....
        /*050c*/ 	.word	0x0500000f


	//   ....[26]....
        /*0510*/ 	.word	0x0500000f


	//   ....[27]....
        /*0514*/ 	.word	0x0500000f


	//   ....[28]....
        /*0518*/ 	.word	0x0500000f


	//   ....[29]....
        /*051c*/ 	.word	0x0500000f


	//   ....[30]....
        /*0520*/ 	.word	0x0500000f


	//   ....[31]....
        /*0524*/ 	.word	0x0500000f


	//   ....[32]....
        /*0528*/ 	.word	0x0500000f


	//   ....[33]....
        /*052c*/ 	.word	0x0500000f


	//   ....[34]....
        /*0530*/ 	.word	0x0500000f


	//   ....[35]....
        /*0534*/ 	.word	0x0500000f


	//   ....[36]....
        /*0538*/ 	.word	0x0500000f


	//   ....[37]....
        /*053c*/ 	.word	0x0500000f


	//   ....[38]....
        /*0540*/ 	.word	0x0500000f


	//   ....[39]....
        /*0544*/ 	.word	0x0500000f


	//   ....[40]....
        /*0548*/ 	.word	0x0500000f


	//   ....[41]....
        /*054c*/ 	.word	0x0500000f


	//   ....[42]....
        /*0550*/ 	.word	0x0500000f


	//   ....[43]....
        /*0554*/ 	.word	0x0500000f


	//   ....[44]....
        /*0558*/ 	.word	0x0500000f


	//   ....[45]....
        /*055c*/ 	.word	0x0500000f


	//   ....[46]....
        /*0560*/ 	.word	0x0500000f


	//   ....[47]....
        /*0564*/ 	.word	0x0500000f


	//   ....[48]....
        /*0568*/ 	.word	0x0500000f


	//   ....[49]....
        /*056c*/ 	.word	0x0500000f


	//   ....[50]....
        /*0570*/ 	.word	0x0500000f


	//   ....[51]....
        /*0574*/ 	.word	0x0500000f


	//   ....[52]....
        /*0578*/ 	.word	0x0500000f


	//   ....[53]....
        /*057c*/ 	.word	0x0500000f


	//   ....[54]....
        /*0580*/ 	.word	0x0500000f


	//   ....[55]....
        /*0584*/ 	.word	0x0500000f


	//   ....[56]....
        /*0588*/ 	.word	0x0500000f


	//   ....[57]....
        /*058c*/ 	.word	0x0500000f


	//   ....[58]....
        /*0590*/ 	.word	0x0500000f


	//   ....[59]....
        /*0594*/ 	.word	0x0500000f


	//   ....[60]....
        /*0598*/ 	.word	0x0500000f


	//   ....[61]....
        /*059c*/ 	.word	0x0500000f


	//----- nvinfo : EIATTR_COOP_GROUP_INSTR_OFFSETS
	.align		4
.L_90:
        /*05a0*/ 	.byte	0x04, 0x28
        /*05a2*/ 	.short	(.L_92 - .L_91)


	//   ....[0]....
.L_91:
        /*05a4*/ 	.word	0x00000080


	//   ....[1]....
        /*05a8*/ 	.word	0x00000090


	//   ....[2]....
        /*05ac*/ 	.word	0x000002d0


	//   ....[3]....
        /*05b0*/ 	.word	0x00000430


	//   ....[4]....
        /*05b4*/ 	.word	0x00000550


	//   ....[5]....
        /*05b8*/ 	.word	0x000006b0


	//   ....[6]....
        /*05bc*/ 	.word	0x00001280


	//   ....[7]....
        /*05c0*/ 	.word	0x00002cb0


	//   ....[8]....
        /*05c4*/ 	.word	0x00002d30


	//   ....[9]....
        /*05c8*/ 	.word	0x00003260


	//   ....[10]....
        /*05cc*/ 	.word	0x000032f0


	//   ....[11]....
        /*05d0*/ 	.word	0x00004de0


	//   ....[12]....
        /*05d4*/ 	.word	0x00004e50


	//   ....[13]....
        /*05d8*/ 	.word	0x00005430


	//   ....[14]....
        /*05dc*/ 	.word	0x000055a0


	//   ....[15]....
        /*05e0*/ 	.word	0x00006d40


	//   ....[16]....
        /*05e4*/ 	.word	0x00006d50


	//   ....[17]....
        /*05e8*/ 	.word	0x00006da0


	//   ....[18]....
        /*05ec*/ 	.word	0x00006db0


	//   ....[19]....
        /*05f0*/ 	.word	0x00008310


	//   ....[20]....
        /*05f4*/ 	.word	0x00008340


	//   ....[21]....
        /*05f8*/ 	.word	0x00008370


	//   ....[22]....
        /*05fc*/ 	.word	0x00008390


	//   ....[23]....
        /*0600*/ 	.word	0x000083a0


	//   ....[24]....
        /*0604*/ 	.word	0x000083b0


	//   ....[25]....
        /*0608*/ 	.word	0x000083c0


	//   ....[26]....
        /*060c*/ 	.word	0x000083d0


	//   ....[27]....
        /*0610*/ 	.word	0x000083f0


	//   ....[28]....
        /*0614*/ 	.word	0x00008400


	//   ....[29]....
        /*0618*/ 	.word	0x00008410


	//   ....[30]....
        /*061c*/ 	.word	0x00008420


	//   ....[31]....
        /*0620*/ 	.word	0x00008430


	//   ....[32]....
        /*0624*/ 	.word	0x00008440


	//   ....[33]....
        /*0628*/ 	.word	0x00008450


	//   ....[34]....
        /*062c*/ 	.word	0x00008460


	//   ....[35]....
        /*0630*/ 	.word	0x00008470


	//   ....[36]....
        /*0634*/ 	.word	0x00008480


	//   ....[37]....
        /*0638*/ 	.word	0x00008490


	//   ....[38]....
        /*063c*/ 	.word	0x000084a0


	//   ....[39]....
        /*0640*/ 	.word	0x000084b0


	//   ....[40]....
        /*0644*/ 	.word	0x000084c0


	//   ....[41]....
        /*0648*/ 	.word	0x000084d0


	//   ....[42]....
        /*064c*/ 	.word	0x000084e0


	//   ....[43]....
        /*0650*/ 	.word	0x000084f0


	//   ....[44]....
        /*0654*/ 	.word	0x00008500


	//   ....[45]....
        /*0658*/ 	.word	0x00008510


	//   ....[46]....
        /*065c*/ 	.word	0x00008520


	//   ....[47]....
        /*0660*/ 	.word	0x00008530


	//   ....[48]....
        /*0664*/ 	.word	0x00008540


	//   ....[49]....
        /*0668*/ 	.word	0x00008550


	//   ....[50]....
        /*066c*/ 	.word	0x00008560


	//   ....[51]....
        /*0670*/ 	.word	0x00008570


	//   ....[52]....
        /*0674*/ 	.word	0x00008580


	//   ....[53]....
        /*0678*/ 	.word	0x00008590


	//   ....[54]....
        /*067c*/ 	.word	0x000085a0


	//   ....[55]....
        /*0680*/ 	.word	0x000085b0


	//   ....[56]....
        /*0684*/ 	.word	0x000085c0


	//   ....[57]....
        /*0688*/ 	.word	0x000085d0


	//   ....[58]....
        /*068c*/ 	.word	0x000085e0


	//   ....[59]....
        /*0690*/ 	.word	0x000085f0


	//   ....[60]....
        /*0694*/ 	.word	0x00008600


	//   ....[61]....
        /*0698*/ 	.word	0x00008610


	//   ....[62]....
        /*069c*/ 	.word	0x00008620


	//   ....[63]....
        /*06a0*/ 	.word	0x00008630


	//   ....[64]....
        /*06a4*/ 	.word	0x00008640


	//   ....[65]....
        /*06a8*/ 	.word	0x00008650


	//   ....[66]....
        /*06ac*/ 	.word	0x00008660


	//   ....[67]....
        /*06b0*/ 	.word	0x00008670


	//   ....[68]....
        /*06b4*/ 	.word	0x00008680


	//   ....[69]....
        /*06b8*/ 	.word	0x00008690


	//   ....[70]....
        /*06bc*/ 	.word	0x000086a0


	//   ....[71]....
        /*06c0*/ 	.word	0x000086b0


	//   ....[72]....
        /*06c4*/ 	.word	0x000086c0


	//   ....[73]....
        /*06c8*/ 	.word	0x000086d0


	//   ....[74]....
        /*06cc*/ 	.word	0x000086e0


	//   ....[75]....
        /*06d0*/ 	.word	0x000086f0


	//   ....[76]....
        /*06d4*/ 	.word	0x00008700


	//   ....[77]....
        /*06d8*/ 	.word	0x00008710


	//   ....[78]....
        /*06dc*/ 	.word	0x00008720


	//   ....[79]....
        /*06e0*/ 	.word	0x00008730


	//   ....[80]....
        /*06e4*/ 	.word	0x00008740


	//   ....[81]....
        /*06e8*/ 	.word	0x00008750


	//   ....[82]....
        /*06ec*/ 	.word	0x00008760


	//   ....[83]....
        /*06f0*/ 	.word	0x00008770


	//   ....[84]....
        /*06f4*/ 	.word	0x00008780


	//   ....[85]....
        /*06f8*/ 	.word	0x00008790


	//   ....[86]....
        /*06fc*/ 	.word	0x000087a0


	//   ....[87]....
        /*0700*/ 	.word	0x000087b0


	//   ....[88]....
        /*0704*/ 	.word	0x000087c0


	//   ....[89]....
        /*0708*/ 	.word	0x000087d0


	//   ....[90]....
        /*070c*/ 	.word	0x000087e0


	//   ....[91]....
        /*0710*/ 	.word	0x000087f0


	//   ....[92]....
        /*0714*/ 	.word	0x00008800


	//   ....[93]....
        /*0718*/ 	.word	0x00008810


	//   ....[94]....
        /*071c*/ 	.word	0x00008820


	//   ....[95]....
        /*0720*/ 	.word	0x00008830


	//   ....[96]....
        /*0724*/ 	.word	0x00008840


	//   ....[97]....
        /*0728*/ 	.word	0x00008860


	//   ....[98]....
        /*072c*/ 	.word	0x00008870


	//   ....[99]....
        /*0730*/ 	.word	0x00008880


	//   ....[100]....
        /*0734*/ 	.word	0x00008890


	//   ....[101]....
        /*0738*/ 	.word	0x000088a0


	//   ....[102]....
        /*073c*/ 	.word	0x000088b0


	//   ....[103]....
        /*0740*/ 	.word	0x000088d0


	//   ....[104]....
        /*0744*/ 	.word	0x00008900


	//   ....[105]....
        /*0748*/ 	.word	0x00008910


	//   ....[106]....
        /*074c*/ 	.word	0x00008930


	//   ....[107]....
        /*0750*/ 	.word	0x00008940


	//   ....[108]....
        /*0754*/ 	.word	0x00008950


	//   ....[109]....
        /*0758*/ 	.word	0x00008960


	//   ....[110]....
        /*075c*/ 	.word	0x00008980


	//   ....[111]....
        /*0760*/ 	.word	0x00008990


	//   ....[112]....
        /*0764*/ 	.word	0x000089b0


	//   ....[113]....
        /*0768*/ 	.word	0x000089d0


	//   ....[114]....
        /*076c*/ 	.word	0x00008a00


	//   ....[115]....
        /*0770*/ 	.word	0x00008a30


	//   ....[116]....
        /*0774*/ 	.word	0x00008a60


	//   ....[117]....
        /*0778*/ 	.word	0x00008a90


	//   ....[118]....
        /*077c*/ 	.word	0x00008ac0


	//   ....[119]....
        /*0780*/ 	.word	0x00008af0


	//   ....[120]....
        /*0784*/ 	.word	0x00008b20


	//   ....[121]....
        /*0788*/ 	.word	0x00008b50


	//   ....[122]....
        /*078c*/ 	.word	0x00008b80


	//   ....[123]....
        /*0790*/ 	.word	0x00008bc0


	//   ....[124]....
        /*0794*/ 	.word	0x00008bf0


	//   ....[125]....
        /*0798*/ 	.word	0x00008c20


	//   ....[126]....
        /*079c*/ 	.word	0x00008c50


	//   ....[127]....
        /*07a0*/ 	.word	0x00008c80


	//   ....[128]....
        /*07a4*/ 	.word	0x00008cc0


	//   ....[129]....
        /*07a8*/ 	.word	0x00008cf0


	//   ....[130]....
        /*07ac*/ 	.word	0x00008d30


	//   ....[131]....
        /*07b0*/ 	.word	0x00008d60


	//   ....[132]....
        /*07b4*/ 	.word	0x00008d90


	//   ....[133]....
        /*07b8*/ 	.word	0x00008dd0


	//   ....[134]....
        /*07bc*/ 	.word	0x00008eb0


	//   ....[135]....
        /*07c0*/ 	.word	0x00008ee0


	//   ....[136]....
        /*07c4*/ 	.word	0x00008f20


	//   ....[137]....
        /*07c8*/ 	.word	0x00008f60


	//   ....[138]....
        /*07cc*/ 	.word	0x00008fa0


	//   ....[139]....
        /*07d0*/ 	.word	0x00008fe0


	//   ....[140]....
        /*07d4*/ 	.word	0x00009080


	//   ....[141]....
        /*07d8*/ 	.word	0x000090f0


	//   ....[142]....
        /*07dc*/ 	.word	0x00009120


	//   ....[143]....
        /*07e0*/ 	.word	0x00009180


	//   ....[144]....
        /*07e4*/ 	.word	0x000091d0


	//   ....[145]....
        /*07e8*/ 	.word	0x00009240


	//   ....[146]....
        /*07ec*/ 	.word	0x000092a0


	//   ....[147]....
        /*07f0*/ 	.word	0x00009480


	//   ....[148]....
        /*07f4*/ 	.word	0x000094d0


	//   ....[149]....
        /*07f8*/ 	.word	0x00009510


	//   ....[150]....
        /*07fc*/ 	.word	0x00009550


	//   ....[151]....
        /*0800*/ 	.word	0x00009580


	//   ....[152]....
        /*0804*/ 	.word	0x000095b0


	//   ....[153]....
        /*0808*/ 	.word	0x0000a360


	//   ....[154]....
        /*080c*/ 	.word	0x0000a390


	//   ....[155]....
        /*0810*/ 	.word	0x0000b4e0


	//   ....[156]....
        /*0814*/ 	.word	0x0000c740


	//   ....[157]....
        /*0818*/ 	.word	0x0000c780


	//   ....[158]....
        /*081c*/ 	.word	0x0000c7b0


	//   ....[159]....
        /*0820*/ 	.word	0x0000c830


	//   ....[160]....
        /*0824*/ 	.word	0x0000c8a0


	//   ....[161]....
        /*0828*/ 	.word	0x0000c8c0


	//   ....[162]....
        /*082c*/ 	.word	0x0000c920


	//   ....[163]....
        /*0830*/ 	.word	0x0000c940


	//   ....[164]....
        /*0834*/ 	.word	0x0000c9a0


	//   ....[165]....
        /*0838*/ 	.word	0x0000c9c0


	//   ....[166]....
        /*083c*/ 	.word	0x0000ca20


	//   ....[167]....
        /*0840*/ 	.word	0x0000ca40


	//   ....[168]....
        /*0844*/ 	.word	0x0000caa0


	//   ....[169]....
        /*0848*/ 	.word	0x0000cac0


	//   ....[170]....
        /*084c*/ 	.word	0x0000cb20


	//   ....[171]....
        /*0850*/ 	.word	0x0000cb40


	//   ....[172]....
        /*0854*/ 	.word	0x0000cee0


	//   ....[173]....
        /*0858*/ 	.word	0x0000cf10


	//   ....[174]....
        /*085c*/ 	.word	0x0000cfa0


	//   ....[175]....
        /*0860*/ 	.word	0x0000cfe0


	//   ....[176]....
        /*0864*/ 	.word	0x0000d010


	//   ....[177]....
        /*0868*/ 	.word	0x0000d040


	//   ....[178]....
        /*086c*/ 	.word	0x0000d0a0


	//   ....[179]....
        /*0870*/ 	.word	0x0000d0d0


	//   ....[180]....
        /*0874*/ 	.word	0x0000d130


	//   ....[181]....
        /*0878*/ 	.word	0x0000d160


	//   ....[182]....
        /*087c*/ 	.word	0x0000d1b0


	//   ....[183]....
        /*0880*/ 	.word	0x0000d1e0


	//   ....[184]....
        /*0884*/ 	.word	0x0000d220


	//   ....[185]....
        /*0888*/ 	.word	0x0000d250


	//   ....[186]....
        /*088c*/ 	.word	0x0000d2c0


	//   ....[187]....
        /*0890*/ 	.word	0x0000d2e0


	//   ....[188]....
        /*0894*/ 	.word	0x0000d880


	//   ....[189]....
        /*0898*/ 	.word	0x0000d8b0


	//   ....[190]....
        /*089c*/ 	.word	0x0000d8d0


	//   ....[191]....
        /*08a0*/ 	.word	0x0000d930


	//   ....[192]....
        /*08a4*/ 	.word	0x0000d9b0


	//   ....[193]....
        /*08a8*/ 	.word	0x0000d9d0


	//   ....[194]....
        /*08ac*/ 	.word	0x0000da50


	//   ....[195]....
        /*08b0*/ 	.word	0x0000da70


	//   ....[196]....
        /*08b4*/ 	.word	0x0000daf0


	//   ....[197]....
        /*08b8*/ 	.word	0x0000db10


	//   ....[198]....
        /*08bc*/ 	.word	0x0000db90


	//   ....[199]....
        /*08c0*/ 	.word	0x0000dbb0


	//   ....[200]....
        /*08c4*/ 	.word	0x0000dc30


	//   ....[201]....
        /*08c8*/ 	.word	0x0000dc50


	//   ....[202]....
        /*08cc*/ 	.word	0x0000dcc0


	//   ....[203]....
        /*08d0*/ 	.word	0x0000dce0


	//   ....[204]....
        /*08d4*/ 	.word	0x0000e370


	//   ....[205]....
        /*08d8*/ 	.word	0x0000e390


	//   ....[206]....
        /*08dc*/ 	.word	0x0000e3a0


	//   ....[207]....
        /*08e0*/ 	.word	0x0000e3b0


	//   ....[208]....
        /*08e4*/ 	.word	0x0000e3c0


	//   ....[209]....
        /*08e8*/ 	.word	0x0000e3d0


	//   ....[210]....
        /*08ec*/ 	.word	0x0000e3f0


	//   ....[211]....
        /*08f0*/ 	.word	0x0000e440


	//   ....[212]....
        /*08f4*/ 	.word	0x0000e460


	//   ....[213]....
        /*08f8*/ 	.word	0x0000e4a0


	//   ....[214]....
        /*08fc*/ 	.word	0x0000e4c0


	//   ....[215]....
        /*0900*/ 	.word	0x0000e500


	//   ....[216]....
        /*0904*/ 	.word	0x0000e520


	//   ....[217]....
        /*0908*/ 	.word	0x0000e560


	//   ....[218]....
        /*090c*/ 	.word	0x0000e580


	//   ....[219]....
        /*0910*/ 	.word	0x0000e5b0


	//   ....[220]....
        /*0914*/ 	.word	0x0000e930


	//   ....[221]....
        /*0918*/ 	.word	0x0000e950


	//   ....[222]....
        /*091c*/ 	.word	0x0000e970


	//   ....[223]....
        /*0920*/ 	.word	0x0000e980


	//   ....[224]....
        /*0924*/ 	.word	0x0000e990


	//   ....[225]....
        /*0928*/ 	.word	0x0000e9b0


	//   ....[226]....
        /*092c*/ 	.word	0x0000ea00


	//   ....[227]....
        /*0930*/ 	.word	0x0000ea20


	//   ....[228]....
        /*0934*/ 	.word	0x0000ea60


	//   ....[229]....
        /*0938*/ 	.word	0x0000ea80


	//   ....[230]....
        /*093c*/ 	.word	0x0000eac0


	//   ....[231]....
        /*0940*/ 	.word	0x0000eae0


	//   ....[232]....
        /*0944*/ 	.word	0x0000eb20


	//   ....[233]....
        /*0948*/ 	.word	0x0000eb40


	//   ....[234]....
        /*094c*/ 	.word	0x0000eb70


	//   ....[235]....
        /*0950*/ 	.word	0x0000ebd0


	//   ....[236]....
        /*0954*/ 	.word	0x000100d0


	//   ....[237]....
        /*0958*/ 	.word	0x000105f0


	//   ....[238]....
        /*095c*/ 	.word	0x000106e0


	//   ....[239]....
        /*0960*/ 	.word	0x000107d0


	//   ....[240]....
        /*0964*/ 	.word	0x00010880


	//   ....[241]....
        /*0968*/ 	.word	0x00010950


	//   ....[242]....
        /*096c*/ 	.word	0x000109b0


	//   ....[243]....
        /*0970*/ 	.word	0x00010a80


	//   ....[244]....
        /*0974*/ 	.word	0x00010ae0


	//   ....[245]....
        /*0978*/ 	.word	0x00010bb0


	//   ....[246]....
        /*097c*/ 	.word	0x00010c10


	//   ....[247]....
        /*0980*/ 	.word	0x00010ce0


	//   ....[248]....
        /*0984*/ 	.word	0x00010d40


	//   ....[249]....
        /*0988*/ 	.word	0x00010e10


	//   ....[250]....
        /*098c*/ 	.word	0x00010e70


	//   ....[251]....
        /*0990*/ 	.word	0x00010f40


	//   ....[252]....
        /*0994*/ 	.word	0x00010fa0


	//   ....[253]....
        /*0998*/ 	.word	0x00011060


	//   ....[254]....
        /*099c*/ 	.word	0x000111f0


	//   ....[255]....
        /*09a0*/ 	.word	0x00011280


	//   ....[0]....
        /*09a4*/ 	.word	0x00011370


	//   ....[1]....
        /*09a8*/ 	.word	0x000113c0


	//   ....[2]....
        /*09ac*/ 	.word	0x000114c0


	//   ....[3]....
        /*09b0*/ 	.word	0x00011510


	//   ....[4]....
        /*09b4*/ 	.word	0x00011610


	//   ....[5]....
        /*09b8*/ 	.word	0x00011660


	//   ....[6]....
        /*09bc*/ 	.word	0x00011740


	//   ....[7]....
        /*09c0*/ 	.word	0x000117e0


	//   ....[8]....
        /*09c4*/ 	.word	0x00011850


	//   ....[9]....
        /*09c8*/ 	.word	0x00011910


	//   ....[10]....
        /*09cc*/ 	.word	0x00011970


	//   ....[11]....
        /*09d0*/ 	.word	0x00011a40


	//   ....[12]....
        /*09d4*/ 	.word	0x00011ab0


	//   ....[13]....
        /*09d8*/ 	.word	0x00011b70


	//   ....[14]....
        /*09dc*/ 	.word	0x00011bf0


	//   ....[15]....
        /*09e0*/ 	.word	0x00011c40


	//   ....[16]....
        /*09e4*/ 	.word	0x00011d10


	//   ....[17]....
        /*09e8*/ 	.word	0x00011dd0


	//   ....[18]....
        /*09ec*/ 	.word	0x00011e40


	//   ....[19]....
        /*09f0*/ 	.word	0x00011f20


	//   ....[20]....
        /*09f4*/ 	.word	0x00011fa0


	//   ....[21]....
        /*09f8*/ 	.word	0x00012070


	//   ....[22]....
        /*09fc*/ 	.word	0x000120e0


	//   ....[23]....
        /*0a00*/ 	.word	0x000121c0


	//   ....[24]....
        /*0a04*/ 	.word	0x00012230


	//   ....[25]....
        /*0a08*/ 	.word	0x00012310


	//   ....[26]....
        /*0a0c*/ 	.word	0x00012380


	//   ....[27]....
        /*0a10*/ 	.word	0x00012450


	//   ....[28]....
        /*0a14*/ 	.word	0x000124c0


	//   ....[29]....
        /*0a18*/ 	.word	0x00012580


	//   ....[30]....
        /*0a1c*/ 	.word	0x000126c0


	//   ....[31]....
        /*0a20*/ 	.word	0x00012760


	//   ....[32]....
        /*0a24*/ 	.word	0x000127c0


	//   ....[33]....
        /*0a28*/ 	.word	0x00012870


	//   ....[34]....
        /*0a2c*/ 	.word	0x00012900


	//   ....[35]....
        /*0a30*/ 	.word	0x000129a0


	//   ....[36]....
        /*0a34*/ 	.word	0x00012a20


	//   ....[37]....
        /*0a38*/ 	.word	0x00012ac0


	//   ....[38]....
        /*0a3c*/ 	.word	0x00012b50


	//   ....[39]....
        /*0a40*/ 	.word	0x00012bf0


	//   ....[40]....
        /*0a44*/ 	.word	0x00012c80


	//   ....[41]....
        /*0a48*/ 	.word	0x00012d20


	//   ....[42]....
        /*0a4c*/ 	.word	0x00012da0


	//   ....[43]....
        /*0a50*/ 	.word	0x00012e40


	//   ....[44]....
        /*0a54*/ 	.word	0x00012ed0


	//   ....[45]....
        /*0a58*/ 	.word	0x00012f70


	//   ....[46]....
        /*0a5c*/ 	.word	0x00013050


	//   ....[47]....
        /*0a60*/ 	.word	0x000130f0


	//   ....[48]....
        /*0a64*/ 	.word	0x00013160


	//   ....[49]....
        /*0a68*/ 	.word	0x00013210


	//   ....[50]....
        /*0a6c*/ 	.word	0x00013270


	//   ....[51]....
        /*0a70*/ 	.word	0x00013320


	//   ....[52]....
        /*0a74*/ 	.word	0x00013380


	//   ....[53]....
        /*0a78*/ 	.word	0x00013440


	//   ....[54]....
        /*0a7c*/ 	.word	0x000134a0


	//   ....[55]....
        /*0a80*/ 	.word	0x00013550


	//   ....[56]....
        /*0a84*/ 	.word	0x000135b0


	//   ....[57]....
        /*0a88*/ 	.word	0x00013660


	//   ....[58]....
        /*0a8c*/ 	.word	0x000136c0


	//   ....[59]....
        /*0a90*/ 	.word	0x00013780


	//   ....[60]....
        /*0a94*/ 	.word	0x000137e0


	//   ....[61]....
        /*0a98*/ 	.word	0x00013890


	//----- nvinfo : EIATTR_REG_RECONFIG
	.align		4
.L_92:
        /*0a9c*/ 	.byte	0x01, 0x54
	.zero		2


	//----- nvinfo : EIATTR_SYSCALL_OFFSETS
	.align		4
        /*0aa0*/ 	.byte	0x04, 0x46
        /*0aa2*/ 	.short	(.L_94 - .L_93)


	//   ....[0]....
.L_93:
        /*0aa4*/ 	.word	0x00001440


	//   ....[1]....
        /*0aa8*/ 	.word	0x0000bc30


	//   ....[2]....
        /*0aac*/ 	.word	0x0000bd70


	//   ....[3]....
        /*0ab0*/ 	.word	0x0000beb0


	//   ....[4]....
        /*0ab4*/ 	.word	0x0000bfd0


	//   ....[5]....
        /*0ab8*/ 	.word	0x0000d600


	//----- nvinfo : EIATTR_MBARRIER_INSTR_OFFSETS
	.align		4
.L_94:
        /*0abc*/ 	.byte	0x04, 0x39
        /*0abe*/ 	.short	(.L_96 - .L_95)


	//   ....[0]....
.L_95:
        /*0ac0*/ 	.word	0x00000180
        /*0ac4*/ 	.word	0x000000ff
        /*0ac8*/ 	.word	0x00038800
        /*0acc*/ 	.short	0x0100
        /*0ace*/ 	.byte	0x08
	.zero		1


	//   ....[1]....
        /*0ad0*/ 	.word	0x00000190
        /*0ad4*/ 	.word	0x000000ff
        /*0ad8*/ 	.word	0x00038820
        /*0adc*/ 	.short	0x0100
        /*0ade*/ 	.byte	0x08
	.zero		1


	//   ....[2]....
        /*0ae0*/ 	.word	0x00000280
        /*0ae4*/ 	.word	0x000000ff
        /*0ae8*/ 	.word	0x00038830
        /*0aec*/ 	.short	0x0100
        /*0aee*/ 	.byte	0x08
	.zero		1


	//   ....[3]....
        /*0af0*/ 	.word	0x00000290
        /*0af4*/ 	.word	0x000000ff
        /*0af8*/ 	.word	0x00038840
        /*0afc*/ 	.short	0x0100
        /*0afe*/ 	.byte	0x08
	.zero		1


	//   ....[4]....
        /*0b00*/ 	.word	0x000002a0
        /*0b04*/ 	.word	0x000000ff
        /*0b08*/ 	.word	0x00038838
        /*0b0c*/ 	.short	0x0100
        /*0b0e*/ 	.byte	0x08
	.zero		1


	//   ....[5]....
        /*0b10*/ 	.word	0x000002b0
        /*0b14*/ 	.word	0x000000ff
        /*0b18*/ 	.word	0x00038848
        /*0b1c*/ 	.short	0x0100
        /*0b1e*/ 	.byte	0x08
	.zero		1


	//   ....[6]....
        /*0b20*/ 	.word	0x000003e0
        /*0b24*/ 	.word	0x000000ff
        /*0b28*/ 	.word	0x00038850
        /*0b2c*/ 	.short	0x0100
        /*0b2e*/ 	.byte	0x08
	.zero		1


	//   ....[7]....
        /*0b30*/ 	.word	0x000003f0
        /*0b34*/ 	.word	0x000000ff
        /*0b38*/ 	.word	0x00038860
        /*0b3c*/ 	.short	0x0100
        /*0b3e*/ 	.byte	0x08
	.zero		1


	//   ....[8]....
        /*0b40*/ 	.word	0x00000400
        /*0b44*/ 	.word	0x000000ff
        /*0b48*/ 	.word	0x00038858
        /*0b4c*/ 	.short	0x0100
        /*0b4e*/ 	.byte	0x08
	.zero		1


	//   ....[9]....
        /*0b50*/ 	.word	0x00000410
        /*0b54*/ 	.word	0x000000ff
        /*0b58*/ 	.word	0x00038868
        /*0b5c*/ 	.short	0x0100
        /*0b5e*/ 	.byte	0x08
	.zero		1


	//   ....[10]....
        /*0b60*/ 	.word	0x00000500
        /*0b64*/ 	.word	0x000000ff
        /*0b68*/ 	.word	0x00038870
        /*0b6c*/ 	.short	0x0100
        /*0b6e*/ 	.byte	0x06
	.zero		1


	//   ....[11]....
        /*0b70*/ 	.word	0x00000510
        /*0b74*/ 	.word	0x000000ff
        /*0b78*/ 	.word	0x00038880
        /*0b7c*/ 	.short	0x0100
        /*0b7e*/ 	.byte	0x06
	.zero		1


	//   ....[12]....
        /*0b80*/ 	.word	0x00000520
        /*0b84*/ 	.word	0x000000ff
        /*0b88*/ 	.word	0x00038878
        /*0b8c*/ 	.short	0x0100
        /*0b8e*/ 	.byte	0x06
	.zero		1


	//   ....[13]....
        /*0b90*/ 	.word	0x00000530
        /*0b94*/ 	.word	0x000000ff
        /*0b98*/ 	.word	0x00038888
        /*0b9c*/ 	.short	0x0100
        /*0b9e*/ 	.byte	0x06
	.zero		1


	//   ....[14]....
        /*0ba0*/ 	.word	0x00000660
        /*0ba4*/ 	.word	0x000000ff
        /*0ba8*/ 	.word	0x00038890
        /*0bac*/ 	.short	0x0100
        /*0bae*/ 	.byte	0x08
	.zero		1


	//   ....[15]....
        /*0bb0*/ 	.word	0x00000670
        /*0bb4*/ 	.word	0x000000ff
        /*0bb8*/ 	.word	0x000388a0
        /*0bbc*/ 	.short	0x0100
        /*0bbe*/ 	.byte	0x08
	.zero		1


	//   ....[16]....
        /*0bc0*/ 	.word	0x00000680
        /*0bc4*/ 	.word	0x000000ff
        /*0bc8*/ 	.word	0x00038898
        /*0bcc*/ 	.short	0x0100
        /*0bce*/ 	.byte	0x08
	.zero		1


	//   ....[17]....
        /*0bd0*/ 	.word	0x00000690
        /*0bd4*/ 	.word	0x000000ff
        /*0bd8*/ 	.word	0x000388a8
        /*0bdc*/ 	.short	0x0100
        /*0bde*/ 	.byte	0x08
	.zero		1


	//   ....[18]....
        /*0be0*/ 	.word	0x000007d0
        /*0be4*/ 	.word	0x000000ff
        /*0be8*/ 	.word	0x000388b0
        /*0bec*/ 	.short	0x0100
        /*0bee*/ 	.byte	0x08
	.zero		1


	//   ....[19]....
        /*0bf0*/ 	.word	0x000007e0
        /*0bf4*/ 	.word	0x000000ff
        /*0bf8*/ 	.word	0x000388c0
        /*0bfc*/ 	.short	0x0100
        /*0bfe*/ 	.byte	0x08
	.zero		1


	//   ....[20]....
        /*0c00*/ 	.word	0x000007f0
        /*0c04*/ 	.word	0x000000ff
        /*0c08*/ 	.word	0x000388b8
        /*0c0c*/ 	.short	0x0100
        /*0c0e*/ 	.byte	0x08
	.zero		1


	//   ....[21]....
        /*0c10*/ 	.word	0x00000800
        /*0c14*/ 	.word	0x000000ff
        /*0c18*/ 	.word	0x000388c8
        /*0c1c*/ 	.short	0x0100
        /*0c1e*/ 	.byte	0x08
	.zero		1


	//   ....[22]....
        /*0c20*/ 	.word	0x00001710
        /*0c24*/ 	.word	0x000000ff
        /*0c28*/ 	.word	0x00038800
        /*0c2c*/ 	.short	0x010a
        /*0c2e*/ 	.byte	0x29
	.zero		1


	//   ....[23]....
        /*0c30*/ 	.word	0x000017d0
        /*0c34*/ 	.word	0x000000ff
        /*0c38*/ 	.word	0x00038830
        /*0c3c*/ 	.short	0x010a
        /*0c3e*/ 	.byte	0x29
	.zero		1


	//   ....[24]....
        /*0c40*/ 	.word	0x00001810
        /*0c44*/ 	.word	0x000000ff
        /*0c48*/ 	.word	0x00038830
        /*0c4c*/ 	.short	0x010a
        /*0c4e*/ 	.byte	0x29
	.zero		1


	//   ....[25]....
        /*0c50*/ 	.word	0x00002370
        /*0c54*/ 	.word	0x000000ff
        /*0c58*/ 	.word	0x00000000
        /*0c5c*/ 	.short	0x0101
        /*0c5e*/ 	.byte	0x06
	.zero		1


	//   ....[26]....
        /*0c60*/ 	.word	0x00003e30
        /*0c64*/ 	.word	0x000000ff
        /*0c68*/ 	.word	0x00038850
        /*0c6c*/ 	.short	0x010a
        /*0c6e*/ 	.byte	0x29
	.zero		1


	//   ....[27]....
        /*0c70*/ 	.word	0x00003e70
        /*0c74*/ 	.word	0x000000ff
        /*0c78*/ 	.word	0x00038850
        /*0c7c*/ 	.short	0x010a
        /*0c7e*/ 	.byte	0x29
	.zero		1


	//   ....[28]....
        /*0c80*/ 	.word	0x00004100
        /*0c84*/ 	.word	0x000000ff
        /*0c88*/ 	.word	0x00000000
        /*0c8c*/ 	.short	0x0101
        /*0c8e*/ 	.byte	0x06
	.zero		1


	//   ....[29]....
        /*0c90*/ 	.word	0x00004260
        /*0c94*/ 	.word	0x000000ff
        /*0c98*/ 	.word	0x00038830
        /*0c9c*/ 	.short	0x010a
        /*0c9e*/ 	.byte	0x33
	.zero		1


	//   ....[30]....
        /*0ca0*/ 	.word	0x000042b0
        /*0ca4*/ 	.word	0x000000ff
        /*0ca8*/ 	.word	0x00038830
        /*0cac*/ 	.short	0x010a
        /*0cae*/ 	.byte	0x33
	.zero		1


	//   ....[31]....
        /*0cb0*/ 	.word	0x000049d0
        /*0cb4*/ 	.word	0x000000ff
        /*0cb8*/ 	.word	0x00000000
        /*0cbc*/ 	.short	0x0101
        /*0cbe*/ 	.byte	0x06
	.zero		1


	//   ....[32]....
        /*0cc0*/ 	.word	0x00006920
        /*0cc4*/ 	.word	0x000000ff
        /*0cc8*/ 	.word	0x00038850
        /*0ccc*/ 	.short	0x010a
        /*0cce*/ 	.byte	0x33
	.zero		1


	//   ....[33]....
        /*0cd0*/ 	.word	0x00006970
        /*0cd4*/ 	.word	0x000000ff
        /*0cd8*/ 	.word	0x00038850
        /*0cdc*/ 	.short	0x010a
        /*0cde*/ 	.byte	0x33
	.zero		1


	//   ....[34]....
        /*0ce0*/ 	.word	0x00006b90
        /*0ce4*/ 	.word	0x000000ff
        /*0ce8*/ 	.word	0x00000000
        /*0cec*/ 	.short	0x0101
        /*0cee*/ 	.byte	0x33
	.zero		1


	//   ....[35]....
        /*0cf0*/ 	.word	0x000095a0
        /*0cf4*/ 	.word	0x000000ff
        /*0cf8*/ 	.word	0x00000000
        /*0cfc*/ 	.short	0x0101
        /*0cfe*/ 	.byte	0x04
	.zero		1


	//   ....[36]....
        /*0d00*/ 	.word	0x0000c510
        /*0d04*/ 	.word	0x000000ff
        /*0d08*/ 	.word	0x00038880
        /*0d0c*/ 	.short	0x010a
        /*0d0e*/ 	.byte	0x2a
	.zero		1


	//   ....[37]....
        /*0d10*/ 	.word	0x0000cc80
        /*0d14*/ 	.word	0x000000ff
        /*0d18*/ 	.word	0x00038870
        /*0d1c*/ 	.short	0x0107
        /*0d1e*/ 	.byte	0x2a
	.zero		1


	//   ....[38]....
        /*0d20*/ 	.word	0x0000cd10
        /*0d24*/ 	.word	0x000000ff
        /*0d28*/ 	.word	0x00038870
        /*0d2c*/ 	.short	0x0101
        /*0d2e*/ 	.byte	0x2a
	.zero		1


	//   ....[39]....
        /*0d30*/ 	.word	0x0000cd40
        /*0d34*/ 	.word	0x000000ff
        /*0d38*/ 	.word	0x00038840
        /*0d3c*/ 	.short	0x010a
        /*0d3e*/ 	.byte	0x2a
	.zero		1


	//   ....[40]....
        /*0d40*/ 	.word	0x0000d3a0
        /*0d44*/ 	.word	0x000000ff
        /*0d48*/ 	.word	0x00038830
        /*0d4c*/ 	.short	0x0107
        /*0d4e*/ 	.byte	0x2a
	.zero		1


	//   ....[41]....
        /*0d50*/ 	.word	0x0000d430
        /*0d54*/ 	.word	0x000000ff
        /*0d58*/ 	.word	0x00038830
        /*0d5c*/ 	.short	0x0101
        /*0d5e*/ 	.byte	0x2a
	.zero		1


	//   ....[42]....
        /*0d60*/ 	.word	0x0000ddf0
        /*0d64*/ 	.word	0x000000ff
        /*0d68*/ 	.word	0x00038800
        /*0d6c*/ 	.short	0x0107
        /*0d6e*/ 	.byte	0x2a
	.zero		1


	//   ....[43]....
        /*0d70*/ 	.word	0x0000de30
        /*0d74*/ 	.word	0x000000ff
        /*0d78*/ 	.word	0x00038800
        /*0d7c*/ 	.short	0x0101
        /*0d7e*/ 	.byte	0x2a
	.zero		1


	//   ....[44]....
        /*0d80*/ 	.word	0x0000de40
        /*0d84*/ 	.word	0x000000ff
        /*0d88*/ 	.word	0x00038820
        /*0d8c*/ 	.short	0x010a
        /*0d8e*/ 	.byte	0x2a
	.zero		1


	//   ....[45]....
        /*0d90*/ 	.word	0x0000e180
        /*0d94*/ 	.word	0x00000004
        /*0d98*/ 	.word	0x00038880
        /*0d9c*/ 	.short	0x010a
        /*0d9e*/ 	.byte	0x3f
	.zero		1


	//   ....[46]....
        /*0da0*/ 	.word	0x0000e6c0
        /*0da4*/ 	.word	0x00000004
        /*0da8*/ 	.word	0x00038870
        /*0dac*/ 	.short	0x0107
        /*0dae*/ 	.byte	0x3f
	.zero		1


	//   ....[47]....
        /*0db0*/ 	.word	0x0000e750
        /*0db4*/ 	.word	0x00000004
        /*0db8*/ 	.word	0x00038870
        /*0dbc*/ 	.short	0x0101
        /*0dbe*/ 	.byte	0x3f
	.zero		1


	//   ....[48]....
        /*0dc0*/ 	.word	0x0000e780
        /*0dc4*/ 	.word	0x00000004
        /*0dc8*/ 	.word	0x00038840
        /*0dcc*/ 	.short	0x010a
        /*0dce*/ 	.byte	0x3f
	.zero		1


	//   ....[49]....
        /*0dd0*/ 	.word	0x0000ec90
        /*0dd4*/ 	.word	0x00000004
        /*0dd8*/ 	.word	0x00038830
        /*0ddc*/ 	.short	0x0107
        /*0dde*/ 	.byte	0x3f
	.zero		1


	//   ....[50]....
        /*0de0*/ 	.word	0x0000ed30
        /*0de4*/ 	.word	0x00000004
        /*0de8*/ 	.word	0x00038830
        /*0dec*/ 	.short	0x0101
        /*0dee*/ 	.byte	0x3f
	.zero		1


	//   ....[51]....
        /*0df0*/ 	.word	0x0000edb0
        /*0df4*/ 	.word	0x00000005
        /*0df8*/ 	.word	0x00038870
        /*0dfc*/ 	.short	0x010a
        /*0dfe*/ 	.byte	0x3f
	.zero		1


	//   ....[52]....
        /*0e00*/ 	.word	0x0000ee40
        /*0e04*/ 	.word	0x00000005
        /*0e08*/ 	.word	0x00038860
        /*0e0c*/ 	.short	0x010a
        /*0e0e*/ 	.byte	0x3f
	.zero		1


	//   ....[53]....
        /*0e10*/ 	.word	0x0000f5c0
        /*0e14*/ 	.word	0x00000005
        /*0e18*/ 	.word	0x00038850
        /*0e1c*/ 	.short	0x0101
        /*0e1e*/ 	.byte	0x3f
	.zero		1


	//   ....[54]....
        /*0e20*/ 	.word	0x0000f660
        /*0e24*/ 	.word	0x00000005
        /*0e28*/ 	.word	0x00000000
        /*0e2c*/ 	.short	0x0101
        /*0e2e*/ 	.byte	0x3f
	.zero		1


	//   ....[55]....
        /*0e30*/ 	.word	0x0000f730
        /*0e34*/ 	.word	0x00000011
        /*0e38*/ 	.word	0x00038870
        /*0e3c*/ 	.short	0x010a
        /*0e3e*/ 	.byte	0x3f
	.zero		1


	//   ....[56]....
        /*0e40*/ 	.word	0x0000f7f0
        /*0e44*/ 	.word	0x00000011
        /*0e48*/ 	.word	0x00038860
        /*0e4c*/ 	.short	0x010a
        /*0e4e*/ 	.byte	0x3f
	.zero		1


	//   ....[57]....
        /*0e50*/ 	.word	0x0000ff60
        /*0e54*/ 	.word	0x00000011
        /*0e58*/ 	.word	0x00038850
        /*0e5c*/ 	.short	0x0101
        /*0e5e*/ 	.byte	0x3f
	.zero		1


	//   ....[58]....
        /*0e60*/ 	.word	0x00010030
        /*0e64*/ 	.word	0x00000011
        /*0e68*/ 	.word	0x00000000
        /*0e6c*/ 	.short	0x0101
        /*0e6e*/ 	.byte	0x3f
	.zero		1


	//   ....[59]....
        /*0e70*/ 	.word	0x00010080
        /*0e74*/ 	.word	0x00000005
        /*0e78*/ 	.word	0x00038820
        /*0e7c*/ 	.short	0x010a
        /*0e7e*/ 	.byte	0x3f
	.zero		1


	//   ....[60]....
        /*0e80*/ 	.word	0x000101a0
        /*0e84*/ 	.word	0x00000004
        /*0e88*/ 	.word	0x00038840
        /*0e8c*/ 	.short	0x010a
        /*0e8e*/ 	.byte	0x3f
	.zero		1


	//   ....[61]....
        /*0e90*/ 	.word	0x00010240
        /*0e94*/ 	.word	0x00000005
        /*0e98*/ 	.word	0x00038840
        /*0e9c*/ 	.short	0x010a
        /*0e9e*/ 	.byte	0x3f
	.zero		1


	//   ....[62]....
        /*0ea0*/ 	.word	0x00010280
        /*0ea4*/ 	.word	0x00000004
        /*0ea8*/ 	.word	0x00038860
        /*0eac*/ 	.short	0x010a
        /*0eae*/ 	.byte	0x3f
	.zero		1


	//   ....[63]....
        /*0eb0*/ 	.word	0x000102c0
        /*0eb4*/ 	.word	0x00000005
        /*0eb8*/ 	.word	0x00038860
        /*0ebc*/ 	.short	0x010a
        /*0ebe*/ 	.byte	0x3f
	.zero		1


	//   ....[64]....
        /*0ec0*/ 	.word	0x00010300
        /*0ec4*/ 	.word	0x00000004
        /*0ec8*/ 	.word	0x00038880
        /*0ecc*/ 	.short	0x010a
        /*0ece*/ 	.byte	0x3f
	.zero		1


	//   ....[65]....
        /*0ed0*/ 	.word	0x00010340
        /*0ed4*/ 	.word	0x00000005
        /*0ed8*/ 	.word	0x00038880
        /*0edc*/ 	.short	0x010a
        /*0ede*/ 	.byte	0x3f
	.zero		1


	//   ....[66]....
        /*0ee0*/ 	.word	0x000103b0
        /*0ee4*/ 	.word	0x00000005
        /*0ee8*/ 	.word	0x00038800
        /*0eec*/ 	.short	0x010a
        /*0eee*/ 	.byte	0x3f
	.zero		1


	//   ....[67]....
        /*0ef0*/ 	.word	0x00010410
        /*0ef4*/ 	.word	0x00000005
        /*0ef8*/ 	.word	0x00038830
        /*0efc*/ 	.short	0x010a
        /*0efe*/ 	.byte	0x3f
	.zero		1


	//   ....[68]....
        /*0f00*/ 	.word	0x00010470
        /*0f04*/ 	.word	0x00000007
        /*0f08*/ 	.word	0x00038850
        /*0f0c*/ 	.short	0x010a
        /*0f0e*/ 	.byte	0x3f
	.zero		1


	//   ....[69]....
        /*0f10*/ 	.word	0x000104e0
        /*0f14*/ 	.word	0x00000002
        /*0f18*/ 	.word	0x00038830
        /*0f1c*/ 	.short	0x010a
        /*0f1e*/ 	.byte	0x3f
	.zero		1


	//   ....[70]....
        /*0f20*/ 	.word	0x00010550
        /*0f24*/ 	.word	0x00000004
        /*0f28*/ 	.word	0x00038850
        /*0f2c*/ 	.short	0x010a
        /*0f2e*/ 	.byte	0x3f
	.zero		1


	//   ....[71]....
        /*0f30*/ 	.word	0x00010630
        /*0f34*/ 	.word	0x00000002
        /*0f38*/ 	.word	0x00038880
        /*0f3c*/ 	.short	0x010a
        /*0f3e*/ 	.byte	0x3f
	.zero		1


	//   ....[72]....
        /*0f40*/ 	.word	0x00011140
        /*0f44*/ 	.word	0x00000002
        /*0f48*/ 	.word	0x00038840
        /*0f4c*/ 	.short	0x010a
        /*0f4e*/ 	.byte	0x3f
	.zero		1


	//   ....[73]....
        /*0f50*/ 	.word	0x000125c0
        /*0f54*/ 	.word	0x00000003
        /*0f58*/ 	.word	0x00038820
        /*0f5c*/ 	.short	0x010a
        /*0f5e*/ 	.byte	0x3f
	.zero		1


	//   ....[74]....
        /*0f60*/ 	.word	0x00012610
        /*0f64*/ 	.word	0x00000004
        /*0f68*/ 	.word	0x00038880
        /*0f6c*/ 	.short	0x010a
        /*0f6e*/ 	.byte	0x3f
	.zero		1


	//   ....[75]....
        /*0f70*/ 	.word	0x00012fa0
        /*0f74*/ 	.word	0x00000004
        /*0f78*/ 	.word	0x00038840
        /*0f7c*/ 	.short	0x010a
        /*0f7e*/ 	.byte	0x3f
	.zero		1


	//   ....[76]....
        /*0f80*/ 	.word	0x000138c0
        /*0f84*/ 	.word	0x00000005
        /*0f88*/ 	.word	0x00038870
        /*0f8c*/ 	.short	0x010a
        /*0f8e*/ 	.byte	0x3f
	.zero		1


	//   ....[77]....
        /*0f90*/ 	.word	0x00013910
        /*0f94*/ 	.word	0x00000005
        /*0f98*/ 	.word	0x00038860
        /*0f9c*/ 	.short	0x010a
        /*0f9e*/ 	.byte	0x3f
	.zero		1


	//   ....[78]....
        /*0fa0*/ 	.word	0x00013960
        /*0fa4*/ 	.word	0x00000011
        /*0fa8*/ 	.word	0x00038870
        /*0fac*/ 	.short	0x010a
        /*0fae*/ 	.byte	0x3f
	.zero		1


	//   ....[79]....
        /*0fb0*/ 	.word	0x000139b0
        /*0fb4*/ 	.word	0x00000011
        /*0fb8*/ 	.word	0x00038860
        /*0fbc*/ 	.short	0x010a
        /*0fbe*/ 	.byte	0x3f
	.zero		1


	//   ....[80]....
        /*0fc0*/ 	.word	0x00013a00
        /*0fc4*/ 	.word	0x00000005
        /*0fc8*/ 	.word	0x00038820
        /*0fcc*/ 	.short	0x010a
        /*0fce*/ 	.byte	0x3f
	.zero		1


	//   ....[81]....
        /*0fd0*/ 	.word	0x00013a50
        /*0fd4*/ 	.word	0x00000004
        /*0fd8*/ 	.word	0x00038840
        /*0fdc*/ 	.short	0x010a
        /*0fde*/ 	.byte	0x3f
	.zero		1


	//   ....[82]....
        /*0fe0*/ 	.word	0x00013aa0
        /*0fe4*/ 	.word	0x00000005
        /*0fe8*/ 	.word	0x00038840
        /*0fec*/ 	.short	0x010a
        /*0fee*/ 	.byte	0x3f
	.zero		1


	//   ....[83]....
        /*0ff0*/ 	.word	0x00013af0
        /*0ff4*/ 	.word	0x00000004
        /*0ff8*/ 	.word	0x00038860
        /*0ffc*/ 	.short	0x010a
        /*0ffe*/ 	.byte	0x3f
	.zero		1


	//   ....[84]....
        /*1000*/ 	.word	0x00013b40
        /*1004*/ 	.word	0x00000005
        /*1008*/ 	.word	0x00038860
        /*100c*/ 	.short	0x010a
        /*100e*/ 	.byte	0x3f
	.zero		1


	//   ....[85]....
        /*1010*/ 	.word	0x00013b90
        /*1014*/ 	.word	0x00000004
        /*1018*/ 	.word	0x00038880
        /*101c*/ 	.short	0x010a
        /*101e*/ 	.byte	0x3f
	.zero		1


	//----- nvinfo : EIATTR_NUM_MBARRIERS
	.align		4
.L_96:
        /*1020*/ 	.byte	0x03, 0x38
        /*1022*/ 	.short	0x0016


	//----- nvinfo : EIATTR_EXIT_INSTR_OFFSETS
	.align		4
        /*1024*/ 	.byte	0x04, 0x1c
        /*1026*/ 	.short	(.L_98 - .L_97)


	//   ....[0]....
.L_97:
        /*1028*/ 	.word	0x00010390


	//----- nvinfo : EIATTR_MAX_THREADS
	.align		4
.L_98:
        /*102c*/ 	.byte	0x04, 0x05
        /*102e*/ 	.short	(.L_100 - .L_99)
.L_99:
        /*1030*/ 	.word	0x00000180
        /*1034*/ 	.word	0x00000001
        /*1038*/ 	.word	0x00000001


	//----- nvinfo : EIATTR_CRS_STACK_SIZE
	.align		4
.L_100:
        /*103c*/ 	.byte	0x04, 0x1e
        /*103e*/ 	.short	(.L_102 - .L_101)
.L_101:
        /*1040*/ 	.word	0x00000000


	//----- nvinfo : EIATTR_CBANK_PARAM_SIZE
	.align		4
.L_102:
        /*1044*/ 	.byte	0x03, 0x19
        /*1046*/ 	.short	0x0a70


	//----- nvinfo : EIATTR_PARAM_CBANK
	.align		4
        /*1048*/ 	.byte	0x04, 0x0a
        /*104a*/ 	.short	(.L_104 - .L_103)
	.align		4
.L_103:
        /*104c*/ 	.word	index@(.nv.constant0._ZN7cutlass13device_kernelIN5flash11enable_sm90INS1_16FlashAttnFwdSm90INS1_25CollectiveMainloopFwdSm90ILi2EN4cute5tupleIJNS5_1CILi1EEES8_S8_EEENS6_IJNS7_ILi128EEESA_NS7_ILi256EEEEEELi256ENS_12float_e4m3_tEfNS_4arch4Sm90ELb0ELb0ELb1ELb0ELb1ELb0ELb0ELb1ELb0ELb1ELb1ELb0EEENS1_21CollectiveEpilogueFwdINS6_IJSA_SB_SA_EEES9_NS_10bfloat16_tESF_Li256ELb0ELb1ELb1ELb1EEENS1_19SingleTileSchedulerILb0ELb1ELb1ELi128EEEEEEEEEvNT_6ParamsE)
        /*1050*/ 	.short	0x0210
        /*1052*/ 	.short	0x0a70


	//----- nvinfo : EIATTR_SW_WAR
	.align		4
.L_104:
        /*1054*/ 	.byte	0x04, 0x36
        /*1056*/ 	.short	(.L_106 - .L_105)
.L_105:
        /*1058*/ 	.word	0x00000008
.L_106:


//--------------------- .nv.info._ZN7cutlass13device_kernelIN5flash11enable_sm90INS1_16FlashAttnFwdSm90INS1_25CollectiveMainloopFwdSm90ILi2EN4cute5tupleIJNS5_1CILi1EEES8_S8_EEENS6_IJNS7_ILi128EEESA_NS7_ILi256EEEEEELi256ENS_12float_e4m3_tEfNS_4arch4Sm90ELb0ELb0ELb1ELb1ELb1ELb0ELb0ELb1ELb0ELb1ELb1ELb0EEENS1_21CollectiveEpilogueFwdINS6_IJSA_SB_SA_EEES9_NS_10bfloat16_tESF_Li256ELb1ELb1ELb1ELb1EEENS1_36VarlenDynamicPersistentTileSchedulerILi128ELi128ELi256ELi128ELb1ELb1ELb1ELb0ELb1ELb1EEEEEEEEEvNT_6ParamsE --------------------------
	.section	.nv.info._ZN7cutlass13device_kernelIN5flash11enable_sm90INS1_16FlashAttnFwdSm90INS1_25CollectiveMainloopFwdSm90ILi2EN4cute5tupleIJNS5_1CILi1EEES8_S8_EEENS6_IJNS7_ILi128EEESA_NS7_ILi256EEEEEELi256ENS_12float_e4m3_tEfNS_4arch4Sm90ELb0ELb0ELb1ELb1ELb1ELb0ELb0ELb1ELb0ELb1ELb1ELb0EEENS1_21CollectiveEpilogueFwdINS6_IJSA_SB_SA_EEES9_NS_10bfloat16_tESF_Li256ELb1ELb1ELb1ELb1EEENS1_36VarlenDynamicPersistentTileSchedulerILi128ELi128ELi256ELi128ELb1ELb1ELb1ELb0ELb1ELb1EEEEEEEEEvNT_6ParamsE,"",@"SHT_CUDA_INFO"
	.sectionflags	@""
	.align	4


	//----- nvinfo : EIATTR_CUDA_API_VERSION
	.align		4
        /*0000*/ 	.byte	0x04, 0x37
        /*0002*/ 	.short	(.L_108 - .L_107)
.L_107:
        /*0004*/ 	.word	0x00000082


	//----- nvinfo : EIATTR_KPARAM_INFO
	.align		4
.L_108:
        /*0008*/ 	.byte	0x04, 0x17
        /*000a*/ 	.short	(.L_110 - .L_109)
.L_109:
        /*000c*/ 	.word	0x00000000
        /*0010*/ 	.short	0x0000
        /*0012*/ 	.short	0x0070
        /*0014*/ 	.byte	0x00, 0xf0, 0x01, 0x2a


	//----- nvinfo : EIATTR_SPARSE_MMA_MASK
	.align		4
.L_110:
        /*0018*/ 	.byte	0x03, 0x50
        /*001a*/ 	.short	0x0000


	//----- nvinfo : EIATTR_MAXREG_COUNT
	.align		4
        /*001c*/ 	.byte	0x03, 0x1b
        /*001e*/ 	.short	0x00a8


	//----- nvinfo : EIATTR_NUM_BARRIERS
	.align		4
        /*0020*/ 	.byte	0x02, 0x4c
        /*0022*/ 	.byte	0x10
	.zero		1


	//----- nvinfo : EIATTR_EXTERNS
	.align		4
        /*0024*/ 	.byte	0x04, 0x0f
        /*0026*/ 	.short	(.L_112 - .L_111)


	//   ....[0]....
	.align		4
.L_111:
        /*0028*/ 	.word	index@(__assertfail)


	//----- nvinfo : EIATTR_ANNOTATIONS
	.align		4
.L_112:
        /*002c*/ 	.byte	0x04, 0x55
        /*002e*/ 	.short	(.L_114 - .L_113)


	//   ....[0]....
.L_113:
        /*0030*/ 	.word	0x00000001
        /*0034*/ 	.byte	0xf0, 0x0a, 0x00, 0x00, 0x01, 0x00, 0x00, 0x00, 0xc0, 0x0c, 0x00, 0x00, 0x01, 0x00, 0x00, 0x00
        /* <DEDUP_REMOVED lines=29> */
        /*0214*/ 	.byte	0xe0, 0x4e, 0x01, 0x00


	//----- nvinfo : EIATTR_MERCURY_ISA_VERSION
	.align		4
.L_114:
        /*0218*/ 	.byte	0x03, 0x5f
        /*021a*/ 	.short	0x0101


	//----- nvinfo : EIATTR_UNUSED_LOAD_BYTE_OFFSET
	.align		4
        /*021c*/ 	.byte	0x04, 0x44
        /*021e*/ 	.short	(.L_116 - .L_115)


	//   ....[0]....
.L_115:
        /*0220*/ 	.word	0x00000980
        /*0224*/ 	.word	0x0000fff0


	//   ....[1]....
        /*0228*/ 	.word	0x000080b0
        /*022c*/ 	.word	0x0000fff0


	//----- nvinfo : EIATTR_INT_WARP_WIDE_INSTR_OFFSETS
	.align		4
.L_116:
        /*0230*/ 	.byte	0x04, 0x31
        /*0232*/ 	.short	(.L_118 - .L_117)


	//   ....[0]....
.L_117:
        /*0234*/ 	.word	0x000000c0


	//   ....[1]....
        /*0238*/ 	.word	0x000000d0


	//   ....[2]....
        /*023c*/ 	.word	0x00000170


	//   ....[3]....
        /*0240*/ 	.word	0x0000fa00


	//   ....[4]....
        /*0244*/ 	.word	0x0000fa90


	//   ....[5]....
        /*0248*/ 	.word	0x00013830


	//   ....[6]....
        /*024c*/ 	.word	0x000138c0


	//----- nvinfo : EIATTR_COOP_GROUP_MASK_REGIDS
	.align		4
.L_118:
        /*0250*/ 	.byte	0x04, 0x29
        /*0252*/ 	.short	(.L_120 - .L_119)


	//   ....[0]....
.L_119:
        /*0254*/ 	.word	0xffffffff


	//   ....[1]....
        /*0258*/ 	.word	0xffffffff


	//   ....[2]....
        /*025c*/ 	.word	0xffffffff


	//   ....[3]....
        /*0260*/ 	.word	0xffffffff


	//   ....[4]....
        /*0264*/ 	.word	0xffffffff


	//   ....[5]....
        /*0268*/ 	.word	0xffffffff


	//   ....[6]....
        /*026c*/ 	.word	0xffffffff


	//   ....[7]....
        /*0270*/ 	.word	0xffffffff


	//   ....[8]....
        /*0274*/ 	.word	0xffffffff


	//   ....[9]....
        /*0278*/ 	.word	0xffffffff


	//   ....[10]....
        /*027c*/ 	.word	0xffffffff


	//   ....[11]....
        /*0280*/ 	.word	0xffffffff


	//   ....[12]....
        /*0284*/ 	.word	0xffffffff


	//   ....[13]....
        /*0288*/ 	.word	0xffffffff


	//   ....[14]....
        /*028c*/ 	.word	0xffffffff


	//   ....[15]....
        /*0290*/ 	.word	0xffffffff


	//   ....[16]....
        /*0294*/ 	.word	0xffffffff


	//   ....[17]....
        /*0298*/ 	.word	0xffffffff


	//   ....[18]....
        /*029c*/ 	.word	0xffffffff


	//   ....[19]....
        /*02a0*/ 	.word	0xffffffff


	//   ....[20]....
        /*02a4*/ 	.word	0xffffffff


	//   ....[21]....
        /*02a8*/ 	.word	0xffffffff


	//   ....[22]....
        /*02ac*/ 	.word	0xffffffff


	//   ....[23]....
        /*02b0*/ 	.word	0xffffffff


	//   ....[24]....
        /*02b4*/ 	.word	0xffffffff


	//   ....[25]....
        /*02b8*/ 	.word	0xffffffff


	//   ....[26]....
        /*02bc*/ 	.word	0xffffffff


	//   ....[27]....
        /*02c0*/ 	.word	0xffffffff


	//   ....[28]....
        /*02c4*/ 	.word	0xffffffff


	//   ....[29]....
        /*02c8*/ 	.word	0xffffffff


	//   ....[30]....
        /*02cc*/ 	.word	0xffffffff


	//   ....[31]....
        /*02d0*/ 	.word	0xffffffff


	//   ....[32]....
        /*02d4*/ 	.word	0xffffffff


	//   ....[33]....
        /*02d8*/ 	.word	0xffffffff


	//   ....[34]....
        /*02dc*/ 	.word	0xffffffff


	//   ....[35]....
        /*02e0*/ 	.word	0xffffffff


	//   ....[36]....
        /*02e4*/ 	.word	0xffffffff


	//   ....[37]....
        /*02e8*/ 	.word	0xffffffff


	//   ....[38]....
        /*02ec*/ 	.word	0xffffffff


	//   ....[39]....
        /*02f0*/ 	.word	0xffffffff


	//   ....[40]....
        /*02f4*/ 	.word	0xffffffff


	//   ....[41]....
        /*02f8*/ 	.word	0xffffffff


	//   ....[42]....
        /*02fc*/ 	.word	0xffffffff


	//   ....[43]....
        /*0300*/ 	.word	0xffffffff


	//   ....[44]....
        /*0304*/ 	.word	0xffffffff


	//   ....[45]....
        /*0308*/ 	.word	0xffffffff


	//   ....[46]....
        /*030c*/ 	.word	0xffffffff


	//   ....[47]....
        /*0310*/ 	.word	0xffffffff


	//   ....[48]....
        /*0314*/ 	.word	0xffffffff


	//   ....[49]....
        /*0318*/ 	.word	0xffffffff


	//   ....[50]....
        /*031c*/ 	.word	0xffffffff


	//   ....[51]....
        /*0320*/ 	.word	0xffffffff


	//   ....[52]....
        /*0324*/ 	.word	0xffffffff


	//   ....[53]....
        /*0328*/ 	.word	0xffffffff


	//   ....[54]....
        /*032c*/ 	.word	0xffffffff


	//   ....[55]....
        /*0330*/ 	.word	0xffffffff


	//   ....[56]....
        /*0334*/ 	.word	0xffffffff


	//   ....[57]....
        /*0338*/ 	.word	0xffffffff


	//   ....[58]....
        /*033c*/ 	.word	0xffffffff


	//   ....[59]....
        /*0340*/ 	.word	0xffffffff


	//   ....[60]....
        /*0344*/ 	.word	0xffffffff


	//   ....[61]....
        /*0348*/ 	.word	0xffffffff


	//   ....[62]....
        /*034c*/ 	.word	0xffffffff


	//   ....[63]....
        /*0350*/ 	.word	0xffffffff


	//   ....[64]....
        /*0354*/ 	.word	0xffffffff


	//   ....[65]....
        /*0358*/ 	.word	0xffffffff


	//   ....[66]....
        /*035c*/ 	.word	0xffffffff


	//   ....[67]....
        /*0360*/ 	.word	0xffffffff


	//   ....[68]....
        /*0364*/ 	.word	0xffffffff


	//   ....[69]....
        /*0368*/ 	.word	0xffffffff


	//   ....[70]....
        /*036c*/ 	.word	0xffffffff


	//   ....[71]....
        /*0370*/ 	.word	0xffffffff


	//   ....[72]....
        /*0374*/ 	.word	0xffffffff


	//   ....[73]....
        /*0378*/ 	.word	0xffffffff


	//   ....[74]....
        /*037c*/ 	.word	0xffffffff


	//   ....[75]....
        /*0380*/ 	.word	0xffffffff


	//   ....[76]....
        /*0384*/ 	.word	0xffffffff


	//   ....[77]....
        /*0388*/ 	.word	0xffffffff


	//   ....[78]....
        /*038c*/ 	.word	0xffffffff


	//   ....[79]....
        /*0390*/ 	.word	0xffffffff


	//   ....[80]....
        /*0394*/ 	.word	0xffffffff


	//   ....[81]....
        /*0398*/ 	.word	0xffffffff


	//   ....[82]....
        /*039c*/ 	.word	0xffffffff


	//   ....[83]....
        /*03a0*/ 	.word	0xffffffff


	//   ....[84]....
        /*03a4*/ 	.word	0xffffffff


	//   ....[85]....
        /*03a8*/ 	.word	0xffffffff


	//   ....[86]....
        /*03ac*/ 	.word	0xffffffff


	//   ....[87]....
        /*03b0*/ 	.word	0xffffffff


	//   ....[88]....
        /*03b4*/ 	.word	0xffffffff


	//   ....[89]....
        /*03b8*/ 	.word	0xffffffff


	//   ....[90]....
        /*03bc*/ 	.word	0xffffffff


	//   ....[91]....
        /*03c0*/ 	.word	0xffffffff


	//   ....[92]....
        /*03c4*/ 	.word	0xffffffff


	//   ....[93]....
        /*03c8*/ 	.word	0xffffffff


	//   ....[94]....
        /*03cc*/ 	.word	0xffffffff


	//   ....[95]....
        /*03d0*/ 	.word	0xffffffff


	//   ....[96]....
        /*03d4*/ 	.word	0xffffffff


	//   ....[97]....
        /*03d8*/ 	.word	0xffffffff


	//   ....[98]....
        /*03dc*/ 	.word	0xffffffff


	//   ....[99]....
        /*03e0*/ 	.word	0xffffffff


	//   ....[100]....
        /*03e4*/ 	.word	0xffffffff


	//   ....[101]....
        /*03e8*/ 	.word	0xffffffff


	//   ....[102]....
        /*03ec*/ 	.word	0xffffffff


	//   ....[103]....
        /*03f0*/ 	.word	0xffffffff


	//   ....[104]....
        /*03f4*/ 	.word	0xffffffff


	//   ....[105]....
        /*03f8*/ 	.word	0xffffffff


	//   ....[106]....
        /*03fc*/ 	.word	0xffffffff


	//   ....[107]....
        /*0400*/ 	.word	0xffffffff


	//   ....[108]....
        /*0404*/ 	.word	0xffffffff


	//   ....[109]....
        /*0408*/ 	.word	0xffffffff


	//   ....[110]....
        /*040c*/ 	.word	0xffffffff


	//   ....[111]....
        /*0410*/ 	.word	0xffffffff


	//   ....[112]....
        /*0414*/ 	.word	0xffffffff


	//   ....[113]....
        /*0418*/ 	.word	0xffffffff


	//   ....[114]....
        /*041c*/ 	.word	0xffffffff


	//   ....[115]....
        /*0420*/ 	.word	0xffffffff


	//   ....[116]....
        /*0424*/ 	.word	0xffffffff


	//   ....[117]....
        /*0428*/ 	.word	0xffffffff


	//   ....[118]....
        /*042c*/ 	.word	0xffffffff


	//   ....[119]....
        /*0430*/ 	.word	0xffffffff


	//   ....[120]....
        /*0434*/ 	.word	0xffffffff


	//   ....[121]....
        /*0438*/ 	.word	0xffffffff


	//   ....[122]....
        /*043c*/ 	.word	0xffffffff


	//   ....[123]....
        /*0440*/ 	.word	0xffffffff


	//   ....[124]....
        /*0444*/ 	.word	0xffffffff


	//   ....[125]....
        /*0448*/ 	.word	0xffffffff


	//   ....[126]....
        /*044c*/ 	.word	0xffffffff


	//   ....[127]....
        /*0450*/ 	.word	0xffffffff


	//   ....[128]....
        /*0454*/ 	.word	0xffffffff


	//   ....[129]....
        /*0458*/ 	.word	0xffffffff


	//   ....[130]....
        /*045c*/ 	.word	0xffffffff


	//   ....[131]....
        /*0460*/ 	.word	0xffffffff


	//   ....[132]....
        /*0464*/ 	.word	0xffffffff


	//   ....[133]....
        /*0468*/ 	.word	0xffffffff


	//   ....[134]....
        /*046c*/ 	.word	0xffffffff


	//   ....[135]....
        /*0470*/ 	.word	0xffffffff


	//   ....[136]....
        /*0474*/ 	.word	0xffffffff


	//   ....[137]....
        /*0478*/ 	.word	0xffffffff


	//   ....[138]....
        /*047c*/ 	.word	0xffffffff


	//   ....[139]....
        /*0480*/ 	.word	0xffffffff


	//   ....[140]....
        /*0484*/ 	.word	0xffffffff


	//   ....[141]....
        /*0488*/ 	.word	0xffffffff


	//   ....[142]....
        /*048c*/ 	.word	0xffffffff


	//   ....[143]....
        /*0490*/ 	.word	0xffffffff


	//   ....[144]....
        /*0494*/ 	.word	0xffffffff


	//   ....[145]....
        /*0498*/ 	.word	0xffffffff


	//   ....[146]....
        /*049c*/ 	.word	0xffffffff


	//   ....[147]....
        /*04a0*/ 	.word	0xffffffff


	//   ....[148]....
        /*04a4*/ 	.word	0xffffffff


	//   ....[149]....
        /*04a8*/ 	.word	0xffffffff


	//   ....[150]....
        /*04ac*/ 	.word	0xffffffff


	//   ....[151]....
        /*04b0*/ 	.word	0xffffffff


	//   ....[152]....
        /*04b4*/ 	.word	0xffffffff


	//   ....[153]....
        /*04b8*/ 	.word	0xffffffff


	//   ....[154]....
        /*04bc*/ 	.word	0xffffffff


	//   ....[155]....
        /*04c0*/ 	.word	0xffffffff


	//   ....[156]....
        /*04c4*/ 	.word	0xffffffff


	//   ....[157]....
        /*04c8*/ 	.word	0xffffffff


	//   ....[158]....
        /*04cc*/ 	.word	0xffffffff


	//   ....[159]....
        /*04d0*/ 	.word	0xffffffff


	//   ....[160]....
        /*04d4*/ 	.word	0xffffffff


	//   ....[161]....
        /*04d8*/ 	.word	0xffffffff


	//   ....[162]....
        /*04dc*/ 	.word	0xffffffff


	//   ....[163]....
        /*04e0*/ 	.word	0xffffffff


	//   ....[164]....
        /*04e4*/ 	.word	0xffffffff


	//   ....[165]....
        /*04e8*/ 	.word	0xffffffff


	//   ....[166]....
        /*04ec*/ 	.word	0xffffffff


	//   ....[167]....
        /*04f0*/ 	.word	0xffffffff


	//   ....[168]....
        /*04f4*/ 	.word	0xffffffff


	//   ....[169]....
        /*04f8*/ 	.word	0xffffffff


	//   ....[170]....
        /*04fc*/ 	.word	0xffffffff


	//   ....[171]....
        /*0500*/ 	.word	0xffffffff


	//   ....[172]....
        /*0504*/ 	.word	0xffffffff


	//   ....[173]....
        /*0508*/ 	.word	0xffffffff


	//   ....[174]....
        /*050c*/ 	.word	0xffffffff


	//   ....[175]....
        /*0510*/ 	.word	0xffffffff


	//   ....[176]....
        /*0514*/ 	.word	0xffffffff


	//   ....[177]....
        /*0518*/ 	.word	0xffffffff


	//   ....[178]....
        /*051c*/ 	.word	0xffffffff


	//   ....[179]....
        /*0520*/ 	.word	0xffffffff


	//   ....[180]....
        /*0524*/ 	.word	0xffffffff


	//   ....[181]....
        /*0528*/ 	.word	0xffffffff


	//   ....[182]....
        /*052c*/ 	.word	0xffffffff


	//   ....[183]....
        /*0530*/ 	.word	0xffffffff


	//   ....[184]....
        /*0534*/ 	.word	0xffffffff


	//   ....[185]....
        /*0538*/ 	.word	0xffffffff


	//   ....[186]....
        /*053c*/ 	.word	0xffffffff


	//   ....[187]....
        /*0540*/ 	.word	0xffffffff


	//   ....[188]....
        /*0544*/ 	.word	0xffffffff


	//   ....[189]....
        /*0548*/ 	.word	0xffffffff


	//   ....[190]....
        /*054c*/ 	.word	0xffffffff


	//   ....[191]....
        /*0550*/ 	.word	0xffffffff


	//   ....[192]....
        /*0554*/ 	.word	0xffffffff


	//   ....[193]....
        /*0558*/ 	.word	0xffffffff


	//   ....[194]....
        /*055c*/ 	.word	0xffffffff


	//   ....[195]....
        /*0560*/ 	.word	0xffffffff


	//   ....[196]....
        /*0564*/ 	.word	0xffffffff


	//   ....[197]....
        /*0568*/ 	.word	0xffffffff


	//   ....[198]....
        /*056c*/ 	.word	0xffffffff


	//   ....[199]....
        /*0570*/ 	.word	0xffffffff


	//   ....[200]....
        /*0574*/ 	.word	0xffffffff


	//   ....[201]....
        /*0578*/ 	.word	0xffffffff


	//   ....[202]....
        /*057c*/ 	.word	0xffffffff


	//   ....[203]....
        /*0580*/ 	.word	0xffffffff


	//   ....[204]....
        /*0584*/ 	.word	0xffffffff


	//   ....[205]....
        /*0588*/ 	.word	0xffffffff


	//   ....[206]....
        /*058c*/ 	.word	0xffffffff


	//   ....[207]....
        /*0590*/ 	.word	0xffffffff


	//   ....[208]....
        /*0594*/ 	.word	0xffffffff


	//   ....[209]....
        /*0598*/ 	.word	0xffffffff


	//   ....[210]....
        /*059c*/ 	.word	0xffffffff


	//   ....[211]....
        /*05a0*/ 	.word	0xffffffff


	//   ....[212]....
        /*05a4*/ 	.word	0xffffffff


	//   ....[213]....
        /*05a8*/ 	.word	0xffffffff


	//   ....[214]....
        /*05ac*/ 	.word	0xffffffff


	//   ....[215]....
        /*05b0*/ 	.word	0xffffffff


	//   ....[216]....
        /*05b4*/ 	.word	0xffffffff


	//   ....[217]....
        /*05b8*/ 	.word	0xffffffff


	//   ....[218]....
        /*05bc*/ 	.word	0xffffffff


	//   ....[219]....
        /*05c0*/ 	.word	0xffffffff


	//   ....[220]....
        /*05c4*/ 	.word	0xffffffff


	//   ....[221]....
        /*05c8*/ 	.word	0xffffffff


	//   ....[222]....
        /*05cc*/ 	.word	0xffffffff


	//   ....[223]....
        /*05d0*/ 	.word	0xffffffff


	//   ....[224]....
        /*05d4*/ 	.word	0xffffffff


	//   ....[225]....
        /*05d8*/ 	.word	0xffffffff


	//   ....[226]....
        /*05dc*/ 	.word	0xffffffff


	//   ....[227]....
        /*05e0*/ 	.word	0xffffffff


	//   ....[228]....
        /*05e4*/ 	.word	0xffffffff


	//   ....[229]....
        /*05e8*/ 	.word	0xffffffff


	//   ....[230]....
        /*05ec*/ 	.word	0xffffffff


	//   ....[231]....
        /*05f0*/ 	.word	0xffffffff


	//   ....[232]....
        /*05f4*/ 	.word	0xffffffff


	//   ....[233]....
        /*05f8*/ 	.word	0xffffffff


	//   ....[234]....
        /*05fc*/ 	.word	0xffffffff


	//   ....[235]....
        /*0600*/ 	.word	0xffffffff


	//   ....[236]....
        /*0604*/ 	.word	0xffffffff


	//   ....[237]....
        /*0608*/ 	.word	0xffffffff


	//   ....[238]....
        /*060c*/ 	.word	0xffffffff


	//   ....[239]....
        /*0610*/ 	.word	0xffffffff


	//   ....[240]....
        /*0614*/ 	.word	0xffffffff


	//   ....[241]....
        /*0618*/ 	.word	0xffffffff


	//   ....[242]....
        /*061c*/ 	.word	0xffffffff


	//   ....[243]....
        /*0620*/ 	.word	0xffffffff


	//   ....[244]....
        /*0624*/ 	.word	0xffffffff


	//   ....[245]....
        /*0628*/ 	.word	0xffffffff


	//   ....[246]....
        /*062c*/ 	.word	0xffffffff


	//   ....[247]....
        /*0630*/ 	.word	0xffffffff


	//   ....[248]....
        /*0634*/ 	.word	0xffffffff


	//   ....[249]....
        /*0638*/ 	.word	0xffffffff


	//   ....[250]....
        /*063c*/ 	.word	0xffffffff


	//   ....[251]....
        /*0640*/ 	.word	0xffffffff


	//   ....[252]....
        /*0644*/ 	.word	0xffffffff


	//   ....[253]....
        /*0648*/ 	.word	0xffffffff


	//   ....[254]....
        /*064c*/ 	.word	0xffffffff


	//   ....[255]....
        /*0650*/ 	.word	0xffffffff


	//   ....[0]....
        /*0654*/ 	.word	0xffffffff


	//   ....[1]....
        /*0658*/ 	.word	0xffffffff


	//   ....[2]....
        /*065c*/ 	.word	0xffffffff


	//   ....[3]....
        /*0660*/ 	.word	0xffffffff


	//   ....[4]....
        /*0664*/ 	.word	0xffffffff


	//   ....[5]....
        /*0668*/ 	.word	0xffffffff


	//   ....[6]....
        /*066c*/ 	.word	0xffffffff


	//   ....[7]....
        /*0670*/ 	.word	0xffffffff


	//   ....[8]....
        /*0674*/ 	.word	0xffffffff


	//   ....[9]....
        /*0678*/ 	.word	0xffffffff


	//   ....[10]....
        /*067c*/ 	.word	0xffffffff


	//   ....[11]....
        /*0680*/ 	.word	0xffffffff


	//   ....[12]....
        /*0684*/ 	.word	0xffffffff


	//   ....[13]....
        /*0688*/ 	.word	0xffffffff


	//   ....[14]....
        /*068c*/ 	.word	0xffffffff


	//   ....[15]....
        /*0690*/ 	.word	0xffffffff


	//   ....[16]....
        /*0694*/ 	.word	0xffffffff


	//   ....[17]....
        /*0698*/ 	.word	0xffffffff


	//   ....[18]....
        /*069c*/ 	.word	0xffffffff


	//   ....[19]....
        /*06a0*/ 	.word	0xffffffff


	//   ....[20]....
        /*06a4*/ 	.word	0xffffffff


	//   ....[21]....
        /*06a8*/ 	.word	0xffffffff


	//   ....[22]....
        /*06ac*/ 	.word	0xffffffff


	//   ....[23]....
        /*06b0*/ 	.word	0xffffffff


	//   ....[24]....
        /*06b4*/ 	.word	0xffffffff


	//   ....[25]....
        /*06b8*/ 	.word	0xffffffff


	//   ....[26]....
        /*06bc*/ 	.word	0xffffffff


	//   ....[27]....
        /*06c0*/ 	.word	0xffffffff


	//   ....[28]....
        /*06c4*/ 	.word	0xffffffff


	//   ....[29]....
        /*06c8*/ 	.word	0xffffffff


	//   ....[30]....
        /*06cc*/ 	.word	0xffffffff


	//   ....[31]....
        /*06d0*/ 	.word	0x0500000f


	//   ....[32]....
        /*06d4*/ 	.word	0x0500000f


	//   ....[33]....
        /*06d8*/ 	.word	0x0500000f


	//   ....[34]....
        /*06dc*/ 	.word	0x0500000f


	//   ....[35]....
        /*06e0*/ 	.word	0x0500000f


	//   ....[36]....
        /*06e4*/ 	.word	0x0500000f


	//   ....[37]....
        /*06e8*/ 	.word	0x0500000f


	//   ....[38]....
        /*06ec*/ 	.word	0x0500000f


	//   ....[39]....
        /*06f0*/ 	.word	0x0500000f


	//   ....[40]....
        /*06f4*/ 	.word	0x0500000f


	//   ....[41]....
        /*06f8*/ 	.word	0x0500000f


	//   ....[42]....
        /*06fc*/ 	.word	0x0500000f


	//   ....[43]....
        /*0700*/ 	.word	0x0500000f


	//   ....[44]....
        /*0704*/ 	.word	0x0500000f


	//   ....[45]....
        /*0708*/ 	.word	0x0500000f


	//   ....[46]....
        /*070c*/ 	.word	0x0500000f


	//   ....[47]....
        /*0710*/ 	.word	0x0500000f


	//   ....[48]....
        /*0714*/ 	.word	0x0500000f


	//   ....[49]....
        /*0718*/ 	.word	0x0500000f


	//   ....[50]....
        /*071c*/ 	.word	0x0500000f


	//   ....[51]....
        /*0720*/ 	.word	0x0500000f


	//   ....[52]....
        /*0724*/ 	.word	0x0500000f


	//   ....[53]....
        /*0728*/ 	.word	0x0500000f


	//   ....[54]....
        /*072c*/ 	.word	0x0500000f


	//   ....[55]....
        /*0730*/ 	.word	0x0500000f


	//   ....[56]....
        /*0734*/ 	.word	0x0500000f


	//   ....[57]....
        /*0738*/ 	.word	0x0500000f


	//   ....[58]....
        /*073c*/ 	.word	0x0500000f


	//   ....[59]....
        /*0740*/ 	.word	0x0500000f


	//   ....[60]....
        /*0744*/ 	.word	0x0500000f


	//   ....[61]....
        /*0748*/ 	.word	0x0500000f


	//   ....[62]....
        /*074c*/ 	.word	0x0500000f


	//   ....[63]....
        /*0750*/ 	.word	0x0500000f


	//   ....[64]....
        /*0754*/ 	.word	0x0500000f


	//   ....[65]....
        /*0758*/ 	.word	0x0500000f


	//   ....[66]....
        /*075c*/ 	.word	0x0500000f


	//   ....[67]....
        /*0760*/ 	.word	0x0500000f


	//   ....[68]....
        /*0764*/ 	.word	0x0500000f


	//   ....[69]....
        /*0768*/ 	.word	0x0500000f


	//   ....[70]....
        /*076c*/ 	.word	0x0500000f


	//   ....[71]....
        /*0770*/ 	.word	0x0500000f


	//   ....[72]....
        /*0774*/ 	.word	0x0500000f


	//   ....[73]....
        /*0778*/ 	.word	0x0500000f


	//   ....[74]....
        /*077c*/ 	.word	0x0500000f


	//   ....[75]....
        /*0780*/ 	.word	0x0500000f


	//   ....[76]....
        /*0784*/ 	.word	0x0500000f


	//   ....[77]....
        /*0788*/ 	.word	0x0500000f


	//   ....[78]....
        /*078c*/ 	.word	0x0500000f


	//   ....[79]....
        /*0790*/ 	.word	0x0500000f


	//   ....[80]....
        /*0794*/ 	.word	0x0500000f


	//   ....[81]....
        /*0798*/ 	.word	0x0500000f


	//   ....[82]....
        /*079c*/ 	.word	0x0500000f


	//   ....[83]....
        /*07a0*/ 	.word	0x0500000f


	//   ....[84]....
        /*07a4*/ 	.word	0x0500000f


	//   ....[85]....
        /*07a8*/ 	.word	0x0500000f


	//   ....[86]....
        /*07ac*/ 	.word	0x0500000f


	//   ....[87]....
        /*07b0*/ 	.word	0x0500000f


	//   ....[88]....
        /*07b4*/ 	.word	0x0500000f


	//   ....[89]....
        /*07b8*/ 	.word	0x0500000f


	//   ....[90]....
        /*07bc*/ 	.word	0x0500000f


	//   ....[91]....
        /*07c0*/ 	.word	0x0500000f


	//   ....[92]....
        /*07c4*/ 	.word	0x0500000f


	//   ....[93]....
        /*07c8*/ 	.word	0x0500000f


	//   ....[94]....
        /*07cc*/ 	.word	0x0500000f


	//   ....[95]....
        /*07d0*/ 	.word	0x0500000f


	//   ....[96]....
        /*07d4*/ 	.word	0x0500000f


	//   ....[97]....
        /*07d8*/ 	.word	0x0500000f


	//   ....[98]....
        /*07dc*/ 	.word	0x0500000f


	//   ....[99]....
        /*07e0*/ 	.word	0x0500000f


	//   ....[100]....
        /*07e4*/ 	.word	0x0500000f


	//   ....[101]....
        /*07e8*/ 	.word	0x0500000f


	//   ....[102]....
        /*07ec*/ 	.word	0x0500000f


	//   ....[103]....
        /*07f0*/ 	.word	0x0500000f


	//   ....[104]....
        /*07f4*/ 	.word	0x0500000f


	//   ....[105]....
        /*07f8*/ 	.word	0x0500000f


	//   ....[106]....
        /*07fc*/ 	.word	0x0500000f


	//   ....[107]....
        /*0800*/ 	.word	0x0500000f


	//   ....[108]....
        /*0804*/ 	.word	0x0500000f


	//   ....[109]....
        /*0808*/ 	.word	0x0500000f


	//   ....[110]....
        /*080c*/ 	.word	0x0500000f


	//   ....[111]....
        /*0810*/ 	.word	0x0500000f


	//   ....[112]....
        /*0814*/ 	.word	0x0500000f


	//----- nvinfo : EIATTR_COOP_GROUP_INSTR_OFFSETS
	.align		4
.L_120:
        /*0818*/ 	.byte	0x04, 0x28
        /*081a*/ 	.short	(.L_122 - .L_121)


	//   ....[0]....
.L_121:
        /*081c*/ 	.word	0x00000080


	//   ....[1]....
        /*0820*/ 	.word	0x00000090


	//   ....[2]....
        /*0824*/ 	.word	0x000002d0


	//   ....[3]....
        /*0828*/ 	.word	0x00000430


	//   ....[4]....
        /*082c*/ 	.word	0x00000550


	//   ....[5]....
        /*0830*/ 	.word	0x000006b0


	//   ....[6]....
        /*0834*/ 	.word	0x00001c50


	//   ....[7]....
        /*0838*/ 	.word	0x00003570


	//   ....[8]....
        /*083c*/ 	.word	0x000035b0


	//   ....[9]....
        /*0840*/ 	.word	0x00003b10


	//   ....[10]....
        /*0844*/ 	.word	0x00003ba0


	//   ....[11]....
        /*0848*/ 	.word	0x00005570


	//   ....[12]....
        /*084c*/ 	.word	0x00005590


	//   ....[13]....
        /*0850*/ 	.word	0x00006210


	//   ....[14]....
        /*0854*/ 	.word	0x00006290


	//   ....[15]....
        /*0858*/ 	.word	0x00007600


	//   ....[16]....
        /*085c*/ 	.word	0x00007620


	//   ....[17]....
        /*0860*/ 	.word	0x000076a0


	//   ....[18]....
        /*0864*/ 	.word	0x000076b0


	//   ....[19]....
        /*0868*/ 	.word	0x00008f10


	//   ....[20]....
        /*086c*/ 	.word	0x00008f40


	//   ....[21]....
        /*0870*/ 	.word	0x00008f70


	//   ....[22]....
        /*0874*/ 	.word	0x00008fa0


	//   ....[23]....
        /*0878*/ 	.word	0x00008fd0


	//   ....[24]....
        /*087c*/ 	.word	0x00009000


	//   ....[25]....
        /*0880*/ 	.word	0x00009040


	//   ....[26]....
        /*0884*/ 	.word	0x00009060


	//   ....[27]....
        /*0888*/ 	.word	0x00009080


	//   ....[28]....
        /*088c*/ 	.word	0x00009090


	//   ....[29]....
        /*0890*/ 	.word	0x000090b0


	//   ....[30]....
        /*0894*/ 	.word	0x000090c0


	//   ....[31]....
        /*0898*/ 	.word	0x000090d0


	//   ....[32]....
        /*089c*/ 	.word	0x000090e0


	//   ....[33]....
        /*08a0*/ 	.word	0x000090f0


	//   ....[34]....
        /*08a4*/ 	.word	0x00009100


	//   ....[35]....
        /*08a8*/ 	.word	0x00009110


	//   ....[36]....
        /*08ac*/ 	.word	0x00009120


	//   ....[37]....
        /*08b0*/ 	.word	0x00009130


	//   ....[38]....
        /*08b4*/ 	.word	0x00009140


	//   ....[39]....
        /*08b8*/ 	.word	0x00009150


	//   ....[40]....
        /*08bc*/ 	.word	0x00009160


	//   ....[41]....
        /*08c0*/ 	.word	0x00009170


	//   ....[42]....
        /*08c4*/ 	.word	0x00009180


	//   ....[43]....
        /*08c8*/ 	.word	0x00009190


	//   ....[44]....
        /*08cc*/ 	.word	0x000091a0


	//   ....[45]....
        /*08d0*/ 	.word	0x000091b0


	//   ....[46]....
        /*08d4*/ 	.word	0x000091c0


	//   ....[47]....
        /*08d8*/ 	.word	0x000091d0


	//   ....[48]....
        /*08dc*/ 	.word	0x000091e0


	//   ....[49]....
        /*08e0*/ 	.word	0x000091f0


	//   ....[50]....
        /*08e4*/ 	.word	0x00009210


	//   ....[51]....
        /*08e8*/ 	.word	0x00009220


	//   ....[52]....
        /*08ec*/ 	.word	0x00009230


	//   ....[53]....
        /*08f0*/ 	.word	0x00009240


	//   ....[54]....
        /*08f4*/ 	.word	0x00009250


	//   ....[55]....
        /*08f8*/ 	.word	0x00009260


	//   ....[56]....
        /*08fc*/ 	.word	0x00009270


	//   ....[57]....
        /*0900*/ 	.word	0x00009280


	//   ....[58]....
        /*0904*/ 	.word	0x00009290


	//   ....[59]....
        /*0908*/ 	.word	0x000092a0


	//   ....[60]....
        /*090c*/ 	.word	0x000092c0


	//   ....[61]....
        /*0910*/ 	.word	0x000092e0


	//   ....[62]....
        /*0914*/ 	.word	0x000092f0


	//   ....[63]....
        /*0918*/ 	.word	0x00009300


	//   ....[64]....
        /*091c*/ 	.word	0x00009310


	//   ....[65]....
        /*0920*/ 	.word	0x00009320


	//   ....[66]....
        /*0924*/ 	.word	0x00009330


	//   ....[67]....
        /*0928*/ 	.word	0x00009340


	//   ....[68]....
        /*092c*/ 	.word	0x00009350


	//   ....[69]....
        /*0930*/ 	.word	0x00009360


	//   ....[70]....
        /*0934*/ 	.word	0x00009370


	//   ....[71]....
        /*0938*/ 	.word	0x00009380


	//   ....[72]....
        /*093c*/ 	.word	0x00009390


	//   ....[73]....
        /*0940*/ 	.word	0x000093a0


	//   ....[74]....
        /*0944*/ 	.word	0x000093b0


	//   ....[75]....
        /*0948*/ 	.word	0x000093c0


	//   ....[76]....
        /*094c*/ 	.word	0x000093d0


	//   ....[77]....
        /*0950*/ 	.word	0x000093e0


	//   ....[78]....
        /*0954*/ 	.word	0x000093f0


	//   ....[79]....
        /*0958*/ 	.word	0x00009400


	//   ....[80]....
        /*095c*/ 	.word	0x00009410


	//   ....[81]....
        /*0960*/ 	.word	0x00009420


	//   ....[82]....
        /*0964*/ 	.word	0x00009430


	//   ....[83]....
        /*0968*/ 	.word	0x00009440


	//   ....[84]....
        /*096c*/ 	.word	0x00009450


	//   ....[85]....
        /*0970*/ 	.word	0x00009460


	//   ....[86]....
        /*0974*/ 	.word	0x00009470


	//   ....[87]....
        /*0978*/ 	.word	0x00009480


	//   ....[88]....
        /*097c*/ 	.word	0x00009490


	//   ....[89]....
        /*0980*/ 	.word	0x000094a0


	//   ....[90]....
        /*0984*/ 	.word	0x000094b0


	//   ....[91]....
        /*0988*/ 	.word	0x000094c0


	//   ....[92]....
        /*098c*/ 	.word	0x000094d0


	//   ....[93]....
        /*0990*/ 	.word	0x000094e0


	//   ....[94]....
        /*0994*/ 	.word	0x000094f0


	//   ....[95]....
        /*0998*/ 	.word	0x00009500


	//   ....[96]....
        /*099c*/ 	.word	0x00009510


	//   ....[97]....
        /*09a0*/ 	.word	0x00009520


	//   ....[98]....
        /*09a4*/ 	.word	0x00009530


	//   ....[99]....
        /*09a8*/ 	.word	0x00009540


	//   ....[100]....
        /*09ac*/ 	.word	0x00009550


	//   ....[101]....
        /*09b0*/ 	.word	0x00009560


	//   ....[102]....
        /*09b4*/ 	.word	0x00009570


	//   ....[103]....
        /*09b8*/ 	.word	0x00009580


	//   ....[104]....
        /*09bc*/ 	.word	0x00009590


	//   ....[105]....
        /*09c0*/ 	.word	0x000095a0


	//   ....[106]....
        /*09c4*/ 	.word	0x000095b0


	//   ....[107]....
        /*09c8*/ 	.word	0x000095c0


	//   ....[108]....
        /*09cc*/ 	.word	0x000095d0


	//   ....[109]....
        /*09d0*/ 	.word	0x000095e0


	//   ....[110]....
        /*09d4*/ 	.word	0x000095f0


	//   ....[111]....
        /*09d8*/ 	.word	0x00009600


	//   ....[112]....
        /*09dc*/ 	.word	0x00009610


	//   ....[113]....
        /*09e0*/ 	.word	0x00009620


	//   ....[114]....
        /*09e4*/ 	.word	0x00009630


	//   ....[115]....
        /*09e8*/ 	.word	0x00009640


	//   ....[116]....
        /*09ec*/ 	.word	0x00009650


	//   ....[117]....
        /*09f0*/ 	.word	0x00009660


	//   ....[118]....
        /*09f4*/ 	.word	0x00009670


	//   ....[119]....
        /*09f8*/ 	.word	0x00009680


	//   ....[120]....
        /*09fc*/ 	.word	0x00009690


	//   ....[121]....
        /*0a00*/ 	.word	0x000096a0


	//   ....[122]....
        /*0a04*/ 	.word	0x000096b0


	//   ....[123]....
        /*0a08*/ 	.word	0x000096c0


	//   ....[124]....
        /*0a0c*/ 	.word	0x000096d0


	//   ....[125]....
        /*0a10*/ 	.word	0x000096e0


	//   ....[126]....
        /*0a14*/ 	.word	0x000096f0


	//   ....[127]....
        /*0a18*/ 	.word	0x00009700


	//   ....[128]....
        /*0a1c*/ 	.word	0x00009710


	//   ....[129]....
        /*0a20*/ 	.word	0x00009720


	//   ....[130]....
        /*0a24*/ 	.word	0x00009730


	//   ....[131]....
        /*0a28*/ 	.word	0x00009740


	//   ....[132]....
        /*0a2c*/ 	.word	0x00009750


	//   ....[133]....
        /*0a30*/ 	.word	0x00009760


	//   ....[134]....
        /*0a34*/ 	.word	0x00009780


	//   ....[135]....
        /*0a38*/ 	.word	0x000097b0


	//   ....[136]....
        /*0a3c*/ 	.word	0x00009800


	//   ....[137]....
        /*0a40*/ 	.word	0x00009830


	//   ....[138]....
        /*0a44*/ 	.word	0x00009860


	//   ....[139]....
        /*0a48*/ 	.word	0x00009890


	//   ....[140]....
        /*0a4c*/ 	.word	0x000098c0


	//   ....[141]....
        /*0a50*/ 	.word	0x000098f0


	//   ....[142]....
        /*0a54*/ 	.word	0x00009920


	//   ....[143]....
        /*0a58*/ 	.word	0x00009950


	//   ....[144]....
        /*0a5c*/ 	.word	0x00009980


	//   ....[145]....
        /*0a60*/ 	.word	0x000099b0


	//   ....[146]....
        /*0a64*/ 	.word	0x000099e0


	//   ....[147]....
        /*0a68*/ 	.word	0x0000aa90


	//   ....[148]....
        /*0a6c*/ 	.word	0x0000aaa0


	//   ....[149]....
        /*0a70*/ 	.word	0x0000aab0


	//   ....[150]....
        /*0a74*/ 	.word	0x0000aac0


	//   ....[151]....
        /*0a78*/ 	.word	0x0000b5a0


	//   ....[152]....
        /*0a7c*/ 	.word	0x0000b5c0


	//   ....[153]....
        /*0a80*/ 	.word	0x0000b760


	//   ....[154]....
        /*0a84*/ 	.word	0x0000b780


	//   ....[155]....
        /*0a88*/ 	.word	0x0000b8c0


	//   ....[156]....
        /*0a8c*/ 	.word	0x0000b8e0


	//   ....[157]....
        /*0a90*/ 	.word	0x0000ba30


	//   ....[158]....
        /*0a94*/ 	.word	0x0000ba50


	//   ....[159]....
        /*0a98*/ 	.word	0x0000c000


	//   ....[160]....
        /*0a9c*/ 	.word	0x0000c040


	//   ....[161]....
        /*0aa0*/ 	.word	0x0000ca10


	//   ....[162]....
        /*0aa4*/ 	.word	0x0000ca20


	//   ....[163]....
        /*0aa8*/ 	.word	0x0000dc60


	//   ....[164]....
        /*0aac*/ 	.word	0x0000dc90


	//   ....[165]....
        /*0ab0*/ 	.word	0x0000de00


	//   ....[166]....
        /*0ab4*/ 	.word	0x0000de20


	//   ....[167]....
        /*0ab8*/ 	.word	0x0000df60


	//   ....[168]....
        /*0abc*/ 	.word	0x0000df80


	//   ....[169]....
        /*0ac0*/ 	.word	0x0000e0d0


	//   ....[170]....
        /*0ac4*/ 	.word	0x0000e0f0


	//   ....[171]....
        /*0ac8*/ 	.word	0x0000e2c0


	//   ....[172]....
        /*0acc*/ 	.word	0x0000e4e0


	//   ....[173]....
        /*0ad0*/ 	.word	0x0000e510


	//   ....[174]....
        /*0ad4*/ 	.word	0x0000e540


	//   ....[175]....
        /*0ad8*/ 	.word	0x0000e570


	//   ....[176]....
        /*0adc*/ 	.word	0x0000e5a0


	//   ....[177]....
        /*0ae0*/ 	.word	0x0000e5e0


	//   ....[178]....
        /*0ae4*/ 	.word	0x0000e760


	//   ....[179]....
        /*0ae8*/ 	.word	0x0000e790


	//   ....[180]....
        /*0aec*/ 	.word	0x0000e7c0


	//   ....[181]....
        /*0af0*/ 	.word	0x0000e7f0


	//   ....[182]....
        /*0af4*/ 	.word	0x0000e820


	//   ....[183]....
        /*0af8*/ 	.word	0x0000e850


	//   ....[184]....
        /*0afc*/ 	.word	0x0000e8e0


	//   ....[185]....
        /*0b00*/ 	.word	0x0000e930


	//   ....[186]....
        /*0b04*/ 	.word	0x0000e940


	//   ....[187]....
        /*0b08*/ 	.word	0x0000e9e0


	//   ....[188]....
        /*0b0c*/ 	.word	0x00010610


	//   ....[189]....
        /*0b10*/ 	.word	0x00010650


	//   ....[190]....
        /*0b14*/ 	.word	0x00010760


	//   ....[191]....
        /*0b18*/ 	.word	0x00010770


	//   ....[192]....
        /*0b1c*/ 	.word	0x000107e0


	//   ....[193]....
        /*0b20*/ 	.word	0x000107f0


	//   ....[194]....
        /*0b24*/ 	.word	0x00010860


	//   ....[195]....
        /*0b28*/ 	.word	0x00010870


	//   ....[196]....
        /*0b2c*/ 	.word	0x000108e0


	//   ....[197]....
        /*0b30*/ 	.word	0x000108f0


	//   ....[198]....
        /*0b34*/ 	.word	0x00010960


	//   ....[199]....
        /*0b38*/ 	.word	0x00010970


	//   ....[200]....
        /*0b3c*/ 	.word	0x000109e0


	//   ....[201]....
        /*0b40*/ 	.word	0x000109f0


	//   ....[202]....
        /*0b44*/ 	.word	0x00010a00


	//   ....[203]....
        /*0b48*/ 	.word	0x00010a80


	//   ....[204]....
        /*0b4c*/ 	.word	0x00010df0


	//   ....[205]....
        /*0b50*/ 	.word	0x00010e20


	//   ....[206]....
        /*0b54*/ 	.word	0x00010ea0


	//   ....[207]....
        /*0b58*/ 	.word	0x00010f30


	//   ....[208]....
        /*0b5c*/ 	.word	0x00010f40


	//   ....[209]....
        /*0b60*/ 	.word	0x00010f90


	//   ....[210]....
        /*0b64*/ 	.word	0x00010fd0


	//   ....[211]....
        /*0b68*/ 	.word	0x00011020


	//   ....[212]....
        /*0b6c*/ 	.word	0x00011060


	//   ....[213]....
        /*0b70*/ 	.word	0x000110b0


	//   ....[214]....
        /*0b74*/ 	.word	0x000110e0


	//   ....[215]....
        /*0b78*/ 	.word	0x00011130


	//   ....[216]....
        /*0b7c*/ 	.word	0x00011160


	//   ....[217]....
        /*0b80*/ 	.word	0x000111b0


	//   ....[218]....
        /*0b84*/ 	.word	0x000111e0


	//   ....[219]....
        /*0b88*/ 	.word	0x000111f0


	//   ....[220]....
        /*0b8c*/ 	.word	0x00011930


	//   ....[221]....
        /*0b90*/ 	.word	0x00011960


	//   ....[222]....
        /*0b94*/ 	.word	0x000119c0


	//   ....[223]....
        /*0b98*/ 	.word	0x00011a00


	//   ....[224]....
        /*0b9c*/ 	.word	0x00011a50


	//   ....[225]....
        /*0ba0*/ 	.word	0x00011aa0


	//   ....[226]....
        /*0ba4*/ 	.word	0x00011af0


	//   ....[227]....
        /*0ba8*/ 	.word	0x00011b40


	//   ....[228]....
        /*0bac*/ 	.word	0x00011b90


	//   ....[229]....
        /*0bb0*/ 	.word	0x00011be0


	//   ....[230]....
        /*0bb4*/ 	.word	0x00011c30


	//   ....[231]....
        /*0bb8*/ 	.word	0x00011c80


	//   ....[232]....
        /*0bbc*/ 	.word	0x00011cd0


	//   ....[233]....
        /*0bc0*/ 	.word	0x00011d20


	//   ....[234]....
        /*0bc4*/ 	.word	0x00011d40


	//   ....[235]....
        /*0bc8*/ 	.word	0x00011d80


	//   ....[236]....
        /*0bcc*/ 	.word	0x00012490


	//   ....[237]....
        /*0bd0*/ 	.word	0x000124b0


	//   ....[238]....
        /*0bd4*/ 	.word	0x00012510


	//   ....[239]....
        /*0bd8*/ 	.word	0x00012520


	//   ....[240]....
        /*0bdc*/ 	.word	0x00012570


	//   ....[241]....
        /*0be0*/ 	.word	0x00012580


	//   ....[242]....
        /*0be4*/ 	.word	0x000125d0


	//   ....[243]....
        /*0be8*/ 	.word	0x000125e0


	//   ....[244]....
        /*0bec*/ 	.word	0x00012630


	//   ....[245]....
        /*0bf0*/ 	.word	0x00012640


	//   ....[246]....
        /*0bf4*/ 	.word	0x00012690


	//   ....[247]....
        /*0bf8*/ 	.word	0x000126a0


	//   ....[248]....
        /*0bfc*/ 	.word	0x000126f0


	//   ....[249]....
        /*0c00*/ 	.word	0x00012700


	//   ....[250]....
        /*0c04*/ 	.word	0x00012710


	//   ....[251]....
        /*0c08*/ 	.word	0x00012760


	//   ....[252]....
        /*0c0c*/ 	.word	0x00012a80


	//   ....[253]....
        /*0c10*/ 	.word	0x00012a90


	//   ....[254]....
        /*0c14*/ 	.word	0x00012ab0


	//   ....[255]....
        /*0c18*/ 	.word	0x00012af0


	//   ....[0]....
        /*0c1c*/ 	.word	0x00012b10


	//   ....[1]....
        /*0c20*/ 	.word	0x00012b50


	//   ....[2]....
        /*0c24*/ 	.word	0x00012b70


	//   ....[3]....
        /*0c28*/ 	.word	0x00012bb0


	//   ....[4]....
        /*0c2c*/ 	.word	0x00012bd0


	//   ....[5]....
        /*0c30*/ 	.word	0x00012c10


	//   ....[6]....
        /*0c34*/ 	.word	0x00012c30


	//   ....[7]....
        /*0c38*/ 	.word	0x00012c70


	//   ....[8]....
        /*0c3c*/ 	.word	0x00012c90


	//   ....[9]....
        /*0c40*/ 	.word	0x00012cd0


	//   ....[10]....
        /*0c44*/ 	.word	0x00012cf0


	//   ....[11]....
        /*0c48*/ 	.word	0x00012d00


	//   ....[12]....
        /*0c4c*/ 	.word	0x00014450


	//   ....[13]....
        /*0c50*/ 	.word	0x000144a0


	//   ....[14]....
        /*0c54*/ 	.word	0x000144d0


	//   ....[15]....
        /*0c58*/ 	.word	0x00014500


	//   ....[16]....
        /*0c5c*/ 	.word	0x00014530


	//   ....[17]....
        /*0c60*/ 	.word	0x00014540


	//   ....[18]....
        /*0c64*/ 	.word	0x00014570


	//   ....[19]....
        /*0c68*/ 	.word	0x000145c0


	//   ....[20]....
        /*0c6c*/ 	.word	0x00014720


	//   ....[21]....
        /*0c70*/ 	.word	0x00014750


	//   ....[22]....
        /*0c74*/ 	.word	0x00014780


	//   ....[23]....
        /*0c78*/ 	.word	0x000147b0


	//   ....[24]....
        /*0c7c*/ 	.word	0x000147e0


	//   ....[25]....
        /*0c80*/ 	.word	0x00014820


	//   ....[26]....
        /*0c84*/ 	.word	0x000148a0


	//   ....[27]....
        /*0c88*/ 	.word	0x000148f0


	//   ....[28]....
        /*0c8c*/ 	.word	0x00014900


	//   ....[29]....
        /*0c90*/ 	.word	0x00014990


	//   ....[30]....
        /*0c94*/ 	.word	0x00015000


	//   ....[31]....
        /*0c98*/ 	.word	0x00015580


	//   ....[32]....
        /*0c9c*/ 	.word	0x00015660


	//   ....[33]....
        /*0ca0*/ 	.word	0x00015750


	//   ....[34]....
        /*0ca4*/ 	.word	0x00015810


	//   ....[35]....
        /*0ca8*/ 	.word	0x000158f0


	//   ....[36]....
        /*0cac*/ 	.word	0x00015950


	//   ....[37]....
        /*0cb0*/ 	.word	0x00015a30


	//   ....[38]....
        /*0cb4*/ 	.word	0x00015a90


	//   ....[39]....
        /*0cb8*/ 	.word	0x00015b70


	//   ....[40]....
        /*0cbc*/ 	.word	0x00015bd0


	//   ....[41]....
        /*0cc0*/ 	.word	0x00015cb0


	//   ....[42]....
        /*0cc4*/ 	.word	0x00015d10


	//   ....[43]....
        /*0cc8*/ 	.word	0x00015df0


	//   ....[44]....
        /*0ccc*/ 	.word	0x00015e50


	//   ....[45]....
        /*0cd0*/ 	.word	0x00015f30


	//   ....[46]....
        /*0cd4*/ 	.word	0x00015f90


	//   ....[47]....
        /*0cd8*/ 	.word	0x00016060


	//   ....[48]....
        /*0cdc*/ 	.word	0x000161f0


	//   ....[49]....
        /*0ce0*/ 	.word	0x00016280


	//   ....[50]....
        /*0ce4*/ 	.word	0x00016370


	//   ....[51]....
        /*0ce8*/ 	.word	0x000163c0


	//   ....[52]....
        /*0cec*/ 	.word	0x000164c0


	//   ....[53]....
        /*0cf0*/ 	.word	0x00016510


	//   ....[54]....
        /*0cf4*/ 	.word	0x00016610


	//   ....[55]....
        /*0cf8*/ 	.word	0x00016660


	//   ....[56]....
        /*0cfc*/ 	.word	0x00016740


	//   ....[57]....
        /*0d00*/ 	.word	0x000167e0


	//   ....[58]....
        /*0d04*/ 	.word	0x00016840


	//   ....[59]....
        /*0d08*/ 	.word	0x00016910


	//   ....[60]....
        /*0d0c*/ 	.word	0x00016970


	//   ....[61]....
        /*0d10*/ 	.word	0x00016a40


	//   ....[62]....
        /*0d14*/ 	.word	0x00016aa0


	//   ....[63]....
        /*0d18*/ 	.word	0x00016b70


	//   ....[64]....
        /*0d1c*/ 	.word	0x00016c10


	//   ....[65]....
        /*0d20*/ 	.word	0x00016c80


	//   ....[66]....
        /*0d24*/ 	.word	0x00016d00


	//   ....[67]....
        /*0d28*/ 	.word	0x00016db0


	//   ....[68]....
        /*0d2c*/ 	.word	0x00016e30


	//   ....[69]....
        /*0d30*/ 	.word	0x00016f00


	//   ....[70]....
        /*0d34*/ 	.word	0x00016f80


	//   ....[71]....
        /*0d38*/ 	.word	0x00017050


	//   ....[72]....
        /*0d3c*/ 	.word	0x000170d0


	//   ....[73]....
        /*0d40*/ 	.word	0x000171a0


	//   ....[74]....
        /*0d44*/ 	.word	0x00017220


	//   ....[75]....
        /*0d48*/ 	.word	0x000172f0


	//   ....[76]....
        /*0d4c*/ 	.word	0x00017370


	//   ....[77]....
        /*0d50*/ 	.word	0x00017440


	//   ....[78]....
        /*0d54*/ 	.word	0x000174c0


	//   ....[79]....
        /*0d58*/ 	.word	0x00017570


	//   ....[80]....
        /*0d5c*/ 	.word	0x000176a0


	//   ....[81]....
        /*0d60*/ 	.word	0x00017740


	//   ....[82]....
        /*0d64*/ 	.word	0x000177a0


	//   ....[83]....
        /*0d68*/ 	.word	0x00017860


	//   ....[84]....
        /*0d6c*/ 	.word	0x000178c0


	//   ....[85]....
        /*0d70*/ 	.word	0x00017980


	//   ....[86]....
        /*0d74*/ 	.word	0x000179e0


	//   ....[87]....
        /*0d78*/ 	.word	0x00017aa0


	//   ....[88]....
        /*0d7c*/ 	.word	0x00017b00


	//   ....[89]....
        /*0d80*/ 	.word	0x00017bc0


	//   ....[90]....
        /*0d84*/ 	.word	0x00017c20


	//   ....[91]....
        /*0d88*/ 	.word	0x00017ce0


	//   ....[92]....
        /*0d8c*/ 	.word	0x00017d40


	//   ....[93]....
        /*0d90*/ 	.word	0x00017e00


	//   ....[94]....
        /*0d94*/ 	.word	0x00017e60


	//   ....[95]....
        /*0d98*/ 	.word	0x00017f20


	//   ....[96]....
        /*0d9c*/ 	.word	0x00018010


	//   ....[97]....
        /*0da0*/ 	.word	0x000180a0


	//   ....[98]....
        /*0da4*/ 	.word	0x00018100


	//   ....[99]....
        /*0da8*/ 	.word	0x000181b0


	//   ....[100]....
        /*0dac*/ 	.word	0x00018210


	//   ....[101]....
        /*0db0*/ 	.word	0x000182c0


	//   ....[102]....
        /*0db4*/ 	.word	0x00018320


	//   ....[103]....
        /*0db8*/ 	.word	0x000183d0


	//   ....[104]....
        /*0dbc*/ 	.word	0x00018430


	//   ....[105]....
        /*0dc0*/ 	.word	0x000184e0


	//   ....[106]....
        /*0dc4*/ 	.word	0x00018540


	//   ....[107]....
        /*0dc8*/ 	.word	0x000185f0


	//   ....[108]....
        /*0dcc*/ 	.word	0x00018650


	//   ....[109]....
        /*0dd0*/ 	.word	0x00018700


	//   ....[110]....
        /*0dd4*/ 	.word	0x00018760


	//   ....[111]....
        /*0dd8*/ 	.word	0x00018810


	//   ....[112]....
        /*0ddc*/ 	.word	0x00018a60


	//----- nvinfo : EIATTR_REG_RECONFIG
	.align		4
.L_122:
        /*0de0*/ 	.byte	0x01, 0x54
	.zero		2


	//----- nvinfo : EIATTR_SYSCALL_OFFSETS
	.align		4
        /*0de4*/ 	.byte	0x04, 0x46
        /*0de6*/ 	.short	(.L_124 - .L_123)


	//   ....[0]....
.L_123:
        /*0de8*/ 	.word	0x00001dd0


	//   ....[1]....
        /*0dec*/ 	.word	0x0000fc00


	//   ....[2]....
        /*0df0*/ 	.word	0x0000fd70


	//   ....[3]....
        /*0df4*/ 	.word	0x0000fec0


	//   ....[4]....
        /*0df8*/ 	.word	0x00010000


	//   ....[5]....
        /*0dfc*/ 	.word	0x000115a0


	//----- nvinfo : EIATTR_MBARRIER_INSTR_OFFSETS
	.align		4
.L_124:
        /*0e00*/ 	.byte	0x04, 0x39
        /*0e02*/ 	.short	(.L_126 - .L_125)


	//   ....[0]....
.L_125:
        /*0e04*/ 	.word	0x00000180
        /*0e08*/ 	.word	0x000000ff
        /*0e0c*/ 	.word	0x00038800
        /*0e10*/ 	.short	0x0100
        /*0e12*/ 	.byte	0x08
	.zero		1


	//   ....[1]....
        /*0e14*/ 	.word	0x00000190
        /*0e18*/ 	.word	0x000000ff
        /*0e1c*/ 	.word	0x00038820
        /*0e20*/ 	.short	0x0100
        /*0e22*/ 	.byte	0x08
	.zero		1


	//   ....[2]....
        /*0e24*/ 	.word	0x00000280
        /*0e28*/ 	.word	0x000000ff
        /*0e2c*/ 	.word	0x00038830
        /*0e30*/ 	.short	0x0100
        /*0e32*/ 	.byte	0x08
	.zero		1


	//   ....[3]....
        /*0e34*/ 	.word	0x00000290
        /*0e38*/ 	.word	0x000000ff
        /*0e3c*/ 	.word	0x00038840
        /*0e40*/ 	.short	0x0100
        /*0e42*/ 	.byte	0x08
	.zero		1


	//   ....[4]....
        /*0e44*/ 	.word	0x000002a0
        /*0e48*/ 	.word	0x000000ff
        /*0e4c*/ 	.word	0x00038838
        /*0e50*/ 	.short	0x0100
        /*0e52*/ 	.byte	0x08
	.zero		1


	//   ....[5]....
        /*0e54*/ 	.word	0x000002b0
        /*0e58*/ 	.word	0x000000ff
        /*0e5c*/ 	.word	0x00038848
        /*0e60*/ 	.short	0x0100
        /*0e62*/ 	.byte	0x08
	.zero		1


	//   ....[6]....
        /*0e64*/ 	.word	0x000003e0
        /*0e68*/ 	.word	0x000000ff
        /*0e6c*/ 	.word	0x00038850
        /*0e70*/ 	.short	0x0100
        /*0e72*/ 	.byte	0x08
	.zero		1


	//   ....[7]....
        /*0e74*/ 	.word	0x000003f0
        /*0e78*/ 	.word	0x000000ff
        /*0e7c*/ 	.word	0x00038860
        /*0e80*/ 	.short	0x0100
        /*0e82*/ 	.byte	0x08
	.zero		1


	//   ....[8]....
        /*0e84*/ 	.word	0x00000400
        /*0e88*/ 	.word	0x000000ff
        /*0e8c*/ 	.word	0x00038858
        /*0e90*/ 	.short	0x0100
        /*0e92*/ 	.byte	0x08
	.zero		1


	//   ....[9]....
        /*0e94*/ 	.word	0x00000410
        /*0e98*/ 	.word	0x000000ff
        /*0e9c*/ 	.word	0x00038868
        /*0ea0*/ 	.short	0x0100
        /*0ea2*/ 	.byte	0x08
	.zero		1


	//   ....[10]....
        /*0ea4*/ 	.word	0x00000500
        /*0ea8*/ 	.word	0x000000ff
        /*0eac*/ 	.word	0x00038870
        /*0eb0*/ 	.short	0x0100
        /*0eb2*/ 	.byte	0x06
	.zero		1


	//   ....[11]....
        /*0eb4*/ 	.word	0x00000510
        /*0eb8*/ 	.word	0x000000ff
        /*0ebc*/ 	.word	0x00038880
        /*0ec0*/ 	.short	0x0100
        /*0ec2*/ 	.byte	0x06
	.zero		1


	//   ....[12]....
        /*0ec4*/ 	.word	0x00000520
        /*0ec8*/ 	.word	0x000000ff
        /*0ecc*/ 	.word	0x00038878
        /*0ed0*/ 	.short	0x0100
        /*0ed2*/ 	.byte	0x06
	.zero		1


	//   ....[13]....
        /*0ed4*/ 	.word	0x00000530
        /*0ed8*/ 	.word	0x000000ff
        /*0edc*/ 	.word	0x00038888
        /*0ee0*/ 	.short	0x0100
        /*0ee2*/ 	.byte	0x06
	.zero		1


	//   ....[14]....
        /*0ee4*/ 	.word	0x00000660
        /*0ee8*/ 	.word	0x000000ff
        /*0eec*/ 	.word	0x00038890
        /*0ef0*/ 	.short	0x0100
        /*0ef2*/ 	.byte	0x08
	.zero		1


	//   ....[15]....
        /*0ef4*/ 	.word	0x00000670
        /*0ef8*/ 	.word	0x000000ff
        /*0efc*/ 	.word	0x000388a0
        /*0f00*/ 	.short	0x0100
        /*0f02*/ 	.byte	0x08
	.zero		1


	//   ....[16]....
        /*0f04*/ 	.word	0x00000680
        /*0f08*/ 	.word	0x000000ff
        /*0f0c*/ 	.word	0x00038898
        /*0f10*/ 	.short	0x0100
        /*0f12*/ 	.byte	0x08
	.zero		1


	//   ....[17]....
        /*0f14*/ 	.word	0x00000690
        /*0f18*/ 	.word	0x000000ff
        /*0f1c*/ 	.word	0x000388a8
        /*0f20*/ 	.short	0x0100
        /*0f22*/ 	.byte	0x08
	.zero		1


	//   ....[18]....
        /*0f24*/ 	.word	0x000007e0
        /*0f28*/ 	.word	0x000000ff
        /*0f2c*/ 	.word	0x000388b0
        /*0f30*/ 	.short	0x0100
        /*0f32*/ 	.byte	0x08
	.zero		1


	//   ....[19]....
        /*0f34*/ 	.word	0x000007f0
        /*0f38*/ 	.word	0x000000ff
        /*0f3c*/ 	.word	0x000388c0
        /*0f40*/ 	.short	0x0100
        /*0f42*/ 	.byte	0x08
	.zero		1


	//   ....[20]....
        /*0f44*/ 	.word	0x00000800
        /*0f48*/ 	.word	0x000000ff
        /*0f4c*/ 	.word	0x000388b8
        /*0f50*/ 	.short	0x0100
        /*0f52*/ 	.byte	0x08
	.zero		1


	//   ....[21]....
        /*0f54*/ 	.word	0x00000810
        /*0f58*/ 	.word	0x000000ff
        /*0f5c*/ 	.word	0x000388c8
        /*0f60*/ 	.short	0x0100
        /*0f62*/ 	.byte	0x08
	.zero		1


	//   ....[22]....
        /*0f64*/ 	.word	0x00002030
        /*0f68*/ 	.word	0x000000ff
        /*0f6c*/ 	.word	0x00038800
        /*0f70*/ 	.short	0x010a
        /*0f72*/ 	.byte	0x33
	.zero		1


	//   ....[23]....
        /*0f74*/ 	.word	0x00002110
        /*0f78*/ 	.word	0x000000ff
        /*0f7c*/ 	.word	0x00038830
        /*0f80*/ 	.short	0x010a
        /*0f82*/ 	.byte	0x37
	.zero		1


	//   ....[24]....
        /*0f84*/ 	.word	0x00002150
        /*0f88*/ 	.word	0x000000ff
        /*0f8c*/ 	.word	0x00038830
        /*0f90*/ 	.short	0x010a
        /*0f92*/ 	.byte	0x37
	.zero		1


	//   ....[25]....
        /*0f94*/ 	.word	0x00002c40
        /*0f98*/ 	.word	0x000000ff
        /*0f9c*/ 	.word	0x00000000
        /*0fa0*/ 	.short	0x0101
        /*0fa2*/ 	.byte	0x06
	.zero		1


	//   ....[26]....
        /*0fa4*/ 	.word	0x00004700
        /*0fa8*/ 	.word	0x000000ff
        /*0fac*/ 	.word	0x00038850
        /*0fb0*/ 	.short	0x010a
        /*0fb2*/ 	.byte	0x37
	.zero		1


	//   ....[27]....
        /*0fb4*/ 	.word	0x00004740
        /*0fb8*/ 	.word	0x000000ff
        /*0fbc*/ 	.word	0x00038850
        /*0fc0*/ 	.short	0x010a
        /*0fc2*/ 	.byte	0x37
	.zero		1


	//   ....[28]....
        /*0fc4*/ 	.word	0x00004970
        /*0fc8*/ 	.word	0x000000ff
        /*0fcc*/ 	.word	0x00000000
        /*0fd0*/ 	.short	0x0101
        /*0fd2*/ 	.byte	0x37
	.zero		1


	//   ....[29]....
        /*0fd4*/ 	.word	0x00004b10
        /*0fd8*/ 	.word	0x000000ff
        /*0fdc*/ 	.word	0x00038830
        /*0fe0*/ 	.short	0x010a
        /*0fe2*/ 	.byte	0x31
	.zero		1


	//   ....[30]....
        /*0fe4*/ 	.word	0x00004b60
        /*0fe8*/ 	.word	0x000000ff
        /*0fec*/ 	.word	0x00038830
        /*0ff0*/ 	.short	0x010a
        /*0ff2*/ 	.byte	0x31
	.zero		1


	//   ....[31]....
        /*0ff4*/ 	.word	0x00005260
        /*0ff8*/ 	.word	0x000000ff
        /*0ffc*/ 	.word	0x00000000
        /*1000*/ 	.short	0x0101
        /*1002*/ 	.byte	0x06
	.zero		1


	//   ....[32]....
        /*1004*/ 	.word	0x000071f0
        /*1008*/ 	.word	0x000000ff
        /*100c*/ 	.word	0x00038850
        /*1010*/ 	.short	0x010a
        /*1012*/ 	.byte	0x31
	.zero		1


	//   ....[33]....
        /*1014*/ 	.word	0x00007240
        /*1018*/ 	.word	0x000000ff
        /*101c*/ 	.word	0x00038850
        /*1020*/ 	.short	0x010a
        /*1022*/ 	.byte	0x31
	.zero		1


	//   ....[34]....
        /*1024*/ 	.word	0x00007490
        /*1028*/ 	.word	0x000000ff
        /*102c*/ 	.word	0x00000000
        /*1030*/ 	.short	0x0101
        /*1032*/ 	.byte	0x31
	.zero		1


	//   ....[35]....
        /*1034*/ 	.word	0x0000b590
        /*1038*/ 	.word	0x000000ff
        /*103c*/ 	.word	0x00000000
        /*1040*/ 	.short	0x0101
        /*1042*/ 	.byte	0x08
	.zero		1


	//   ....[36]....
        /*1044*/ 	.word	0x0000bee0
        /*1048*/ 	.word	0x000000ff
        /*104c*/ 	.word	0x00000000
        /*1050*/ 	.short	0x0101
        /*1052*/ 	.byte	0x08
	.zero		1


	//   ....[37]....
        /*1054*/ 	.word	0x00010420
        /*1058*/ 	.word	0x00000006
        /*105c*/ 	.word	0x00038880
        /*1060*/ 	.short	0x010a
        /*1062*/ 	.byte	0x3f
	.zero		1


	//   ....[38]....
        /*1064*/ 	.word	0x00010b70
        /*1068*/ 	.word	0x00000006
        /*106c*/ 	.word	0x00038870
        /*1070*/ 	.short	0x0107
        /*1072*/ 	.byte	0x3f
	.zero		1


	//   ....[39]....
        /*1074*/ 	.word	0x00010c30
        /*1078*/ 	.word	0x00000006
        /*107c*/ 	.word	0x00038870
        /*1080*/ 	.short	0x0101
        /*1082*/ 	.byte	0x3f
	.zero		1


	//   ....[40]....
        /*1084*/ 	.word	0x00010c60
        /*1088*/ 	.word	0x00000006
        /*108c*/ 	.word	0x00038840
        /*1090*/ 	.short	0x010a
        /*1092*/ 	.byte	0x3f
	.zero		1


	//   ....[41]....
        /*1094*/ 	.word	0x000112f0
        /*1098*/ 	.word	0x00000006
        /*109c*/ 	.word	0x00038830
        /*10a0*/ 	.short	0x0107
        /*10a2*/ 	.byte	0x3f
	.zero		1


	//   ....[42]....
        /*10a4*/ 	.word	0x000113b0
        /*10a8*/ 	.word	0x00000006
        /*10ac*/ 	.word	0x00038830
        /*10b0*/ 	.short	0x0101
        /*10b2*/ 	.byte	0x3f
	.zero		1


	//   ....[43]....
        /*10b4*/ 	.word	0x00011e70
        /*10b8*/ 	.word	0x00000010
        /*10bc*/ 	.word	0x00038800
        /*10c0*/ 	.short	0x0107
        /*10c2*/ 	.byte	0x3f
	.zero		1


	//   ....[44]....
        /*10c4*/ 	.word	0x00011f70
        /*10c8*/ 	.word	0x00000010
        /*10cc*/ 	.word	0x00038800
        /*10d0*/ 	.short	0x0101
        /*10d2*/ 	.byte	0x3f
	.zero		1


	//   ....[45]....
        /*10d4*/ 	.word	0x00011fb0
        /*10d8*/ 	.word	0x00000010
        /*10dc*/ 	.word	0x00038820
        /*10e0*/ 	.short	0x010a
        /*10e2*/ 	.byte	0x3f
	.zero		1


	//   ....[46]....
        /*10e4*/ 	.word	0x000122e0
        /*10e8*/ 	.word	0x00000000
        /*10ec*/ 	.word	0x00038880
        /*10f0*/ 	.short	0x010a
        /*10f2*/ 	.byte	0x3f
	.zero		1


	//   ....[47]....
        /*10f4*/ 	.word	0x000127f0
        /*10f8*/ 	.word	0x00000000
        /*10fc*/ 	.word	0x00038870
        /*1100*/ 	.short	0x0107
        /*1102*/ 	.byte	0x3f
	.zero		1


	//   ....[48]....
        /*1104*/ 	.word	0x000128b0
        /*1108*/ 	.word	0x00000000
        /*110c*/ 	.word	0x00038870
        /*1110*/ 	.short	0x0101
        /*1112*/ 	.byte	0x3f
	.zero		1


	//   ....[49]....
        /*1114*/ 	.word	0x000128e0
        /*1118*/ 	.word	0x00000000
        /*111c*/ 	.word	0x00038840
        /*1120*/ 	.short	0x010a
        /*1122*/ 	.byte	0x3f
	.zero		1


	//   ....[50]....
        /*1124*/ 	.word	0x00012dc0
        /*1128*/ 	.word	0x00000000
        /*112c*/ 	.word	0x00038830
        /*1130*/ 	.short	0x0107
        /*1132*/ 	.byte	0x3f
	.zero		1


	//   ....[51]....
        /*1134*/ 	.word	0x00012e80
        /*1138*/ 	.word	0x00000000
        /*113c*/ 	.word	0x00038830
        /*1140*/ 	.short	0x0101
        /*1142*/ 	.byte	0x3f
	.zero		1


	//   ....[52]....
        /*1144*/ 	.word	0x00012f10
        /*1148*/ 	.word	0x00000000
        /*114c*/ 	.word	0x00038870
        /*1150*/ 	.short	0x010a
        /*1152*/ 	.byte	0x3f
	.zero		1


	//   ....[53]....
        /*1154*/ 	.word	0x00012fa0
        /*1158*/ 	.word	0x00000000
        /*115c*/ 	.word	0x00038860
        /*1160*/ 	.short	0x010a
        /*1162*/ 	.byte	0x3f
	.zero		1


	//   ....[54]....
        /*1164*/ 	.word	0x00013700
        /*1168*/ 	.word	0x00000000
        /*116c*/ 	.word	0x00038850
        /*1170*/ 	.short	0x0101
        /*1172*/ 	.byte	0x3f
	.zero		1


	//   ....[55]....
        /*1174*/ 	.word	0x00013790
        /*1178*/ 	.word	0x00000000
        /*117c*/ 	.word	0x00000000
        /*1180*/ 	.short	0x0101
        /*1182*/ 	.byte	0x3f
	.zero		1


	//   ....[56]....
        /*1184*/ 	.word	0x00013960
        /*1188*/ 	.word	0x00000012
        /*118c*/ 	.word	0x00038870
        /*1190*/ 	.short	0x010a
        /*1192*/ 	.byte	0x3f
	.zero		1


	//   ....[57]....
        /*1194*/ 	.word	0x000139e0
        /*1198*/ 	.word	0x00000012
        /*119c*/ 	.word	0x00038860
        /*11a0*/ 	.short	0x010a
        /*11a2*/ 	.byte	0x3f
	.zero		1


	//   ....[58]....
        /*11a4*/ 	.word	0x00014150
        /*11a8*/ 	.word	0x00000012
        /*11ac*/ 	.word	0x00038850
        /*11b0*/ 	.short	0x0101
        /*11b2*/ 	.byte	0x3f
	.zero		1


	//   ....[59]....
        /*11b4*/ 	.word	0x00014200
        /*11b8*/ 	.word	0x00000012
        /*11bc*/ 	.word	0x00000000
        /*11c0*/ 	.short	0x0101
        /*11c2*/ 	.byte	0x3f
	.zero		1


	//   ....[60]....
        /*11c4*/ 	.word	0x00014f80
        /*11c8*/ 	.word	0x00000005
        /*11cc*/ 	.word	0x00038820
        /*11d0*/ 	.short	0x010a
        /*11d2*/ 	.byte	0x3f
	.zero		1


	//   ....[61]....
        /*11d4*/ 	.word	0x00015100
        /*11d8*/ 	.word	0x00000003
        /*11dc*/ 	.word	0x00038840
        /*11e0*/ 	.short	0x010a
        /*11e2*/ 	.byte	0x3f
	.zero		1


	//   ....[62]....
        /*11e4*/ 	.word	0x000151a0
        /*11e8*/ 	.word	0x0000001d
        /*11ec*/ 	.word	0x00038840
        /*11f0*/ 	.short	0x010a
        /*11f2*/ 	.byte	0x3f
	.zero		1


	//   ....[63]....
        /*11f4*/ 	.word	0x000151e0
        /*11f8*/ 	.word	0x00000003
        /*11fc*/ 	.word	0x00038860
        /*1200*/ 	.short	0x010a
        /*1202*/ 	.byte	0x3f
	.zero		1


	//   ....[64]....
        /*1204*/ 	.word	0x00015220
        /*1208*/ 	.word	0x0000001d
        /*120c*/ 	.word	0x00038860
        /*1210*/ 	.short	0x010a
        /*1212*/ 	.byte	0x3f
	.zero		1


	//   ....[65]....
        /*1214*/ 	.word	0x00015260
        /*1218*/ 	.word	0x00000003
        /*121c*/ 	.word	0x00038880
        /*1220*/ 	.short	0x010a
        /*1222*/ 	.byte	0x3f
	.zero		1


	//   ....[66]....
        /*1224*/ 	.word	0x000152a0
        /*1228*/ 	.word	0x0000001d
        /*122c*/ 	.word	0x00038880
        /*1230*/ 	.short	0x010a
        /*1232*/ 	.byte	0x3f
	.zero		1


	//   ....[67]....
        /*1234*/ 	.word	0x00015310
        /*1238*/ 	.word	0x00000003
        /*123c*/ 	.word	0x00038800
        /*1240*/ 	.short	0x010a
        /*1242*/ 	.byte	0x3f
	.zero		1


	//   ....[68]....
        /*1244*/ 	.word	0x00015370
        /*1248*/ 	.word	0x00000003
        /*124c*/ 	.word	0x00038830
        /*1250*/ 	.short	0x010a
        /*1252*/ 	.byte	0x3f
	.zero		1


	//   ....[69]....
        /*1254*/ 	.word	0x000153d0
        /*1258*/ 	.word	0x00000007
        /*125c*/ 	.word	0x00038850
        /*1260*/ 	.short	0x010a
        /*1262*/ 	.byte	0x3f
	.zero		1


	//   ....[70]....
        /*1264*/ 	.word	0x00015440
        /*1268*/ 	.word	0x00000002
        /*126c*/ 	.word	0x00038830
        /*1270*/ 	.short	0x010a
        /*1272*/ 	.byte	0x3f
	.zero		1


	//   ....[71]....
        /*1274*/ 	.word	0x000154b0
        /*1278*/ 	.word	0x00000005
        /*127c*/ 	.word	0x00038850
        /*1280*/ 	.short	0x010a
        /*1282*/ 	.byte	0x3f
	.zero		1


	//   ....[72]....
        /*1284*/ 	.word	0x000155b0
        /*1288*/ 	.word	0x00000006
        /*128c*/ 	.word	0x00038880
        /*1290*/ 	.short	0x010a
        /*1292*/ 	.byte	0x3f
	.zero		1


	//   ....[73]....
        /*1294*/ 	.word	0x00016140
        /*1298*/ 	.word	0x00000006
        /*129c*/ 	.word	0x00038840
        /*12a0*/ 	.short	0x010a
        /*12a2*/ 	.byte	0x3f
	.zero		1


	//   ....[74]....
        /*12a4*/ 	.word	0x000175a0
        /*12a8*/ 	.word	0x00000010
        /*12ac*/ 	.word	0x00038820
        /*12b0*/ 	.short	0x010a
        /*12b2*/ 	.byte	0x3f
	.zero		1


	//   ....[75]....
        /*12b4*/ 	.word	0x000175f0
        /*12b8*/ 	.word	0x00000000
        /*12bc*/ 	.word	0x00038880
        /*12c0*/ 	.short	0x010a
        /*12c2*/ 	.byte	0x3f
	.zero		1


	//   ....[76]....
        /*12c4*/ 	.word	0x00017f60
        /*12c8*/ 	.word	0x00000000
        /*12cc*/ 	.word	0x00038840
        /*12d0*/ 	.short	0x010a
        /*12d2*/ 	.byte	0x3f
	.zero		1


	//   ....[77]....
        /*12d4*/ 	.word	0x00018840
        /*12d8*/ 	.word	0x00000000
        /*12dc*/ 	.word	0x00038870
        /*12e0*/ 	.short	0x010a
        /*12e2*/ 	.byte	0x3f
	.zero		1


	//   ....[78]....
        /*12e4*/ 	.word	0x00018890
        /*12e8*/ 	.word	0x00000000
        /*12ec*/ 	.word	0x00038860
        /*12f0*/ 	.short	0x010a
        /*12f2*/ 	.byte	0x3f
	.zero		1


	//   ....[79]....
        /*12f4*/ 	.word	0x000188e0
        /*12f8*/ 	.word	0x00000012
        /*12fc*/ 	.word	0x00038870
        /*1300*/ 	.short	0x010a
        /*1302*/ 	.byte	0x3f
	.zero		1


	//   ....[80]....
        /*1304*/ 	.word	0x00018930
        /*1308*/ 	.word	0x00000012
        /*130c*/ 	.word	0x00038860
        /*1310*/ 	.short	0x010a
        /*1312*/ 	.byte	0x3f
	.zero		1


	//   ....[81]....
        /*1314*/ 	.word	0x00018980
        /*1318*/ 	.word	0x00000005
        /*131c*/ 	.word	0x00038820
        /*1320*/ 	.short	0x010a
        /*1322*/ 	.byte	0x3f
	.zero		1


	//   ....[82]....
        /*1324*/ 	.word	0x00018b20
        /*1328*/ 	.word	0x00000003
        /*132c*/ 	.word	0x00038840
        /*1330*/ 	.short	0x010a
        /*1332*/ 	.byte	0x3f
	.zero		1


	//   ....[83]....
        /*1334*/ 	.word	0x00018b70
        /*1338*/ 	.word	0x0000001d
        /*133c*/ 	.word	0x00038840
        /*1340*/ 	.short	0x010a
        /*1342*/ 	.byte	0x3f
	.zero		1


	//   ....[84]....
        /*1344*/ 	.word	0x00018bc0
        /*1348*/ 	.word	0x00000003
        /*134c*/ 	.word	0x00038860
        /*1350*/ 	.short	0x010a
        /*1352*/ 	.byte	0x3f
	.zero		1


	//   ....[85]....
        /*1354*/ 	.word	0x00018c10
        /*1358*/ 	.word	0x0000001d
        /*135c*/ 	.word	0x00038860
        /*1360*/ 	.short	0x010a
        /*1362*/ 	.byte	0x3f
	.zero		1


	//   ....[86]....
        /*1364*/ 	.word	0x00018c60
        /*1368*/ 	.word	0x00000003
        /*136c*/ 	.word	0x00038880
        /*1370*/ 	.short	0x010a
        /*1372*/ 	.byte	0x3f
	.zero		1


	//----- nvinfo : EIATTR_NUM_MBARRIERS
	.align		4
.L_126:
        /*1374*/ 	.byte	0x03, 0x38
        /*1376*/ 	.short	0x0016


	//----- nvinfo : EIATTR_EXIT_INSTR_OFFSETS
	.align		4
        /*1378*/ 	.byte	0x04, 0x1c
        /*137a*/ 	.short	(.L_128 - .L_127)


	//   ....[0]....
.L_127:
        /*137c*/ 	.word	0x000009c0


	//   ....[1]....
        /*1380*/ 	.word	0x0000e270


	//   ....[2]....
        /*1384*/ 	.word	0x000152f0


	//----- nvinfo : EIATTR_MAX_THREADS
	.align		4
.L_128:
        /*1388*/ 	.byte	0x04, 0x05
        /*138a*/ 	.short	(.L_130 - .L_129)
.L_129:
        /*138c*/ 	.word	0x00000180
        /*1390*/ 	.word	0x00000001
        /*1394*/ 	.word	0x00000001


	//----- nvinfo : EIATTR_CRS_STACK_SIZE
	.align		4
.L_130:
        /*1398*/ 	.byte	0x04, 0x1e
        /*139a*/ 	.short	(.L_132 - .L_131)
.L_131:
        /*139c*/ 	.word	0x00000000


	//----- nvinfo : EIATTR_CBANK_PARAM_SIZE
	.align		4
.L_132:
        /*13a0*/ 	.byte	0x03, 0x19
        /*13a2*/ 	.short	0x0af0


	//----- nvinfo : EIATTR_PARAM_CBANK
	.align		4
        /*13a4*/ 	.byte	0x04, 0x0a
        /*13a6*/ 	.short	(.L_134 - .L_133)
	.align		4
.L_133:
        /*13a8*/ 	.word	index@(.nv.constant0._ZN7cutlass13device_kernelIN5flash11enable_sm90INS1_16FlashAttnFwdSm90INS1_25CollectiveMainloopFwdSm90ILi2EN4cute5tupleIJNS5_1CILi1EEES8_S8_EEENS6_IJNS7_ILi128EEESA_NS7_ILi256EEEEEELi256ENS_12float_e4m3_tEfNS_4arch4Sm90ELb0ELb0ELb1ELb1ELb1ELb0ELb0ELb1ELb0ELb1ELb1ELb0EEENS1_21CollectiveEpilogueFwdINS6_IJSA_SB_SA_EEES9_NS_10bfloat16_tESF_Li256ELb1ELb1ELb1ELb1EEENS1_36VarlenDynamicPersistentTileSchedulerILi128ELi128ELi256ELi128ELb1ELb1ELb1ELb0ELb1ELb1EEEEEEEEEvNT_6ParamsE)
        /*13ac*/ 	.short	0x0210
        /*13ae*/ 	.short	0x0af0


	//----- nvinfo : EIATTR_SW_WAR
	.align		4
.L_134:
        /*13b0*/ 	.byte	0x04, 0x36
        /*13b2*/ 	.short	(.L_136 - .L_135)
.L_135:
        /*13b4*/ 	.word	0x00000008
.L_136:


//--------------------- .nv.info._ZN7cutlass13device_kernelIN5flash11enable_sm90INS1_16FlashAttnFwdSm90INS1_25CollectiveMainloopFwdSm90ILi2EN4cute5tupleIJNS5_1CILi1EEES8_S8_EEENS6_IJNS7_ILi128EEESA_NS7_ILi256EEEEEELi256ENS_12float_e4m3_tEfNS_4arch4Sm90ELb0ELb0ELb1ELb1ELb1ELb1ELb0ELb1ELb0ELb1ELb1ELb0EEENS1_21CollectiveEpilogueFwdINS6_IJSA_SB_SA_EEES9_NS_10bfloat16_tESF_Li256ELb1ELb1ELb1ELb1EEENS1_36VarlenDynamicPersistentTileSchedulerILi128ELi128ELi256ELi128ELb1ELb1ELb1ELb0ELb1ELb1EEEEEEEEEvNT_6ParamsE --------------------------
	.section	.nv.info._ZN7cutlass13device_kernelIN5flash11enable_sm90INS1_16FlashAttnFwdSm90INS1_25CollectiveMainloopFwdSm90ILi2EN4cute5tupleIJNS5_1CILi1EEES8_S8_EEENS6_IJNS7_ILi128EEESA_NS7_ILi256EEEEEELi256ENS_12float_e4m3_tEfNS_4arch4Sm90ELb0ELb0ELb1ELb1ELb1ELb1ELb0ELb1ELb0ELb1ELb1ELb0EEENS1_21CollectiveEpilogueFwdINS6_IJSA_SB_SA_EEES9_NS_10bfloat16_tESF_Li256ELb1ELb1ELb1ELb1EEENS1_36VarlenDynamicPersistentTileSchedulerILi128ELi128ELi256ELi128ELb1ELb1ELb1ELb0ELb1ELb1EEEEEEEEEvNT_6ParamsE,"",@"SHT_CUDA_INFO"
	.sectionflags	@""
	.align	4


	//----- nvinfo : EIATTR_CUDA_API_VERSION
	.align		4
        /*0000*/ 	.byte	0x04, 0x37
        /*0002*/ 	.short	(.L_138 - .L_137)
.L_137:
        /*0004*/ 	.word	0x00000082


	//----- nvinfo : EIATTR_KPARAM_INFO
	.align		4
.L_138:
        /*0008*/ 	.byte	0x04, 0x17
        /*000a*/ 	.short	(.L_140 - .L_139)
.L_139:
        /*000c*/ 	.word	0x00000000
        /*0010*/ 	.short	0x0000
        /*0012*/ 	.short	0x0070
        /*0014*/ 	.byte	0x00, 0xf0, 0x01, 0x2a


	//----- nvinfo : EIATTR_SPARSE_MMA_MASK
	.align		4
.L_140:
        /*0018*/ 	.byte	0x03, 0x50
        /*001a*/ 	.short	0x0000


	//----- nvinfo : EIATTR_MAXREG_COUNT
	.align		4
        /*001c*/ 	.byte	0x03, 0x1b
        /*001e*/ 	.short	0x00a8


	//----- nvinfo : EIATTR_NUM_BARRIERS
	.align		4
        /*0020*/ 	.byte	0x02, 0x4c
        /*0022*/ 	.byte	0x10
	.zero		1


	//----- nvinfo : EIATTR_EXTERNS
	.align		4
        /*0024*/ 	.byte	0x04, 0x0f
        /*0026*/ 	.short	(.L_142 - .L_141)


	//   ....[0]....
	.align		4
.L_141:
        /*0028*/ 	.word	index@(__assertfail)


	//----- nvinfo : EIATTR_ANNOTATIONS
	.align		4
.L_142:
        /*002c*/ 	.byte	0x04, 0x55
        /*002e*/ 	.short	(.L_144 - .L_143)


	//   ....[0]....
.L_143:
        /* <DEDUP_REMOVED lines=205> */
        /*0cf4*/ 	.byte	0xd0, 0x09, 0x03, 0x00, 0x01, 0x00, 0x00, 0x00, 0x20, 0x13, 0x03, 0x00


	//----- nvinfo : EIATTR_MERCURY_ISA_VERSION
	.align		4
.L_144:
        /*0d00*/ 	.byte	0x03, 0x5f
        /*0d02*/ 	.short	0x0101


	//----- nvinfo : EIATTR_UNUSED_LOAD_BYTE_OFFSET
	.align		4
        /*0d04*/ 	.byte	0x04, 0x44
        /*0d06*/ 	.short	(.L_146 - .L_145)


	//   ....[0]....
.L_145:
        /*0d08*/ 	.word	0x00000ab0
        /*0d0c*/ 	.word	0x0000fff0


	//   ....[1]....
        /*0d10*/ 	.word	0x0001b1d0
        /*0d14*/ 	.word	0x0000fff0


	//----- nvinfo : EIATTR_INT_WARP_WIDE_INSTR_OFFSETS
	.align		4
.L_146:
        /*0d18*/ 	.byte	0x04, 0x31
        /*0d1a*/ 	.short	(.L_148 - .L_147)


	//   ....[0]....
.L_147:
        /*0d1c*/ 	.word	0x00000130


	//   ....[1]....
        /*0d20*/ 	.word	0x00000170


	//   ....[2]....
        /*0d24*/ 	.word	0x000001e0


	//   ....[3]....
        /*0d28*/ 	.word	0x00024e90


	//   ....[4]....
        /*0d2c*/ 	.word	0x00024f20


	//   ....[5]....
        /*0d30*/ 	.word	0x00028dd0


	//   ....[6]....
        /*0d34*/ 	.word	0x00028e60


	//----- nvinfo : EIATTR_COOP_GROUP_MASK_REGIDS
	.align		4
.L_148:
        /*0d38*/ 	.byte	0x04, 0x29
        /*0d3a*/ 	.short	(.L_150 - .L_149)


	//   ....[0]....
.L_149:
        /*0d3c*/ 	.word	0xffffffff


	//   ....[1]....
        /*0d40*/ 	.word	0xffffffff


	//   ....[2]....
        /*0d44*/ 	.word	0xffffffff


	//   ....[3]....
        /*0d48*/ 	.word	0xffffffff


	//   ....[4]....
        /*0d4c*/ 	.word	0xffffffff


	//   ....[5]....
        /*0d50*/ 	.word	0xffffffff


	//   ....[6]....
        /*0d54*/ 	.word	0xffffffff


	//   ....[7]....
        /*0d58*/ 	.word	0xffffffff


	//   ....[8]....
        /*0d5c*/ 	.word	0xffffffff


	//   ....[9]....
        /*0d60*/ 	.word	0xffffffff


	//   ....[10]....
        /*0d64*/ 	.word	0xffffffff


	//   ....[11]....
        /*0d68*/ 	.word	0xffffffff


	//   ....[12]....
        /*0d6c*/ 	.word	0xffffffff


	//   ....[13]....
        /*0d70*/ 	.word	0xffffffff


	//   ....[14]....
        /*0d74*/ 	.word	0xffffffff


	//   ....[15]....
        /*0d78*/ 	.word	0xffffffff


	//   ....[16]....
        /*0d7c*/ 	.word	0xffffffff


	//   ....[17]....
        /*0d80*/ 	.word	0xffffffff


	//   ....[18]....
        /*0d84*/ 	.word	0xffffffff


	//   ....[19]....
        /*0d88*/ 	.word	0xffffffff


	//   ....[20]....
        /*0d8c*/ 	.word	0xffffffff


	//   ....[21]....
        /*0d90*/ 	.word	0xffffffff


	//   ....[22]....
        /*0d94*/ 	.word	0xffffffff


	//   ....[23]....
        /*0d98*/ 	.word	0xffffffff


	//   ....[24]....
        /*0d9c*/ 	.word	0xffffffff


	//   ....[25]....
        /*0da0*/ 	.word	0xffffffff


	//   ....[26]....
        /*0da4*/ 	.word	0xffffffff


	//   ....[27]....
        /*0da8*/ 	.word	0xffffffff


	//   ....[28]....
        /*0dac*/ 	.word	0xffffffff


	//   ....[29]....
        /*0db0*/ 	.word	0xffffffff


	//   ....[30]....
        /*0db4*/ 	.word	0xffffffff


	//   ....[31]....
        /*0db8*/ 	.word	0xffffffff


	//   ....[32]....
        /*0dbc*/ 	.word	0xffffffff


	//   ....[33]....
        /*0dc0*/ 	.word	0xffffffff


	//   ....[34]....
        /*0dc4*/ 	.word	0xffffffff


	//   ....[35]....
        /*0dc8*/ 	.word	0xffffffff


	//   ....[36]....
        /*0dcc*/ 	.word	0xffffffff


	//   ....[37]....
        /*0dd0*/ 	.word	0xffffffff


	//   ....[38]....
        /*0dd4*/ 	.word	0xffffffff


	//   ....[39]....
        /*0dd8*/ 	.word	0xffffffff


	//   ....[40]....
        /*0ddc*/ 	.word	0xffffffff


	//   ....[41]....
        /*0de0*/ 	.word	0xffffffff


	//   ....[42]....
        /*0de4*/ 	.word	0xffffffff


	//   ....[43]....
        /*0de8*/ 	.word	0xffffffff


	//   ....[44]....
        /*0dec*/ 	.word	0xffffffff


	//   ....[45]....
        /*0df0*/ 	.word	0xffffffff


	//   ....[46]....
        /*0df4*/ 	.word	0xffffffff


	//   ....[47]....
        /*0df8*/ 	.word	0xffffffff


	//   ....[48]....
        /*0dfc*/ 	.word	0xffffffff


	//   ....[49]....
        /*0e00*/ 	.word	0xffffffff


	//   ....[50]....
        /*0e04*/ 	.word	0xffffffff


	//   ....[51]....
        /*0e08*/ 	.word	0xffffffff


	//   ....[52]....
        /*0e0c*/ 	.word	0xffffffff


	//   ....[53]....
        /*0e10*/ 	.word	0xffffffff


	//   ....[54]....
        /*0e14*/ 	.word	0xffffffff


	//   ....[55]....
        /*0e18*/ 	.word	0xffffffff


	//   ....[56]....
        /*0e1c*/ 	.word	0xffffffff


	//   ....[57]....
        /*0e20*/ 	.word	0xffffffff


	//   ....[58]....
        /*0e24*/ 	.word	0xffffffff


	//   ....[59]....
        /*0e28*/ 	.word	0xffffffff


	//   ....[60]....
        /*0e2c*/ 	.word	0xffffffff


	//   ....[61]....
        /*0e30*/ 	.word	0xffffffff


	//   ....[62]....
        /*0e34*/ 	.word	0xffffffff


	//   ....[63]....
        /*0e38*/ 	.word	0xffffffff


	//   ....[64]....
        /*0e3c*/ 	.word	0xffffffff


	//   ....[65]....
        /*0e40*/ 	.word	0xffffffff


	//   ....[66]....
        /*0e44*/ 	.word	0xffffffff


	//   ....[67]....
        /*0e48*/ 	.word	0xffffffff


	//   ....[68]....
        /*0e4c*/ 	.word	0xffffffff


	//   ....[69]....
        /*0e50*/ 	.word	0xffffffff


	//   ....[70]....
        /*0e54*/ 	.word	0xffffffff


	//   ....[71]....
        /*0e58*/ 	.word	0xffffffff


	//   ....[72]....
        /*0e5c*/ 	.word	0xffffffff


	//   ....[73]....
        /*0e60*/ 	.word	0xffffffff


	//   ....[74]....
        /*0e64*/ 	.word	0xffffffff


	//   ....[75]....
        /*0e68*/ 	.word	0xffffffff


	//   ....[76]....
        /*0e6c*/ 	.word	0xffffffff


	//   ....[77]....
        /*0e70*/ 	.word	0xffffffff


	//   ....[78]....
        /*0e74*/ 	.word	0xffffffff


	//   ....[79]....
        /*0e78*/ 	.word	0xffffffff


	//   ....[80]....
        /*0e7c*/ 	.word	0xffffffff


	//   ....[81]....
        /*0e80*/ 	.word	0xffffffff


	//   ....[82]....
        /*0e84*/ 	.word	0xffffffff


	//   ....[83]....
        /*0e88*/ 	.word	0xffffffff


	//   ....[84]....
        /*0e8c*/ 	.word	0xffffffff


	//   ....[85]....
        /*0e90*/ 	.word	0xffffffff


	//   ....[86]....
        /*0e94*/ 	.word	0xffffffff


	//   ....[87]....
        /*0e98*/ 	.word	0xffffffff


	//   ....[88]....
        /*0e9c*/ 	.word	0xffffffff


	//   ....[89]....
        /*0ea0*/ 	.word	0xffffffff


	//   ....[90]....
        /*0ea4*/ 	.word	0xffffffff


	//   ....[91]....
        /*0ea8*/ 	.word	0xffffffff


	//   ....[92]....
        /*0eac*/ 	.word	0xffffffff


	//   ....[93]....
        /*0eb0*/ 	.word	0xffffffff


	//   ....[94]....
        /*0eb4*/ 	.word	0xffffffff


	//   ....[95]....
        /*0eb8*/ 	.word	0xffffffff


	//   ....[96]....
        /*0ebc*/ 	.word	0xffffffff


	//   ....[97]....
        /*0ec0*/ 	.word	0xffffffff


	//   ....[98]....
        /*0ec4*/ 	.word	0xffffffff


	//   ....[99]....
        /*0ec8*/ 	.word	0xffffffff


	//   ....[100]....
        /*0ecc*/ 	.word	0xffffffff


	//   ....[101]....
        /*0ed0*/ 	.word	0xffffffff


	//   ....[102]....
        /*0ed4*/ 	.word	0xffffffff


	//   ....[103]....
        /*0ed8*/ 	.word	0xffffffff


	//   ....[104]....
        /*0edc*/ 	.word	0xffffffff


	//   ....[105]....
        /*0ee0*/ 	.word	0xffffffff


	//   ....[106]....
        /*0ee4*/ 	.word	0xffffffff


	//   ....[107]....
        /*0ee8*/ 	.word	0xffffffff


	//   ....[108]....
        /*0eec*/ 	.word	0xffffffff


	//   ....[109]....
        /*0ef0*/ 	.word	0xffffffff


	//   ....[110]....
        /*0ef4*/ 	.word	0xffffffff


	//   ....[111]....
        /*0ef8*/ 	.word	0xffffffff


	//   ....[112]....
        /*0efc*/ 	.word	0xffffffff


	//   ....[113]....
        /*0f00*/ 	.word	0xffffffff


	//   ....[114]....
        /*0f04*/ 	.word	0xffffffff


	//   ....[115]....
        /*0f08*/ 	.word	0xffffffff


	//   ....[116]....
        /*0f0c*/ 	.word	0xffffffff


	//   ....[117]....
        /*0f10*/ 	.word	0xffffffff


	//   ....[118]....
        /*0f14*/ 	.word	0xffffffff


	//   ....[119]....
        /*0f18*/ 	.word	0xffffffff


	//   ....[120]....
        /*0f1c*/ 	.word	0xffffffff


	//   ....[121]....
        /*0f20*/ 	.word	0xffffffff


	//   ....[122]....
        /*0f24*/ 	.word	0xffffffff


	//   ....[123]....
        /*0f28*/ 	.word	0xffffffff


	//   ....[124]....
        /*0f2c*/ 	.word	0xffffffff


	//   ....[125]....
        /*0f30*/ 	.word	0xffffffff


	//   ....[126]....
        /*0f34*/ 	.word	0xffffffff


	//   ....[127]....
        /*0f38*/ 	.word	0xffffffff


	//   ....[128]....
        /*0f3c*/ 	.word	0xffffffff


	//   ....[129]....
        /*0f40*/ 	.word	0xffffffff


	//   ....[130]....
        /*0f44*/ 	.word	0xffffffff


	//   ....[131]....
        /*0f48*/ 	.word	0xffffffff


	//   ....[132]....
        /*0f4c*/ 	.word	0xffffffff


	//   ....[133]....
        /*0f50*/ 	.word	0xffffffff


	//   ....[134]....
        /*0f54*/ 	.word	0xffffffff


	//   ....[135]....
        /*0f58*/ 	.word	0xffffffff


	//   ....[136]....
        /*0f5c*/ 	.word	0xffffffff


	//   ....[137]....
        /*0f60*/ 	.word	0xffffffff


	//   ....[138]....
        /*0f64*/ 	.word	0xffffffff


	//   ....[139]....
        /*0f68*/ 	.word	0xffffffff


	//   ....[140]....
        /*0f6c*/ 	.word	0xffffffff


	//   ....[141]....
        /*0f70*/ 	.word	0xffffffff


	//   ....[142]....
        /*0f74*/ 	.word	0xffffffff


	//   ....[143]....
        /*0f78*/ 	.word	0xffffffff


	//   ....[144]....
        /*0f7c*/ 	.word	0xffffffff


	//   ....[145]....
        /*0f80*/ 	.word	0xffffffff


	//   ....[146]....
        /*0f84*/ 	.word	0xffffffff


	//   ....[147]....
        /*0f88*/ 	.word	0xffffffff


	//   ....[148]....
        /*0f8c*/ 	.word	0xffffffff


	//   ....[149]....
        /*0f90*/ 	.word	0xffffffff


	//   ....[150]....
        /*0f94*/ 	.word	0xffffffff


	//   ....[151]....
        /*0f98*/ 	.word	0xffffffff


	//   ....[152]....
        /*0f9c*/ 	.word	0xffffffff


	//   ....[153]....
        /*0fa0*/ 	.word	0xffffffff


	//   ....[154]....
        /*0fa4*/ 	.word	0xffffffff


	//   ....[155]....
        /*0fa8*/ 	.word	0xffffffff


	//   ....[156]....
        /*0fac*/ 	.word	0xffffffff


	//   ....[157]....
        /*0fb0*/ 	.word	0xffffffff


	//   ....[158]....
        /*0fb4*/ 	.word	0xffffffff


	//   ....[159]....
        /*0fb8*/ 	.word	0xffffffff


	//   ....[160]....
        /*0fbc*/ 	.word	0xffffffff


	//   ....[161]....
        /*0fc0*/ 	.word	0xffffffff


	//   ....[162]....
        /*0fc4*/ 	.word	0xffffffff


	//   ....[163]....
        /*0fc8*/ 	.word	0xffffffff


	//   ....[164]....
        /*0fcc*/ 	.word	0xffffffff


	//   ....[165]....
        /*0fd0*/ 	.word	0xffffffff


	//   ....[166]....
        /*0fd4*/ 	.word	0xffffffff


	//   ....[167]....
        /*0fd8*/ 	.word	0xffffffff


	//   ....[168]....
        /*0fdc*/ 	.word	0xffffffff


	//   ....[169]....
        /*0fe0*/ 	.word	0xffffffff


	//   ....[170]....
        /*0fe4*/ 	.word	0xffffffff


	//   ....[171]....
        /*0fe8*/ 	.word	0xffffffff


	//   ....[172]....
        /*0fec*/ 	.word	0xffffffff


	//   ....[173]....
        /*0ff0*/ 	.word	0xffffffff


	//   ....[174]....
        /*0ff4*/ 	.word	0xffffffff


	//   ....[175]....
        /*0ff8*/ 	.word	0xffffffff


	//   ....[176]....
        /*0ffc*/ 	.word	0xffffffff


	//   ....[177]....
        /*1000*/ 	.word	0xffffffff


	//   ....[178]....
        /*1004*/ 	.word	0xffffffff


	//   ....[179]....
        /*1008*/ 	.word	0xffffffff


	//   ....[180]....
        /*100c*/ 	.word	0xffffffff


	//   ....[181]....
        /*1010*/ 	.word	0xffffffff


	//   ....[182]....
        /*1014*/ 	.word	0xffffffff


	//   ....[183]....
        /*1018*/ 	.word	0xffffffff


	//   ....[184]....
        /*101c*/ 	.word	0xffffffff


	//   ....[185]....
        /*1020*/ 	.word	0xffffffff


	//   ....[186]....
        /*1024*/ 	.word	0xffffffff


	//   ....[187]....
        /*1028*/ 	.word	0xffffffff


	//   ....[188]....
        /*102c*/ 	.word	0xffffffff


	//   ....[189]....
        /*1030*/ 	.word	0xffffffff


	//   ....[190]....
        /*1034*/ 	.word	0xffffffff


	//   ....[191]....
        /*1038*/ 	.word	0xffffffff


	//   ....[192]....
        /*103c*/ 	.word	0xffffffff


	//   ....[193]....
        /*1040*/ 	.word	0xffffffff


	//   ....[194]....
        /*1044*/ 	.word	0xffffffff


	//   ....[195]....
        /*1048*/ 	.word	0xffffffff


	//   ....[196]....
        /*104c*/ 	.word	0xffffffff


	//   ....[197]....
        /*1050*/ 	.word	0xffffffff


	//   ....[198]....
        /*1054*/ 	.word	0xffffffff


	//   ....[199]....
        /*1058*/ 	.word	0xffffffff


	//   ....[200]....
        /*105c*/ 	.word	0xffffffff


	//   ....[201]....
        /*1060*/ 	.word	0xffffffff


	//   ....[202]....
        /*1064*/ 	.word	0xffffffff


	//   ....[203]....
        /*1068*/ 	.word	0xffffffff


	//   ....[204]....
        /*106c*/ 	.word	0xffffffff


	//   ....[205]....
        /*1070*/ 	.word	0xffffffff


	//   ....[206]....
        /*1074*/ 	.word	0xffffffff


	//   ....[207]....
        /*1078*/ 	.word	0xffffffff


	//   ....[208]....
        /*107c*/ 	.word	0xffffffff


	//   ....[209]....
        /*1080*/ 	.word	0xffffffff


	//   ....[210]....
        /*1084*/ 	.word	0xffffffff


	//   ....[211]....
        /*1088*/ 	.word	0xffffffff


	//   ....[212]....
        /*108c*/ 	.word	0xffffffff


	//   ....[213]....
        /*1090*/ 	.word	0xffffffff


	//   ....[214]....
        /*1094*/ 	.word	0xffffffff


	//   ....[215]....
        /*1098*/ 	.word	0xffffffff


	//   ....[216]....
        /*109c*/ 	.word	0xffffffff


	//   ....[217]....
        /*10a0*/ 	.word	0xffffffff


	//   ....[218]....
        /*10a4*/ 	.word	0xffffffff


	//   ....[219]....
        /*10a8*/ 	.word	0xffffffff


	//   ....[220]....
        /*10ac*/ 	.word	0xffffffff


	//   ....[221]....
        /*10b0*/ 	.word	0xffffffff


	//   ....[222]....
        /*10b4*/ 	.word	0xffffffff


	//   ....[223]....
        /*10b8*/ 	.word	0xffffffff


	//   ....[224]....
        /*10bc*/ 	.word	0xffffffff


	//   ....[225]....
        /*10c0*/ 	.word	0xffffffff


	//   ....[226]....
        /*10c4*/ 	.word	0xffffffff


	//   ....[227]....
        /*10c8*/ 	.word	0xffffffff


	//   ....[228]....
        /*10cc*/ 	.word	0xffffffff


	//   ....[229]....
        /*10d0*/ 	.word	0xffffffff


	//   ....[230]....
        /*10d4*/ 	.word	0xffffffff


	//   ....[231]....
        /*10d8*/ 	.word	0xffffffff


	//   ....[232]....
        /*10dc*/ 	.word	0xffffffff


	//   ....[233]....
        /*10e0*/ 	.word	0xffffffff


	//   ....[234]....
        /*10e4*/ 	.word	0xffffffff


	//   ....[235]....
        /*10e8*/ 	.word	0xffffffff


	//   ....[236]....
        /*10ec*/ 	.word	0xffffffff


	//   ....[237]....
        /*10f0*/ 	.word	0xffffffff


	//   ....[238]....
        /*10f4*/ 	.word	0xffffffff


	//   ....[239]....
        /*10f8*/ 	.word	0xffffffff


	//   ....[240]....
        /*10fc*/ 	.word	0xffffffff


	//   ....[241]....
        /*1100*/ 	.word	0xffffffff


	//   ....[242]....
        /*1104*/ 	.word	0xffffffff


	//   ....[243]....
        /*1108*/ 	.word	0xffffffff


	//   ....[244]....
        /*110c*/ 	.word	0xffffffff


	//   ....[245]....
        /*1110*/ 	.word	0xffffffff


	//   ....[246]....
        /*1114*/ 	.word	0xffffffff


	//   ....[247]....
        /*1118*/ 	.word	0xffffffff


	//   ....[248]....
        /*111c*/ 	.word	0xffffffff


	//   ....[249]....
        /*1120*/ 	.word	0xffffffff


	//   ....[250]....
        /*1124*/ 	.word	0xffffffff


	//   ....[251]....
        /*1128*/ 	.word	0xffffffff


	//   ....[252]....
        /*112c*/ 	.word	0xffffffff


	//   ....[253]....
        /*1130*/ 	.word	0xffffffff


	//   ....[254]....
        /*1134*/ 	.word	0xffffffff


	//   ....[255]....
        /*1138*/ 	.word	0xffffffff


	//   ....[0]....
        /*113c*/ 	.word	0xffffffff


	//   ....[1]....
        /*1140*/ 	.word	0xffffffff


	//   ....[2]....
        /*1144*/ 	.word	0xffffffff


	//   ....[3]....
        /*1148*/ 	.word	0xffffffff


	//   ....[4]....
        /*114c*/ 	.word	0xffffffff


	//   ....[5]....
        /*1150*/ 	.word	0xffffffff


	//   ....[6]....
        /*1154*/ 	.word	0xffffffff


	//   ....[7]....
        /*1158*/ 	.word	0xffffffff


	//   ....[8]....
        /*115c*/ 	.word	0xffffffff


	//   ....[9]....
        /*1160*/ 	.word	0xffffffff


	//   ....[10]....
        /*1164*/ 	.word	0xffffffff


	//   ....[11]....
        /*1168*/ 	.word	0xffffffff


	//   ....[12]....
        /*116c*/ 	.word	0xffffffff


	//   ....[13]....
        /*1170*/ 	.word	0xffffffff


	//   ....[14]....
        /*1174*/ 	.word	0xffffffff


	//   ....[15]....
        /*1178*/ 	.word	0xffffffff


	//   ....[16]....
        /*117c*/ 	.word	0xffffffff


	//   ....[17]....
        /*1180*/ 	.word	0xffffffff


	//   ....[18]....
        /*1184*/ 	.word	0xffffffff


	//   ....[19]....
        /*1188*/ 	.word	0xffffffff


	//   ....[20]....
        /*118c*/ 	.word	0xffffffff


	//   ....[21]....
        /*1190*/ 	.word	0xffffffff


	//   ....[22]....
        /*1194*/ 	.word	0xffffffff


	//   ....[23]....
        /*1198*/ 	.word	0xffffffff


	//   ....[24]....
        /*119c*/ 	.word	0xffffffff


	//   ....[25]....
        /*11a0*/ 	.word	0xffffffff


	//   ....[26]....
        /*11a4*/ 	.word	0xffffffff


	//   ....[27]....
        /*11a8*/ 	.word	0xffffffff


	//   ....[28]....
        /*11ac*/ 	.word	0xffffffff


	//   ....[29]....
        /*11b0*/ 	.word	0xffffffff


	//   ....[30]....
        /*11b4*/ 	.word	0xffffffff


	//   ....[31]....
        /*11b8*/ 	.word	0xffffffff


	//   ....[32]....
        /*11bc*/ 	.word	0xffffffff


	//   ....[33]....
        /*11c0*/ 	.word	0xffffffff


	//   ....[34]....
        /*11c4*/ 	.word	0xffffffff


	//   ....[35]....
        /*11c8*/ 	.word	0xffffffff


	//   ....[36]....
        /*11cc*/ 	.word	0xffffffff


	//   ....[37]....
        /*11d0*/ 	.word	0xffffffff


	//   ....[38]....
        /*11d4*/ 	.word	0xffffffff


	//   ....[39]....
        /*11d8*/ 	.word	0xffffffff


	//   ....[40]....
        /*11dc*/ 	.word	0xffffffff


	//   ....[41]....
        /*11e0*/ 	.word	0xffffffff


	//   ....[42]....
        /*11e4*/ 	.word	0xffffffff


	//   ....[43]....
        /*11e8*/ 	.word	0xffffffff


	//   ....[44]....
        /*11ec*/ 	.word	0xffffffff


	//   ....[45]....
        /*11f0*/ 	.word	0xffffffff


	//   ....[46]....
        /*11f4*/ 	.word	0xffffffff


	//   ....[47]....
        /*11f8*/ 	.word	0xffffffff


	//   ....[48]....
        /*11fc*/ 	.word	0xffffffff


	//   ....[49]....
        /*1200*/ 	.word	0xffffffff


	//   ....[50]....
        /*1204*/ 	.word	0xffffffff


	//   ....[51]....
        /*1208*/ 	.word	0xffffffff


	//   ....[52]....
        /*120c*/ 	.word	0xffffffff


	//   ....[53]....
        /*1210*/ 	.word	0xffffffff


	//   ....[54]....
        /*1214*/ 	.word	0xffffffff


	//   ....[55]....
        /*1218*/ 	.word	0xffffffff


	//   ....[56]....
        /*121c*/ 	.word	0xffffffff


	//   ....[57]....
        /*1220*/ 	.word	0xffffffff


	//   ....[58]....
        /*1224*/ 	.word	0xffffffff


	//   ....[59]....
        /*1228*/ 	.word	0xffffffff


	//   ....[60]....
        /*122c*/ 	.word	0xffffffff


	//   ....[61]....
        /*1230*/ 	.word	0xffffffff


	//   ....[62]....
        /*1234*/ 	.word	0xffffffff


	//   ....[63]....
        /*1238*/ 	.word	0xffffffff


	//   ....[64]....
        /*123c*/ 	.word	0xffffffff


	//   ....[65]....
        /*1240*/ 	.word	0xffffffff


	//   ....[66]....
        /*1244*/ 	.word	0xffffffff


	//   ....[67]....
        /*1248*/ 	.word	0xffffffff


	//   ....[68]....
        /*124c*/ 	.word	0xffffffff


	//   ....[69]....
        /*1250*/ 	.word	0xffffffff


	//   ....[70]....
        /*1254*/ 	.word	0xffffffff


	//   ....[71]....
        /*1258*/ 	.word	0xffffffff


	//   ....[72]....
        /*125c*/ 	.word	0xffffffff


	//   ....[73]....
        /*1260*/ 	.word	0x0500000f


	//   ....[74]....
        /*1264*/ 	.word	0x0500000f


	//   ....[75]....
        /*1268*/ 	.word	0x0500000f


	//   ....[76]....
        /*126c*/ 	.word	0x0500000f


	//   ....[77]....
        /*1270*/ 	.word	0x0500000f


	//   ....[78]....
        /*1274*/ 	.word	0x0500000f


	//   ....[79]....
        /*1278*/ 	.word	0x0500000f


	//   ....[80]....
        /*127c*/ 	.word	0x0500000f


	//   ....[81]....
        /*1280*/ 	.word	0x0500000f


	//   ....[82]....
        /*1284*/ 	.word	0x0500000f


	//   ....[83]....
        /*1288*/ 	.word	0x0500000f


	//   ....[84]....
        /*128c*/ 	.word	0x0500000f


	//   ....[85]....
        /*1290*/ 	.word	0x0500000f


	//   ....[86]....
        /*1294*/ 	.word	0x0500000f


	//   ....[87]....
        /*1298*/ 	.word	0x0500000f


	//   ....[88]....
        /*129c*/ 	.word	0x0500000f


	//   ....[89]....
        /*12a0*/ 	.word	0x0500000f


	//   ....[90]....
        /*12a4*/ 	.word	0x0500000f


	//   ....[91]....
        /*12a8*/ 	.word	0x0500000f


	//   ....[92]....
        /*12ac*/ 	.word	0x0500000f


	//   ....[93]....
        /*12b0*/ 	.word	0x0500000f


	//   ....[94]....
        /*12b4*/ 	.word	0x0500000f


	//   ....[95]....
        /*12b8*/ 	.word	0x0500000f


	//   ....[96]....
        /*12bc*/ 	.word	0x0500000f


	//   ....[97]....
        /*12c0*/ 	.word	0x0500000f


	//   ....[98]....
        /*12c4*/ 	.word	0x0500000f


	//   ....[99]....
        /*12c8*/ 	.word	0x0500000f


	//   ....[100]....
        /*12cc*/ 	.word	0x0500000f


	//   ....[101]....
        /*12d0*/ 	.word	0x0500000f


	//   ....[102]....
        /*12d4*/ 	.word	0x0500000f


	//   ....[103]....
        /*12d8*/ 	.word	0x0500000f


	//   ....[104]....
        /*12dc*/ 	.word	0x0500000f


	//   ....[105]....
        /*12e0*/ 	.word	0x0500000f


	//   ....[106]....
        /*12e4*/ 	.word	0x0500000f


	//   ....[107]....
        /*12e8*/ 	.word	0x0500000f


	//   ....[108]....
        /*12ec*/ 	.word	0x0500000f


	//   ....[109]....
        /*12f0*/ 	.word	0x0500000f


	//   ....[110]....
        /*12f4*/ 	.word	0x0500000f


	//   ....[111]....
        /*12f8*/ 	.word	0x0500000f


	//   ....[112]....
        /*12fc*/ 	.word	0x0500000f


	//   ....[113]....
        /*1300*/ 	.word	0x0500000f


	//   ....[114]....
        /*1304*/ 	.word	0x0500000f


	//   ....[115]....
        /*1308*/ 	.word	0x0500000f


	//   ....[116]....
        /*130c*/ 	.word	0x0500000f


	//   ....[117]....
        /*1310*/ 	.word	0x0500000f


	//   ....[118]....
        /*1314*/ 	.word	0x0500000f


	//   ....[119]....
        /*1318*/ 	.word	0x0500000f


	//   ....[120]....
        /*131c*/ 	.word	0x0500000f


	//   ....[121]....
        /*1320*/ 	.word	0x0500000f


	//   ....[122]....
        /*1324*/ 	.word	0x0500000f


	//   ....[123]....
        /*1328*/ 	.word	0x0500000f


	//   ....[124]....
        /*132c*/ 	.word	0x0500000f


	//   ....[125]....
        /*1330*/ 	.word	0x0500000f


	//   ....[126]....
        /*1334*/ 	.word	0x0500000f


	//   ....[127]....
        /*1338*/ 	.word	0x0500000f


	//   ....[128]....
        /*133c*/ 	.word	0x0500000f


	//   ....[129]....
        /*1340*/ 	.word	0x0500000f


	//   ....[130]....
        /*1344*/ 	.word	0x0500000f


	//   ....[131]....
        /*1348*/ 	.word	0x0500000f


	//   ....[132]....
        /*134c*/ 	.word	0x0500000f


	//   ....[133]....
        /*1350*/ 	.word	0x0500000f


	//   ....[134]....
        /*1354*/ 	.word	0x0500000f


	//   ....[135]....
        /*1358*/ 	.word	0x0500000f


	//   ....[136]....
        /*135c*/ 	.word	0x0500000f


	//   ....[137]....
        /*1360*/ 	.word	0x0500000f


	//   ....[138]....
        /*1364*/ 	.word	0x0500000f


	//   ....[139]....
        /*1368*/ 	.word	0x0500000f


	//   ....[140]....
        /*136c*/ 	.word	0x0500000f


	//   ....[141]....
        /*1370*/ 	.word	0x0500000f


	//   ....[142]....
        /*1374*/ 	.word	0x0500000f


	//   ....[143]....
        /*1378*/ 	.word	0x0500000f


	//   ....[144]....
        /*137c*/ 	.word	0x0500000f


	//   ....[145]....
        /*1380*/ 	.word	0x0500000f


	//   ....[146]....
        /*1384*/ 	.word	0x0500000f


	//   ....[147]....
        /*1388*/ 	.word	0x0500000f


	//   ....[148]....
        /*138c*/ 	.word	0x0500000f


	//   ....[149]....
        /*1390*/ 	.word	0x0500000f


	//   ....[150]....
        /*1394*/ 	.word	0x0500000f


	//   ....[151]....
        /*1398*/ 	.word	0x0500000f


	//   ....[152]....
        /*139c*/ 	.word	0x0500000f


	//   ....[153]....
        /*13a0*/ 	.word	0x0500000f


	//   ....[154]....
        /*13a4*/ 	.word	0x0500000f


	//   ....[155]....
        /*13a8*/ 	.word	0x0500000f


	//   ....[156]....
        /*13ac*/ 	.word	0x0500000f


	//   ....[157]....
        /*13b0*/ 	.word	0x0500000f


	//   ....[158]....
        /*13b4*/ 	.word	0x0500000f


	//   ....[159]....
        /*13b8*/ 	.word	0x0500000f


	//   ....[160]....
        /*13bc*/ 	.word	0x0500000f


	//   ....[161]....
        /*13c0*/ 	.word	0x0500000f


	//   ....[162]....
        /*13c4*/ 	.word	0x0500000f


	//   ....[163]....
        /*13c8*/ 	.word	0x0500000f


	//   ....[164]....
        /*13cc*/ 	.word	0x0500000f


	//   ....[165]....
        /*13d0*/ 	.word	0x0500000f


	//   ....[166]....
        /*13d4*/ 	.word	0x0500000f


	//   ....[167]....
        /*13d8*/ 	.word	0x0500000f


	//   ....[168]....
        /*13dc*/ 	.word	0x0500000f


	//   ....[169]....
        /*13e0*/ 	.word	0x0500000f


	//   ....[170]....
        /*13e4*/ 	.word	0x0500000f


	//   ....[171]....
        /*13e8*/ 	.word	0x0500000f


	//   ....[172]....
        /*13ec*/ 	.word	0x0500000f


	//   ....[173]....
        /*13f0*/ 	.word	0x0500000f


	//   ....[174]....
        /*13f4*/ 	.word	0x0500000f


	//   ....[175]....
        /*13f8*/ 	.word	0x0500000f


	//   ....[176]....
        /*13fc*/ 	.word	0x0500000f


	//   ....[177]....
        /*1400*/ 	.word	0x0500000f


	//   ....[178]....
        /*1404*/ 	.word	0x0500000f


	//   ....[179]....
        /*1408*/ 	.word	0x0500000f


	//   ....[180]....
        /*140c*/ 	.word	0x0500000f


	//   ....[181]....
        /*1410*/ 	.word	0x0500000f


	//   ....[182]....
        /*1414*/ 	.word	0x0500000f


	//   ....[183]....
        /*1418*/ 	.word	0x0500000f


	//   ....[184]....
        /*141c*/ 	.word	0x0500000f


	//   ....[185]....
        /*1420*/ 	.word	0x0500000f


	//   ....[186]....
        /*1424*/ 	.word	0x0500000f


	//   ....[187]....
        /*1428*/ 	.word	0x0500000f


	//   ....[188]....
        /*142c*/ 	.word	0x0500000f


	//   ....[189]....
        /*1430*/ 	.word	0x0500000f


	//   ....[190]....
        /*1434*/ 	.word	0x0500000f


	//   ....[191]....
        /*1438*/ 	.word	0x0500000f


	//   ....[192]....
        /*143c*/ 	.word	0x0500000f


	//   ....[193]....
        /*1440*/ 	.word	0x0500000f


	//   ....[194]....
        /*1444*/ 	.word	0x0500000f


	//   ....[195]....
        /*1448*/ 	.word	0x0500000f


	//   ....[196]....
        /*144c*/ 	.word	0x0500000f


	//   ....[197]....
        /*1450*/ 	.word	0x0500000f


	//   ....[198]....
        /*1454*/ 	.word	0x0500000f


	//   ....[199]....
        /*1458*/ 	.word	0x0500000f


	//   ....[200]....
        /*145c*/ 	.word	0x0500000f


	//   ....[201]....
        /*1460*/ 	.word	0x0500000f


	//   ....[202]....
        /*1464*/ 	.word	0x0500000f


	//   ....[203]....
        /*1468*/ 	.word	0x0500000f


	//   ....[204]....
        /*146c*/ 	.word	0x0500000f


	//   ....[205]....
        /*1470*/ 	.word	0x0500000f


	//   ....[206]....
        /*1474*/ 	.word	0x0500000f


	//   ....[207]....
        /*1478*/ 	.word	0x0500000f


	//   ....[208]....
        /*147c*/ 	.word	0x0500000f


	//   ....[209]....
        /*1480*/ 	.word	0x0500000f


	//   ....[210]....
        /*1484*/ 	.word	0x0500000f


	//   ....[211]....
        /*1488*/ 	.word	0x0500000f


	//   ....[212]....
        /*148c*/ 	.word	0x0500000f


	//   ....[213]....
        /*1490*/ 	.word	0x0500000f


	//   ....[214]....
        /*1494*/ 	.word	0x0500000f


	//   ....[215]....
        /*1498*/ 	.word	0x0500000f


	//   ....[216]....
        /*149c*/ 	.word	0x0500000f


	//   ....[217]....
        /*14a0*/ 	.word	0x0500000f


	//   ....[218]....
        /*14a4*/ 	.word	0x0500000f


	//   ....[219]....
        /*14a8*/ 	.word	0x0500000f


	//   ....[220]....
        /*14ac*/ 	.word	0x0500000f


	//   ....[221]....
        /*14b0*/ 	.word	0x0500000f


	//   ....[222]....
        /*14b4*/ 	.word	0x0500000f


	//   ....[223]....
        /*14b8*/ 	.word	0x0500000f


	//   ....[224]....
        /*14bc*/ 	.word	0x0500000f


	//   ....[225]....
        /*14c0*/ 	.word	0x0500000f


	//   ....[226]....
        /*14c4*/ 	.word	0x0500000f


	//   ....[227]....
        /*14c8*/ 	.word	0x0500000f


	//   ....[228]....
        /*14cc*/ 	.word	0x0500000f


	//   ....[229]....
        /*14d0*/ 	.word	0x0500000f


	//   ....[230]....
        /*14d4*/ 	.word	0x0500000f


	//   ....[231]....
        /*14d8*/ 	.word	0x0500000f


	//   ....[232]....
        /*14dc*/ 	.word	0x0500000f


	//   ....[233]....
        /*14e0*/ 	.word	0x0500000f


	//   ....[234]....
        /*14e4*/ 	.word	0x0500000f


	//   ....[235]....
        /*14e8*/ 	.word	0x0500000f


	//   ....[236]....
        /*14ec*/ 	.word	0x0500000f


	//   ....[237]....
        /*14f0*/ 	.word	0x0500000f


	//   ....[238]....
        /*14f4*/ 	.word	0x0500000f


	//   ....[239]....
        /*14f8*/ 	.word	0x0500000f


	//   ....[240]....
        /*14fc*/ 	.word	0x0500000f


	//   ....[241]....
        /*1500*/ 	.word	0x0500000f


	//   ....[242]....
        /*1504*/ 	.word	0x0500000f


	//   ....[243]....
        /*1508*/ 	.word	0x0500000f


	//   ....[244]....
        /*150c*/ 	.word	0x0500000f


	//   ....[245]....
        /*1510*/ 	.word	0x0500000f


	//   ....[246]....
        /*1514*/ 	.word	0x0500000f


	//   ....[247]....
        /*1518*/ 	.word	0x0500000f


	//   ....[248]....
        /*151c*/ 	.word	0x0500000f


	//   ....[249]....
        /*1520*/ 	.word	0x0500000f


	//   ....[250]....
        /*1524*/ 	.word	0x0500000f


	//   ....[251]....
        /*1528*/ 	.word	0x0500000f


	//   ....[252]....
        /*152c*/ 	.word	0x0500000f


	//   ....[253]....
        /*1530*/ 	.word	0x0500000f


	//   ....[254]....
        /*1534*/ 	.word	0x0500000f


	//   ....[255]....
        /*1538*/ 	.word	0x0500000f


	//   ....[0]....
        /*153c*/ 	.word	0x0500000f


	//   ....[1]....
        /*1540*/ 	.word	0x0500000f


	//   ....[2]....
        /*1544*/ 	.word	0x0500000f


	//   ....[3]....
        /*1548*/ 	.word	0x0500000f


	//   ....[4]....
        /*154c*/ 	.word	0x0500000f


	//   ....[5]....
        /*1550*/ 	.word	0x0500000f


	//   ....[6]....
        /*1554*/ 	.word	0x0500000f


	//   ....[7]....
        /*1558*/ 	.word	0x0500000f


	//   ....[8]....
        /*155c*/ 	.word	0x0500000f


	//   ....[9]....
        /*1560*/ 	.word	0x0500000f


	//   ....[10]....
        /*1564*/ 	.word	0x0500000f


	//   ....[11]....
        /*1568*/ 	.word	0x0500000f


	//   ....[12]....
        /*156c*/ 	.word	0x0500000f


	//   ....[13]....
        /*1570*/ 	.word	0x0500000f


	//   ....[14]....
        /*1574*/ 	.word	0x0500000f


	//   ....[15]....
        /*1578*/ 	.word	0x0500000f


	//   ....[16]....
        /*157c*/ 	.word	0x0500000f


	//   ....[17]....
        /*1580*/ 	.word	0x0500000f


	//   ....[18]....
        /*1584*/ 	.word	0x0500000f


	//   ....[19]....
        /*1588*/ 	.word	0x0500000f


	//   ....[20]....
        /*158c*/ 	.word	0x0500000f


	//   ....[21]....
        /*1590*/ 	.word	0x0500000f


	//   ....[22]....
        /*1594*/ 	.word	0x0500000f


	//   ....[23]....
        /*1598*/ 	.word	0x0500000f


	//   ....[24]....
        /*159c*/ 	.word	0x0500000f


	//   ....[25]....
        /*15a0*/ 	.word	0x0500000f


	//   ....[26]....
        /*15a4*/ 	.word	0x0500000f


	//   ....[27]....
        /*15a8*/ 	.word	0x0500000f


	//   ....[28]....
        /*15ac*/ 	.word	0x0500000f


	//   ....[29]....
        /*15b0*/ 	.word	0x0500000f


	//   ....[30]....
        /*15b4*/ 	.word	0x0500000f


	//   ....[31]....
        /*15b8*/ 	.word	0x0500000f


	//   ....[32]....
        /*15bc*/ 	.word	0x0500000f


	//   ....[33]....
        /*15c0*/ 	.word	0x0500000f


	//   ....[34]....
        /*15c4*/ 	.word	0x0500000f


	//   ....[35]....
        /*15c8*/ 	.word	0x0500000f


	//   ....[36]....
        /*15cc*/ 	.word	0x0500000f


	//   ....[37]....
        /*15d0*/ 	.word	0x0500000f


	//   ....[38]....
        /*15d4*/ 	.word	0x0500000f


	//   ....[39]....
        /*15d8*/ 	.word	0x0500000f


	//   ....[40]....
        /*15dc*/ 	.word	0x0500000f


	//   ....[41]....
        /*15e0*/ 	.word	0x0500000f


	//   ....[42]....
        /*15e4*/ 	.word	0x0500000f


	//   ....[43]....
        /*15e8*/ 	.word	0x0500000f


	//   ....[44]....
        /*15ec*/ 	.word	0x0500000f


	//   ....[45]....
        /*15f0*/ 	.word	0x0500000f


	//   ....[46]....
        /*15f4*/ 	.word	0x0500000f


	//   ....[47]....
        /*15f8*/ 	.word	0x0500000f


	//   ....[48]....
        /*15fc*/ 	.word	0x0500000f


	//   ....[49]....
        /*1600*/ 	.word	0x0500000f


	//   ....[50]....
        /*1604*/ 	.word	0x0500000f


	//   ....[51]....
        /*1608*/ 	.word	0x0500000f


	//   ....[52]....
        /*160c*/ 	.word	0x0500000f


	//   ....[53]....
        /*1610*/ 	.word	0x0500000f


	//   ....[54]....
        /*1614*/ 	.word	0x0500000f


	//   ....[55]....
        /*1618*/ 	.word	0x0500000f


	//   ....[56]....
        /*161c*/ 	.word	0x0500000f


	//   ....[57]....
        /*1620*/ 	.word	0x0500000f


	//   ....[58]....
        /*1624*/ 	.word	0x0500000f


	//   ....[59]....
        /*1628*/ 	.word	0x0500000f


	//   ....[60]....
        /*162c*/ 	.word	0x0500000f


	//   ....[61]....
        /*1630*/ 	.word	0x0500000f


	//   ....[62]....
        /*1634*/ 	.word	0x0500000f


	//   ....[63]....
        /*1638*/ 	.word	0x0500000f


	//   ....[64]....
        /*163c*/ 	.word	0x0500000f


	//   ....[65]....
        /*1640*/ 	.word	0x0500000f


	//   ....[66]....
        /*1644*/ 	.word	0x0500000f


	//   ....[67]....
        /*1648*/ 	.word	0x0500000f


	//   ....[68]....
        /*164c*/ 	.word	0x0500000f


	//   ....[69]....
        /*1650*/ 	.word	0x0500000f


	//   ....[70]....
        /*1654*/ 	.word	0x0500000f


	//   ....[71]....
        /*1658*/ 	.word	0x0500000f


	//   ....[72]....
        /*165c*/ 	.word	0x0500000f


	//   ....[73]....
        /*1660*/ 	.word	0x0500000f


	//   ....[74]....
        /*1664*/ 	.word	0x0500000f


	//   ....[75]....
        /*1668*/ 	.word	0x0500000f


	//   ....[76]....
        /*166c*/ 	.word	0x0500000f


	//   ....[77]....
        /*1670*/ 	.word	0x0500000f


	//   ....[78]....
        /*1674*/ 	.word	0x0500000f


	//   ....[79]....
        /*1678*/ 	.word	0x0500000f


	//   ....[80]....
        /*167c*/ 	.word	0x0500000f


	//   ....[81]....
        /*1680*/ 	.word	0x0500000f


	//   ....[82]....
        /*1684*/ 	.word	0x0500000f


	//   ....[83]....
        /*1688*/ 	.word	0x0500000f


	//   ....[84]....
        /*168c*/ 	.word	0x0500000f


	//   ....[85]....
        /*1690*/ 	.word	0x0500000f


	//   ....[86]....
        /*1694*/ 	.word	0x0500000f


	//   ....[87]....
        /*1698*/ 	.word	0x0500000f


	//   ....[88]....
        /*169c*/ 	.word	0x0500000f


	//   ....[89]....
        /*16a0*/ 	.word	0x0500000f


	//   ....[90]....
        /*16a4*/ 	.word	0x0500000f


	//   ....[91]....
        /*16a8*/ 	.word	0x0500000f


	//   ....[92]....
        /*16ac*/ 	.word	0x0500000f


	//   ....[93]....
        /*16b0*/ 	.word	0x0500000f


	//   ....[94]....
        /*16b4*/ 	.word	0x0500000f


	//   ....[95]....
        /*16b8*/ 	.word	0x0500000f


	//   ....[96]....
        /*16bc*/ 	.word	0x0500000f


	//   ....[97]....
        /*16c0*/ 	.word	0x0500000f


	//   ....[98]....
        /*16c4*/ 	.word	0x0500000f


	//----- nvinfo : EIATTR_COOP_GROUP_INSTR_OFFSETS
	.align		4
.L_150:
        /*16c8*/ 	.byte	0x04, 0x28
        /*16ca*/ 	.short	(.L_152 - .L_151)


	//   ....[0]....
.L_151:
        /*16cc*/ 	.word	0x00000070


	//   ....[1]....
        /*16d0*/ 	.word	0x00000140


	//   ....[2]....
        /*16d4*/ 	.word	0x00000190


	//   ....[3]....
        /*16d8*/ 	.word	0x000003c0


	//   ....[4]....
        /*16dc*/ 	.word	0x00000520


	//   ....[5]....
        /*16e0*/ 	.word	0x00000640


	//   ....[6]....
        /*16e4*/ 	.word	0x000007a0


	//   ....[7]....
        /*16e8*/ 	.word	0x00003c70


	//   ....[8]....
        /*16ec*/ 	.word	0x00003c80


	//   ....[9]....
        /*16f0*/ 	.word	0x00004b70


	//   ....[10]....
        /*16f4*/ 	.word	0x00004b80


	//   ....[11]....
        /*16f8*/ 	.word	0x00005a40


	//   ....[12]....
        /*16fc*/ 	.word	0x00005a50


	//   ....[13]....
        /*1700*/ 	.word	0x00006930


	//   ....[14]....
        /*1704*/ 	.word	0x00006940


	//   ....[15]....
        /*1708*/ 	.word	0x00007ea0


	//   ....[16]....
        /*170c*/ 	.word	0x00007eb0


	//   ....[17]....
        /*1710*/ 	.word	0x00008eb0


	//   ....[18]....
        /*1714*/ 	.word	0x00008ec0


	//   ....[19]....
        /*1718*/ 	.word	0x00009ed0


	//   ....[20]....
        /*171c*/ 	.word	0x00009ee0


	//   ....[21]....
        /*1720*/ 	.word	0x0000ae90


	//   ....[22]....
        /*1724*/ 	.word	0x0000aea0


	//   ....[23]....
        /*1728*/ 	.word	0x0000c080


	//   ....[24]....
        /*172c*/ 	.word	0x0000c090


	//   ....[25]....
        /*1730*/ 	.word	0x0000c1a0


	//   ....[26]....
        /*1734*/ 	.word	0x0000c1b0


	//   ....[27]....
        /*1738*/ 	.word	0x0000c2d0


	//   ....[28]....
        /*173c*/ 	.word	0x0000c2e0


	//   ....[29]....
        /*1740*/ 	.word	0x0000c400


	//   ....[30]....
        /*1744*/ 	.word	0x0000c410


	//   ....[31]....
        /*1748*/ 	.word	0x0000c780


	//   ....[32]....
        /*174c*/ 	.word	0x0000c7a0


	//   ....[33]....
        /*1750*/ 	.word	0x0000c880


	//   ....[34]....
        /*1754*/ 	.word	0x0000c8a0


	//   ....[35]....
        /*1758*/ 	.word	0x0000c980


	//   ....[36]....
        /*175c*/ 	.word	0x0000c9a0


	//   ....[37]....
        /*1760*/ 	.word	0x0000ca80


	//   ....[38]....
        /*1764*/ 	.word	0x0000caa0


	//   ....[39]....
        /*1768*/ 	.word	0x0000d480


	//   ....[40]....
        /*176c*/ 	.word	0x0000dc10


	//   ....[41]....
        /*1770*/ 	.word	0x0000dc20


	//   ....[42]....
        /*1774*/ 	.word	0x0000dc30


	//   ....[43]....
        /*1778*/ 	.word	0x0000dc40


	//   ....[44]....
        /*177c*/ 	.word	0x00011280


	//   ....[45]....
        /*1780*/ 	.word	0x00011290


	//   ....[46]....
        /*1784*/ 	.word	0x000112a0


	//   ....[47]....
        /*1788*/ 	.word	0x000112b0


	//   ....[48]....
        /*178c*/ 	.word	0x00016300


	//   ....[49]....
        /*1790*/ 	.word	0x00016320


	//   ....[50]....
        /*1794*/ 	.word	0x000168b0


	//   ....[51]....
        /*1798*/ 	.word	0x00016940


	//   ....[52]....
        /*179c*/ 	.word	0x00018570


	//   ....[53]....
        /*17a0*/ 	.word	0x00018590


	//   ....[54]....
        /*17a4*/ 	.word	0x00019230


	//   ....[55]....
        /*17a8*/ 	.word	0x000192a0


	//   ....[56]....
        /*17ac*/ 	.word	0x0001a5a0


	//   ....[57]....
        /*17b0*/ 	.word	0x0001a600


	//   ....[58]....
        /*17b4*/ 	.word	0x0001a6e0


	//   ....[59]....
        /*17b8*/ 	.word	0x0001a700


	//   ....[60]....
        /*17bc*/ 	.word	0x0001b9f0


	//   ....[61]....
        /*17c0*/ 	.word	0x0001ba20


	//   ....[62]....
        /*17c4*/ 	.word	0x0001ba50


	//   ....[63]....
        /*17c8*/ 	.word	0x0001ba80


	//   ....[64]....
        /*17cc*/ 	.word	0x0001bab0


	//   ....[65]....
        /*17d0*/ 	.word	0x0001bae0


	//   ....[66]....
        /*17d4*/ 	.word	0x0001bb10


	//   ....[67]....
        /*17d8*/ 	.word	0x0001bb40


	//   ....[68]....
        /*17dc*/ 	.word	0x0001bb70


	//   ....[69]....
        /*17e0*/ 	.word	0x0001bba0


	//   ....[70]....
        /*17e4*/ 	.word	0x0001bbd0


	//   ....[71]....
        /*17e8*/ 	.word	0x0001bc00


	//   ....[72]....
        /*17ec*/ 	.word	0x0001bc30


	//   ....[73]....
        /*17f0*/ 	.word	0x0001bc60


	//   ....[74]....
        /*17f4*/ 	.word	0x0001bca0


	//   ....[75]....
        /*17f8*/ 	.word	0x0001bcd0


	//   ....[76]....
        /*17fc*/ 	.word	0x0001bd00


	//   ....[77]....
        /*1800*/ 	.word	0x0001bd30


	//   ....[78]....
        /*1804*/ 	.word	0x0001bd60


	//   ....[79]....
        /*1808*/ 	.word	0x0001bd90


	//   ....[80]....
        /*180c*/ 	.word	0x0001bdc0


	//   ....[81]....
        /*1810*/ 	.word	0x0001bdf0


	//   ....[82]....
        /*1814*/ 	.word	0x0001be20


	//   ....[83]....
        /*1818*/ 	.word	0x0001be60


	//   ....[84]....
        /*181c*/ 	.word	0x0001be90


	//   ....[85]....
        /*1820*/ 	.word	0x0001bec0


	//   ....[86]....
        /*1824*/ 	.word	0x0001bef0


	//   ....[87]....
        /*1828*/ 	.word	0x0001bf20


	//   ....[88]....
        /*182c*/ 	.word	0x0001bf50


	//   ....[89]....
        /*1830*/ 	.word	0x0001bf80


	//   ....[90]....
        /*1834*/ 	.word	0x0001bfb0


	//   ....[91]....
        /*1838*/ 	.word	0x0001bfe0


	//   ....[92]....
        /*183c*/ 	.word	0x0001c010


	//   ....[93]....
        /*1840*/ 	.word	0x0001c040


	//   ....[94]....
        /*1844*/ 	.word	0x0001c070


	//   ....[95]....
        /*1848*/ 	.word	0x0001c0a0


	//   ....[96]....
        /*184c*/ 	.word	0x0001c0d0


	//   ....[97]....
        /*1850*/ 	.word	0x0001c100


	//   ....[98]....
        /*1854*/ 	.word	0x0001c130


	//   ....[99]....
        /*1858*/ 	.word	0x0001c160


	//   ....[100]....
        /*185c*/ 	.word	0x0001c190


	//   ....[101]....
        /*1860*/ 	.word	0x0001c1c0


	//   ....[102]....
        /*1864*/ 	.word	0x0001c1f0


	//   ....[103]....
        /*1868*/ 	.word	0x0001c220


	//   ....[104]....
        /*186c*/ 	.word	0x0001c250


	//   ....[105]....
        /*1870*/ 	.word	0x0001c280


	//   ....[106]....
        /*1874*/ 	.word	0x0001c2b0


	//   ....[107]....
        /*1878*/ 	.word	0x0001c2e0


	//   ....[108]....
        /*187c*/ 	.word	0x0001c310


	//   ....[109]....
        /*1880*/ 	.word	0x0001c340


	//   ....[110]....
        /*1884*/ 	.word	0x0001c370


	//   ....[111]....
        /*1888*/ 	.word	0x0001c3a0


	//   ....[112]....
        /*188c*/ 	.word	0x0001c3d0


	//   ....[113]....
        /*1890*/ 	.word	0x0001c400


	//   ....[114]....
        /*1894*/ 	.word	0x0001c430


	//   ....[115]....
        /*1898*/ 	.word	0x0001c460


	//   ....[116]....
        /*189c*/ 	.word	0x0001c490


	//   ....[117]....
        /*18a0*/ 	.word	0x0001c4c0


	//   ....[118]....
        /*18a4*/ 	.word	0x0001c4f0


	//   ....[119]....
        /*18a8*/ 	.word	0x0001c520


	//   ....[120]....
        /*18ac*/ 	.word	0x0001c550


	//   ....[121]....
        /*18b0*/ 	.word	0x0001c580


	//   ....[122]....
        /*18b4*/ 	.word	0x0001c5b0


	//   ....[123]....
        /*18b8*/ 	.word	0x0001c5e0


	//   ....[124]....
        /*18bc*/ 	.word	0x0001c610


	//   ....[125]....
        /*18c0*/ 	.word	0x0001c640


	//   ....[126]....
        /*18c4*/ 	.word	0x0001c670


	//   ....[127]....
        /*18c8*/ 	.word	0x0001c6a0


	//   ....[128]....
        /*18cc*/ 	.word	0x0001c6d0


	//   ....[129]....
        /*18d0*/ 	.word	0x0001c700


	//   ....[130]....
        /*18d4*/ 	.word	0x0001c730


	//   ....[131]....
        /*18d8*/ 	.word	0x0001c760


	//   ....[132]....
        /*18dc*/ 	.word	0x0001c790


	//   ....[133]....
        /*18e0*/ 	.word	0x0001c7c0


	//   ....[134]....
        /*18e4*/ 	.word	0x0001c7f0


	//   ....[135]....
        /*18e8*/ 	.word	0x0001c820


	//   ....[136]....
        /*18ec*/ 	.word	0x0001c850


	//   ....[137]....
        /*18f0*/ 	.word	0x0001c880


	//   ....[138]....
        /*18f4*/ 	.word	0x0001c8b0


	//   ....[139]....
        /*18f8*/ 	.word	0x0001c8e0


	//   ....[140]....
        /*18fc*/ 	.word	0x0001c910


	//   ....[141]....
        /*1900*/ 	.word	0x0001c940


	//   ....[142]....
        /*1904*/ 	.word	0x0001c970


	//   ....[143]....
        /*1908*/ 	.word	0x0001c9a0


	//   ....[144]....
        /*190c*/ 	.word	0x0001c9d0


	//   ....[145]....
        /*1910*/ 	.word	0x0001ca00


	//   ....[146]....
        /*1914*/ 	.word	0x0001ca30


	//   ....[147]....
        /*1918*/ 	.word	0x0001ca60


	//   ....[148]....
        /*191c*/ 	.word	0x0001ca90


	//   ....[149]....
        /*1920*/ 	.word	0x0001cac0


	//   ....[150]....
        /*1924*/ 	.word	0x0001caf0


	//   ....[151]....
        /*1928*/ 	.word	0x0001cb20


	//   ....[152]....
        /*192c*/ 	.word	0x0001cb50


	//   ....[153]....
        /*1930*/ 	.word	0x0001cb80


	//   ....[154]....
        /*1934*/ 	.word	0x0001cbb0


	//   ....[155]....
        /*1938*/ 	.word	0x0001cbe0


	//   ....[156]....
        /*193c*/ 	.word	0x0001cc10


	//   ....[157]....
        /*1940*/ 	.word	0x0001cc40


	//   ....[158]....
        /*1944*/ 	.word	0x0001cc70


	//   ....[159]....
        /*1948*/ 	.word	0x0001cca0


	//   ....[160]....
        /*194c*/ 	.word	0x0001ccd0


	//   ....[161]....
        /*1950*/ 	.word	0x0001cd00


	//   ....[162]....
        /*1954*/ 	.word	0x0001cd30


	//   ....[163]....
        /*1958*/ 	.word	0x0001cd60


	//   ....[164]....
        /*195c*/ 	.word	0x0001cd90


	//   ....[165]....
        /*1960*/ 	.word	0x0001cdc0


	//   ....[166]....
        /*1964*/ 	.word	0x0001cdf0


	//   ....[167]....
        /*1968*/ 	.word	0x0001ce20


	//   ....[168]....
        /*196c*/ 	.word	0x0001ce50


	//   ....[169]....
        /*1970*/ 	.word	0x0001ce80


	//   ....[170]....
        /*1974*/ 	.word	0x0001ceb0


	//   ....[171]....
        /*1978*/ 	.word	0x0001cee0


	//   ....[172]....
        /*197c*/ 	.word	0x0001cf10


	//   ....[173]....
        /*1980*/ 	.word	0x0001cf20


	//   ....[174]....
        /*1984*/ 	.word	0x0001cf50


	//   ....[175]....
        /*1988*/ 	.word	0x0001cf60


	//   ....[176]....
        /*198c*/ 	.word	0x0001cf90


	//   ....[177]....
        /*1990*/ 	.word	0x0001cfc0


	//   ....[178]....
        /*1994*/ 	.word	0x0001cff0


	//   ....[179]....
        /*1998*/ 	.word	0x0001d020


	//   ....[180]....
        /*199c*/ 	.word	0x0001d050


	//   ....[181]....
        /*19a0*/ 	.word	0x0001d060


	//   ....[182]....
        /*19a4*/ 	.word	0x0001d090


	//   ....[183]....
        /*19a8*/ 	.word	0x0001d0a0


	//   ....[184]....
        /*19ac*/ 	.word	0x0001d0d0


	//   ....[185]....
        /*19b0*/ 	.word	0x0001d0e0


	//   ....[186]....
        /*19b4*/ 	.word	0x0001d110


	//   ....[187]....
        /*19b8*/ 	.word	0x0001d130


	//   ....[188]....
        /*19bc*/ 	.word	0x0001dc50


	//   ....[189]....
        /*19c0*/ 	.word	0x0001dc70


	//   ....[190]....
        /*19c4*/ 	.word	0x0001dc80


	//   ....[191]....
        /*19c8*/ 	.word	0x0001dc90


	//   ....[192]....
        /*19cc*/ 	.word	0x0001e6a0


	//   ....[193]....
        /*19d0*/ 	.word	0x0001e6b0


	//   ....[194]....
        /*19d4*/ 	.word	0x0001e880


	//   ....[195]....
        /*19d8*/ 	.word	0x0001e890


	//   ....[196]....
        /*19dc*/ 	.word	0x0001ea70


	//   ....[197]....
        /*19e0*/ 	.word	0x0001ea80


	//   ....[198]....
        /*19e4*/ 	.word	0x0001ec60


	//   ....[199]....
        /*19e8*/ 	.word	0x0001ec70


	//   ....[200]....
        /*19ec*/ 	.word	0x0001f0f0


	//   ....[201]....
        /*19f0*/ 	.word	0x0001f100


	//   ....[202]....
        /*19f4*/ 	.word	0x00020110


	//   ....[203]....
        /*19f8*/ 	.word	0x00020120


	//   ....[204]....
        /*19fc*/ 	.word	0x00021c40


	//   ....[205]....
        /*1a00*/ 	.word	0x00021c50


	//   ....[206]....
        /*1a04*/ 	.word	0x00021e30


	//   ....[207]....
        /*1a08*/ 	.word	0x00021e40


	//   ....[208]....
        /*1a0c*/ 	.word	0x00022020


	//   ....[209]....
        /*1a10*/ 	.word	0x00022030


	//   ....[210]....
        /*1a14*/ 	.word	0x00022210


	//   ....[211]....
        /*1a18*/ 	.word	0x00022220


	//   ....[212]....
        /*1a1c*/ 	.word	0x00022450


	//   ....[213]....
        /*1a20*/ 	.word	0x00022660


	//   ....[214]....
        /*1a24*/ 	.word	0x00022690


	//   ....[215]....
        /*1a28*/ 	.word	0x000226c0


	//   ....[216]....
        /*1a2c*/ 	.word	0x000226f0


	//   ....[217]....
        /*1a30*/ 	.word	0x00022720


	//   ....[218]....
        /*1a34*/ 	.word	0x00022750


	//   ....[219]....
        /*1a38*/ 	.word	0x000228e0


	//   ....[220]....
        /*1a3c*/ 	.word	0x00022910


	//   ....[221]....
        /*1a40*/ 	.word	0x00022940


	//   ....[222]....
        /*1a44*/ 	.word	0x00022970


	//   ....[223]....
        /*1a48*/ 	.word	0x000229a0


	//   ....[224]....
        /*1a4c*/ 	.word	0x000229d0


	//   ....[225]....
        /*1a50*/ 	.word	0x00022a60


	//   ....[226]....
        /*1a54*/ 	.word	0x00022a90


	//   ....[227]....
        /*1a58*/ 	.word	0x00022aa0


	//   ....[228]....
        /*1a5c*/ 	.word	0x00022b30


	//   ....[229]....
        /*1a60*/ 	.word	0x00023c00


	//   ....[230]....
        /*1a64*/ 	.word	0x00025ac0


	//   ....[231]....
        /*1a68*/ 	.word	0x00025ae0


	//   ....[232]....
        /*1a6c*/ 	.word	0x00025be0


	//   ....[233]....
        /*1a70*/ 	.word	0x00025bf0


	//   ....[234]....
        /*1a74*/ 	.word	0x00025c60


	//   ....[235]....
        /*1a78*/ 	.word	0x00025c70


	//   ....[236]....
        /*1a7c*/ 	.word	0x00025ce0


	//   ....[237]....
        /*1a80*/ 	.word	0x00025cf0


	//   ....[238]....
        /*1a84*/ 	.word	0x00025d60


	//   ....[239]....
        /*1a88*/ 	.word	0x00025d70


	//   ....[240]....
        /*1a8c*/ 	.word	0x00025e20


	//   ....[241]....
        /*1a90*/ 	.word	0x00025e30


	//   ....[242]....
        /*1a94*/ 	.word	0x00025ea0


	//   ....[243]....
        /*1a98*/ 	.word	0x00025eb0


	//   ....[244]....
        /*1a9c*/ 	.word	0x00025ec0


	//   ....[245]....
        /*1aa0*/ 	.word	0x00025f40


	//   ....[246]....
        /*1aa4*/ 	.word	0x000262d0


	//   ....[247]....
        /*1aa8*/ 	.word	0x00026300


	//   ....[248]....
        /*1aac*/ 	.word	0x00026430


	//   ....[249]....
        /*1ab0*/ 	.word	0x00026440


	//   ....[250]....
        /*1ab4*/ 	.word	0x000264d0


	//   ....[251]....
        /*1ab8*/ 	.word	0x000264e0


	//   ....[252]....
        /*1abc*/ 	.word	0x00026570


	//   ....[253]....
        /*1ac0*/ 	.word	0x00026580


	//   ....[254]....
        /*1ac4*/ 	.word	0x00026600


	//   ....[255]....
        /*1ac8*/ 	.word	0x00026610


	//   ....[0]....
        /*1acc*/ 	.word	0x00026690


	//   ....[1]....
        /*1ad0*/ 	.word	0x000266a0


	//   ....[2]....
        /*1ad4*/ 	.word	0x00026720


	//   ....[3]....
        /*1ad8*/ 	.word	0x00026730


	//   ....[4]....
        /*1adc*/ 	.word	0x00026740


	//   ....[5]....
        /*1ae0*/ 	.word	0x00026750


	//   ....[6]....
        /*1ae4*/ 	.word	0x00026ee0


	//   ....[7]....
        /*1ae8*/ 	.word	0x00026f10


	//   ....[8]....
        /*1aec*/ 	.word	0x00026f30


	//   ....[9]....
        /*1af0*/ 	.word	0x00026fb0


	//   ....[10]....
        /*1af4*/ 	.word	0x00026fd0


	//   ....[11]....
        /*1af8*/ 	.word	0x00027050


	//   ....[12]....
        /*1afc*/ 	.word	0x00027070


	//   ....[13]....
        /*1b00*/ 	.word	0x000270f0


	//   ....[14]....
        /*1b04*/ 	.word	0x00027110


	//   ....[15]....
        /*1b08*/ 	.word	0x00027190


	//   ....[16]....
        /*1b0c*/ 	.word	0x000271b0


	//   ....[17]....
        /*1b10*/ 	.word	0x00027230


	//   ....[18]....
        /*1b14*/ 	.word	0x00027250


	//   ....[19]....
        /*1b18*/ 	.word	0x000272d0


	//   ....[20]....
        /*1b1c*/ 	.word	0x000272e0


	//   ....[21]....
        /*1b20*/ 	.word	0x000272f0


	//   ....[22]....
        /*1b24*/ 	.word	0x00027a10


	//   ....[23]....
        /*1b28*/ 	.word	0x00027a30


	//   ....[24]....
        /*1b2c*/ 	.word	0x00027a90


	//   ....[25]....
        /*1b30*/ 	.word	0x00027aa0


	//   ....[26]....
        /*1b34*/ 	.word	0x00027af0


	//   ....[27]....
        /*1b38*/ 	.word	0x00027b00


	//   ....[28]....
        /*1b3c*/ 	.word	0x00027b50


	//   ....[29]....
        /*1b40*/ 	.word	0x00027b60


	//   ....[30]....
        /*1b44*/ 	.word	0x00027bb0


	//   ....[31]....
        /*1b48*/ 	.word	0x00027bc0


	//   ....[32]....
        /*1b4c*/ 	.word	0x00027c10


	//   ....[33]....
        /*1b50*/ 	.word	0x00027c20


	//   ....[34]....
        /*1b54*/ 	.word	0x00027c70


	//   ....[35]....
        /*1b58*/ 	.word	0x00027c80


	//   ....[36]....
        /*1b5c*/ 	.word	0x00027c90


	//   ....[37]....
        /*1b60*/ 	.word	0x00027ce0


	//   ....[38]....
        /*1b64*/ 	.word	0x00028000


	//   ....[39]....
        /*1b68*/ 	.word	0x00028010


	//   ....[40]....
        /*1b6c*/ 	.word	0x00028070


	//   ....[41]....
        /*1b70*/ 	.word	0x00028080


	//   ....[42]....
        /*1b74*/ 	.word	0x000280d0


	//   ....[43]....
        /*1b78*/ 	.word	0x000280e0


	//   ....[44]....
        /*1b7c*/ 	.word	0x00028130


	//   ....[45]....
        /*1b80*/ 	.word	0x00028140


	//   ....[46]....
        /*1b84*/ 	.word	0x00028190


	//   ....[47]....
        /*1b88*/ 	.word	0x000281a0


	//   ....[48]....
        /*1b8c*/ 	.word	0x000281f0


	//   ....[49]....
        /*1b90*/ 	.word	0x00028200


	//   ....[50]....
        /*1b94*/ 	.word	0x00028250


	//   ....[51]....
        /*1b98*/ 	.word	0x00028260


	//   ....[52]....
        /*1b9c*/ 	.word	0x00028270


	//   ....[53]....
        /*1ba0*/ 	.word	0x000282c0


	//   ....[54]....
        /*1ba4*/ 	.word	0x000299b0


	//   ....[55]....
        /*1ba8*/ 	.word	0x000299e0


	//   ....[56]....
        /*1bac*/ 	.word	0x00029a40


	//   ....[57]....
        /*1bb0*/ 	.word	0x00029a70


	//   ....[58]....
        /*1bb4*/ 	.word	0x00029aa0


	//   ....[59]....
        /*1bb8*/ 	.word	0x00029ad0


	//   ....[60]....
        /*1bbc*/ 	.word	0x00029b00


	//   ....[61]....
        /*1bc0*/ 	.word	0x00029b30


	//   ....[62]....
        /*1bc4*/ 	.word	0x00029cd0


	//   ....[63]....
        /*1bc8*/ 	.word	0x00029d00


	//   ....[64]....
        /*1bcc*/ 	.word	0x00029d30


	//   ....[65]....
        /*1bd0*/ 	.word	0x00029d60


	//   ....[66]....
        /*1bd4*/ 	.word	0x00029d90


	//   ....[67]....
        /*1bd8*/ 	.word	0x00029dc0


	//   ....[68]....
        /*1bdc*/ 	.word	0x00029e80


	//   ....[69]....
        /*1be0*/ 	.word	0x00029ea0


	//   ....[70]....
        /*1be4*/ 	.word	0x00029eb0


	//   ....[71]....
        /*1be8*/ 	.word	0x00029f10


	//   ....[72]....
        /*1bec*/ 	.word	0x0002a550


	//   ....[73]....
        /*1bf0*/ 	.word	0x0002a910


	//   ....[74]....
        /*1bf4*/ 	.word	0x0002a9a0


	//   ....[75]....
        /*1bf8*/ 	.word	0x0002aa40


	//   ....[76]....
        /*1bfc*/ 	.word	0x0002aad0


	//   ....[77]....
        /*1c00*/ 	.word	0x0002ab70


	//   ....[78]....
        /*1c04*/ 	.word	0x0002ac00


	//   ....[79]....
        /*1c08*/ 	.word	0x0002aca0


	//   ....[80]....
        /*1c0c*/ 	.word	0x0002ad30


	//   ....[81]....
        /*1c10*/ 	.word	0x0002ae20


	//   ....[82]....
        /*1c14*/ 	.word	0x0002aeb0


	//   ....[83]....
        /*1c18*/ 	.word	0x0002af50


	//   ....[84]....
        /*1c1c*/ 	.word	0x0002afe0


	//   ....[85]....
        /*1c20*/ 	.word	0x0002b080


	//   ....[86]....
        /*1c24*/ 	.word	0x0002b110


	//   ....[87]....
        /*1c28*/ 	.word	0x0002b1b0


	//   ....[88]....
        /*1c2c*/ 	.word	0x0002b240


	//   ....[89]....
        /*1c30*/ 	.word	0x0002b330


	//   ....[90]....
        /*1c34*/ 	.word	0x0002b3c0


	//   ....[91]....
        /*1c38*/ 	.word	0x0002b450


	//   ....[92]....
        /*1c3c*/ 	.word	0x0002b4e0


	//   ....[93]....
        /*1c40*/ 	.word	0x0002b570


	//   ....[94]....
        /*1c44*/ 	.word	0x0002b600


	//   ....[95]....
        /*1c48*/ 	.word	0x0002b690


	//   ....[96]....
        /*1c4c*/ 	.word	0x0002b720


	//   ....[97]....
        /*1c50*/ 	.word	0x0002b7f0


	//   ....[98]....
        /*1c54*/ 	.word	0x0002b890


	//   ....[99]....
        /*1c58*/ 	.word	0x0002b920


	//   ....[100]....
        /*1c5c*/ 	.word	0x0002b970


	//   ....[101]....
        /*1c60*/ 	.word	0x0002b9c0


	//   ....[102]....
        /*1c64*/ 	.word	0x0002bab0


	//   ....[103]....
        /*1c68*/ 	.word	0x0002bb40


	//   ....[104]....
        /*1c6c*/ 	.word	0x0002bb90


	//   ....[105]....
        /*1c70*/ 	.word	0x0002bbe0


	//   ....[106]....
        /*1c74*/ 	.word	0x0002be50


	//   ....[107]....
        /*1c78*/ 	.word	0x0002bf60


	//   ....[108]....
        /*1c7c*/ 	.word	0x0002c080


	//   ....[109]....
        /*1c80*/ 	.word	0x0002c1a0


	//   ....[110]....
        /*1c84*/ 	.word	0x0002c2c0


	//   ....[111]....
        /*1c88*/ 	.word	0x0002c3e0


	//   ....[112]....
        /*1c8c*/ 	.word	0x0002c500


	//   ....[113]....
        /*1c90*/ 	.word	0x0002c610


	//   ....[114]....
        /*1c94*/ 	.word	0x0002c740


	//   ....[115]....
        /*1c98*/ 	.word	0x0002c850


	//   ....[116]....
        /*1c9c*/ 	.word	0x0002c970


	//   ....[117]....
        /*1ca0*/ 	.word	0x0002ca00


	//   ....[118]....
        /*1ca4*/ 	.word	0x0002ca80


	//   ....[119]....
        /*1ca8*/ 	.word	0x0002caf0


	//   ....[120]....
        /*1cac*/ 	.word	0x0002cb50


	//   ....[121]....
        /*1cb0*/ 	.word	0x0002cba0


	//   ....[122]....
        /*1cb4*/ 	.word	0x0002cc20


	//   ....[123]....
        /*1cb8*/ 	.word	0x0002cc90


	//   ....[124]....
        /*1cbc*/ 	.word	0x0002ccf0


	//   ....[125]....
        /*1cc0*/ 	.word	0x0002cd40


	//   ....[126]....
        /*1cc4*/ 	.word	0x0002cdc0


	//   ....[127]....
        /*1cc8*/ 	.word	0x0002ce30


	//   ....[128]....
        /*1ccc*/ 	.word	0x0002ce90


	//   ....[129]....
        /*1cd0*/ 	.word	0x0002cee0


	//   ....[130]....
        /*1cd4*/ 	.word	0x0002cf60


	//   ....[131]....
        /*1cd8*/ 	.word	0x0002cfd0


	//   ....[132]....
        /*1cdc*/ 	.word	0x0002d030


	//   ....[133]....
        /*1ce0*/ 	.word	0x0002d080


	//   ....[134]....
        /*1ce4*/ 	.word	0x0002d100


	//   ....[135]....
        /*1ce8*/ 	.word	0x0002d170


	//   ....[136]....
        /*1cec*/ 	.word	0x0002d1d0


	//   ....[137]....
        /*1cf0*/ 	.word	0x0002d220


	//   ....[138]....
        /*1cf4*/ 	.word	0x0002d2a0


	//   ....[139]....
        /*1cf8*/ 	.word	0x0002d310


	//   ....[140]....
        /*1cfc*/ 	.word	0x0002d370


	//   ....[141]....
        /*1d00*/ 	.word	0x0002d3c0


	//   ....[142]....
        /*1d04*/ 	.word	0x0002d440


	//   ....[143]....
        /*1d08*/ 	.word	0x0002d4b0


	//   ....[144]....
        /*1d0c*/ 	.word	0x0002d510


	//   ....[145]....
        /*1d10*/ 	.word	0x0002d560


	//   ....[146]....
        /*1d14*/ 	.word	0x0002d5e0


	//   ....[147]....
        /*1d18*/ 	.word	0x0002d650


	//   ....[148]....
        /*1d1c*/ 	.word	0x0002d6b0


	//   ....[149]....
        /*1d20*/ 	.word	0x0002d700


	//   ....[150]....
        /*1d24*/ 	.word	0x0002d780


	//   ....[151]....
        /*1d28*/ 	.word	0x0002d7f0


	//   ....[152]....
        /*1d2c*/ 	.word	0x0002d850


	//   ....[153]....
        /*1d30*/ 	.word	0x0002d8a0


	//   ....[154]....
        /*1d34*/ 	.word	0x0002d920


	//   ....[155]....
        /*1d38*/ 	.word	0x0002d990


	//   ....[156]....
        /*1d3c*/ 	.word	0x0002d9f0


	//   ....[157]....
        /*1d40*/ 	.word	0x0002da40


	//   ....[158]....
        /*1d44*/ 	.word	0x0002dac0


	//   ....[159]....
        /*1d48*/ 	.word	0x0002db30


	//   ....[160]....
        /*1d4c*/ 	.word	0x0002db90


	//   ....[161]....
        /*1d50*/ 	.word	0x0002dbe0


	//   ....[162]....
        /*1d54*/ 	.word	0x0002dc60


	//   ....[163]....
        /*1d58*/ 	.word	0x0002dcd0


	//   ....[164]....
        /*1d5c*/ 	.word	0x0002dd30


	//   ....[165]....
        /*1d60*/ 	.word	0x0002dd80


	//   ....[166]....
        /*1d64*/ 	.word	0x0002de00


	//   ....[167]....
        /*1d68*/ 	.word	0x0002de70


	//   ....[168]....
        /*1d6c*/ 	.word	0x0002ded0


	//   ....[169]....
        /*1d70*/ 	.word	0x0002df20


	//   ....[170]....
        /*1d74*/ 	.word	0x0002dfa0


	//   ....[171]....
        /*1d78*/ 	.word	0x0002e010


	//   ....[172]....
        /*1d7c*/ 	.word	0x0002e070


	//   ....[173]....
        /*1d80*/ 	.word	0x0002e0c0


	//   ....[174]....
        /*1d84*/ 	.word	0x0002e140


	//   ....[175]....
        /*1d88*/ 	.word	0x0002e1b0


	//   ....[176]....
        /*1d8c*/ 	.word	0x0002e210


	//   ....[177]....
        /*1d90*/ 	.word	0x0002e260


	//   ....[178]....
        /*1d94*/ 	.word	0x0002e2e0


	//   ....[179]....
        /*1d98*/ 	.word	0x0002e350


	//   ....[180]....
        /*1d9c*/ 	.word	0x0002e3b0


	//   ....[181]....
        /*1da0*/ 	.word	0x0002e400


	//   ....[182]....
        /*1da4*/ 	.word	0x0002e480


	//   ....[183]....
        /*1da8*/ 	.word	0x0002e4f0


	//   ....[184]....
        /*1dac*/ 	.word	0x0002e550


	//   ....[185]....
        /*1db0*/ 	.word	0x0002e5a0


	//   ....[186]....
        /*1db4*/ 	.word	0x0002e620


	//   ....[187]....
        /*1db8*/ 	.word	0x0002e690


	//   ....[188]....
        /*1dbc*/ 	.word	0x0002e6f0


	//   ....[189]....
        /*1dc0*/ 	.word	0x0002e740


	//   ....[190]....
        /*1dc4*/ 	.word	0x0002e7c0


	//   ....[191]....
        /*1dc8*/ 	.word	0x0002e830


	//   ....[192]....
        /*1dcc*/ 	.word	0x0002e890


	//   ....[193]....
        /*1dd0*/ 	.word	0x0002e8e0


	//   ....[194]....
        /*1dd4*/ 	.word	0x0002e960


	//   ....[195]....
        /*1dd8*/ 	.word	0x0002e9d0


	//   ....[196]....
        /*1ddc*/ 	.word	0x0002ea30


	//   ....[197]....
        /*1de0*/ 	.word	0x0002ea80


	//   ....[198]....
        /*1de4*/ 	.word	0x0002eb00


	//   ....[199]....
        /*1de8*/ 	.word	0x0002eb70


	//   ....[200]....
        /*1dec*/ 	.word	0x0002ebd0


	//   ....[201]....
        /*1df0*/ 	.word	0x0002ec20


	//   ....[202]....
        /*1df4*/ 	.word	0x0002eca0


	//   ....[203]....
        /*1df8*/ 	.word	0x0002ed10


	//   ....[204]....
        /*1dfc*/ 	.word	0x0002ed70


	//   ....[205]....
        /*1e00*/ 	.word	0x0002edc0


	//   ....[206]....
        /*1e04*/ 	.word	0x0002ee40


	//   ....[207]....
        /*1e08*/ 	.word	0x0002eeb0


	//   ....[208]....
        /*1e0c*/ 	.word	0x0002ef10


	//   ....[209]....
        /*1e10*/ 	.word	0x0002ef60


	//   ....[210]....
        /*1e14*/ 	.word	0x0002efe0


	//   ....[211]....
        /*1e18*/ 	.word	0x0002f050


	//   ....[212]....
        /*1e1c*/ 	.word	0x0002f0b0


	//   ....[213]....
        /*1e20*/ 	.word	0x0002f100


	//   ....[214]....
        /*1e24*/ 	.word	0x0002f180


	//   ....[215]....
        /*1e28*/ 	.word	0x0002f1f0


	//   ....[216]....
        /*1e2c*/ 	.word	0x0002f250


	//   ....[217]....
        /*1e30*/ 	.word	0x0002f2a0


	//   ....[218]....
        /*1e34*/ 	.word	0x0002f320


	//   ....[219]....
        /*1e38*/ 	.word	0x0002f390


	//   ....[220]....
        /*1e3c*/ 	.word	0x0002f3f0


	//   ....[221]....
        /*1e40*/ 	.word	0x0002f440


	//   ....[222]....
        /*1e44*/ 	.word	0x0002f4c0


	//   ....[223]....
        /*1e48*/ 	.word	0x0002f530


	//   ....[224]....
        /*1e4c*/ 	.word	0x0002f590


	//   ....[225]....
        /*1e50*/ 	.word	0x0002f5e0


	//   ....[226]....
        /*1e54*/ 	.word	0x0002f660


	//   ....[227]....
        /*1e58*/ 	.word	0x0002f6d0


	//   ....[228]....
        /*1e5c*/ 	.word	0x0002f730


	//   ....[229]....
        /*1e60*/ 	.word	0x0002f780


	//   ....[230]....
        /*1e64*/ 	.word	0x0002f800


	//   ....[231]....
        /*1e68*/ 	.word	0x0002f870


	//   ....[232]....
        /*1e6c*/ 	.word	0x0002f8e0


	//   ....[233]....
        /*1e70*/ 	.word	0x0002f930


	//   ....[234]....
        /*1e74*/ 	.word	0x0002f9c0


	//   ....[235]....
        /*1e78*/ 	.word	0x0002fa10


	//   ....[236]....
        /*1e7c*/ 	.word	0x0002faa0


	//   ....[237]....
        /*1e80*/ 	.word	0x0002fb30


	//   ....[238]....
        /*1e84*/ 	.word	0x0002fbc0


	//   ....[239]....
        /*1e88*/ 	.word	0x0002fc50


	//   ....[240]....
        /*1e8c*/ 	.word	0x0002fce0


	//   ....[241]....
        /*1e90*/ 	.word	0x0002fd70


	//   ....[242]....
        /*1e94*/ 	.word	0x0002fdf0


	//   ....[243]....
        /*1e98*/ 	.word	0x0002fe40


	//   ....[244]....
        /*1e9c*/ 	.word	0x0002fee0


	//   ....[245]....
        /*1ea0*/ 	.word	0x0002ff70


	//   ....[246]....
        /*1ea4*/ 	.word	0x00030000


	//   ....[247]....
        /*1ea8*/ 	.word	0x00030050


	//   ....[248]....
        /*1eac*/ 	.word	0x000300e0


	//   ....[249]....
        /*1eb0*/ 	.word	0x00030170


	//   ....[250]....
        /*1eb4*/ 	.word	0x00030200


	//   ....[251]....
        /*1eb8*/ 	.word	0x00030290


	//   ....[252]....
        /*1ebc*/ 	.word	0x00030320


	//   ....[253]....
        /*1ec0*/ 	.word	0x000303b0


	//   ....[254]....
        /*1ec4*/ 	.word	0x00030470


	//   ....[255]....
        /*1ec8*/ 	.word	0x00030750


	//   ....[0]....
        /*1ecc*/ 	.word	0x00030840


	//   ....[1]....
        /*1ed0*/ 	.word	0x000308f0


	//   ....[2]....
        /*1ed4*/ 	.word	0x00030980


	//   ....[3]....
        /*1ed8*/ 	.word	0x00030aa0


	//   ....[4]....
        /*1edc*/ 	.word	0x00030b00


	//   ....[5]....
        /*1ee0*/ 	.word	0x00030be0


	//   ....[6]....
        /*1ee4*/ 	.word	0x00030c40


	//   ....[7]....
        /*1ee8*/ 	.word	0x00030d20


	//   ....[8]....
        /*1eec*/ 	.word	0x00030d80


	//   ....[9]....
        /*1ef0*/ 	.word	0x00030e60


	//   ....[10]....
        /*1ef4*/ 	.word	0x00030ec0


	//   ....[11]....
        /*1ef8*/ 	.word	0x00030fe0


	//   ....[12]....
        /*1efc*/ 	.word	0x00031040


	//   ....[13]....
        /*1f00*/ 	.word	0x00031120


	//   ....[14]....
        /*1f04*/ 	.word	0x00031180


	//   ....[15]....
        /*1f08*/ 	.word	0x00031250


	//   ....[16]....
        /*1f0c*/ 	.word	0x000313f0


	//   ....[17]....
        /*1f10*/ 	.word	0x00031480


	//   ....[18]....
        /*1f14*/ 	.word	0x000315a0


	//   ....[19]....
        /*1f18*/ 	.word	0x000315f0


	//   ....[20]....
        /*1f1c*/ 	.word	0x00031710


	//   ....[21]....
        /*1f20*/ 	.word	0x00031760


	//   ....[22]....
        /*1f24*/ 	.word	0x00031880


	//   ....[23]....
        /*1f28*/ 	.word	0x000318d0


	//   ....[24]....
        /*1f2c*/ 	.word	0x000319d0


	//   ....[25]....
        /*1f30*/ 	.word	0x00031a70


	//   ....[26]....
        /*1f34*/ 	.word	0x00031ad0


	//   ....[27]....
        /*1f38*/ 	.word	0x00031bc0


	//   ....[28]....
        /*1f3c*/ 	.word	0x00031c20


	//   ....[29]....
        /*1f40*/ 	.word	0x00031d10


	//   ....[30]....
        /*1f44*/ 	.word	0x00031d70


	//   ....[31]....
        /*1f48*/ 	.word	0x00031e10


	//   ....[32]....
        /*1f4c*/ 	.word	0x00031f10


	//   ....[33]....
        /*1f50*/ 	.word	0x00031f70


	//   ....[34]....
        /*1f54*/ 	.word	0x00031fd0


	//   ....[35]....
        /*1f58*/ 	.word	0x000320c0


	//   ....[36]....
        /*1f5c*/ 	.word	0x00032120


	//   ....[37]....
        /*1f60*/ 	.word	0x00032210


	//   ....[38]....
        /*1f64*/ 	.word	0x00032270


	//   ....[39]....
        /*1f68*/ 	.word	0x00032360


	//   ....[40]....
        /*1f6c*/ 	.word	0x000323c0


	//   ....[41]....
        /*1f70*/ 	.word	0x000324b0


	//   ....[42]....
        /*1f74*/ 	.word	0x00032510


	//   ....[43]....
        /*1f78*/ 	.word	0x00032600


	//   ....[44]....
        /*1f7c*/ 	.word	0x00032660


	//   ....[45]....
        /*1f80*/ 	.word	0x00032750


	//   ....[46]....
        /*1f84*/ 	.word	0x000327b0


	//   ....[47]....
        /*1f88*/ 	.word	0x00032890


	//   ....[48]....
        /*1f8c*/ 	.word	0x000329c0


	//   ....[49]....
        /*1f90*/ 	.word	0x00032a60


	//   ....[50]....
        /*1f94*/ 	.word	0x00032ac0


	//   ....[51]....
        /*1f98*/ 	.word	0x00032b80


	//   ....[52]....
        /*1f9c*/ 	.word	0x00032be0


	//   ....[53]....
        /*1fa0*/ 	.word	0x00032ca0


	//   ....[54]....
        /*1fa4*/ 	.word	0x00032d00


	//   ....[55]....
        /*1fa8*/ 	.word	0x00032dc0


	//   ....[56]....
        /*1fac*/ 	.word	0x00032e20


	//   ....[57]....
        /*1fb0*/ 	.word	0x00032ee0


	//   ....[58]....
        /*1fb4*/ 	.word	0x00032f40


	//   ....[59]....
        /*1fb8*/ 	.word	0x00033000


	//   ....[60]....
        /*1fbc*/ 	.word	0x00033060


	//   ....[61]....
        /*1fc0*/ 	.word	0x00033120


	//   ....[62]....
        /*1fc4*/ 	.word	0x00033180


	//   ....[63]....
        /*1fc8*/ 	.word	0x00033240


	//   ....[64]....
        /*1fcc*/ 	.word	0x00033330


	//   ....[65]....
        /*1fd0*/ 	.word	0x000333c0


	//   ....[66]....
        /*1fd4*/ 	.word	0x00033420


	//   ....[67]....
        /*1fd8*/ 	.word	0x000334e0


	//   ....[68]....
        /*1fdc*/ 	.word	0x00033540


	//   ....[69]....
        /*1fe0*/ 	.word	0x00033600


	//   ....[70]....
        /*1fe4*/ 	.word	0x00033660


	//   ....[71]....
        /*1fe8*/ 	.word	0x00033720


	//   ....[72]....
        /*1fec*/ 	.word	0x00033780


	//   ....[73]....
        /*1ff0*/ 	.word	0x00033840


	//   ....[74]....
        /*1ff4*/ 	.word	0x000338a0


	//   ....[75]....
        /*1ff8*/ 	.word	0x00033960


	//   ....[76]....
        /*1ffc*/ 	.word	0x000339c0


	//   ....[77]....
        /*2000*/ 	.word	0x00033a80


	//   ....[78]....
        /*2004*/ 	.word	0x00033ae0


	//   ....[79]....
        /*2008*/ 	.word	0x00033ba0


	//   ....[80]....
        /*200c*/ 	.word	0x00033d80


	//   ....[81]....
        /*2010*/ 	.word	0x00033e20


	//   ....[82]....
        /*2014*/ 	.word	0x00033fa0


	//   ....[83]....
        /*2018*/ 	.word	0x00034010


	//   ....[84]....
        /*201c*/ 	.word	0x00034080


	//   ....[85]....
        /*2020*/ 	.word	0x000340f0


	//   ....[86]....
        /*2024*/ 	.word	0x00034160


	//   ....[87]....
        /*2028*/ 	.word	0x000341e0


	//   ....[88]....
        /*202c*/ 	.word	0x00034260


	//   ....[89]....
        /*2030*/ 	.word	0x000342f0


	//   ....[90]....
        /*2034*/ 	.word	0x00034360


	//   ....[91]....
        /*2038*/ 	.word	0x000343d0


	//   ....[92]....
        /*203c*/ 	.word	0x00034440


	//   ....[93]....
        /*2040*/ 	.word	0x000344c0


	//   ....[94]....
        /*2044*/ 	.word	0x00034530


	//   ....[95]....
        /*2048*/ 	.word	0x000345d0


	//   ....[96]....
        /*204c*/ 	.word	0x00034620


	//   ....[97]....
        /*2050*/ 	.word	0x000346b0


	//   ....[98]....
        /*2054*/ 	.word	0x000347e0


	//----- nvinfo : EIATTR_REG_RECONFIG
	.align		4
.L_152:
        /*2058*/ 	.byte	0x01, 0x54
	.zero		2


	//----- nvinfo : EIATTR_SYSCALL_OFFSETS
	.align		4
        /*205c*/ 	.byte	0x04, 0x46
        /*205e*/ 	.short	(.L_154 - .L_153)


	//   ....[0]....
.L_153:
        /*2060*/ 	.word	0x000025a0


	//   ....[1]....
        /*2064*/ 	.word	0x000026f0


	//   ....[2]....
        /*2068*/ 	.word	0x0000d640


	//   ....[3]....
        /*206c*/ 	.word	0x0000db90


	//   ....[4]....
        /*2070*/ 	.word	0x00025080


	//   ....[5]....
        /*2074*/ 	.word	0x00025210


	//   ....[6]....
        /*2078*/ 	.word	0x00025360


	//   ....[7]....
        /*207c*/ 	.word	0x000254b0


	//   ....[8]....
        /*2080*/ 	.word	0x00026b80


	//----- nvinfo : EIATTR_MBARRIER_INSTR_OFFSETS
	.align		4
.L_154:
        /*2084*/ 	.byte	0x04, 0x39
        /*2086*/ 	.short	(.L_156 - .L_155)


	//   ....[0]....
.L_155:
        /*2088*/ 	.word	0x00000270
        /*208c*/ 	.word	0x000000ff
        /*2090*/ 	.word	0x00038800
        /*2094*/ 	.short	0x0100
        /*2096*/ 	.byte	0x08
	.zero		1


	//   ....[1]....
        /*2098*/ 	.word	0x00000280
        /*209c*/ 	.word	0x000000ff
        /*20a0*/ 	.word	0x00038820
        /*20a4*/ 	.short	0x0100
        /*20a6*/ 	.byte	0x08
	.zero		1


	//   ....[2]....
        /*20a8*/ 	.word	0x00000370
        /*20ac*/ 	.word	0x000000ff
        /*20b0*/ 	.word	0x00038830
        /*20b4*/ 	.short	0x0100
        /*20b6*/ 	.byte	0x08
	.zero		1


	//   ....[3]....
        /*20b8*/ 	.word	0x00000380
        /*20bc*/ 	.word	0x000000ff
        /*20c0*/ 	.word	0x00038840
        /*20c4*/ 	.short	0x0100
        /*20c6*/ 	.byte	0x08
	.zero		1


	//   ....[4]....
        /*20c8*/ 	.word	0x00000390
        /*20cc*/ 	.word	0x000000ff
        /*20d0*/ 	.word	0x00038838
        /*20d4*/ 	.short	0x0100
        /*20d6*/ 	.byte	0x08
	.zero		1


	//   ....[5]....
        /*20d8*/ 	.word	0x000003a0
        /*20dc*/ 	.word	0x000000ff
        /*20e0*/ 	.word	0x00038848
        /*20e4*/ 	.short	0x0100
        /*20e6*/ 	.byte	0x08
	.zero		1


	//   ....[6]....
        /*20e8*/ 	.word	0x000004d0
        /*20ec*/ 	.word	0x000000ff
        /*20f0*/ 	.word	0x00038850
        /*20f4*/ 	.short	0x0100
        /*20f6*/ 	.byte	0x08
	.zero		1


	//   ....[7]....
        /*20f8*/ 	.word	0x000004e0
        /*20fc*/ 	.word	0x000000ff
        /*2100*/ 	.word	0x00038860
        /*2104*/ 	.short	0x0100
        /*2106*/ 	.byte	0x08
	.zero		1


	//   ....[8]....
        /*2108*/ 	.word	0x000004f0
        /*210c*/ 	.word	0x000000ff
        /*2110*/ 	.word	0x00038858
        /*2114*/ 	.short	0x0100
        /*2116*/ 	.byte	0x08
	.zero		1


	//   ....[9]....
        /*2118*/ 	.word	0x00000500
        /*211c*/ 	.word	0x000000ff
        /*2120*/ 	.word	0x00038868
        /*2124*/ 	.short	0x0100
        /*2126*/ 	.byte	0x08
	.zero		1


	//   ....[10]....
        /*2128*/ 	.word	0x000005f0
        /*212c*/ 	.word	0x000000ff
        /*2130*/ 	.word	0x00038870
        /*2134*/ 	.short	0x0100
        /*2136*/ 	.byte	0x06
	.zero		1


	//   ....[11]....
        /*2138*/ 	.word	0x00000600
        /*213c*/ 	.word	0x000000ff
        /*2140*/ 	.word	0x00038880
        /*2144*/ 	.short	0x0100
        /*2146*/ 	.byte	0x06
	.zero		1


	//   ....[12]....
        /*2148*/ 	.word	0x00000610
        /*214c*/ 	.word	0x000000ff
        /*2150*/ 	.word	0x00038878
        /*2154*/ 	.short	0x0100
        /*2156*/ 	.byte	0x06
	.zero		1


	//   ....[13]....
        /*2158*/ 	.word	0x00000620
        /*215c*/ 	.word	0x000000ff
        /*2160*/ 	.word	0x00038888
        /*2164*/ 	.short	0x0100
        /*2166*/ 	.byte	0x06
	.zero		1


	//   ....[14]....
        /*2168*/ 	.word	0x00000750
        /*216c*/ 	.word	0x000000ff
        /*2170*/ 	.word	0x00038890
        /*2174*/ 	.short	0x0100
        /*2176*/ 	.byte	0x08
	.zero		1


	//   ....[15]....
        /*2178*/ 	.word	0x00000760
        /*217c*/ 	.word	0x000000ff
        /*2180*/ 	.word	0x000388a0
        /*2184*/ 	.short	0x0100
        /*2186*/ 	.byte	0x08
	.zero		1


	//   ....[16]....
        /*2188*/ 	.word	0x00000770
        /*218c*/ 	.word	0x000000ff
        /*2190*/ 	.word	0x00038898
        /*2194*/ 	.short	0x0100
        /*2196*/ 	.byte	0x08
	.zero		1


	//   ....[17]....
        /*2198*/ 	.word	0x00000780
        /*219c*/ 	.word	0x000000ff
        /*21a0*/ 	.word	0x000388a8
        /*21a4*/ 	.short	0x0100
        /*21a6*/ 	.byte	0x08
	.zero		1


	//   ....[18]....
        /*21a8*/ 	.word	0x000008c0
        /*21ac*/ 	.word	0x000000ff
        /*21b0*/ 	.word	0x000388b0
        /*21b4*/ 	.short	0x0100
        /*21b6*/ 	.byte	0x08
	.zero		1


	//   ....[19]....
        /*21b8*/ 	.word	0x000008d0
        /*21bc*/ 	.word	0x000000ff
        /*21c0*/ 	.word	0x000388c0
        /*21c4*/ 	.short	0x0100
        /*21c6*/ 	.byte	0x08
	.zero		1


	//   ....[20]....
        /*21c8*/ 	.word	0x000008e0
        /*21cc*/ 	.word	0x000000ff
        /*21d0*/ 	.word	0x000388b8
        /*21d4*/ 	.short	0x0100
        /*21d6*/ 	.byte	0x08
	.zero		1


	//   ....[21]....
        /*21d8*/ 	.word	0x000008f0
        /*21dc*/ 	.word	0x000000ff
        /*21e0*/ 	.word	0x000388c8
        /*21e4*/ 	.short	0x0100
        /*21e6*/ 	.byte	0x08
	.zero		1


	//   ....[22]....
        /*21e8*/ 	.word	0x00003c20
        /*21ec*/ 	.word	0x00000051
        /*21f0*/ 	.word	0x00038890
        /*21f4*/ 	.short	0x010a
        /*21f6*/ 	.byte	0x3f
	.zero		1


	//   ....[23]....
        /*21f8*/ 	.word	0x00007e40
        /*21fc*/ 	.word	0x00000051
        /*2200*/ 	.word	0x00038890
        /*2204*/ 	.short	0x010a
        /*2206*/ 	.byte	0x3f
	.zero		1


	//   ....[24]....
        /*2208*/ 	.word	0x0000bee0
        /*220c*/ 	.word	0x00000051
        /*2210*/ 	.word	0x00038890
        /*2214*/ 	.short	0x010a
        /*2216*/ 	.byte	0x3f
	.zero		1


	//   ....[25]....
        /*2218*/ 	.word	0x0000c5d0
        /*221c*/ 	.word	0x0000000b
        /*2220*/ 	.word	0x00000000
        /*2224*/ 	.short	0x0101
        /*2226*/ 	.byte	0x3f
	.zero		1


	//   ....[26]....
        /*2228*/ 	.word	0x0000c610
        /*222c*/ 	.word	0x00000051
        /*2230*/ 	.word	0x000388b0
        /*2234*/ 	.short	0x010a
        /*2236*/ 	.byte	0x3f
	.zero		1


	//   ....[27]....
        /*2238*/ 	.word	0x0000cc20
        /*223c*/ 	.word	0x00000051
        /*2240*/ 	.word	0x00000000
        /*2244*/ 	.short	0x0101
        /*2246*/ 	.byte	0x3f
	.zero		1


	//   ....[28]....
        /*2248*/ 	.word	0x0000d900
        /*224c*/ 	.word	0x00000013
        /*2250*/ 	.word	0x00038800
        /*2254*/ 	.short	0x010a
        /*2256*/ 	.byte	0x3f
	.zero		1


	//   ....[29]....
        /*2258*/ 	.word	0x0000d950
        /*225c*/ 	.word	0x00000013
        /*2260*/ 	.word	0x00038800
        /*2264*/ 	.short	0x010a
        /*2266*/ 	.byte	0x3f
	.zero		1


	//   ....[30]....
        /*2268*/ 	.word	0x0000de70
        /*226c*/ 	.word	0x00000013
        /*2270*/ 	.word	0x00038800
        /*2274*/ 	.short	0x010a
        /*2276*/ 	.byte	0x3f
	.zero		1


	//   ....[31]....
        /*2278*/ 	.word	0x000114b0
        /*227c*/ 	.word	0x00000013
        /*2280*/ 	.word	0x00038800
        /*2284*/ 	.short	0x010a
        /*2286*/ 	.byte	0x3f
	.zero		1


	//   ....[32]....
        /*2288*/ 	.word	0x00014d00
        /*228c*/ 	.word	0x00000000
        /*2290*/ 	.word	0x00038830
        /*2294*/ 	.short	0x010a
        /*2296*/ 	.byte	0x3f
	.zero		1


	//   ....[33]....
        /*2298*/ 	.word	0x00014d40
        /*229c*/ 	.word	0x00000000
        /*22a0*/ 	.word	0x00038830
        /*22a4*/ 	.short	0x010a
        /*22a6*/ 	.byte	0x3f
	.zero		1


	//   ....[34]....
        /*22a8*/ 	.word	0x00017090
        /*22ac*/ 	.word	0x0000002b
        /*22b0*/ 	.word	0x00000000
        /*22b4*/ 	.short	0x0101
        /*22b6*/ 	.byte	0x3f
	.zero		1


	//   ....[35]....
        /*22b8*/ 	.word	0x000174c0
        /*22bc*/ 	.word	0x00000000
        /*22c0*/ 	.word	0x00038850
        /*22c4*/ 	.short	0x010a
        /*22c6*/ 	.byte	0x3f
	.zero		1


	//   ....[36]....
        /*22c8*/ 	.word	0x00017510
        /*22cc*/ 	.word	0x00000000
        /*22d0*/ 	.word	0x00038850
        /*22d4*/ 	.short	0x010a
        /*22d6*/ 	.byte	0x3f
	.zero		1


	//   ....[37]....
        /*22d8*/ 	.word	0x00017800
        /*22dc*/ 	.word	0x00000000
        /*22e0*/ 	.word	0x00000000
        /*22e4*/ 	.short	0x0101
        /*22e6*/ 	.byte	0x3f
	.zero		1


	//   ....[38]....
        /*22e8*/ 	.word	0x00017940
        /*22ec*/ 	.word	0x00000005
        /*22f0*/ 	.word	0x00038830
        /*22f4*/ 	.short	0x010a
        /*22f6*/ 	.byte	0x3f
	.zero		1


	//   ....[39]....
        /*22f8*/ 	.word	0x000179e0
        /*22fc*/ 	.word	0x00000005
        /*2300*/ 	.word	0x00038830
        /*2304*/ 	.short	0x010a
        /*2306*/ 	.byte	0x3f
	.zero		1


	//   ....[40]....
        /*2308*/ 	.word	0x00019890
        /*230c*/ 	.word	0x000000a6
        /*2310*/ 	.word	0x00000000
        /*2314*/ 	.short	0x0101
        /*2316*/ 	.byte	0x3f
	.zero		1


	//   ....[41]....
        /*2318*/ 	.word	0x0001a220
        /*231c*/ 	.word	0x00000005
        /*2320*/ 	.word	0x00038850
        /*2324*/ 	.short	0x010a
        /*2326*/ 	.byte	0x3f
	.zero		1


	//   ....[42]....
        /*2328*/ 	.word	0x0001a270
        /*232c*/ 	.word	0x00000005
        /*2330*/ 	.word	0x00038850
        /*2334*/ 	.short	0x010a
        /*2336*/ 	.byte	0x3f
	.zero		1


	//   ....[43]....
        /*2338*/ 	.word	0x0001a550
        /*233c*/ 	.word	0x00000005
        /*2340*/ 	.word	0x00000000
        /*2344*/ 	.short	0x0101
        /*2346*/ 	.byte	0x3f
	.zero		1


	//   ....[44]....
        /*2348*/ 	.word	0x0001e5a0
        /*234c*/ 	.word	0x00000000
        /*2350*/ 	.word	0x00000000
        /*2354*/ 	.short	0x0101
        /*2356*/ 	.byte	0x3f
	.zero		1


	//   ....[45]....
        /*2358*/ 	.word	0x0001ef40
        /*235c*/ 	.word	0x0000000b
        /*2360*/ 	.word	0x00000000
        /*2364*/ 	.short	0x0101
        /*2366*/ 	.byte	0x3f
	.zero		1


	//   ....[46]....
        /*2368*/ 	.word	0x00023ce0
        /*236c*/ 	.word	0x00000010
        /*2370*/ 	.word	0x00038820
        /*2374*/ 	.short	0x010a
        /*2376*/ 	.byte	0x3f
	.zero		1


	//   ....[47]....
        /*2378*/ 	.word	0x00023d70
        /*237c*/ 	.word	0x0000000b
        /*2380*/ 	.word	0x000388a0
        /*2384*/ 	.short	0x010a
        /*2386*/ 	.byte	0x3f
	.zero		1


	//   ....[48]....
        /*2388*/ 	.word	0x000240c0
        /*238c*/ 	.word	0x0000000b
        /*2390*/ 	.word	0x000388c0
        /*2394*/ 	.short	0x010a
        /*2396*/ 	.byte	0x3f
	.zero		1


	//   ....[49]....
        /*2398*/ 	.word	0x000244e0
        /*239c*/ 	.word	0x0000000a
        /*23a0*/ 	.word	0x000388a0
        /*23a4*/ 	.short	0x010a
        /*23a6*/ 	.byte	0x3f
	.zero		1


	//   ....[50]....
        /*23a8*/ 	.word	0x00024820
        /*23ac*/ 	.word	0x0000000a
        /*23b0*/ 	.word	0x000388c0
        /*23b4*/ 	.short	0x010a
        /*23b6*/ 	.byte	0x3f
	.zero		1


	//   ....[51]....
        /*23b8*/ 	.word	0x000258b0
        /*23bc*/ 	.word	0x00000006
        /*23c0*/ 	.word	0x00038880
        /*23c4*/ 	.short	0x010a
        /*23c6*/ 	.byte	0x3f
	.zero		1


	//   ....[52]....
        /*23c8*/ 	.word	0x00026040
        /*23cc*/ 	.word	0x00000006
        /*23d0*/ 	.word	0x00038870
        /*23d4*/ 	.short	0x0107
        /*23d6*/ 	.byte	0x3f
	.zero		1


	//   ....[53]....
        /*23d8*/ 	.word	0x00026100
        /*23dc*/ 	.word	0x00000006
        /*23e0*/ 	.word	0x00038870
        /*23e4*/ 	.short	0x0101
        /*23e6*/ 	.byte	0x3f
	.zero		1


	//   ....[54]....
        /*23e8*/ 	.word	0x00026130
        /*23ec*/ 	.word	0x00000006
        /*23f0*/ 	.word	0x00038840
        /*23f4*/ 	.short	0x010a
        /*23f6*/ 	.byte	0x3f
	.zero		1


	//   ....[55]....
        /*23f8*/ 	.word	0x00026880
        /*23fc*/ 	.word	0x00000006
        /*2400*/ 	.word	0x00038830
        /*2404*/ 	.short	0x0107
        /*2406*/ 	.byte	0x3f
	.zero		1


	//   ....[56]....
        /*2408*/ 	.word	0x00026950
        /*240c*/ 	.word	0x00000006
        /*2410*/ 	.word	0x00038830
        /*2414*/ 	.short	0x0101
        /*2416*/ 	.byte	0x3f
	.zero		1


	//   ....[57]....
        /*2418*/ 	.word	0x00027420
        /*241c*/ 	.word	0x00000010
        /*2420*/ 	.word	0x00038800
        /*2424*/ 	.short	0x0107
        /*2426*/ 	.byte	0x3f
	.zero		1


	//   ....[58]....
        /*2428*/ 	.word	0x00027530
        /*242c*/ 	.word	0x00000010
        /*2430*/ 	.word	0x00038800
        /*2434*/ 	.short	0x0101
        /*2436*/ 	.byte	0x3f
	.zero		1


	//   ....[59]....
        /*2438*/ 	.word	0x00027550
        /*243c*/ 	.word	0x00000010
        /*2440*/ 	.word	0x00038820
        /*2444*/ 	.short	0x010a
        /*2446*/ 	.byte	0x3f
	.zero		1


	//   ....[60]....
        /*2448*/ 	.word	0x00027860
        /*244c*/ 	.word	0x00000000
        /*2450*/ 	.word	0x00038880
        /*2454*/ 	.short	0x010a
        /*2456*/ 	.byte	0x3f
	.zero		1


	//   ....[61]....
        /*2458*/ 	.word	0x00027d70
        /*245c*/ 	.word	0x00000000
        /*2460*/ 	.word	0x00038870
        /*2464*/ 	.short	0x0107
        /*2466*/ 	.byte	0x3f
	.zero		1


	//   ....[62]....
        /*2468*/ 	.word	0x00027e30
        /*246c*/ 	.word	0x00000000
        /*2470*/ 	.word	0x00038870
        /*2474*/ 	.short	0x0101
        /*2476*/ 	.byte	0x3f
	.zero		1


	//   ....[63]....
        /*2478*/ 	.word	0x00027e60
        /*247c*/ 	.word	0x00000000
        /*2480*/ 	.word	0x00038840
        /*2484*/ 	.short	0x010a
        /*2486*/ 	.byte	0x3f
	.zero		1


	//   ....[64]....
        /*2488*/ 	.word	0x00028350
        /*248c*/ 	.word	0x00000000
        /*2490*/ 	.word	0x00038830
        /*2494*/ 	.short	0x0107
        /*2496*/ 	.byte	0x3f
	.zero		1


	//   ....[65]....
        /*2498*/ 	.word	0x00028410
        /*249c*/ 	.word	0x00000000
        /*24a0*/ 	.word	0x00038830
        /*24a4*/ 	.short	0x0101
        /*24a6*/ 	.byte	0x3f
	.zero		1


	//   ....[66]....
        /*24a8*/ 	.word	0x000284a0
        /*24ac*/ 	.word	0x00000012
        /*24b0*/ 	.word	0x00038870
        /*24b4*/ 	.short	0x010a
        /*24b6*/ 	.byte	0x3f
	.zero		1


	//   ....[67]....
        /*24b8*/ 	.word	0x00028530
        /*24bc*/ 	.word	0x00000012
        /*24c0*/ 	.word	0x00038860
        /*24c4*/ 	.short	0x010a
        /*24c6*/ 	.byte	0x3f
	.zero		1


	//   ....[68]....
        /*24c8*/ 	.word	0x00028ca0
        /*24cc*/ 	.word	0x00000012
        /*24d0*/ 	.word	0x00038850
        /*24d4*/ 	.short	0x0101
        /*24d6*/ 	.byte	0x3f
	.zero		1


	//   ....[69]....
        /*24d8*/ 	.word	0x00028d30
        /*24dc*/ 	.word	0x00000012
        /*24e0*/ 	.word	0x00000000
        /*24e4*/ 	.short	0x0101
        /*24e6*/ 	.byte	0x3f
	.zero		1


	//   ....[70]....
        /*24e8*/ 	.word	0x00028ef0
        /*24ec*/ 	.word	0x00000012
        /*24f0*/ 	.word	0x00038870
        /*24f4*/ 	.short	0x010a
        /*24f6*/ 	.byte	0x3f
	.zero		1


	//   ....[71]....
        /*24f8*/ 	.word	0x00028f70
        /*24fc*/ 	.word	0x00000012
        /*2500*/ 	.word	0x00038860
        /*2504*/ 	.short	0x010a
        /*2506*/ 	.byte	0x3f
	.zero		1


	//   ....[72]....
        /*2508*/ 	.word	0x000296f0
        /*250c*/ 	.word	0x00000012
        /*2510*/ 	.word	0x00038850
        /*2514*/ 	.short	0x0101
        /*2516*/ 	.byte	0x3f
	.zero		1


	//   ....[73]....
        /*2518*/ 	.word	0x000297a0
        /*251c*/ 	.word	0x00000012
        /*2520*/ 	.word	0x00000000
        /*2524*/ 	.short	0x0101
        /*2526*/ 	.byte	0x3f
	.zero		1


	//   ....[74]....
        /*2528*/ 	.word	0x0002a4d0
        /*252c*/ 	.word	0x00000005
        /*2530*/ 	.word	0x00038820
        /*2534*/ 	.short	0x010a
        /*2536*/ 	.byte	0x3f
	.zero		1


	//   ....[75]....
        /*2538*/ 	.word	0x0002a660
        /*253c*/ 	.word	0x00000003
        /*2540*/ 	.word	0x00038840
        /*2544*/ 	.short	0x010a
        /*2546*/ 	.byte	0x3f
	.zero		1


	//   ....[76]....
        /*2548*/ 	.word	0x0002a700
        /*254c*/ 	.word	0x00000005
        /*2550*/ 	.word	0x00038840
        /*2554*/ 	.short	0x010a
        /*2556*/ 	.byte	0x3f
	.zero		1


	//   ....[77]....
        /*2558*/ 	.word	0x0002a740
        /*255c*/ 	.word	0x00000003
        /*2560*/ 	.word	0x00038860
        /*2564*/ 	.short	0x010a
        /*2566*/ 	.byte	0x3f
	.zero		1


	//   ....[78]....
        /*2568*/ 	.word	0x0002a780
        /*256c*/ 	.word	0x00000005
        /*2570*/ 	.word	0x00038860
        /*2574*/ 	.short	0x010a
        /*2576*/ 	.byte	0x3f
	.zero		1


	//   ....[79]....
        /*2578*/ 	.word	0x0002a7c0
        /*257c*/ 	.word	0x00000003
        /*2580*/ 	.word	0x00038880
        /*2584*/ 	.short	0x010a
        /*2586*/ 	.byte	0x3f
	.zero		1


	//   ....[80]....
        /*2588*/ 	.word	0x0002a800
        /*258c*/ 	.word	0x00000005
        /*2590*/ 	.word	0x00038880
        /*2594*/ 	.short	0x010a
        /*2596*/ 	.byte	0x3f
	.zero		1


	//   ....[81]....
        /*2598*/ 	.word	0x0002a860
        /*259c*/ 	.word	0x00000051
        /*25a0*/ 	.word	0x00038890
        /*25a4*/ 	.short	0x010a
        /*25a6*/ 	.byte	0x3f
	.zero		1


	//   ....[82]....
        /*25a8*/ 	.word	0x0002ad70
        /*25ac*/ 	.word	0x00000051
        /*25b0*/ 	.word	0x00038890
        /*25b4*/ 	.short	0x010a
        /*25b6*/ 	.byte	0x3f
	.zero		1


	//   ....[83]....
        /*25b8*/ 	.word	0x0002b280
        /*25bc*/ 	.word	0x00000051
        /*25c0*/ 	.word	0x00038890
        /*25c4*/ 	.short	0x010a
        /*25c6*/ 	.byte	0x3f
	.zero		1


	//   ....[84]....
        /*25c8*/ 	.word	0x0002b750
        /*25cc*/ 	.word	0x00000051
        /*25d0*/ 	.word	0x000388b0
        /*25d4*/ 	.short	0x010a
        /*25d6*/ 	.byte	0x3f
	.zero		1


	//   ....[85]....
        /*25d8*/ 	.word	0x0002ba00
        /*25dc*/ 	.word	0x00000013
        /*25e0*/ 	.word	0x00038800
        /*25e4*/ 	.short	0x010a
        /*25e6*/ 	.byte	0x3f
	.zero		1


	//   ....[86]....
        /*25e8*/ 	.word	0x0002bc10
        /*25ec*/ 	.word	0x00000013
        /*25f0*/ 	.word	0x00038800
        /*25f4*/ 	.short	0x010a
        /*25f6*/ 	.byte	0x3f
	.zero		1


	//   ....[87]....
        /*25f8*/ 	.word	0x0002bc60
        /*25fc*/ 	.word	0x00000000
        /*2600*/ 	.word	0x00038830
        /*2604*/ 	.short	0x010a
        /*2606*/ 	.byte	0x3f
	.zero		1


	//   ....[88]....
        /*2608*/ 	.word	0x0002bcb0
        /*260c*/ 	.word	0x00000000
        /*2610*/ 	.word	0x00038850
        /*2614*/ 	.short	0x010a
        /*2616*/ 	.byte	0x3f
	.zero		1


	//   ....[89]....
        /*2618*/ 	.word	0x0002bd00
        /*261c*/ 	.word	0x00000005
        /*2620*/ 	.word	0x00038830
        /*2624*/ 	.short	0x010a
        /*2626*/ 	.byte	0x3f
	.zero		1


	//   ....[90]....
        /*2628*/ 	.word	0x0002bd50
        /*262c*/ 	.word	0x00000005
        /*2630*/ 	.word	0x00038850
        /*2634*/ 	.short	0x010a
        /*2636*/ 	.byte	0x3f
	.zero		1


	//   ....[91]....
        /*2638*/ 	.word	0x00030530
        /*263c*/ 	.word	0x00000010
        /*2640*/ 	.word	0x00038820
        /*2644*/ 	.short	0x010a
        /*2646*/ 	.byte	0x3f
	.zero		1


	//   ....[92]....
        /*2648*/ 	.word	0x00030580
        /*264c*/ 	.word	0x0000000b
        /*2650*/ 	.word	0x000388a0
        /*2654*/ 	.short	0x010a
        /*2656*/ 	.byte	0x3f
	.zero		1


	//   ....[93]....
        /*2658*/ 	.word	0x000305d0
        /*265c*/ 	.word	0x0000000b
        /*2660*/ 	.word	0x000388c0
        /*2664*/ 	.short	0x010a
        /*2666*/ 	.byte	0x3f
	.zero		1


	//   ....[94]....
        /*2668*/ 	.word	0x00030620
        /*266c*/ 	.word	0x0000000a
        /*2670*/ 	.word	0x000388a0
        /*2674*/ 	.short	0x010a
        /*2676*/ 	.byte	0x3f
	.zero		1


	//   ....[95]....
        /*2678*/ 	.word	0x00030670
        /*267c*/ 	.word	0x0000000a
        /*2680*/ 	.word	0x000388c0
        /*2684*/ 	.short	0x010a
        /*2686*/ 	.byte	0x3f
	.zero		1


	//   ....[96]....
        /*2688*/ 	.word	0x00030790
        /*268c*/ 	.word	0x00000006
        /*2690*/ 	.word	0x00038880
        /*2694*/ 	.short	0x010a
        /*2696*/ 	.byte	0x3f
	.zero		1


	//   ....[97]....
        /*2698*/ 	.word	0x00031340
        /*269c*/ 	.word	0x00000006
        /*26a0*/ 	.word	0x00038840
        /*26a4*/ 	.short	0x010a
        /*26a6*/ 	.byte	0x3f
	.zero		1


	//   ....[98]....
        /*26a8*/ 	.word	0x000328c0
        /*26ac*/ 	.word	0x00000010
        /*26b0*/ 	.word	0x00038820
        /*26b4*/ 	.short	0x010a
        /*26b6*/ 	.byte	0x3f
	.zero		1


	//   ....[99]....
        /*26b8*/ 	.word	0x00032910
        /*26bc*/ 	.word	0x00000000
        /*26c0*/ 	.word	0x00038880
        /*26c4*/ 	.short	0x010a
        /*26c6*/ 	.byte	0x3f
	.zero		1


	//   ....[100]....
        /*26c8*/ 	.word	0x00033280
        /*26cc*/ 	.word	0x00000000
        /*26d0*/ 	.word	0x00038840
        /*26d4*/ 	.short	0x010a
        /*26d6*/ 	.byte	0x3f
	.zero		1


	//   ....[101]....
        /*26d8*/ 	.word	0x00033be0
        /*26dc*/ 	.word	0x00000012
        /*26e0*/ 	.word	0x00038870
        /*26e4*/ 	.short	0x010a
        /*26e6*/ 	.byte	0x3f
	.zero		1


	//   ....[102]....
        /*26e8*/ 	.word	0x00033c30
        /*26ec*/ 	.word	0x00000012
        /*26f0*/ 	.word	0x00038860
        /*26f4*/ 	.short	0x010a
        /*26f6*/ 	.byte	0x3f
	.zero		1


	//   ....[103]....
        /*26f8*/ 	.word	0x00033c80
        /*26fc*/ 	.word	0x00000012
        /*2700*/ 	.word	0x00038870
        /*2704*/ 	.short	0x010a
        /*2706*/ 	.byte	0x3f
	.zero		1


	//   ....[104]....
        /*2708*/ 	.word	0x00033cd0
        /*270c*/ 	.word	0x00000012
        /*2710*/ 	.word	0x00038860
        /*2714*/ 	.short	0x010a
        /*2716*/ 	.byte	0x3f
	.zero		1


	//   ....[105]....
        /*2718*/ 	.word	0x00034700
        /*271c*/ 	.word	0x00000005
        /*2720*/ 	.word	0x00038820
        /*2724*/ 	.short	0x010a
        /*2726*/ 	.byte	0x3f
	.zero		1


	//   ....[106]....
        /*2728*/ 	.word	0x000348a0
        /*272c*/ 	.word	0x00000003
        /*2730*/ 	.word	0x00038840
        /*2734*/ 	.short	0x010a
        /*2736*/ 	.byte	0x3f
	.zero		1


	//   ....[107]....
        /*2738*/ 	.word	0x000348f0
        /*273c*/ 	.word	0x00000005
        /*2740*/ 	.word	0x00038840
        /*2744*/ 	.short	0x010a
        /*2746*/ 	.byte	0x3f
	.zero		1


	//   ....[108]....
        /*2748*/ 	.word	0x00034940
        /*274c*/ 	.word	0x00000003
        /*2750*/ 	.word	0x00038860
        /*2754*/ 	.short	0x010a
        /*2756*/ 	.byte	0x3f
	.zero		1


	//   ....[109]....
        /*2758*/ 	.word	0x00034990
        /*275c*/ 	.word	0x00000005
        /*2760*/ 	.word	0x00038860
        /*2764*/ 	.short	0x010a
        /*2766*/ 	.byte	0x3f
	.zero		1


	//   ....[110]....
        /*2768*/ 	.word	0x000349e0
        /*276c*/ 	.word	0x00000003
        /*2770*/ 	.word	0x00038880
        /*2774*/ 	.short	0x010a
        /*2776*/ 	.byte	0x3f
	.zero		1


	//----- nvinfo : EIATTR_NUM_MBARRIERS
	.align		4
.L_156:
        /*2778*/ 	.byte	0x03, 0x38
        /*277a*/ 	.short	0x0016


	//----- nvinfo : EIATTR_EXIT_INSTR_OFFSETS
	.align		4
        /*277c*/ 	.byte	0x04, 0x1c
        /*277e*/ 	.short	(.L_158 - .L_157)


	//   ....[0]....
.L_157:
        /*2780*/ 	.word	0x0002a850


	//----- nvinfo : EIATTR_MAX_THREADS
	.align		4
.L_158:
        /*2784*/ 	.byte	0x04, 0x05
        /*2786*/ 	.short	(.L_160 - .L_159)
.L_159:
        /*2788*/ 	.word	0x00000180
        /*278c*/ 	.word	0x00000001
        /*2790*/ 	.word	0x00000001


	//----- nvinfo : EIATTR_CRS_STACK_SIZE
	.align		4
.L_160:
        /*2794*/ 	.byte	0x04, 0x1e
        /*2796*/ 	.short	(.L_162 - .L_161)
.L_161:
        /*2798*/ 	.word	0x00000000


	//----- nvinfo : EIATTR_CBANK_PARAM_SIZE
	.align		4
.L_162:
        /*279c*/ 	.byte	0x03, 0x19
        /*279e*/ 	.short	0x0af0


	//----- nvinfo : EIATTR_PARAM_CBANK
	.align		4
        /*27a0*/ 	.byte	0x04, 0x0a
        /*27a2*/ 	.short	(.L_164 - .L_163)
	.align		4
.L_163:
        /*27a4*/ 	.word	index@(.nv.constant0._ZN7cutlass13device_kernelIN5flash11enable_sm90INS1_16FlashAttnFwdSm90INS1_25CollectiveMainloopFwdSm90ILi2EN4cute5tupleIJNS5_1CILi1EEES8_S8_EEENS6_IJNS7_ILi128EEESA_NS7_ILi256EEEEEELi256ENS_12float_e4m3_tEfNS_4arch4Sm90ELb0ELb0ELb1ELb1ELb1ELb1ELb0ELb1ELb0ELb1ELb1ELb0EEENS1_21CollectiveEpilogueFwdINS6_IJSA_SB_SA_EEES9_NS_10bfloat16_tESF_Li256ELb1ELb1ELb1ELb1EEENS1_36VarlenDynamicPersistentTileSchedulerILi128ELi128ELi256ELi128ELb1ELb1ELb1ELb0ELb1ELb1EEEEEEEEEvNT_6ParamsE)
        /*27a8*/ 	.short	0x0210
        /*27aa*/ 	.short	0x0af0


	//----- nvinfo : EIATTR_SW_WAR
	.align		4
.L_164:
        /*27ac*/ 	.byte	0x04, 0x36
        /*27ae*/ 	.short	(.L_166 - .L_165)
.L_165:
        /*27b0*/ 	.word	0x00000008
.L_166:


//--------------------- .nv.info._ZN7cutlass13device_kernelIN5flash11enable_sm90INS1_16FlashAttnFwdSm90INS1_25CollectiveMainloopFwdSm90ILi2EN4cute5tupleIJNS5_1CILi1EEES8_S8_EEENS6_IJNS7_ILi128EEENS7_ILi64EEENS7_ILi256EEEEEELi256ENS_12float_e4m3_tEfNS_4arch4Sm90ELb0ELb1ELb1ELb0ELb1ELb0ELb0ELb1ELb0ELb1ELb1ELb0EEENS1_21CollectiveEpilogueFwdINS6_IJSA_SC_SB_EEES9_NS_10bfloat16_tESG_Li256ELb0ELb1ELb1ELb1EEENS1_19SingleTileSchedulerILb0ELb1ELb1ELi128EEEEEEEEEvNT_6ParamsE --------------------------
	.section	.nv.info._ZN7cutlass13device_kernelIN5flash11enable_sm90INS1_16FlashAttnFwdSm90INS1_25CollectiveMainloopFwdSm90ILi2EN4cute5tupleIJNS5_1CILi1EEES8_S8_EEENS6_IJNS7_ILi128EEENS7_ILi64EEENS7_ILi256EEEEEELi256ENS_12float_e4m3_tEfNS_4arch4Sm90ELb0ELb1ELb1ELb0ELb1ELb0ELb0ELb1ELb0ELb1ELb1ELb0EEENS1_21CollectiveEpilogueFwdINS6_IJSA_SC_SB_EEES9_NS_10bfloat16_tESG_Li256ELb0ELb1ELb1ELb1EEENS1_19SingleTileSchedulerILb0ELb1ELb1ELi128EEEEEEEEEvNT_6ParamsE,"",@"SHT_CUDA_INFO"
	.sectionflags	@""
	.align	4


	//----- nvinfo : EIATTR_CUDA_API_VERSION
	.align		4
        /*0000*/ 	.byte	0x04, 0x37
        /*0002*/ 	.short	(.L_168 - .L_167)
.L_167:
        /*0004*/ 	.word	0x00000082


	//----- nvinfo : EIATTR_KPARAM_INFO
	.align		4
.L_168:
        /*0008*/ 	.byte	0x04, 0x17
        /*000a*/ 	.short	(.L_170 - .L_169)
.L_169:
        /*000c*/ 	.word	0x00000000
        /*0010*/ 	.short	0x0000
        /*0012*/ 	.short	0x0070
        /*0014*/ 	.byte	0x00, 0xf0, 0x01, 0x28


	//----- nvinfo : EIATTR_SPARSE_MMA_MASK
	.align		4
.L_170:
        /*0018*/ 	.byte	0x03, 0x50
        /*001a*/ 	.short	0x0000


	//----- nvinfo : EIATTR_MAXREG_COUNT
	.align		4
        /*001c*/ 	.byte	0x03, 0x1b
        /*001e*/ 	.short	0x00a8


	//----- nvinfo : EIATTR_NUM_BARRIERS
	.align		4
        /*0020*/ 	.byte	0x02, 0x4c
        /*0022*/ 	.byte	0x10
	.zero		1


	//----- nvinfo : EIATTR_EXTERNS
	.align		4
        /*0024*/ 	.byte	0x04, 0x0f
        /*0026*/ 	.short	(.L_172 - .L_171)


	//   ....[0]....
	.align		4
.L_171:
        /*0028*/ 	.word	index@(__assertfail)


	//----- nvinfo : EIATTR_ANNOTATIONS
	.align		4
.L_172:
        /*002c*/ 	.byte	0x04, 0x55
        /*002e*/ 	.short	(.L_174 - .L_173)


	//   ....[0]....
.L_173:
        /*0030*/ 	.word	0x00000001
        /*0034*/ 	.byte	0x00, 0x0e, 0x01, 0x00, 0x01, 0x00, 0x00, 0x00, 0x40, 0x0f, 0x01, 0x00, 0x01, 0x00, 0x00, 0x00
        /*0044*/ 	.byte	0x70, 0x31, 0x01, 0x00, 0x01, 0x00, 0x00, 0x00, 0x80, 0x31, 0x01, 0x00, 0x01, 0x00, 0x00, 0x00
        /*0054*/ 	.byte	0x10, 0x38, 0x01, 0x00, 0x01, 0x00, 0x00, 0x00, 0xd0, 0x38, 0x01, 0x00


	//----- nvinfo : EIATTR_MERCURY_ISA_VERSION
	.align		4
.L_174:
        /*0060*/ 	.byte	0x03, 0x5f
        /*0062*/ 	.short	0x0101


	//----- nvinfo : EIATTR_INT_WARP_WIDE_INSTR_OFFSETS
	.align		4
        /*0064*/ 	.byte	0x04, 0x31
        /*0066*/ 	.short	(.L_176 - .L_175)


	//   ....[0]....
.L_175:
        /*0068*/ 	.word	0x000000c0


	//   ....[1]....
        /*006c*/ 	.word	0x000000d0


	//   ....[2]....
        /*0070*/ 	.word	0x00000170


	//----- nvinfo : EIATTR_COOP_GROUP_MASK_REGIDS
	.align		4
.L_176:
        /*0074*/ 	.byte	0x04, 0x29
        /*0076*/ 	.short	(.L_178 - .L_177)


	//   ....[0]....
.L_177:
        /*0078*/ 	.word	0xffffffff


	//   ....[1]....
        /*007c*/ 	.word	0xffffffff


	//   ....[2]....
        /*0080*/ 	.word	0xffffffff


	//   ....[3]....
        /*0084*/ 	.word	0xffffffff


	//   ....[4]....
        /*0088*/ 	.word	0xffffffff


	//   ....[5]....
        /*008c*/ 	.word	0xffffffff


	//   ....[6]....
        /*0090*/ 	.word	0xffffffff


	//   ....[7]....
        /*0094*/ 	.word	0xffffffff


	//   ....[8]....
        /*0098*/ 	.word	0xffffffff


	//   ....[9]....
        /*009c*/ 	.word	0xffffffff


	//   ....[10]....
        /*00a0*/ 	.word	0xffffffff


	//   ....[11]....
        /*00a4*/ 	.word	0xffffffff


	//   ....[12]....
        /*00a8*/ 	.word	0xffffffff


	//   ....[13]....
        /*00ac*/ 	.word	0xffffffff


	//   ....[14]....
        /*00b0*/ 	.word	0xffffffff


	//   ....[15]....
        /*00b4*/ 	.word	0xffffffff


	//   ....[16]....
        /*00b8*/ 	.word	0xffffffff


	//   ....[17]....
        /*00bc*/ 	.word	0xffffffff


	//   ....[18]....
        /*00c0*/ 	.word	0xffffffff


	//   ....[19]....
        /*00c4*/ 	.word	0xffffffff


	//   ....[20]....
        /*00c8*/ 	.word	0xffffffff


	//   ....[21]....
        /*00cc*/ 	.word	0xffffffff


	//   ....[22]....
        /*00d0*/ 	.word	0xffffffff


	//   ....[23]....
        /*00d4*/ 	.word	0xffffffff


	//   ....[24]....
        /*00d8*/ 	.word	0xffffffff


	//   ....[25]....
        /*00dc*/ 	.word	0xffffffff


	//   ....[26]....
        /*00e0*/ 	.word	0xffffffff


	//   ....[27]....
        /*00e4*/ 	.word	0xffffffff


	//   ....[28]....
        /*00e8*/ 	.word	0xffffffff


	//   ....[29]....
        /*00ec*/ 	.word	0xffffffff


	//   ....[30]....
        /*00f0*/ 	.word	0xffffffff


	//   ....[31]....
        /*00f4*/ 	.word	0xffffffff


	//   ....[32]....
        /*00f8*/ 	.word	0xffffffff


	//   ....[33]....
        /*00fc*/ 	.word	0xffffffff


	//   ....[34]....
        /*0100*/ 	.word	0xffffffff


	//   ....[35]....
        /*0104*/ 	.word	0xffffffff


	//   ....[36]....
        /*0108*/ 	.word	0xffffffff


	//   ....[37]....
        /*010c*/ 	.word	0xffffffff


	//   ....[38]....
        /*0110*/ 	.word	0xffffffff


	//   ....[39]....
        /*0114*/ 	.word	0xffffffff


	//   ....[40]....
        /*0118*/ 	.word	0xffffffff


	//   ....[41]....
        /*011c*/ 	.word	0xffffffff


	//   ....[42]....
        /*0120*/ 	.word	0xffffffff


	//   ....[43]....
        /*0124*/ 	.word	0xffffffff


	//   ....[44]....
        /*0128*/ 	.word	0xffffffff


	//   ....[45]....
        /*012c*/ 	.word	0xffffffff


	//   ....[46]....
        /*0130*/ 	.word	0xffffffff


	//   ....[47]....
        /*0134*/ 	.word	0xffffffff


	//   ....[48]....
        /*0138*/ 	.word	0xffffffff


	//   ....[49]....
        /*013c*/ 	.word	0xffffffff


	//   ....[50]....
        /*0140*/ 	.word	0xffffffff


	//   ....[51]....
        /*0144*/ 	.word	0xffffffff


	//   ....[52]....
        /*0148*/ 	.word	0xffffffff


	//   ....[53]....
        /*014c*/ 	.word	0xffffffff


	//   ....[54]....
        /*0150*/ 	.word	0xffffffff


	//   ....[55]....
        /*0154*/ 	.word	0xffffffff


	//   ....[56]....
        /*0158*/ 	.word	0xffffffff


	//   ....[57]....
        /*015c*/ 	.word	0xffffffff


	//   ....[58]....
        /*0160*/ 	.word	0xffffffff


	//   ....[59]....
        /*0164*/ 	.word	0xffffffff


	//   ....[60]....
        /*0168*/ 	.word	0xffffffff


	//   ....[61]....
        /*016c*/ 	.word	0xffffffff


	//   ....[62]....
        /*0170*/ 	.word	0xffffffff


	//   ....[63]....
        /*0174*/ 	.word	0xffffffff


	//   ....[64]....
        /*0178*/ 	.word	0xffffffff


	//   ....[65]....
        /*017c*/ 	.word	0xffffffff


	//   ....[66]....
        /*0180*/ 	.word	0xffffffff


	//   ....[67]....
        /*0184*/ 	.word	0xffffffff


	//   ....[68]....
        /*0188*/ 	.word	0xffffffff


	//   ....[69]....
        /*018c*/ 	.word	0xffffffff


	//   ....[70]....
        /*0190*/ 	.word	0xffffffff


	//   ....[71]....
        /*0194*/ 	.word	0xffffffff


	//   ....[72]....
        /*0198*/ 	.word	0xffffffff


	//   ....[73]....
        /*019c*/ 	.word	0xffffffff


	//   ....[74]....
        /*01a0*/ 	.word	0xffffffff


	//   ....[75]....
        /*01a4*/ 	.word	0xffffffff


	//   ....[76]....
        /*01a8*/ 	.word	0xffffffff


	//   ....[77]....
        /*01ac*/ 	.word	0xffffffff


	//   ....[78]....
        /*01b0*/ 	.word	0xffffffff


	//   ....[79]....
        /*01b4*/ 	.word	0xffffffff


	//   ....[80]....
        /*01b8*/ 	.word	0xffffffff


	//   ....[81]....
        /*01bc*/ 	.word	0xffffffff


	//   ....[82]....
        /*01c0*/ 	.word	0xffffffff


	//   ....[83]....
        /*01c4*/ 	.word	0xffffffff


	//   ....[84]....
        /*01c8*/ 	.word	0xffffffff


	//   ....[85]....
        /*01cc*/ 	.word	0xffffffff


	//   ....[86]....
        /*01d0*/ 	.word	0xffffffff


	//   ....[87]....
        /*01d4*/ 	.word	0xffffffff


	//   ....[88]....
        /*01d8*/ 	.word	0xffffffff


	//   ....[89]....
        /*01dc*/ 	.word	0xffffffff


	//   ....[90]....
        /*01e0*/ 	.word	0xffffffff


	//   ....[91]....
        /*01e4*/ 	.word	0xffffffff


	//   ....[92]....
        /*01e8*/ 	.word	0xffffffff


	//   ....[93]....
        /*01ec*/ 	.word	0xffffffff


	//   ....[94]....
        /*01f0*/ 	.word	0xffffffff


	//   ....[95]....
        /*01f4*/ 	.word	0xffffffff


	//   ....[96]....
        /*01f8*/ 	.word	0xffffffff


	//   ....[97]....
        /*01fc*/ 	.word	0xffffffff


	//   ....[98]....
        /*0200*/ 	.word	0xffffffff


	//   ....[99]....
        /*0204*/ 	.word	0xffffffff


	//   ....[100]....
        /*0208*/ 	.word	0xffffffff


	//   ....[101]....
        /*020c*/ 	.word	0xffffffff


	//   ....[102]....
        /*0210*/ 	.word	0xffffffff


	//   ....[103]....
        /*0214*/ 	.word	0xffffffff


	//   ....[104]....
        /*0218*/ 	.word	0xffffffff


	//   ....[105]....
        /*021c*/ 	.word	0xffffffff


	//   ....[106]....
        /*0220*/ 	.word	0xffffffff


	//   ....[107]....
        /*0224*/ 	.word	0xffffffff


	//   ....[108]....
        /*0228*/ 	.word	0xffffffff


	//   ....[109]....
        /*022c*/ 	.word	0xffffffff


	//   ....[110]....
        /*0230*/ 	.word	0xffffffff


	//   ....[111]....
        /*0234*/ 	.word	0xffffffff


	//   ....[112]....
        /*0238*/ 	.word	0xffffffff


	//   ....[113]....
        /*023c*/ 	.word	0xffffffff


	//   ....[114]....
        /*0240*/ 	.word	0xffffffff


	//   ....[115]....
        /*0244*/ 	.word	0xffffffff


	//   ....[116]....
        /*0248*/ 	.word	0xffffffff


	//   ....[117]....
        /*024c*/ 	.word	0xffffffff


	//   ....[118]....
        /*0250*/ 	.word	0xffffffff


	//   ....[119]....
        /*0254*/ 	.word	0xffffffff


	//   ....[120]....
        /*0258*/ 	.word	0xffffffff


	//   ....[121]....
        /*025c*/ 	.word	0xffffffff


	//   ....[122]....
        /*0260*/ 	.word	0xffffffff


	//   ....[123]....
        /*0264*/ 	.word	0xffffffff


	//   ....[124]....
        /*0268*/ 	.word	0xffffffff


	//   ....[125]....
        /*026c*/ 	.word	0xffffffff


	//   ....[126]....
        /*0270*/ 	.word	0xffffffff


	//   ....[127]....
        /*0274*/ 	.word	0xffffffff


	//   ....[128]....
        /*0278*/ 	.word	0xffffffff


	//   ....[129]....
        /*027c*/ 	.word	0xffffffff


	//   ....[130]....
        /*0280*/ 	.word	0xffffffff


	//   ....[131]....
        /*0284*/ 	.word	0xffffffff


	//   ....[132]....
        /*0288*/ 	.word	0xffffffff


	//   ....[133]....
        /*028c*/ 	.word	0xffffffff


	//   ....[134]....
        /*0290*/ 	.word	0xffffffff


	//   ....[135]....
        /*0294*/ 	.word	0xffffffff


	//   ....[136]....
        /*0298*/ 	.word	0xffffffff


	//   ....[137]....
        /*029c*/ 	.word	0xffffffff


	//   ....[138]....
        /*02a0*/ 	.word	0xffffffff


	//   ....[139]....
        /*02a4*/ 	.word	0xffffffff


	//   ....[140]....
        /*02a8*/ 	.word	0xffffffff


	//   ....[141]....
        /*02ac*/ 	.word	0xffffffff


	//   ....[142]....
        /*02b0*/ 	.word	0xffffffff


	//   ....[143]....
        /*02b4*/ 	.word	0xffffffff


	//   ....[144]....
        /*02b8*/ 	.word	0xffffffff


	//   ....[145]....
        /*02bc*/ 	.word	0xffffffff


	//   ....[146]....
        /*02c0*/ 	.word	0xffffffff


	//   ....[147]....
        /*02c4*/ 	.word	0xffffffff


	//   ....[148]....
        /*02c8*/ 	.word	0xffffffff


	//   ....[149]....
        /*02cc*/ 	.word	0xffffffff


	//   ....[150]....
        /*02d0*/ 	.word	0xffffffff


	//   ....[151]....
        /*02d4*/ 	.word	0xffffffff


	//   ....[152]....
        /*02d8*/ 	.word	0xffffffff


	//   ....[153]....
        /*02dc*/ 	.word	0xffffffff


	//   ....[154]....
        /*02e0*/ 	.word	0xffffffff


	//   ....[155]....
        /*02e4*/ 	.word	0xffffffff


	//   ....[156]....
        /*02e8*/ 	.word	0xffffffff


	//   ....[157]....
        /*02ec*/ 	.word	0xffffffff


	//   ....[158]....
        /*02f0*/ 	.word	0xffffffff


	//   ....[159]....
        /*02f4*/ 	.word	0xffffffff


	//   ....[160]....
        /*02f8*/ 	.word	0xffffffff


	//   ....[161]....
        /*02fc*/ 	.word	0xffffffff


	//   ....[162]....
        /*0300*/ 	.word	0xffffffff


	//   ....[163]....
        /*0304*/ 	.word	0xffffffff


	//   ....[164]....
        /*0308*/ 	.word	0xffffffff


	//   ....[165]....
        /*030c*/ 	.word	0xffffffff


	//   ....[166]....
        /*0310*/ 	.word	0xffffffff


	//   ....[167]....
        /*0314*/ 	.word	0xffffffff


	//   ....[168]....
        /*0318*/ 	.word	0xffffffff


	//   ....[169]....
        /*031c*/ 	.word	0xffffffff


	//   ....[170]....
        /*0320*/ 	.word	0xffffffff


	//   ....[171]....
        /*0324*/ 	.word	0xffffffff


	//   ....[172]....
        /*0328*/ 	.word	0xffffffff


	//   ....[173]....
        /*032c*/ 	.word	0xffffffff


	//   ....[174]....
        /*0330*/ 	.word	0xffffffff


	//   ....[175]....
        /*0334*/ 	.word	0xffffffff


	//   ....[176]....
        /*0338*/ 	.word	0xffffffff


	//   ....[177]....
        /*033c*/ 	.word	0xffffffff


	//   ....[178]....
        /*0340*/ 	.word	0xffffffff


	//   ....[179]....
        /*0344*/ 	.word	0xffffffff


	//   ....[180]....
        /*0348*/ 	.word	0xffffffff


	//   ....[181]....
        /*034c*/ 	.word	0xffffffff


	//   ....[182]....
        /*0350*/ 	.word	0xffffffff


	//   ....[183]....
        /*0354*/ 	.word	0xffffffff


	//   ....[184]....
        /*0358*/ 	.word	0xffffffff


	//   ....[185]....
        /*035c*/ 	.word	0xffffffff


	//   ....[186]....
        /*0360*/ 	.word	0xffffffff


	//   ....[187]....
        /*0364*/ 	.word	0xffffffff


	//   ....[188]....
        /*0368*/ 	.word	0xffffffff


	//   ....[189]....
        /*036c*/ 	.word	0xffffffff


	//   ....[190]....
        /*0370*/ 	.word	0xffffffff


	//   ....[191]....
        /*0374*/ 	.word	0xffffffff


	//   ....[192]....
        /*0378*/ 	.word	0xffffffff


	//   ....[193]....
        /*037c*/ 	.word	0xffffffff


	//   ....[194]....
        /*0380*/ 	.word	0xffffffff


	//   ....[195]....
        /*0384*/ 	.word	0xffffffff


	//   ....[196]....
        /*0388*/ 	.word	0xffffffff


	//   ....[197]....
        /*038c*/ 	.word	0xffffffff


	//   ....[198]....
        /*0390*/ 	.word	0xffffffff


	//   ....[199]....
        /*0394*/ 	.word	0xffffffff


	//   ....[200]....
        /*0398*/ 	.word	0xffffffff


	//   ....[201]....
        /*039c*/ 	.word	0xffffffff


	//   ....[202]....
        /*03a0*/ 	.word	0xffffffff


	//   ....[203]....
        /*03a4*/ 	.word	0xffffffff


	//   ....[204]....
        /*03a8*/ 	.word	0xffffffff


	//   ....[205]....
        /*03ac*/ 	.word	0xffffffff


	//   ....[206]....
        /*03b0*/ 	.word	0xffffffff


	//   ....[207]....
        /*03b4*/ 	.word	0xffffffff


	//   ....[208]....
        /*03b8*/ 	.word	0xffffffff


	//   ....[209]....
        /*03bc*/ 	.word	0xffffffff


	//   ....[210]....
        /*03c0*/ 	.word	0xffffffff


	//   ....[211]....
        /*03c4*/ 	.word	0xffffffff


	//   ....[212]....
        /*03c8*/ 	.word	0xffffffff


	//   ....[213]....
        /*03cc*/ 	.word	0xffffffff


	//   ....[214]....
        /*03d0*/ 	.word	0xffffffff


	//   ....[215]....
        /*03d4*/ 	.word	0xffffffff


	//   ....[216]....
        /*03d8*/ 	.word	0xffffffff


	//   ....[217]....
        /*03dc*/ 	.word	0xffffffff


	//   ....[218]....
        /*03e0*/ 	.word	0xffffffff


	//   ....[219]....
        /*03e4*/ 	.word	0x0500000f


	//   ....[220]....
        /*03e8*/ 	.word	0x0500000f


	//   ....[221]....
        /*03ec*/ 	.word	0x0500000f


	//   ....[222]....
        /*03f0*/ 	.word	0x0500000f


	//   ....[223]....
        /*03f4*/ 	.word	0x0500000f


	//   ....[224]....
        /*03f8*/ 	.word	0x0500000f


	//   ....[225]....
        /*03fc*/ 	.word	0x0500000f


	//   ....[226]....
        /*0400*/ 	.word	0x0500000f


	//   ....[227]....
        /*0404*/ 	.word	0x0500000f


	//   ....[228]....
        /*0408*/ 	.word	0x0500000f


	//   ....[229]....
        /*040c*/ 	.word	0x0500000f


	//   ....[230]....
        /*0410*/ 	.word	0x0500000f


	//   ....[231]....
        /*0414*/ 	.word	0x0500000f


	//   ....[232]....
        /*0418*/ 	.word	0x0500000f


	//   ....[233]....
        /*041c*/ 	.word	0x0500000f


	//   ....[234]....
        /*0420*/ 	.word	0x0500000f


	//   ....[235]....
        /*0424*/ 	.word	0x0500000f


	//   ....[236]....
        /*0428*/ 	.word	0x0500000f


	//   ....[237]....
        /*042c*/ 	.word	0x0500000f


	//   ....[238]....
        /*0430*/ 	.word	0x0500000f


	//   ....[239]....
        /*0434*/ 	.word	0x0500000f


	//   ....[240]....
        /*0438*/ 	.word	0x0500000f


	//   ....[241]....
        /*043c*/ 	.word	0x0500000f


	//   ....[242]....
        /*0440*/ 	.word	0x0500000f


	//   ....[243]....
        /*0444*/ 	.word	0x0500000f


	//   ....[244]....
        /*0448*/ 	.word	0x0500000f


	//   ....[245]....
        /*044c*/ 	.word	0x0500000f


	//   ....[246]....
        /*0450*/ 	.word	0x0500000f


	//   ....[247]....
        /*0454*/ 	.word	0x0500000f


	//   ....[248]....
        /*0458*/ 	.word	0x0500000f


	//   ....[249]....
        /*045c*/ 	.word	0x0500000f


	//   ....[250]....
        /*0460*/ 	.word	0x0500000f


	//   ....[251]....
        /*0464*/ 	.word	0x0500000f


	//   ....[252]....
        /*0468*/ 	.word	0x0500000f


	//   ....[253]....
        /*046c*/ 	.word	0x0500000f


	//   ....[254]....
        /*0470*/ 	.word	0x0500000f


	//   ....[255]....
        /*0474*/ 	.word	0x0500000f


	//   ....[0]....
        /*0478*/ 	.word	0x0500000f


	//   ....[1]....
        /*047c*/ 	.word	0x0500000f


	//   ....[2]....
        /*0480*/ 	.word	0x0500000f


	//   ....[3]....
        /*0484*/ 	.word	0x0500000f


	//   ....[4]....
        /*0488*/ 	.word	0x0500000f


	//   ....[5]....
        /*048c*/ 	.word	0x0500000f


	//   ....[6]....
        /*0490*/ 	.word	0x0500000f


	//   ....[7]....
        /*0494*/ 	.word	0x0500000f


	//   ....[8]....
        /*0498*/ 	.word	0x0500000f


	//   ....[9]....
        /*049c*/ 	.word	0x0500000f


	//   ....[10]....
        /*04a0*/ 	.word	0x0500000f


	//   ....[11]....
        /*04a4*/ 	.word	0x0500000f


	//----- nvinfo : EIATTR_COOP_GROUP_INSTR_OFFSETS
	.align		4
.L_178:
        /*04a8*/ 	.byte	0x04, 0x28
        /*04aa*/ 	.short	(.L_180 - .L_179)


	//   ....[0]....
.L_179:
        /*04ac*/ 	.word	0x00000080


	//   ....[1]....
        /*04b0*/ 	.word	0x00000090


	//   ....[2]....
        /*04b4*/ 	.word	0x000002d0


	//   ....[3]....
        /*04b8*/ 	.word	0x00000430


	//   ....[4]....
        /*04bc*/ 	.word	0x00000550


	//   ....[5]....
        /*04c0*/ 	.word	0x000006b0


	//   ....[6]....
        /*04c4*/ 	.word	0x00001730


	//   ....[7]....
        /*04c8*/ 	.word	0x000024b0


	//   ....[8]....
        /*04cc*/ 	.word	0x00002a70


	//   ....[9]....
        /*04d0*/ 	.word	0x000034b0


	//   ....[10]....
        /*04d4*/ 	.word	0x00003580


	//   ....[11]....
        /*04d8*/ 	.word	0x00003820


	//   ....[12]....
        /*04dc*/ 	.word	0x00003880


	//   ....[13]....
        /*04e0*/ 	.word	0x00004940


	//   ....[14]....
        /*04e4*/ 	.word	0x00004e80


	//   ....[15]....
        /*04e8*/ 	.word	0x00005560


	//   ....[16]....
        /*04ec*/ 	.word	0x00005660


	//   ....[17]....
        /*04f0*/ 	.word	0x00005a30


	//   ....[18]....
        /*04f4*/ 	.word	0x00005aa0


	//   ....[19]....
        /*04f8*/ 	.word	0x00007630


	//   ....[20]....
        /*04fc*/ 	.word	0x000076b0


	//   ....[21]....
        /*0500*/ 	.word	0x000079d0


	//   ....[22]....
        /*0504*/ 	.word	0x00007b90


	//   ....[23]....
        /*0508*/ 	.word	0x00009070


	//   ....[24]....
        /*050c*/ 	.word	0x000095a0


	//   ....[25]....
        /*0510*/ 	.word	0x00009c80


	//   ....[26]....
        /*0514*/ 	.word	0x00009d80


	//   ....[27]....
        /*0518*/ 	.word	0x0000a120


	//   ....[28]....
        /*051c*/ 	.word	0x0000a190


	//   ....[29]....
        /*0520*/ 	.word	0x0000b390


	//   ....[30]....
        /*0524*/ 	.word	0x0000b3a0


	//   ....[31]....
        /*0528*/ 	.word	0x0000b3f0


	//   ....[32]....
        /*052c*/ 	.word	0x0000b400


	//   ....[33]....
        /*0530*/ 	.word	0x0000c960


	//   ....[34]....
        /*0534*/ 	.word	0x0000c990


	//   ....[35]....
        /*0538*/ 	.word	0x0000c9d0


	//   ....[36]....
        /*053c*/ 	.word	0x0000c9f0


	//   ....[37]....
        /*0540*/ 	.word	0x0000ca00


	//   ....[38]....
        /*0544*/ 	.word	0x0000ca10


	//   ....[39]....
        /*0548*/ 	.word	0x0000ca20


	//   ....[40]....
        /*054c*/ 	.word	0x0000ca30


	//   ....[41]....
        /*0550*/ 	.word	0x0000ca40


	//   ....[42]....
        /*0554*/ 	.word	0x0000ca50


	//   ....[43]....
        /*0558*/ 	.word	0x0000ca60


	//   ....[44]....
        /*055c*/ 	.word	0x0000ca80


	//   ....[45]....
        /*0560*/ 	.word	0x0000ca90


	//   ....[46]....
        /*0564*/ 	.word	0x0000caa0


	//   ....[47]....
        /*0568*/ 	.word	0x0000cab0


	//   ....[48]....
        /*056c*/ 	.word	0x0000cac0


	//   ....[49]....
        /*0570*/ 	.word	0x0000cad0


	//   ....[50]....
        /*0574*/ 	.word	0x0000cae0


	//   ....[51]....
        /*0578*/ 	.word	0x0000caf0


	//   ....[52]....
        /*057c*/ 	.word	0x0000cb10


	//   ....[53]....
        /*0580*/ 	.word	0x0000cb20


	//   ....[54]....
        /*0584*/ 	.word	0x0000cb30


	//   ....[55]....
        /*0588*/ 	.word	0x0000cb40


	//   ....[56]....
        /*058c*/ 	.word	0x0000cb50


	//   ....[57]....
        /*0590*/ 	.word	0x0000cb60


	//   ....[58]....
        /*0594*/ 	.word	0x0000cb70


	//   ....[59]....
        /*0598*/ 	.word	0x0000cb80


	//   ....[60]....
        /*059c*/ 	.word	0x0000cb90


	//   ....[61]....
        /*05a0*/ 	.word	0x0000cba0


	//   ....[62]....
        /*05a4*/ 	.word	0x0000cbb0


	//   ....[63]....
        /*05a8*/ 	.word	0x0000cbc0


	//   ....[64]....
        /*05ac*/ 	.word	0x0000cbd0


	//   ....[65]....
        /*05b0*/ 	.word	0x0000cbe0


	//   ....[66]....
        /*05b4*/ 	.word	0x0000cbf0


	//   ....[67]....
        /*05b8*/ 	.word	0x0000cc00


	//   ....[68]....
        /*05bc*/ 	.word	0x0000cc20


	//   ....[69]....
        /*05c0*/ 	.word	0x0000cc40


	//   ....[70]....
        /*05c4*/ 	.word	0x0000cc50


	//   ....[71]....
        /*05c8*/ 	.word	0x0000cc60


	//   ....[72]....
        /*05cc*/ 	.word	0x0000cc70


	//   ....[73]....
        /*05d0*/ 	.word	0x0000cc90


	//   ....[74]....
        /*05d4*/ 	.word	0x0000ccb0


	//   ....[75]....
        /*05d8*/ 	.word	0x0000ccd0


	//   ....[76]....
        /*05dc*/ 	.word	0x0000cce0


	//   ....[77]....
        /*05e0*/ 	.word	0x0000ccf0


	//   ....[78]....
        /*05e4*/ 	.word	0x0000cd10


	//   ....[79]....
        /*05e8*/ 	.word	0x0000cd20


	//   ....[80]....
        /*05ec*/ 	.word	0x0000cd30


	//   ....[81]....
        /*05f0*/ 	.word	0x0000cd40


	//   ....[82]....
        /*05f4*/ 	.word	0x0000cd50


	//   ....[83]....
        /*05f8*/ 	.word	0x0000cd60


	//   ....[84]....
        /*05fc*/ 	.word	0x0000cd70


	//   ....[85]....
        /*0600*/ 	.word	0x0000cd90


	//   ....[86]....
        /*0604*/ 	.word	0x0000cda0


	//   ....[87]....
        /*0608*/ 	.word	0x0000cdc0


	//   ....[88]....
        /*060c*/ 	.word	0x0000cde0


	//   ....[89]....
        /*0610*/ 	.word	0x0000ce00


	//   ....[90]....
        /*0614*/ 	.word	0x0000ce30


	//   ....[91]....
        /*0618*/ 	.word	0x0000ce40


	//   ....[92]....
        /*061c*/ 	.word	0x0000ce50


	//   ....[93]....
        /*0620*/ 	.word	0x0000ce60


	//   ....[94]....
        /*0624*/ 	.word	0x0000ce70


	//   ....[95]....
        /*0628*/ 	.word	0x0000ce80


	//   ....[96]....
        /*062c*/ 	.word	0x0000ce90


	//   ....[97]....
        /*0630*/ 	.word	0x0000cea0


	//   ....[98]....
        /*0634*/ 	.word	0x0000ceb0


	//   ....[99]....
        /*0638*/ 	.word	0x0000ced0


	//   ....[100]....
        /*063c*/ 	.word	0x0000cf00


	//   ....[101]....
        /*0640*/ 	.word	0x0000cf30


	//   ....[102]....
        /*0644*/ 	.word	0x0000cf60


	//   ....[103]....
        /*0648*/ 	.word	0x0000cf90


	//   ....[104]....
        /*064c*/ 	.word	0x0000cfb0


	//   ....[105]....
        /*0650*/ 	.word	0x0000cfe0


	//   ....[106]....
        /*0654*/ 	.word	0x0000d000


	//   ....[107]....
        /*0658*/ 	.word	0x0000d010


	//   ....[108]....
        /*065c*/ 	.word	0x0000d020


	//   ....[109]....
        /*0660*/ 	.word	0x0000d030


	//   ....[110]....
        /*0664*/ 	.word	0x0000d040


	//   ....[111]....
        /*0668*/ 	.word	0x0000d050


	//   ....[112]....
        /*066c*/ 	.word	0x0000d060


	//   ....[113]....
        /*0670*/ 	.word	0x0000d070


	//   ....[114]....
        /*0674*/ 	.word	0x0000d080


	//   ....[115]....
        /*0678*/ 	.word	0x0000d090


	//   ....[116]....
        /*067c*/ 	.word	0x0000d0a0


	//   ....[117]....
        /*0680*/ 	.word	0x0000d0b0


	//   ....[118]....
        /*0684*/ 	.word	0x0000d0c0


	//   ....[119]....
        /*0688*/ 	.word	0x0000d0d0


	//   ....[120]....
        /*068c*/ 	.word	0x0000d0e0


	//   ....[121]....
        /*0690*/ 	.word	0x0000d0f0


	//   ....[122]....
        /*0694*/ 	.word	0x0000d100


	//   ....[123]....
        /*0698*/ 	.word	0x0000d110


	//   ....[124]....
        /*069c*/ 	.word	0x0000d120


	//   ....[125]....
        /*06a0*/ 	.word	0x0000d130


	//   ....[126]....
        /*06a4*/ 	.word	0x0000d140


	//   ....[127]....
        /*06a8*/ 	.word	0x0000d150


	//   ....[128]....
        /*06ac*/ 	.word	0x0000d160


	//   ....[129]....
        /*06b0*/ 	.word	0x0000d170


	//   ....[130]....
        /*06b4*/ 	.word	0x0000d180


	//   ....[131]....
        /*06b8*/ 	.word	0x0000d1a0


	//   ....[132]....
        /*06bc*/ 	.word	0x0000d1b0


	//   ....[133]....
        /*06c0*/ 	.word	0x0000d1c0


	//   ....[134]....
        /*06c4*/ 	.word	0x0000d1d0


	//   ....[135]....
        /*06c8*/ 	.word	0x0000d200


	//   ....[136]....
        /*06cc*/ 	.word	0x0000d230


	//   ....[137]....
        /*06d0*/ 	.word	0x0000d260


	//   ....[138]....
        /*06d4*/ 	.word	0x0000d290


	//   ....[139]....
        /*06d8*/ 	.word	0x0000d2c0


	//   ....[140]....
        /*06dc*/ 	.word	0x0000d2f0


	//   ....[141]....
        /*06e0*/ 	.word	0x0000d320


	//   ....[142]....
        /*06e4*/ 	.word	0x0000d350


	//   ....[143]....
        /*06e8*/ 	.word	0x0000d370


	//   ....[144]....
        /*06ec*/ 	.word	0x0000d380


	//   ....[145]....
        /*06f0*/ 	.word	0x0000d3b0


	//   ....[146]....
        /*06f4*/ 	.word	0x0000d3e0


	//   ....[147]....
        /*06f8*/ 	.word	0x0000d410


	//   ....[148]....
        /*06fc*/ 	.word	0x0000d440


	//   ....[149]....
        /*0700*/ 	.word	0x0000d470


	//   ....[150]....
        /*0704*/ 	.word	0x0000d4a0


	//   ....[151]....
        /*0708*/ 	.word	0x0000d4d0


	//   ....[152]....
        /*070c*/ 	.word	0x0000d500


	//   ....[153]....
        /*0710*/ 	.word	0x0000d530


	//   ....[154]....
        /*0714*/ 	.word	0x0000d560


	//   ....[155]....
        /*0718*/ 	.word	0x0000d590


	//   ....[156]....
        /*071c*/ 	.word	0x0000d5c0


	//   ....[157]....
        /*0720*/ 	.word	0x0000d5f0


	//   ....[158]....
        /*0724*/ 	.word	0x0000d630


	//   ....[159]....
        /*0728*/ 	.word	0x0000d660


	//   ....[160]....
        /*072c*/ 	.word	0x0000d6a0


	//   ....[161]....
        /*0730*/ 	.word	0x0000dbc0


	//   ....[162]....
        /*0734*/ 	.word	0x0000dc00


	//   ....[163]....
        /*0738*/ 	.word	0x0000dc40


	//   ....[164]....
        /*073c*/ 	.word	0x0000dc80


	//   ....[165]....
        /*0740*/ 	.word	0x0000dce0


	//   ....[166]....
        /*0744*/ 	.word	0x0000dd10


	//   ....[167]....
        /*0748*/ 	.word	0x0000e9c0


	//   ....[168]....
        /*074c*/ 	.word	0x0000e9f0


	//   ....[169]....
        /*0750*/ 	.word	0x0000fb40


	//   ....[170]....
        /*0754*/ 	.word	0x00011260


	//   ....[171]....
        /*0758*/ 	.word	0x000112a0


	//   ....[172]....
        /*075c*/ 	.word	0x000112c0


	//   ....[173]....
        /*0760*/ 	.word	0x000112f0


	//   ....[174]....
        /*0764*/ 	.word	0x00011360


	//   ....[175]....
        /*0768*/ 	.word	0x00011380


	//   ....[176]....
        /*076c*/ 	.word	0x000113e0


	//   ....[177]....
        /*0770*/ 	.word	0x00011400


	//   ....[178]....
        /*0774*/ 	.word	0x00011760


	//   ....[179]....
        /*0778*/ 	.word	0x00011780


	//   ....[180]....
        /*077c*/ 	.word	0x00011790


	//   ....[181]....
        /*0780*/ 	.word	0x000117d0


	//   ....[182]....
        /*0784*/ 	.word	0x00011830


	//   ....[183]....
        /*0788*/ 	.word	0x00011850


	//   ....[184]....
        /*078c*/ 	.word	0x000118c0


	//   ....[185]....
        /*0790*/ 	.word	0x000118f0


	//   ....[186]....
        /*0794*/ 	.word	0x00011e70


	//   ....[187]....
        /*0798*/ 	.word	0x00011ea0


	//   ....[188]....
        /*079c*/ 	.word	0x00011ed0


	//   ....[189]....
        /*07a0*/ 	.word	0x00011f20


	//   ....[190]....
        /*07a4*/ 	.word	0x00011fa0


	//   ....[191]....
        /*07a8*/ 	.word	0x00011fc0


	//   ....[192]....
        /*07ac*/ 	.word	0x00012040


	//   ....[193]....
        /*07b0*/ 	.word	0x00012060


	//   ....[194]....
        /*07b4*/ 	.word	0x000120e0


	//   ....[195]....
        /*07b8*/ 	.word	0x00012100


	//   ....[196]....
        /*07bc*/ 	.word	0x00012180


	//   ....[197]....
        /*07c0*/ 	.word	0x000121a0


	//   ....[198]....
        /*07c4*/ 	.word	0x00012220


	//   ....[199]....
        /*07c8*/ 	.word	0x00012240


	//   ....[200]....
        /*07cc*/ 	.word	0x000122c0


	//   ....[201]....
        /*07d0*/ 	.word	0x000122f0


	//   ....[202]....
        /*07d4*/ 	.word	0x00012980


	//   ....[203]....
        /*07d8*/ 	.word	0x000129a0


	//   ....[204]....
        /*07dc*/ 	.word	0x000129b0


	//   ....[205]....
        /*07e0*/ 	.word	0x000129c0


	//   ....[206]....
        /*07e4*/ 	.word	0x000129d0


	//   ....[207]....
        /*07e8*/ 	.word	0x000129e0


	//   ....[208]....
        /*07ec*/ 	.word	0x00012a00


	//   ....[209]....
        /*07f0*/ 	.word	0x00012a20


	//   ....[210]....
        /*07f4*/ 	.word	0x00012dc0


	//   ....[211]....
        /*07f8*/ 	.word	0x00012de0


	//   ....[212]....
        /*07fc*/ 	.word	0x00012e00


	//   ....[213]....
        /*0800*/ 	.word	0x00012e10


	//   ....[214]....
        /*0804*/ 	.word	0x00012e20


	//   ....[215]....
        /*0808*/ 	.word	0x00012e30


	//   ....[216]....
        /*080c*/ 	.word	0x00012e50


	//   ....[217]....
        /*0810*/ 	.word	0x00012ee0


	//   ....[218]....
        /*0814*/ 	.word	0x00013e70


	//   ....[219]....
        /*0818*/ 	.word	0x000144f0


	//   ....[220]....
        /*081c*/ 	.word	0x000145e0


	//   ....[221]....
        /*0820*/ 	.word	0x000146b0


	//   ....[222]....
        /*0824*/ 	.word	0x00014730


	//   ....[223]....
        /*0828*/ 	.word	0x00014800


	//   ....[224]....
        /*082c*/ 	.word	0x00014860


	//   ....[225]....
        /*0830*/ 	.word	0x00014930


	//   ....[226]....
        /*0834*/ 	.word	0x00014990


	//   ....[227]....
        /*0838*/ 	.word	0x00014a50


	//   ....[228]....
        /*083c*/ 	.word	0x00014b90


	//   ....[229]....
        /*0840*/ 	.word	0x00014c20


	//   ....[230]....
        /*0844*/ 	.word	0x00014cf0


	//   ....[231]....
        /*0848*/ 	.word	0x00014d90


	//   ....[232]....
        /*084c*/ 	.word	0x00014e10


	//   ....[233]....
        /*0850*/ 	.word	0x00014ec0


	//   ....[234]....
        /*0854*/ 	.word	0x00014f30


	//   ....[235]....
        /*0858*/ 	.word	0x00014ff0


	//   ....[236]....
        /*085c*/ 	.word	0x00015080


	//   ....[237]....
        /*0860*/ 	.word	0x000150e0


	//   ....[238]....
        /*0864*/ 	.word	0x00015190


	//   ....[239]....
        /*0868*/ 	.word	0x00015250


	//   ....[240]....
        /*086c*/ 	.word	0x000152c0


	//   ....[241]....
        /*0870*/ 	.word	0x000153a0


	//   ....[242]....
        /*0874*/ 	.word	0x00015420


	//   ....[243]....
        /*0878*/ 	.word	0x000154f0


	//   ....[244]....
        /*087c*/ 	.word	0x00015560


	//   ....[245]....
        /*0880*/ 	.word	0x00015640


	//   ....[246]....
        /*0884*/ 	.word	0x000156b0


	//   ....[247]....
        /*0888*/ 	.word	0x00015790


	//   ....[248]....
        /*088c*/ 	.word	0x00015810


	//   ....[249]....
        /*0890*/ 	.word	0x000158d0


	//   ....[250]....
        /*0894*/ 	.word	0x00015940


	//   ....[251]....
        /*0898*/ 	.word	0x00015a00


	//   ....[252]....
        /*089c*/ 	.word	0x00015b40


	//   ....[253]....
        /*08a0*/ 	.word	0x00015be0


	//   ....[254]....
        /*08a4*/ 	.word	0x00015c40


	//   ....[255]....
        /*08a8*/ 	.word	0x00015cf0


	//   ....[0]....
        /*08ac*/ 	.word	0x00015d70


	//   ....[1]....
        /*08b0*/ 	.word	0x00015e10


	//   ....[2]....
        /*08b4*/ 	.word	0x00015ea0


	//   ....[3]....
        /*08b8*/ 	.word	0x00015f40


	//   ....[4]....
        /*08bc*/ 	.word	0x00016020


	//   ....[5]....
        /*08c0*/ 	.word	0x000160c0


	//   ....[6]....
        /*08c4*/ 	.word	0x00016130


	//   ....[7]....
        /*08c8*/ 	.word	0x000161e0


	//   ....[8]....
        /*08cc*/ 	.word	0x00016240


	//   ....[9]....
        /*08d0*/ 	.word	0x00016300


	//   ....[10]....
        /*08d4*/ 	.word	0x00016360


	//   ....[11]....
        /*08d8*/ 	.word	0x00016410


	//----- nvinfo : EIATTR_REG_RECONFIG
	.align		4
.L_180:
        /*08dc*/ 	.byte	0x01, 0x54
	.zero		2


	//----- nvinfo : EIATTR_SYSCALL_OFFSETS
	.align		4
        /*08e0*/ 	.byte	0x04, 0x46
        /*08e2*/ 	.short	(.L_182 - .L_181)


	//   ....[0]....
.L_181:
        /*08e4*/ 	.word	0x000018f0


	//   ....[1]....
        /*08e8*/ 	.word	0x00010710


	//   ....[2]....
        /*08ec*/ 	.word	0x00010850


	//   ....[3]....
        /*08f0*/ 	.word	0x00010990


	//   ....[4]....
        /*08f4*/ 	.word	0x00010ab0


	//   ....[5]....
        /*08f8*/ 	.word	0x00011be0


	//----- nvinfo : EIATTR_MBARRIER_INSTR_OFFSETS
	.align		4
.L_182:
        /*08fc*/ 	.byte	0x04, 0x39
        /*08fe*/ 	.short	(.L_184 - .L_183)


	//   ....[0]....
.L_183:
        /*0900*/ 	.word	0x00000180
        /*0904*/ 	.word	0x000000ff
        /*0908*/ 	.word	0x00020800
        /*090c*/ 	.short	0x0100
        /*090e*/ 	.byte	0x08
	.zero		1


	//   ....[1]....
        /*0910*/ 	.word	0x00000190
        /*0914*/ 	.word	0x000000ff
        /*0918*/ 	.word	0x00020820
        /*091c*/ 	.short	0x0100
        /*091e*/ 	.byte	0x08
	.zero		1


	//   ....[2]....
        /*0920*/ 	.word	0x00000280
        /*0924*/ 	.word	0x000000ff
        /*0928*/ 	.word	0x00020830
        /*092c*/ 	.short	0x0100
        /*092e*/ 	.byte	0x08
	.zero		1


	//   ....[3]....
        /*0930*/ 	.word	0x00000290
        /*0934*/ 	.word	0x000000ff
        /*0938*/ 	.word	0x00020840
        /*093c*/ 	.short	0x0100
        /*093e*/ 	.byte	0x08
	.zero		1


	//   ....[4]....
        /*0940*/ 	.word	0x000002a0
        /*0944*/ 	.word	0x000000ff
        /*0948*/ 	.word	0x00020838
        /*094c*/ 	.short	0x0100
        /*094e*/ 	.byte	0x08
	.zero		1


	//   ....[5]....
        /*0950*/ 	.word	0x000002b0
        /*0954*/ 	.word	0x000000ff
        /*0958*/ 	.word	0x00020848
        /*095c*/ 	.short	0x0100
        /*095e*/ 	.byte	0x08
	.zero		1


	//   ....[6]....
        /*0960*/ 	.word	0x000003e0
        /*0964*/ 	.word	0x000000ff
        /*0968*/ 	.word	0x00020850
        /*096c*/ 	.short	0x0100
        /*096e*/ 	.byte	0x08
	.zero		1


	//   ....[7]....
        /*0970*/ 	.word	0x000003f0
        /*0974*/ 	.word	0x000000ff
        /*0978*/ 	.word	0x00020860
        /*097c*/ 	.short	0x0100
        /*097e*/ 	.byte	0x08
	.zero		1


	//   ....[8]....
        /*0980*/ 	.word	0x00000400
        /*0984*/ 	.word	0x000000ff
        /*0988*/ 	.word	0x00020858
        /*098c*/ 	.short	0x0100
        /*098e*/ 	.byte	0x08
	.zero		1


	//   ....[9]....
        /*0990*/ 	.word	0x00000410
        /*0994*/ 	.word	0x000000ff
        /*0998*/ 	.word	0x00020868
        /*099c*/ 	.short	0x0100
        /*099e*/ 	.byte	0x08
	.zero		1


	//   ....[10]....
        /*09a0*/ 	.word	0x00000500
        /*09a4*/ 	.word	0x000000ff
        /*09a8*/ 	.word	0x00020870
        /*09ac*/ 	.short	0x0100
        /*09ae*/ 	.byte	0x06
	.zero		1


	//   ....[11]....
        /*09b0*/ 	.word	0x00000510
        /*09b4*/ 	.word	0x000000ff
        /*09b8*/ 	.word	0x00020880
        /*09bc*/ 	.short	0x0100
        /*09be*/ 	.byte	0x06
	.zero		1


	//   ....[12]....
        /*09c0*/ 	.word	0x00000520
        /*09c4*/ 	.word	0x000000ff
        /*09c8*/ 	.word	0x00020878
        /*09cc*/ 	.short	0x0100
        /*09ce*/ 	.byte	0x06
	.zero		1


	//   ....[13]....
        /*09d0*/ 	.word	0x00000530
        /*09d4*/ 	.word	0x000000ff
        /*09d8*/ 	.word	0x00020888
        /*09dc*/ 	.short	0x0100
        /*09de*/ 	.byte	0x06
	.zero		1


	//   ....[14]....
        /*09e0*/ 	.word	0x00000660
        /*09e4*/ 	.word	0x000000ff
        /*09e8*/ 	.word	0x00020890
        /*09ec*/ 	.short	0x0100
        /*09ee*/ 	.byte	0x08
	.zero		1


	//   ....[15]....
        /*09f0*/ 	.word	0x00000670
        /*09f4*/ 	.word	0x000000ff
        /*09f8*/ 	.word	0x000208a0
        /*09fc*/ 	.short	0x0100
        /*09fe*/ 	.byte	0x08
	.zero		1


	//   ....[16]....
        /*0a00*/ 	.word	0x00000680
        /*0a04*/ 	.word	0x000000ff
        /*0a08*/ 	.word	0x00020898
        /*0a0c*/ 	.short	0x0100
        /*0a0e*/ 	.byte	0x08
	.zero		1


	//   ....[17]....
        /*0a10*/ 	.word	0x00000690
        /*0a14*/ 	.word	0x000000ff
        /*0a18*/ 	.word	0x000208a8
        /*0a1c*/ 	.short	0x0100
        /*0a1e*/ 	.byte	0x08
	.zero		1


	//   ....[18]....
        /*0a20*/ 	.word	0x000007d0
        /*0a24*/ 	.word	0x000000ff
        /*0a28*/ 	.word	0x000208b0
        /*0a2c*/ 	.short	0x0100
        /*0a2e*/ 	.byte	0x08
	.zero		1


	//   ....[19]....
        /*0a30*/ 	.word	0x000007e0
        /*0a34*/ 	.word	0x000000ff
        /*0a38*/ 	.word	0x000208c0
        /*0a3c*/ 	.short	0x0100
        /*0a3e*/ 	.byte	0x08
	.zero		1


	//   ....[20]....
        /*0a40*/ 	.word	0x000007f0
        /*0a44*/ 	.word	0x000000ff
        /*0a48*/ 	.word	0x000208b8
        /*0a4c*/ 	.short	0x0100
        /*0a4e*/ 	.byte	0x08
	.zero		1


	//   ....[21]....
        /*0a50*/ 	.word	0x00000800
        /*0a54*/ 	.word	0x000000ff
        /*0a58*/ 	.word	0x000208c8
        /*0a5c*/ 	.short	0x0100
        /*0a5e*/ 	.byte	0x08
	.zero		1


	//   ....[22]....
        /*0a60*/ 	.word	0x00001bc0
        /*0a64*/ 	.word	0x000000ff
        /*0a68*/ 	.word	0x00020800
        /*0a6c*/ 	.short	0x010a
        /*0a6e*/ 	.byte	0x29
	.zero		1


	//   ....[23]....
        /*0a70*/ 	.word	0x00001c90
        /*0a74*/ 	.word	0x000000ff
        /*0a78*/ 	.word	0x00020830
        /*0a7c*/ 	.short	0x010a
        /*0a7e*/ 	.byte	0x29
	.zero		1


	//   ....[24]....
        /*0a80*/ 	.word	0x00001cd0
        /*0a84*/ 	.word	0x000000ff
        /*0a88*/ 	.word	0x00020830
        /*0a8c*/ 	.short	0x010a
        /*0a8e*/ 	.byte	0x29
	.zero		1


	//   ....[25]....
        /*0a90*/ 	.word	0x00002680
        /*0a94*/ 	.word	0x000000ff
        /*0a98*/ 	.word	0x00000000
        /*0a9c*/ 	.short	0x0101
        /*0a9e*/ 	.byte	0x06
	.zero		1


	//   ....[26]....
        /*0aa0*/ 	.word	0x00003ea0
        /*0aa4*/ 	.word	0x000000ff
        /*0aa8*/ 	.word	0x00020850
        /*0aac*/ 	.short	0x010a
        /*0aae*/ 	.byte	0x29
	.zero		1


	//   ....[27]....
        /*0ab0*/ 	.word	0x00003ee0
        /*0ab4*/ 	.word	0x000000ff
        /*0ab8*/ 	.word	0x00020850
        /*0abc*/ 	.short	0x010a
        /*0abe*/ 	.byte	0x29
	.zero		1


	//   ....[28]....
        /*0ac0*/ 	.word	0x000040d0
        /*0ac4*/ 	.word	0x000000ff
        /*0ac8*/ 	.word	0x00000000
        /*0acc*/ 	.short	0x0101
        /*0ace*/ 	.byte	0x0a
	.zero		1


	//   ....[29]....
        /*0ad0*/ 	.word	0x00004440
        /*0ad4*/ 	.word	0x000000ff
        /*0ad8*/ 	.word	0x00020830
        /*0adc*/ 	.short	0x010a
        /*0ade*/ 	.byte	0x37
	.zero		1


	//   ....[30]....
        /*0ae0*/ 	.word	0x00004480
        /*0ae4*/ 	.word	0x000000ff
        /*0ae8*/ 	.word	0x00020830
        /*0aec*/ 	.short	0x010a
        /*0aee*/ 	.byte	0x37
	.zero		1


	//   ....[31]....
        /*0af0*/ 	.word	0x00004ae0
        /*0af4*/ 	.word	0x000000ff
        /*0af8*/ 	.word	0x00000000
        /*0afc*/ 	.short	0x0101
        /*0afe*/ 	.byte	0x06
	.zero		1


	//   ....[32]....
        /*0b00*/ 	.word	0x00006910
        /*0b04*/ 	.word	0x000000ff
        /*0b08*/ 	.word	0x00020850
        /*0b0c*/ 	.short	0x010a
        /*0b0e*/ 	.byte	0x37
	.zero		1


	//   ....[33]....
        /*0b10*/ 	.word	0x00006950
        /*0b14*/ 	.word	0x000000ff
        /*0b18*/ 	.word	0x00020850
        /*0b1c*/ 	.short	0x010a
        /*0b1e*/ 	.byte	0x37
	.zero		1


	//   ....[34]....
        /*0b20*/ 	.word	0x00006ac0
        /*0b24*/ 	.word	0x000000ff
        /*0b28*/ 	.word	0x00000000
        /*0b2c*/ 	.short	0x0101
        /*0b2e*/ 	.byte	0x37
	.zero		1


	//   ....[35]....
        /*0b30*/ 	.word	0x00006ec0
        /*0b34*/ 	.word	0x000000ff
        /*0b38*/ 	.word	0x00020830
        /*0b3c*/ 	.short	0x010a
        /*0b3e*/ 	.byte	0x35
	.zero		1


	//   ....[36]....
        /*0b40*/ 	.word	0x00006f00
        /*0b44*/ 	.word	0x000000ff
        /*0b48*/ 	.word	0x00020830
        /*0b4c*/ 	.short	0x010a
        /*0b4e*/ 	.byte	0x35
	.zero		1


	//   ....[37]....
        /*0b50*/ 	.word	0x00007440
        /*0b54*/ 	.word	0x000000ff
        /*0b58*/ 	.word	0x00000000
        /*0b5c*/ 	.short	0x0101
        /*0b5e*/ 	.byte	0x06
	.zero		1


	//   ....[38]....
        /*0b60*/ 	.word	0x00008880
        /*0b64*/ 	.word	0x000000ff
        /*0b68*/ 	.word	0x00020850
        /*0b6c*/ 	.short	0x010a
        /*0b6e*/ 	.byte	0x35
	.zero		1


	//   ....[39]....
        /*0b70*/ 	.word	0x000088c0
        /*0b74*/ 	.word	0x000000ff
        /*0b78*/ 	.word	0x00020850
        /*0b7c*/ 	.short	0x010a
        /*0b7e*/ 	.byte	0x35
	.zero		1


	//   ....[40]....
        /*0b80*/ 	.word	0x00008a10
        /*0b84*/ 	.word	0x000000ff
        /*0b88*/ 	.word	0x00000000
        /*0b8c*/ 	.short	0x0101
        /*0b8e*/ 	.byte	0x35
	.zero		1


	//   ....[41]....
        /*0b90*/ 	.word	0x00008b80
        /*0b94*/ 	.word	0x000000ff
        /*0b98*/ 	.word	0x00020830
        /*0b9c*/ 	.short	0x010a
        /*0b9e*/ 	.byte	0x39
	.zero		1


	//   ....[42]....
        /*0ba0*/ 	.word	0x00008bc0
        /*0ba4*/ 	.word	0x000000ff
        /*0ba8*/ 	.word	0x00020830
        /*0bac*/ 	.short	0x010a
        /*0bae*/ 	.byte	0x39
	.zero		1


	//   ....[43]....
        /*0bb0*/ 	.word	0x000091f0
        /*0bb4*/ 	.word	0x000000ff
        /*0bb8*/ 	.word	0x00000000
        /*0bbc*/ 	.short	0x0101
        /*0bbe*/ 	.byte	0x06
	.zero		1


	//   ....[44]....
        /*0bc0*/ 	.word	0x0000b030
        /*0bc4*/ 	.word	0x000000ff
        /*0bc8*/ 	.word	0x00020850
        /*0bcc*/ 	.short	0x010a
        /*0bce*/ 	.byte	0x39
	.zero		1


	//   ....[45]....
        /*0bd0*/ 	.word	0x0000b070
        /*0bd4*/ 	.word	0x000000ff
        /*0bd8*/ 	.word	0x00020850
        /*0bdc*/ 	.short	0x010a
        /*0bde*/ 	.byte	0x39
	.zero		1


	//   ....[46]....
        /*0be0*/ 	.word	0x0000b1e0
        /*0be4*/ 	.word	0x000000ff
        /*0be8*/ 	.word	0x00000000
        /*0bec*/ 	.short	0x0101
        /*0bee*/ 	.byte	0x39
	.zero		1


	//   ....[47]....
        /*0bf0*/ 	.word	0x0000dcc0
        /*0bf4*/ 	.word	0x000000ff
        /*0bf8*/ 	.word	0x00000000
        /*0bfc*/ 	.short	0x0101
        /*0bfe*/ 	.byte	0x04
	.zero		1


	//   ....[48]....
        /*0c00*/ 	.word	0x00011050
        /*0c04*/ 	.word	0x000000ff
        /*0c08*/ 	.word	0x00020880
        /*0c0c*/ 	.short	0x010a
        /*0c0e*/ 	.byte	0x2e
	.zero		1


	//   ....[49]....
        /*0c10*/ 	.word	0x00011500
        /*0c14*/ 	.word	0x000000ff
        /*0c18*/ 	.word	0x00020870
        /*0c1c*/ 	.short	0x0107
        /*0c1e*/ 	.byte	0x2e
	.zero		1


	//   ....[50]....
        /*0c20*/ 	.word	0x00011590
        /*0c24*/ 	.word	0x000000ff
        /*0c28*/ 	.word	0x00020870
        /*0c2c*/ 	.short	0x0101
        /*0c2e*/ 	.byte	0x2e
	.zero		1


	//   ....[51]....
        /*0c30*/ 	.word	0x000115c0
        /*0c34*/ 	.word	0x000000ff
        /*0c38*/ 	.word	0x00020840
        /*0c3c*/ 	.short	0x010a
        /*0c3e*/ 	.byte	0x2e
	.zero		1


	//   ....[52]....
        /*0c40*/ 	.word	0x00011980
        /*0c44*/ 	.word	0x000000ff
        /*0c48*/ 	.word	0x00020830
        /*0c4c*/ 	.short	0x0107
        /*0c4e*/ 	.byte	0x2e
	.zero		1


	//   ....[53]....
        /*0c50*/ 	.word	0x00011a10
        /*0c54*/ 	.word	0x000000ff
        /*0c58*/ 	.word	0x00020830
        /*0c5c*/ 	.short	0x0101
        /*0c5e*/ 	.byte	0x2e
	.zero		1


	//   ....[54]....
        /*0c60*/ 	.word	0x000123e0
        /*0c64*/ 	.word	0x000000ff
        /*0c68*/ 	.word	0x00020800
        /*0c6c*/ 	.short	0x0107
        /*0c6e*/ 	.byte	0x2e
	.zero		1


	//   ....[55]....
        /*0c70*/ 	.word	0x00012420
        /*0c74*/ 	.word	0x000000ff
        /*0c78*/ 	.word	0x00020800
        /*0c7c*/ 	.short	0x0101
        /*0c7e*/ 	.byte	0x2e
	.zero		1


	//   ....[56]....
        /*0c80*/ 	.word	0x00012450
        /*0c84*/ 	.word	0x000000ff
        /*0c88*/ 	.word	0x00020820
        /*0c8c*/ 	.short	0x010a
        /*0c8e*/ 	.byte	0x2e
	.zero		1


	//   ....[57]....
        /*0c90*/ 	.word	0x00012780
        /*0c94*/ 	.word	0x00000004
        /*0c98*/ 	.word	0x00020880
        /*0c9c*/ 	.short	0x010a
        /*0c9e*/ 	.byte	0x3f
	.zero		1


	//   ....[58]....
        /*0ca0*/ 	.word	0x00012b50
        /*0ca4*/ 	.word	0x00000004
        /*0ca8*/ 	.word	0x00020870
        /*0cac*/ 	.short	0x0107
        /*0cae*/ 	.byte	0x3f
	.zero		1


	//   ....[59]....
        /*0cb0*/ 	.word	0x00012be0
        /*0cb4*/ 	.word	0x00000004
        /*0cb8*/ 	.word	0x00020870
        /*0cbc*/ 	.short	0x0101
        /*0cbe*/ 	.byte	0x3f
	.zero		1


	//   ....[60]....
        /*0cc0*/ 	.word	0x00012c10
        /*0cc4*/ 	.word	0x00000004
        /*0cc8*/ 	.word	0x00020840
        /*0ccc*/ 	.short	0x010a
        /*0cce*/ 	.byte	0x3f
	.zero		1


	//   ....[61]....
        /*0cd0*/ 	.word	0x00012fa0
        /*0cd4*/ 	.word	0x00000004
        /*0cd8*/ 	.word	0x00020830
        /*0cdc*/ 	.short	0x0107
        /*0cde*/ 	.byte	0x3f
	.zero		1


	//   ....[62]....
        /*0ce0*/ 	.word	0x00013040
        /*0ce4*/ 	.word	0x00000004
        /*0ce8*/ 	.word	0x00020830
        /*0cec*/ 	.short	0x0101
        /*0cee*/ 	.byte	0x3f
	.zero		1


	//   ....[63]....
        /*0cf0*/ 	.word	0x000130c0
        /*0cf4*/ 	.word	0x00000002
        /*0cf8*/ 	.word	0x00020870
        /*0cfc*/ 	.short	0x010a
        /*0cfe*/ 	.byte	0x3f
	.zero		1


	//   ....[64]....
        /*0d00*/ 	.word	0x00013150
        /*0d04*/ 	.word	0x00000002
        /*0d08*/ 	.word	0x00020860
        /*0d0c*/ 	.short	0x010a
        /*0d0e*/ 	.byte	0x3f
	.zero		1


	//   ....[65]....
        /*0d10*/ 	.word	0x00013620
        /*0d14*/ 	.word	0x00000002
        /*0d18*/ 	.word	0x00020850
        /*0d1c*/ 	.short	0x0101
        /*0d1e*/ 	.byte	0x3f
	.zero		1


	//   ....[66]....
        /*0d20*/ 	.word	0x000136c0
        /*0d24*/ 	.word	0x00000002
        /*0d28*/ 	.word	0x00000000
        /*0d2c*/ 	.short	0x0101
        /*0d2e*/ 	.byte	0x3f
	.zero		1


	//   ....[67]....
        /*0d30*/ 	.word	0x00013790
        /*0d34*/ 	.word	0x00000011
        /*0d38*/ 	.word	0x00020870
        /*0d3c*/ 	.short	0x010a
        /*0d3e*/ 	.byte	0x3f
	.zero		1


	//   ....[68]....
        /*0d40*/ 	.word	0x00013850
        /*0d44*/ 	.word	0x00000011
        /*0d48*/ 	.word	0x00020860
        /*0d4c*/ 	.short	0x010a
        /*0d4e*/ 	.byte	0x3f
	.zero		1


	//   ....[69]....
        /*0d50*/ 	.word	0x00013d00
        /*0d54*/ 	.word	0x00000011
        /*0d58*/ 	.word	0x00020850
        /*0d5c*/ 	.short	0x0101
        /*0d5e*/ 	.byte	0x3f
	.zero		1


	//   ....[70]....
        /*0d60*/ 	.word	0x00013dd0
        /*0d64*/ 	.word	0x00000011
        /*0d68*/ 	.word	0x00000000
        /*0d6c*/ 	.short	0x0101
        /*0d6e*/ 	.byte	0x3f
	.zero		1


	//   ....[71]....
        /*0d70*/ 	.word	0x00013e20
        /*0d74*/ 	.word	0x00000005
        /*0d78*/ 	.word	0x00020820
        /*0d7c*/ 	.short	0x010a
        /*0d7e*/ 	.byte	0x3f
	.zero		1


	//   ....[72]....
        /*0d80*/ 	.word	0x00013f40
        /*0d84*/ 	.word	0x00000004
        /*0d88*/ 	.word	0x00020840
        /*0d8c*/ 	.short	0x010a
        /*0d8e*/ 	.byte	0x3f
	.zero		1


	//   ....[73]....
        /*0d90*/ 	.word	0x00013fe0
        /*0d94*/ 	.word	0x00000005
        /*0d98*/ 	.word	0x00020840
        /*0d9c*/ 	.short	0x010a
        /*0d9e*/ 	.byte	0x3f
	.zero		1


	//   ....[74]....
        /*0da0*/ 	.word	0x00014020
        /*0da4*/ 	.word	0x00000004
        /*0da8*/ 	.word	0x00020860
        /*0dac*/ 	.short	0x010a
        /*0dae*/ 	.byte	0x3f
	.zero		1


	//   ....[75]....
        /*0db0*/ 	.word	0x00014060
        /*0db4*/ 	.word	0x00000005
        /*0db8*/ 	.word	0x00020860
        /*0dbc*/ 	.short	0x010a
        /*0dbe*/ 	.byte	0x3f
	.zero		1


	//   ....[76]....
        /*0dc0*/ 	.word	0x000140a0
        /*0dc4*/ 	.word	0x00000004
        /*0dc8*/ 	.word	0x00020880
        /*0dcc*/ 	.short	0x010a
        /*0dce*/ 	.byte	0x3f
	.zero		1


	//   ....[77]....
        /*0dd0*/ 	.word	0x000140e0
        /*0dd4*/ 	.word	0x00000005
        /*0dd8*/ 	.word	0x00020880
        /*0ddc*/ 	.short	0x010a
        /*0dde*/ 	.byte	0x3f
	.zero		1


	//   ....[78]....
        /*0de0*/ 	.word	0x00014150
        /*0de4*/ 	.word	0x00000004
        /*0de8*/ 	.word	0x00020800
        /*0dec*/ 	.short	0x010a
        /*0dee*/ 	.byte	0x3f
	.zero		1


	//   ....[79]....
        /*0df0*/ 	.word	0x000141b0
        /*0df4*/ 	.word	0x00000004
        /*0df8*/ 	.word	0x00020830
        /*0dfc*/ 	.short	0x010a
        /*0dfe*/ 	.byte	0x3f
	.zero		1


	//   ....[80]....
        /*0e00*/ 	.word	0x00014210
        /*0e04*/ 	.word	0x0000000a
        /*0e08*/ 	.word	0x00020850
        /*0e0c*/ 	.short	0x010a
        /*0e0e*/ 	.byte	0x3f
	.zero		1


	//   ....[81]....
        /*0e10*/ 	.word	0x00014270
        /*0e14*/ 	.word	0x0000000d
        /*0e18*/ 	.word	0x00020830
        /*0e1c*/ 	.short	0x010a
        /*0e1e*/ 	.byte	0x3f
	.zero		1


	//   ....[82]....
        /*0e20*/ 	.word	0x000142d0
        /*0e24*/ 	.word	0x0000000b
        /*0e28*/ 	.word	0x00020850
        /*0e2c*/ 	.short	0x010a
        /*0e2e*/ 	.byte	0x3f
	.zero		1


	//   ....[83]....
        /*0e30*/ 	.word	0x00014330
        /*0e34*/ 	.word	0x00000006
        /*0e38*/ 	.word	0x00020830
        /*0e3c*/ 	.short	0x010a
        /*0e3e*/ 	.byte	0x3f
	.zero		1


	//   ....[84]....
        /*0e40*/ 	.word	0x00014390
        /*0e44*/ 	.word	0x0000000c
        /*0e48*/ 	.word	0x00020850
        /*0e4c*/ 	.short	0x010a
        /*0e4e*/ 	.byte	0x3f
	.zero		1


	//   ....[85]....
        /*0e50*/ 	.word	0x000143f0
        /*0e54*/ 	.word	0x0000000e
        /*0e58*/ 	.word	0x00020830
        /*0e5c*/ 	.short	0x010a
        /*0e5e*/ 	.byte	0x3f
	.zero		1


	//   ....[86]....
        /*0e60*/ 	.word	0x00014450
        /*0e64*/ 	.word	0x0000000c
        /*0e68*/ 	.word	0x00020850
        /*0e6c*/ 	.short	0x010a
        /*0e6e*/ 	.byte	0x3f
	.zero		1


	//   ....[87]....
        /*0e70*/ 	.word	0x00014530
        /*0e74*/ 	.word	0x00000003
        /*0e78*/ 	.word	0x00020880
        /*0e7c*/ 	.short	0x010a
        /*0e7e*/ 	.byte	0x3f
	.zero		1


	//   ....[88]....
        /*0e80*/ 	.word	0x00014ae0
        /*0e84*/ 	.word	0x00000003
        /*0e88*/ 	.word	0x00020840
        /*0e8c*/ 	.short	0x010a
        /*0e8e*/ 	.byte	0x3f
	.zero		1


	//   ....[89]....
        /*0e90*/ 	.word	0x00015a40
        /*0e94*/ 	.word	0x00000003
        /*0e98*/ 	.word	0x00020820
        /*0e9c*/ 	.short	0x010a
        /*0e9e*/ 	.byte	0x3f
	.zero		1


	//   ....[90]....
        /*0ea0*/ 	.word	0x00015a90
        /*0ea4*/ 	.word	0x00000004
        /*0ea8*/ 	.word	0x00020880
        /*0eac*/ 	.short	0x010a
        /*0eae*/ 	.byte	0x3f
	.zero		1


	//   ....[91]....
        /*0eb0*/ 	.word	0x00015f70
        /*0eb4*/ 	.word	0x00000004
        /*0eb8*/ 	.word	0x00020840
        /*0ebc*/ 	.short	0x010a
        /*0ebe*/ 	.byte	0x3f
	.zero		1


	//   ....[92]....
        /*0ec0*/ 	.word	0x00016440
        /*0ec4*/ 	.word	0x00000002
        /*0ec8*/ 	.word	0x00020870
        /*0ecc*/ 	.short	0x010a
        /*0ece*/ 	.byte	0x3f
	.zero		1


	//   ....[93]....
        /*0ed0*/ 	.word	0x00016490
        /*0ed4*/ 	.word	0x00000002
        /*0ed8*/ 	.word	0x00020860
        /*0edc*/ 	.short	0x010a
        /*0ede*/ 	.byte	0x3f
	.zero		1


	//   ....[94]....
        /*0ee0*/ 	.word	0x000164e0
        /*0ee4*/ 	.word	0x00000011
        /*0ee8*/ 	.word	0x00020870
        /*0eec*/ 	.short	0x010a
        /*0eee*/ 	.byte	0x3f
	.zero		1


	//   ....[95]....
        /*0ef0*/ 	.word	0x00016530
        /*0ef4*/ 	.word	0x00000011
        /*0ef8*/ 	.word	0x00020860
        /*0efc*/ 	.short	0x010a
        /*0efe*/ 	.byte	0x3f
	.zero		1


	//   ....[96]....
        /*0f00*/ 	.word	0x00016580
        /*0f04*/ 	.word	0x00000005
        /*0f08*/ 	.word	0x00020820
        /*0f0c*/ 	.short	0x010a
        /*0f0e*/ 	.byte	0x3f
	.zero		1


	//   ....[97]....
        /*0f10*/ 	.word	0x000165d0
        /*0f14*/ 	.word	0x00000004
        /*0f18*/ 	.word	0x00020840
        /*0f1c*/ 	.short	0x010a
        /*0f1e*/ 	.byte	0x3f
	.zero		1


	//   ....[98]....
        /*0f20*/ 	.word	0x00016620
        /*0f24*/ 	.word	0x00000005
        /*0f28*/ 	.word	0x00020840
        /*0f2c*/ 	.short	0x010a
        /*0f2e*/ 	.byte	0x3f
	.zero		1


	//   ....[99]....
        /*0f30*/ 	.word	0x00016670
        /*0f34*/ 	.word	0x00000004
        /*0f38*/ 	.word	0x00020860
        /*0f3c*/ 	.short	0x010a
        /*0f3e*/ 	.byte	0x3f
	.zero		1


	//   ....[100]....
        /*0f40*/ 	.word	0x000166c0
        /*0f44*/ 	.word	0x00000005
        /*0f48*/ 	.word	0x00020860
        /*0f4c*/ 	.short	0x010a
        /*0f4e*/ 	.byte	0x3f
	.zero		1


	//   ....[101]....
        /*0f50*/ 	.word	0x00016710
        /*0f54*/ 	.word	0x00000004
        /*0f58*/ 	.word	0x00020880
        /*0f5c*/ 	.short	0x010a
        /*0f5e*/ 	.byte	0x3f
	.zero		1


	//----- nvinfo : EIATTR_NUM_MBARRIERS
	.align		4
.L_184:
        /*0f60*/ 	.byte	0x03, 0x38
        /*0f62*/ 	.short	0x0016


	//----- nvinfo : EIATTR_EXIT_INSTR_OFFSETS
	.align		4
        /*0f64*/ 	.byte	0x04, 0x1c
        /*0f66*/ 	.short	(.L_186 - .L_185)


	//   ....[0]....
.L_185:
        /*0f68*/ 	.word	0x00014130


	//----- nvinfo : EIATTR_MAX_THREADS
	.align		4
.L_186:
        /*0f6c*/ 	.byte	0x04, 0x05
        /*0f6e*/ 	.short	(.L_188 - .L_187)
.L_187:
        /*0f70*/ 	.word	0x00000180
        /*0f74*/ 	.word	0x00000001
        /*0f78*/ 	.word	0x00000001


	//----- nvinfo : EIATTR_CRS_STACK_SIZE
	.align		4
.L_188:
        /*0f7c*/ 	.byte	0x04, 0x1e
        /*0f7e*/ 	.short	(.L_190 - .L_189)
.L_189:
        /*0f80*/ 	.word	0x00000000


	//----- nvinfo : EIATTR_CBANK_PARAM_SIZE
	.align		4
.L_190:
        /*0f84*/ 	.byte	0x03, 0x19
        /*0f86*/ 	.short	0x0a70


	//----- nvinfo : EIATTR_PARAM_CBANK
	.align		4
        /*0f88*/ 	.byte	0x04, 0x0a
        /*0f8a*/ 	.short	(.L_192 - .L_191)
	.align		4
.L_191:
        /*0f8c*/ 	.word	index@(.nv.constant0._ZN7cutlass13device_kernelIN5flash11enable_sm90INS1_16FlashAttnFwdSm90INS1_25CollectiveMainloopFwdSm90ILi2EN4cute5tupleIJNS5_1CILi1EEES8_S8_EEENS6_IJNS7_ILi128EEENS7_ILi64EEENS7_ILi256EEEEEELi256ENS_12float_e4m3_tEfNS_4arch4Sm90ELb0ELb1ELb1ELb0ELb1ELb0ELb0ELb1ELb0ELb1ELb1ELb0EEENS1_21CollectiveEpilogueFwdINS6_IJSA_SC_SB_EEES9_NS_10bfloat16_tESG_Li256ELb0ELb1ELb1ELb1EEENS1_19SingleTileSchedulerILb0ELb1ELb1ELi128EEEEEEEEEvNT_6ParamsE)
        /*0f90*/ 	.short	0x0210
        /*0f92*/ 	.short	0x0a70


	//----- nvinfo : EIATTR_SW_WAR
	.align		4
.L_192:
        /*0f94*/ 	.byte	0x04, 0x36
        /*0f96*/ 	.short	(.L_194 - .L_193)
.L_193:
        /*0f98*/ 	.word	0x00000008
.L_194:


//--------------------- .nv.info._ZN7cutlass13device_kernelIN5flash11enable_sm90INS1_16FlashAttnFwdSm90INS1_25CollectiveMainloopFwdSm90ILi2EN4cute5tupleIJNS5_1CILi1EEES8_S8_EEENS6_IJNS7_ILi128EEENS7_ILi64EEENS7_ILi256EEEEEELi256ENS_12float_e4m3_tEfNS_4arch4Sm90ELb0ELb1ELb1ELb1ELb1ELb0ELb0ELb1ELb0ELb1ELb1ELb0EEENS1_21CollectiveEpilogueFwdINS6_IJSA_SC_SB_EEES9_NS_10bfloat16_tESG_Li256ELb1ELb1ELb1ELb1EEENS1_36VarlenDynamicPersistentTileSchedulerILi128ELi64ELi256ELi128ELb1ELb1ELb1ELb1ELb0ELb1EEEEEEEEEvNT_6ParamsE --------------------------
	.section	.nv.info._ZN7cutlass13device_kernelIN5flash11enable_sm90INS1_16FlashAttnFwdSm90INS1_25CollectiveMainloopFwdSm90ILi2EN4cute5tupleIJNS5_1CILi1EEES8_S8_EEENS6_IJNS7_ILi128EEENS7_ILi64EEENS7_ILi256EEEEEELi256ENS_12float_e4m3_tEfNS_4arch4Sm90ELb0ELb1ELb1ELb1ELb1ELb0ELb0ELb1ELb0ELb1ELb1ELb0EEENS1_21CollectiveEpilogueFwdINS6_IJSA_SC_SB_EEES9_NS_10bfloat16_tESG_Li256ELb1ELb1ELb1ELb1EEENS1_36VarlenDynamicPersistentTileSchedulerILi128ELi64ELi256ELi128ELb1ELb1ELb1ELb1ELb0ELb1EEEEEEEEEvNT_6ParamsE,"",@"SHT_CUDA_INFO"
	.sectionflags	@""
	.align	4


	//----- nvinfo : EIATTR_CUDA_API_VERSION
	.align		4
        /*0000*/ 	.byte	0x04, 0x37
        /*0002*/ 	.short	(.L_196 - .L_195)
.L_195:
        /*0004*/ 	.word	0x00000082


	//----- nvinfo : EIATTR_KPARAM_INFO
	.align		4
.L_196:
        /*0008*/ 	.byte	0x04, 0x17
        /*000a*/ 	.short	(.L_198 - .L_197)
.L_197:
        /*000c*/ 	.word	0x00000000
        /*0010*/ 	.short	0x0000
        /*0012*/ 	.short	0x0070
        /*0014*/ 	.byte	0x00, 0xf0, 0x01, 0x2a


	//----- nvinfo : EIATTR_SPARSE_MMA_MASK
	.align		4
.L_198:
        /*0018*/ 	.byte	0x03, 0x50
        /*001a*/ 	.short	0x0000


	//----- nvinfo : EIATTR_MAXREG_COUNT
	.align		4
        /*001c*/ 	.byte	0x03, 0x1b
        /*001e*/ 	.short	0x00a8


	//----- nvinfo : EIATTR_NUM_BARRIERS
	.align		4
        /*0020*/ 	.byte	0x02, 0x4c
        /*0022*/ 	.byte	0x10
	.zero		1


	//----- nvinfo : EIATTR_EXTERNS
	.align		4
        /*0024*/ 	.byte	0x04, 0x0f
        /*0026*/ 	.short	(.L_200 - .L_199)


	//   ....[0]....
	.align		4
.L_199:
        /*0028*/ 	.word	index@(__assertfail)


	//----- nvinfo : EIATTR_ANNOTATIONS
	.align		4
.L_200:
        /*002c*/ 	.byte	0x04, 0x55
        /*002e*/ 	.short	(.L_202 - .L_201)


	//   ....[0]....
.L_201:
        /* <DEDUP_REMOVED lines=9> */


	//----- nvinfo : EIATTR_MERCURY_ISA_VERSION
	.align		4
.L_202:
        /*00a8*/ 	.byte	0x03, 0x5f
        /*00aa*/ 	.short	0x0101


	//----- nvinfo : EIATTR_UNUSED_LOAD_BYTE_OFFSET
	.align		4
        /*00ac*/ 	.byte	0x04, 0x44
        /*00ae*/ 	.short	(.L_204 - .L_203)


	//   ....[0]....
.L_203:
        /*00b0*/ 	.word	0x000009a0
        /*00b4*/ 	.word	0x0000fff0


	//   ....[1]....
        /*00b8*/ 	.word	0x0000ce90
        /*00bc*/ 	.word	0x0000fff0


	//----- nvinfo : EIATTR_INT_WARP_WIDE_INSTR_OFFSETS
	.align		4
.L_204:
        /*00c0*/ 	.byte	0x04, 0x31
        /*00c2*/ 	.short	(.L_206 - .L_205)


	//   ....[0]....
.L_205:
        /*00c4*/ 	.word	0x000000c0


	//   ....[1]....
        /*00c8*/ 	.word	0x000000d0


	//   ....[2]....
        /*00cc*/ 	.word	0x00000170


	//   ....[3]....
        /*00d0*/ 	.word	0x00014e50


	//   ....[4]....
        /*00d4*/ 	.word	0x00014ee0


	//   ....[5]....
        /*00d8*/ 	.word	0x00017fd0


	//   ....[6]....
        /*00dc*/ 	.word	0x00018060


	//----- nvinfo : EIATTR_COOP_GROUP_MASK_REGIDS
	.align		4
.L_206:
        /*00e0*/ 	.byte	0x04, 0x29
        /*00e2*/ 	.short	(.L_208 - .L_207)


	//   ....[0]....
.L_207:
        /*00e4*/ 	.word	0xffffffff


	//   ....[1]....
        /*00e8*/ 	.word	0xffffffff


	//   ....[2]....
        /*00ec*/ 	.word	0xffffffff


	//   ....[3]....
        /*00f0*/ 	.word	0xffffffff


	//   ....[4]....
        /*00f4*/ 	.word	0xffffffff


	//   ....[5]....
        /*00f8*/ 	.word	0xffffffff


	//   ....[6]....
        /*00fc*/ 	.word	0xffffffff


	//   ....[7]....
        /*0100*/ 	.word	0xffffffff


	//   ....[8]....
        /*0104*/ 	.word	0xffffffff


	//   ....[9]....
        /*0108*/ 	.word	0xffffffff


	//   ....[10]....
        /*010c*/ 	.word	0xffffffff


	//   ....[11]....
        /*0110*/ 	.word	0xffffffff


	//   ....[12]....
        /*0114*/ 	.word	0xffffffff


	//   ....[13]....
        /*0118*/ 	.word	0xffffffff


	//   ....[14]....
        /*011c*/ 	.word	0xffffffff


	//   ....[15]....
        /*0120*/ 	.word	0xffffffff


	//   ....[16]....
        /*0124*/ 	.word	0xffffffff


	//   ....[17]....
        /*0128*/ 	.word	0xffffffff


	//   ....[18]....
        /*012c*/ 	.word	0xffffffff


	//   ....[19]....
        /*0130*/ 	.word	0xffffffff


	//   ....[20]....
        /*0134*/ 	.word	0xffffffff


	//   ....[21]....
        /*0138*/ 	.word	0xffffffff


	//   ....[22]....
        /*013c*/ 	.word	0xffffffff


	//   ....[23]....
        /*0140*/ 	.word	0xffffffff


	//   ....[24]....
        /*0144*/ 	.word	0xffffffff


	//   ....[25]....
        /*0148*/ 	.word	0xffffffff


	//   ....[26]....
        /*014c*/ 	.word	0xffffffff


	//   ....[27]....
        /*0150*/ 	.word	0xffffffff


	//   ....[28]....
        /*0154*/ 	.word	0xffffffff


	//   ....[29]....
        /*0158*/ 	.word	0xffffffff


	//   ....[30]....
        /*015c*/ 	.word	0xffffffff


	//   ....[31]....
        /*0160*/ 	.word	0xffffffff


	//   ....[32]....
        /*0164*/ 	.word	0xffffffff


	//   ....[33]....
        /*0168*/ 	.word	0xffffffff


	//   ....[34]....
        /*016c*/ 	.word	0xffffffff


	//   ....[35]....
        /*0170*/ 	.word	0xffffffff


	//   ....[36]....
        /*0174*/ 	.word	0xffffffff


	//   ....[37]....
        /*0178*/ 	.word	0xffffffff


	//   ....[38]....
        /*017c*/ 	.word	0xffffffff


	//   ....[39]....
        /*0180*/ 	.word	0xffffffff


	//   ....[40]....
        /*0184*/ 	.word	0xffffffff


	//   ....[41]....
        /*0188*/ 	.word	0xffffffff


	//   ....[42]....
        /*018c*/ 	.word	0xffffffff


	//   ....[43]....
        /*0190*/ 	.word	0xffffffff


	//   ....[44]....
        /*0194*/ 	.word	0xffffffff


	//   ....[45]....
        /*0198*/ 	.word	0xffffffff


	//   ....[46]....
        /*019c*/ 	.word	0xffffffff


	//   ....[47]....
        /*01a0*/ 	.word	0xffffffff


	//   ....[48]....
        /*01a4*/ 	.word	0xffffffff


	//   ....[49]....
        /*01a8*/ 	.word	0xffffffff


	//   ....[50]....
        /*01ac*/ 	.word	0xffffffff


	//   ....[51]....
        /*01b0*/ 	.word	0xffffffff


	//   ....[52]....
        /*01b4*/ 	.word	0xffffffff


	//   ....[53]....
        /*01b8*/ 	.word	0xffffffff


	//   ....[54]....
        /*01bc*/ 	.word	0xffffffff


	//   ....[55]....
        /*01c0*/ 	.word	0xffffffff


	//   ....[56]....
        /*01c4*/ 	.word	0xffffffff


	//   ....[57]....
        /*01c8*/ 	.word	0xffffffff


	//   ....[58]....
        /*01cc*/ 	.word	0xffffffff


	//   ....[59]....
        /*01d0*/ 	.word	0xffffffff


	//   ....[60]....
        /*01d4*/ 	.word	0xffffffff


	//   ....[61]....
        /*01d8*/ 	.word	0xffffffff


	//   ....[62]....
        /*01dc*/ 	.word	0xffffffff


	//   ....[63]....
        /*01e0*/ 	.word	0xffffffff


	//   ....[64]....
        /*01e4*/ 	.word	0xffffffff


	//   ....[65]....
        /*01e8*/ 	.word	0xffffffff


	//   ....[66]....
        /*01ec*/ 	.word	0xffffffff


	//   ....[67]....
        /*01f0*/ 	.word	0xffffffff


	//   ....[68]....
        /*01f4*/ 	.word	0xffffffff


	//   ....[69]....
        /*01f8*/ 	.word	0xffffffff


	//   ....[70]....
        /*01fc*/ 	.word	0xffffffff


	//   ....[71]....
        /*0200*/ 	.word	0xffffffff


	//   ....[72]....
        /*0204*/ 	.word	0xffffffff


	//   ....[73]....
        /*0208*/ 	.word	0xffffffff


	//   ....[74]....
        /*020c*/ 	.word	0xffffffff


	//   ....[75]....
        /*0210*/ 	.word	0xffffffff


	//   ....[76]....
        /*0214*/ 	.word	0xffffffff


	//   ....[77]....
        /*0218*/ 	.word	0xffffffff


	//   ....[78]....
        /*021c*/ 	.word	0xffffffff


	//   ....[79]....
        /*0220*/ 	.word	0xffffffff


	//   ....[80]....
        /*0224*/ 	.word	0xffffffff


	//   ....[81]....
        /*0228*/ 	.word	0xffffffff


	//   ....[82]....
        /*022c*/ 	.word	0xffffffff


	//   ....[83]....
        /*0230*/ 	.word	0xffffffff


	//   ....[84]....
        /*0234*/ 	.word	0xffffffff


	//   ....[85]....
        /*0238*/ 	.word	0xffffffff


	//   ....[86]....
        /*023c*/ 	.word	0xffffffff


	//   ....[87]....
        /*0240*/ 	.word	0xffffffff


	//   ....[88]....
        /*0244*/ 	.word	0xffffffff


	//   ....[89]....
        /*0248*/ 	.word	0xffffffff


	//   ....[90]....
        /*024c*/ 	.word	0xffffffff


	//   ....[91]....
        /*0250*/ 	.word	0xffffffff


	//   ....[92]....
        /*0254*/ 	.word	0xffffffff


	//   ....[93]....
        /*0258*/ 	.word	0xffffffff


	//   ....[94]....
        /*025c*/ 	.word	0xffffffff


	//   ....[95]....
        /*0260*/ 	.word	0xffffffff


	//   ....[96]....
        /*0264*/ 	.word	0xffffffff


	//   ....[97]....
        /*0268*/ 	.word	0xffffffff


	//   ....[98]....
        /*026c*/ 	.word	0xffffffff


	//   ....[99]....
        /*0270*/ 	.word	0xffffffff


	//   ....[100]....
        /*0274*/ 	.word	0xffffffff


	//   ....[101]....
        /*0278*/ 	.word	0xffffffff


	//   ....[102]....
        /*027c*/ 	.word	0xffffffff


	//   ....[103]....
        /*0280*/ 	.word	0xffffffff


	//   ....[104]....
        /*0284*/ 	.word	0xffffffff


	//   ....[105]....
        /*0288*/ 	.word	0xffffffff


	//   ....[106]....
        /*028c*/ 	.word	0xffffffff


	//   ....[107]....
        /*0290*/ 	.word	0xffffffff


	//   ....[108]....
        /*0294*/ 	.word	0xffffffff


	//   ....[109]....
        /*0298*/ 	.word	0xffffffff


	//   ....[110]....
        /*029c*/ 	.word	0xffffffff


	//   ....[111]....
        /*02a0*/ 	.word	0xffffffff


	//   ....[112]....
        /*02a4*/ 	.word	0xffffffff


	//   ....[113]....
        /*02a8*/ 	.word	0xffffffff


	//   ....[114]....
        /*02ac*/ 	.word	0xffffffff


	//   ....[115]....
        /*02b0*/ 	.word	0xffffffff


	//   ....[116]....
        /*02b4*/ 	.word	0xffffffff


	//   ....[117]....
        /*02b8*/ 	.word	0xffffffff


	//   ....[118]....
        /*02bc*/ 	.word	0xffffffff


	//   ....[119]....
        /*02c0*/ 	.word	0xffffffff


	//   ....[120]....
        /*02c4*/ 	.word	0xffffffff


	//   ....[121]....
        /*02c8*/ 	.word	0xffffffff


	//   ....[122]....
        /*02cc*/ 	.word	0xffffffff


	//   ....[123]....
        /*02d0*/ 	.word	0xffffffff


	//   ....[124]....
        /*02d4*/ 	.word	0xffffffff


	//   ....[125]....
        /*02d8*/ 	.word	0xffffffff


	//   ....[126]....
        /*02dc*/ 	.word	0xffffffff


	//   ....[127]....
        /*02e0*/ 	.word	0xffffffff


	//   ....[128]....
        /*02e4*/ 	.word	0xffffffff


	//   ....[129]....
        /*02e8*/ 	.word	0xffffffff


	//   ....[130]....
        /*02ec*/ 	.word	0xffffffff


	//   ....[131]....
        /*02f0*/ 	.word	0xffffffff


	//   ....[132]....
        /*02f4*/ 	.word	0xffffffff


	//   ....[133]....
        /*02f8*/ 	.word	0xffffffff


	//   ....[134]....
        /*02fc*/ 	.word	0xffffffff


	//   ....[135]....
        /*0300*/ 	.word	0xffffffff


	//   ....[136]....
        /*0304*/ 	.word	0xffffffff


	//   ....[137]....
        /*0308*/ 	.word	0xffffffff


	//   ....[138]....
        /*030c*/ 	.word	0xffffffff


	//   ....[139]....
        /*0310*/ 	.word	0xffffffff


	//   ....[140]....
        /*0314*/ 	.word	0xffffffff


	//   ....[141]....
        /*0318*/ 	.word	0xffffffff


	//   ....[142]....
        /*031c*/ 	.word	0xffffffff


	//   ....[143]....
        /*0320*/ 	.word	0xffffffff


	//   ....[144]....
        /*0324*/ 	.word	0xffffffff


	//   ....[145]....
        /*0328*/ 	.word	0xffffffff


	//   ....[146]....
        /*032c*/ 	.word	0xffffffff


	//   ....[147]....
        /*0330*/ 	.word	0xffffffff


	//   ....[148]....
        /*0334*/ 	.word	0xffffffff


	//   ....[149]....
        /*0338*/ 	.word	0xffffffff


	//   ....[150]....
        /*033c*/ 	.word	0xffffffff


	//   ....[151]....
        /*0340*/ 	.word	0xffffffff


	//   ....[152]....
        /*0344*/ 	.word	0xffffffff


	//   ....[153]....
        /*0348*/ 	.word	0xffffffff


	//   ....[154]....
        /*034c*/ 	.word	0xffffffff


	//   ....[155]....
        /*0350*/ 	.word	0xffffffff


	//   ....[156]....
        /*0354*/ 	.word	0xffffffff


	//   ....[157]....
        /*0358*/ 	.word	0xffffffff


	//   ....[158]....
        /*035c*/ 	.word	0xffffffff


	//   ....[159]....
        /*0360*/ 	.word	0xffffffff


	//   ....[160]....
        /*0364*/ 	.word	0xffffffff


	//   ....[161]....
        /*0368*/ 	.word	0xffffffff


	//   ....[162]....
        /*036c*/ 	.word	0xffffffff


	//   ....[163]....
        /*0370*/ 	.word	0xffffffff


	//   ....[164]....
        /*0374*/ 	.word	0xffffffff


	//   ....[165]....
        /*0378*/ 	.word	0xffffffff


	//   ....[166]....
        /*037c*/ 	.word	0xffffffff


	//   ....[167]....
        /*0380*/ 	.word	0xffffffff


	//   ....[168]....
        /*0384*/ 	.word	0xffffffff


	//   ....[169]....
        /*0388*/ 	.word	0xffffffff


	//   ....[170]....
        /*038c*/ 	.word	0xffffffff


	//   ....[171]....
        /*0390*/ 	.word	0xffffffff


	//   ....[172]....
        /*0394*/ 	.word	0xffffffff


	//   ....[173]....
        /*0398*/ 	.word	0xffffffff


	//   ....[174]....
        /*039c*/ 	.word	0xffffffff


	//   ....[175]....
        /*03a0*/ 	.word	0xffffffff


	//   ....[176]....
        /*03a4*/ 	.word	0xffffffff


	//   ....[177]....
        /*03a8*/ 	.word	0xffffffff


	//   ....[178]....
        /*03ac*/ 	.word	0xffffffff


	//   ....[179]....
        /*03b0*/ 	.word	0xffffffff


	//   ....[180]....
        /*03b4*/ 	.word	0xffffffff


	//   ....[181]....
        /*03b8*/ 	.word	0xffffffff


	//   ....[182]....
        /*03bc*/ 	.word	0xffffffff


	//   ....[183]....
        /*03c0*/ 	.word	0xffffffff


	//   ....[184]....
        /*03c4*/ 	.word	0xffffffff


	//   ....[185]....
        /*03c8*/ 	.word	0xffffffff


	//   ....[186]....
        /*03cc*/ 	.word	0xffffffff


	//   ....[187]....
        /*03d0*/ 	.word	0xffffffff


	//   ....[188]....
        /*03d4*/ 	.word	0xffffffff


	//   ....[189]....
        /*03d8*/ 	.word	0xffffffff


	//   ....[190]....
        /*03dc*/ 	.word	0xffffffff


	//   ....[191]....
        /*03e0*/ 	.word	0xffffffff


	//   ....[192]....
        /*03e4*/ 	.word	0xffffffff


	//   ....[193]....
        /*03e8*/ 	.word	0xffffffff


	//   ....[194]....
        /*03ec*/ 	.word	0xffffffff


	//   ....[195]....
        /*03f0*/ 	.word	0xffffffff


	//   ....[196]....
        /*03f4*/ 	.word	0xffffffff


	//   ....[197]....
        /*03f8*/ 	.word	0xffffffff


	//   ....[198]....
        /*03fc*/ 	.word	0xffffffff


	//   ....[199]....
        /*0400*/ 	.word	0xffffffff


	//   ....[200]....
        /*0404*/ 	.word	0xffffffff


	//   ....[201]....
        /*0408*/ 	.word	0xffffffff


	//   ....[202]....
        /*040c*/ 	.word	0xffffffff


	//   ....[203]....
        /*0410*/ 	.word	0xffffffff


	//   ....[204]....
        /*0414*/ 	.word	0xffffffff


	//   ....[205]....
        /*0418*/ 	.word	0xffffffff


	//   ....[206]....
        /*041c*/ 	.word	0xffffffff


	//   ....[207]....
        /*0420*/ 	.word	0xffffffff


	//   ....[208]....
        /*0424*/ 	.word	0xffffffff


	//   ....[209]....
        /*0428*/ 	.word	0xffffffff


	//   ....[210]....
        /*042c*/ 	.word	0xffffffff


	//   ....[211]....
        /*0430*/ 	.word	0xffffffff


	//   ....[212]....
        /*0434*/ 	.word	0xffffffff


	//   ....[213]....
        /*0438*/ 	.word	0xffffffff


	//   ....[214]....
        /*043c*/ 	.word	0xffffffff


	//   ....[215]....
        /*0440*/ 	.word	0xffffffff


	//   ....[216]....
        /*0444*/ 	.word	0xffffffff


	//   ....[217]....
        /*0448*/ 	.word	0xffffffff


	//   ....[218]....
        /*044c*/ 	.word	0xffffffff


	//   ....[219]....
        /*0450*/ 	.word	0xffffffff


	//   ....[220]....
        /*0454*/ 	.word	0xffffffff


	//   ....[221]....
        /*0458*/ 	.word	0xffffffff


	//   ....[222]....
        /*045c*/ 	.word	0xffffffff


	//   ....[223]....
        /*0460*/ 	.word	0xffffffff


	//   ....[224]....
        /*0464*/ 	.word	0xffffffff


	//   ....[225]....
        /*0468*/ 	.word	0xffffffff


	//   ....[226]....
        /*046c*/ 	.word	0xffffffff


	//   ....[227]....
        /*0470*/ 	.word	0xffffffff


	//   ....[228]....
        /*0474*/ 	.word	0xffffffff


	//   ....[229]....
        /*0478*/ 	.word	0xffffffff


	//   ....[230]....
        /*047c*/ 	.word	0xffffffff


	//   ....[231]....
        /*0480*/ 	.word	0xffffffff


	//   ....[232]....
        /*0484*/ 	.word	0xffffffff


	//   ....[233]....
        /*0488*/ 	.word	0xffffffff


	//   ....[234]....
        /*048c*/ 	.word	0xffffffff


	//   ....[235]....
        /*0490*/ 	.word	0xffffffff


	//   ....[236]....
        /*0494*/ 	.word	0xffffffff


	//   ....[237]....
        /*0498*/ 	.word	0xffffffff


	//   ....[238]....
        /*049c*/ 	.word	0xffffffff


	//   ....[239]....
        /*04a0*/ 	.word	0xffffffff


	//   ....[240]....
        /*04a4*/ 	.word	0xffffffff


	//   ....[241]....
        /*04a8*/ 	.word	0xffffffff


	//   ....[242]....
        /*04ac*/ 	.word	0xffffffff


	//   ....[243]....
        /*04b0*/ 	.word	0xffffffff


	//   ....[244]....
        /*04b4*/ 	.word	0xffffffff


	//   ....[245]....
        /*04b8*/ 	.word	0xffffffff


	//   ....[246]....
        /*04bc*/ 	.word	0xffffffff


	//   ....[247]....
        /*04c0*/ 	.word	0xffffffff


	//   ....[248]....
        /*04c4*/ 	.word	0xffffffff


	//   ....[249]....
        /*04c8*/ 	.word	0xffffffff


	//   ....[250]....
        /*04cc*/ 	.word	0xffffffff


	//   ....[251]....
        /*04d0*/ 	.word	0xffffffff


	//   ....[252]....
        /*04d4*/ 	.word	0xffffffff


	//   ....[253]....
        /*04d8*/ 	.word	0xffffffff


	//   ....[254]....
        /*04dc*/ 	.word	0xffffffff


	//   ....[255]....
        /*04e0*/ 	.word	0xffffffff


	//   ....[0]....
        /*04e4*/ 	.word	0xffffffff


	//   ....[1]....
        /*04e8*/ 	.word	0xffffffff


	//   ....[2]....
        /*04ec*/ 	.word	0xffffffff


	//   ....[3]....
        /*04f0*/ 	.word	0xffffffff


	//   ....[4]....
        /*04f4*/ 	.word	0xffffffff


	//   ....[5]....
        /*04f8*/ 	.word	0xffffffff


	//   ....[6]....
        /*04fc*/ 	.word	0xffffffff


	//   ....[7]....
        /*0500*/ 	.word	0xffffffff


	//   ....[8]....
        /*0504*/ 	.word	0xffffffff


	//   ....[9]....
        /*0508*/ 	.word	0xffffffff


	//   ....[10]....
        /*050c*/ 	.word	0xffffffff


	//   ....[11]....
        /*0510*/ 	.word	0xffffffff


	//   ....[12]....
        /*0514*/ 	.word	0xffffffff


	//   ....[13]....
        /*0518*/ 	.word	0x0500000f


	//   ....[14]....
        /*051c*/ 	.word	0x0500000f


	//   ....[15]....
        /*0520*/ 	.word	0x0500000f


	//   ....[16]....
        /*0524*/ 	.word	0x0500000f


	//   ....[17]....
        /*0528*/ 	.word	0x0500000f


	//   ....[18]....
        /*052c*/ 	.word	0x0500000f


	//   ....[19]....
        /*0530*/ 	.word	0x0500000f


	//   ....[20]....
        /*0534*/ 	.word	0x0500000f


	//   ....[21]....
        /*0538*/ 	.word	0x0500000f


	//   ....[22]....
        /*053c*/ 	.word	0x0500000f


	//   ....[23]....
        /*0540*/ 	.word	0x0500000f


	//   ....[24]....
        /*0544*/ 	.word	0x0500000f


	//   ....[25]....
        /*0548*/ 	.word	0x0500000f


	//   ....[26]....
        /*054c*/ 	.word	0x0500000f


	//   ....[27]....
        /*0550*/ 	.word	0x0500000f


	//   ....[28]....
        /*0554*/ 	.word	0x0500000f


	//   ....[29]....
        /*0558*/ 	.word	0x0500000f


	//   ....[30]....
        /*055c*/ 	.word	0x0500000f


	//   ....[31]....
        /*0560*/ 	.word	0x0500000f


	//   ....[32]....
        /*0564*/ 	.word	0x0500000f


	//   ....[33]....
        /*0568*/ 	.word	0x0500000f


	//   ....[34]....
        /*056c*/ 	.word	0x0500000f


	//   ....[35]....
        /*0570*/ 	.word	0x0500000f


	//   ....[36]....
        /*0574*/ 	.word	0x0500000f


	//   ....[37]....
        /*0578*/ 	.word	0x0500000f


	//   ....[38]....
        /*057c*/ 	.word	0x0500000f


	//   ....[39]....
        /*0580*/ 	.word	0x0500000f


	//   ....[40]....
        /*0584*/ 	.word	0x0500000f


	//   ....[41]....
        /*0588*/ 	.word	0x0500000f


	//   ....[42]....
        /*058c*/ 	.word	0x0500000f


	//   ....[43]....
        /*0590*/ 	.word	0x0500000f


	//   ....[44]....
        /*0594*/ 	.word	0x0500000f


	//   ....[45]....
        /*0598*/ 	.word	0x0500000f


	//   ....[46]....
        /*059c*/ 	.word	0x0500000f


	//   ....[47]....
        /*05a0*/ 	.word	0x0500000f


	//   ....[48]....
        /*05a4*/ 	.word	0x0500000f


	//   ....[49]....
        /*05a8*/ 	.word	0x0500000f


	//   ....[50]....
        /*05ac*/ 	.word	0x0500000f


	//   ....[51]....
        /*05b0*/ 	.word	0x0500000f


	//   ....[52]....
        /*05b4*/ 	.word	0x0500000f


	//   ....[53]....
        /*05b8*/ 	.word	0x0500000f


	//   ....[54]....
        /*05bc*/ 	.word	0x0500000f


	//   ....[55]....
        /*05c0*/ 	.word	0x0500000f


	//   ....[56]....
        /*05c4*/ 	.word	0x0500000f


	//   ....[57]....
        /*05c8*/ 	.word	0x0500000f


	//   ....[58]....
        /*05cc*/ 	.word	0x0500000f


	//   ....[59]....
        /*05d0*/ 	.word	0x0500000f


	//   ....[60]....
        /*05d4*/ 	.word	0x0500000f


	//   ....[61]....
        /*05d8*/ 	.word	0x0500000f


	//   ....[62]....
        /*05dc*/ 	.word	0x0500000f


	//----- nvinfo : EIATTR_COOP_GROUP_INSTR_OFFSETS
	.align		4
.L_208:
        /*05e0*/ 	.byte	0x04, 0x28
        /*05e2*/ 	.short	(.L_210 - .L_209)


	//   ....[0]....
.L_209:
        /*05e4*/ 	.word	0x00000080


	//   ....[1]....
        /*05e8*/ 	.word	0x00000090


	//   ....[2]....
        /*05ec*/ 	.word	0x000002d0


	//   ....[3]....
        /*05f0*/ 	.word	0x00000430


	//   ....[4]....
        /*05f4*/ 	.word	0x00000550


	//   ....[5]....
        /*05f8*/ 	.word	0x000006b0


	//   ....[6]....
        /*05fc*/ 	.word	0x00002270


	//   ....[7]....
        /*0600*/ 	.word	0x00002e40


	//   ....[8]....
        /*0604*/ 	.word	0x000033e0


	//   ....[9]....
        /*0608*/ 	.word	0x00003cc0


	//   ....[10]....
        /*060c*/ 	.word	0x00003de0


	//   ....[11]....
        /*0610*/ 	.word	0x000041a0


	//   ....[12]....
        /*0614*/ 	.word	0x00004200


	//   ....[13]....
        /*0618*/ 	.word	0x00005300


	//   ....[14]....
        /*061c*/ 	.word	0x00005820


	//   ....[15]....
        /*0620*/ 	.word	0x000060e0


	//   ....[16]....
        /*0624*/ 	.word	0x000061c0


	//   ....[17]....
        /*0628*/ 	.word	0x00006850


	//   ....[18]....
        /*062c*/ 	.word	0x00006a20


	//   ....[19]....
        /*0630*/ 	.word	0x00008240


	//   ....[20]....
        /*0634*/ 	.word	0x00008260


	//   ....[21]....
        /*0638*/ 	.word	0x00008b80


	//   ....[22]....
        /*063c*/ 	.word	0x00008c20


	//   ....[23]....
        /*0640*/ 	.word	0x00009e10


	//   ....[24]....
        /*0644*/ 	.word	0x0000a320


	//   ....[25]....
        /*0648*/ 	.word	0x0000abe0


	//   ....[26]....
        /*064c*/ 	.word	0x0000acc0


	//   ....[27]....
        /*0650*/ 	.word	0x0000b350


	//   ....[28]....
        /*0654*/ 	.word	0x0000b520


	//   ....[29]....
        /*0658*/ 	.word	0x0000c3d0


	//   ....[30]....
        /*065c*/ 	.word	0x0000c400


	//   ....[31]....
        /*0660*/ 	.word	0x0000c480


	//   ....[32]....
        /*0664*/ 	.word	0x0000c4a0


	//   ....[33]....
        /*0668*/ 	.word	0x0000d6c0


	//   ....[34]....
        /*066c*/ 	.word	0x0000d6d0


	//   ....[35]....
        /*0670*/ 	.word	0x0000d6e0


	//   ....[36]....
        /*0674*/ 	.word	0x0000d6f0


	//   ....[37]....
        /*0678*/ 	.word	0x0000d720


	//   ....[38]....
        /*067c*/ 	.word	0x0000d740


	//   ....[39]....
        /*0680*/ 	.word	0x0000d750


	//   ....[40]....
        /*0684*/ 	.word	0x0000d760


	//   ....[41]....
        /*0688*/ 	.word	0x0000d780


	//   ....[42]....
        /*068c*/ 	.word	0x0000d790


	//   ....[43]....
        /*0690*/ 	.word	0x0000d7a0


	//   ....[44]....
        /*0694*/ 	.word	0x0000d7b0


	//   ....[45]....
        /*0698*/ 	.word	0x0000d7c0


	//   ....[46]....
        /*069c*/ 	.word	0x0000d7d0


	//   ....[47]....
        /*06a0*/ 	.word	0x0000d7e0


	//   ....[48]....
        /*06a4*/ 	.word	0x0000d7f0


	//   ....[49]....
        /*06a8*/ 	.word	0x0000e000


	//   ....[50]....
        /*06ac*/ 	.word	0x0000e030


	//   ....[51]....
        /*06b0*/ 	.word	0x0000e070


	//   ....[52]....
        /*06b4*/ 	.word	0x0000e0a0


	//   ....[53]....
        /*06b8*/ 	.word	0x0000e0d0


	//   ....[54]....
        /*06bc*/ 	.word	0x0000e100


	//   ....[55]....
        /*06c0*/ 	.word	0x0000e120


	//   ....[56]....
        /*06c4*/ 	.word	0x0000e140


	//   ....[57]....
        /*06c8*/ 	.word	0x0000e150


	//   ....[58]....
        /*06cc*/ 	.word	0x0000e160


	//   ....[59]....
        /*06d0*/ 	.word	0x0000e170


	//   ....[60]....
        /*06d4*/ 	.word	0x0000e190


	//   ....[61]....
        /*06d8*/ 	.word	0x0000e1a0


	//   ....[62]....
        /*06dc*/ 	.word	0x0000e1b0


	//   ....[63]....
        /*06e0*/ 	.word	0x0000e1c0


	//   ....[64]....
        /*06e4*/ 	.word	0x0000e1d0


	//   ....[65]....
        /*06e8*/ 	.word	0x0000e1e0


	//   ....[66]....
        /*06ec*/ 	.word	0x0000e1f0


	//   ....[67]....
        /*06f0*/ 	.word	0x0000e200


	//   ....[68]....
        /*06f4*/ 	.word	0x0000e210


	//   ....[69]....
        /*06f8*/ 	.word	0x0000e220


	//   ....[70]....
        /*06fc*/ 	.word	0x0000e230


	//   ....[71]....
        /*0700*/ 	.word	0x0000e240


	//   ....[72]....
        /*0704*/ 	.word	0x0000e250


	//   ....[73]....
        /*0708*/ 	.word	0x0000e260


	//   ....[74]....
        /*070c*/ 	.word	0x0000e270


	//   ....[75]....
        /*0710*/ 	.word	0x0000e280


	//   ....[76]....
        /*0714*/ 	.word	0x0000e290


	//   ....[77]....
        /*0718*/ 	.word	0x0000e2a0


	//   ....[78]....
        /*071c*/ 	.word	0x0000e2b0


	//   ....[79]....
        /*0720*/ 	.word	0x0000e2d0


	//   ....[80]....
        /*0724*/ 	.word	0x0000e2e0


	//   ....[81]....
        /*0728*/ 	.word	0x0000e2f0


	//   ....[82]....
        /*072c*/ 	.word	0x0000e300


	//   ....[83]....
        /*0730*/ 	.word	0x0000e310


	//   ....[84]....
        /*0734*/ 	.word	0x0000e320


	//   ....[85]....
        /*0738*/ 	.word	0x0000e330


	//   ....[86]....
        /*073c*/ 	.word	0x0000e340


	//   ....[87]....
        /*0740*/ 	.word	0x0000e350


	//   ....[88]....
        /*0744*/ 	.word	0x0000e360


	//   ....[89]....
        /*0748*/ 	.word	0x0000e370


	//   ....[90]....
        /*074c*/ 	.word	0x0000e380


	//   ....[91]....
        /*0750*/ 	.word	0x0000e390


	//   ....[92]....
        /*0754*/ 	.word	0x0000e3a0


	//   ....[93]....
        /*0758*/ 	.word	0x0000e3b0


	//   ....[94]....
        /*075c*/ 	.word	0x0000e3c0


	//   ....[95]....
        /*0760*/ 	.word	0x0000e3d0


	//   ....[96]....
        /*0764*/ 	.word	0x0000e3e0


	//   ....[97]....
        /*0768*/ 	.word	0x0000e3f0


	//   ....[98]....
        /*076c*/ 	.word	0x0000e400


	//   ....[99]....
        /*0770*/ 	.word	0x0000e410


	//   ....[100]....
        /*0774*/ 	.word	0x0000e420


	//   ....[101]....
        /*0778*/ 	.word	0x0000e430


	//   ....[102]....
        /*077c*/ 	.word	0x0000e440


	//   ....[103]....
        /*0780*/ 	.word	0x0000e450


	//   ....[104]....
        /*0784*/ 	.word	0x0000e460


	//   ....[105]....
        /*0788*/ 	.word	0x0000e470


	//   ....[106]....
        /*078c*/ 	.word	0x0000e480


	//   ....[107]....
        /*0790*/ 	.word	0x0000e490


	//   ....[108]....
        /*0794*/ 	.word	0x0000e4a0


	//   ....[109]....
        /*0798*/ 	.word	0x0000e4b0


	//   ....[110]....
        /*079c*/ 	.word	0x0000e4c0


	//   ....[111]....
        /*07a0*/ 	.word	0x0000e4d0


	//   ....[112]....
        /*07a4*/ 	.word	0x0000e4e0


	//   ....[113]....
        /*07a8*/ 	.word	0x0000e4f0


	//   ....[114]....
        /*07ac*/ 	.word	0x0000e500


	//   ....[115]....
        /*07b0*/ 	.word	0x0000e510


	//   ....[116]....
        /*07b4*/ 	.word	0x0000e520


	//   ....[117]....
        /*07b8*/ 	.word	0x0000e530


	//   ....[118]....
        /*07bc*/ 	.word	0x0000e540


	//   ....[119]....
        /*07c0*/ 	.word	0x0000e550


	//   ....[120]....
        /*07c4*/ 	.word	0x0000e560


	//   ....[121]....
        /*07c8*/ 	.word	0x0000e570


	//   ....[122]....
        /*07cc*/ 	.word	0x0000e580


	//   ....[123]....
        /*07d0*/ 	.word	0x0000e590


	//   ....[124]....
        /*07d4*/ 	.word	0x0000e5a0


	//   ....[125]....
        /*07d8*/ 	.word	0x0000e5b0


	//   ....[126]....
        /*07dc*/ 	.word	0x0000e5c0


	//   ....[127]....
        /*07e0*/ 	.word	0x0000e5d0


	//   ....[128]....
        /*07e4*/ 	.word	0x0000e5e0


	//   ....[129]....
        /*07e8*/ 	.word	0x0000e5f0


	//   ....[130]....
        /*07ec*/ 	.word	0x0000e600


	//   ....[131]....
        /*07f0*/ 	.word	0x0000e610


	//   ....[132]....
        /*07f4*/ 	.word	0x0000e620


	//   ....[133]....
        /*07f8*/ 	.word	0x0000e630


	//   ....[134]....
        /*07fc*/ 	.word	0x0000e640


	//   ....[135]....
        /*0800*/ 	.word	0x0000e650


	//   ....[136]....
        /*0804*/ 	.word	0x0000e660


	//   ....[137]....
        /*0808*/ 	.word	0x0000e670


	//   ....[138]....
        /*080c*/ 	.word	0x0000e680


	//   ....[139]....
        /*0810*/ 	.word	0x0000e690


	//   ....[140]....
        /*0814*/ 	.word	0x0000e6a0


	//   ....[141]....
        /*0818*/ 	.word	0x0000e6b0


	//   ....[142]....
        /*081c*/ 	.word	0x0000e6c0


	//   ....[143]....
        /*0820*/ 	.word	0x0000e6d0


	//   ....[144]....
        /*0824*/ 	.word	0x0000e6e0


	//   ....[145]....
        /*0828*/ 	.word	0x0000e6f0


	//   ....[146]....
        /*082c*/ 	.word	0x0000e700


	//   ....[147]....
        /*0830*/ 	.word	0x0000e710


	//   ....[148]....
        /*0834*/ 	.word	0x0000e720


	//   ....[149]....
        /*0838*/ 	.word	0x0000e750


	//   ....[150]....
        /*083c*/ 	.word	0x0000e780


	//   ....[151]....
        /*0840*/ 	.word	0x0000e7a0


	//   ....[152]....
        /*0844*/ 	.word	0x0000e7d0


	//   ....[153]....
        /*0848*/ 	.word	0x0000e800


	//   ....[154]....
        /*084c*/ 	.word	0x0000e830


	//   ....[155]....
        /*0850*/ 	.word	0x0000e870


	//   ....[156]....
        /*0854*/ 	.word	0x0000e8a0


	//   ....[157]....
        /*0858*/ 	.word	0x0000e8f0


	//   ....[158]....
        /*085c*/ 	.word	0x0000eaf0


	//   ....[159]....
        /*0860*/ 	.word	0x0000eb20


	//   ....[160]....
        /*0864*/ 	.word	0x0000eb60


	//   ....[161]....
        /*0868*/ 	.word	0x0000f870


	//   ....[162]....
        /*086c*/ 	.word	0x0000f890


	//   ....[163]....
        /*0870*/ 	.word	0x0000f8a0


	//   ....[164]....
        /*0874*/ 	.word	0x0000f8b0


	//   ....[165]....
        /*0878*/ 	.word	0x00010360


	//   ....[166]....
        /*087c*/ 	.word	0x00010380


	//   ....[167]....
        /*0880*/ 	.word	0x00010530


	//   ....[168]....
        /*0884*/ 	.word	0x00010550


	//   ....[169]....
        /*0888*/ 	.word	0x00010690


	//   ....[170]....
        /*088c*/ 	.word	0x000106b0


	//   ....[171]....
        /*0890*/ 	.word	0x00010800


	//   ....[172]....
        /*0894*/ 	.word	0x00010820


	//   ....[173]....
        /*0898*/ 	.word	0x00010d20


	//   ....[174]....
        /*089c*/ 	.word	0x00010d30


	//   ....[175]....
        /*08a0*/ 	.word	0x000115e0


	//   ....[176]....
        /*08a4*/ 	.word	0x000115f0


	//   ....[177]....
        /*08a8*/ 	.word	0x00012810


	//   ....[178]....
        /*08ac*/ 	.word	0x00012840


	//   ....[179]....
        /*08b0*/ 	.word	0x000129b0


	//   ....[180]....
        /*08b4*/ 	.word	0x000129d0


	//   ....[181]....
        /*08b8*/ 	.word	0x00012b10


	//   ....[182]....
        /*08bc*/ 	.word	0x00012b30


	//   ....[183]....
        /*08c0*/ 	.word	0x00012c80


	//   ....[184]....
        /*08c4*/ 	.word	0x00012ca0


	//   ....[185]....
        /*08c8*/ 	.word	0x00012e70


	//   ....[186]....
        /*08cc*/ 	.word	0x00013050


	//   ....[187]....
        /*08d0*/ 	.word	0x00013080


	//   ....[188]....
        /*08d4*/ 	.word	0x000130b0


	//   ....[189]....
        /*08d8*/ 	.word	0x000130e0


	//   ....[190]....
        /*08dc*/ 	.word	0x00013110


	//   ....[191]....
        /*08e0*/ 	.word	0x00013160


	//   ....[192]....
        /*08e4*/ 	.word	0x000132e0


	//   ....[193]....
        /*08e8*/ 	.word	0x00013310


	//   ....[194]....
        /*08ec*/ 	.word	0x00013340


	//   ....[195]....
        /*08f0*/ 	.word	0x00013370


	//   ....[196]....
        /*08f4*/ 	.word	0x000133a0


	//   ....[197]....
        /*08f8*/ 	.word	0x000133d0


	//   ....[198]....
        /*08fc*/ 	.word	0x00013480


	//   ....[199]....
        /*0900*/ 	.word	0x000134e0


	//   ....[200]....
        /*0904*/ 	.word	0x000134f0


	//   ....[201]....
        /*0908*/ 	.word	0x00013540


	//   ....[202]....
        /*090c*/ 	.word	0x00015a20


	//   ....[203]....
        /*0910*/ 	.word	0x00015a60


	//   ....[204]....
        /*0914*/ 	.word	0x00015b10


	//   ....[205]....
        /*0918*/ 	.word	0x00015b20


	//   ....[206]....
        /*091c*/ 	.word	0x00015b90


	//   ....[207]....
        /*0920*/ 	.word	0x00015ba0


	//   ....[208]....
        /*0924*/ 	.word	0x00015bb0


	//   ....[209]....
        /*0928*/ 	.word	0x00015c30


	//   ....[210]....
        /*092c*/ 	.word	0x00015f50


	//   ....[211]....
        /*0930*/ 	.word	0x00015f70


	//   ....[212]....
        /*0934*/ 	.word	0x00015fb0


	//   ....[213]....
        /*0938*/ 	.word	0x00015fe0


	//   ....[214]....
        /*093c*/ 	.word	0x00016030


	//   ....[215]....
        /*0940*/ 	.word	0x00016060


	//   ....[216]....
        /*0944*/ 	.word	0x000160b0


	//   ....[217]....
        /*0948*/ 	.word	0x000160e0


	//   ....[218]....
        /*094c*/ 	.word	0x00016780


	//   ....[219]....
        /*0950*/ 	.word	0x000167b0


	//   ....[220]....
        /*0954*/ 	.word	0x000167e0


	//   ....[221]....
        /*0958*/ 	.word	0x00016820


	//   ....[222]....
        /*095c*/ 	.word	0x00016890


	//   ....[223]....
        /*0960*/ 	.word	0x000168b0


	//   ....[224]....
        /*0964*/ 	.word	0x00016930


	//   ....[225]....
        /*0968*/ 	.word	0x00016950


	//   ....[226]....
        /*096c*/ 	.word	0x000169d0


	//   ....[227]....
        /*0970*/ 	.word	0x000169f0


	//   ....[228]....
        /*0974*/ 	.word	0x00016a70


	//   ....[229]....
        /*0978*/ 	.word	0x00016a90


	//   ....[230]....
        /*097c*/ 	.word	0x00016b10


	//   ....[231]....
        /*0980*/ 	.word	0x00016b30


	//   ....[232]....
        /*0984*/ 	.word	0x00016b80


	//   ....[233]....
        /*0988*/ 	.word	0x00016bd0


	//   ....[234]....
        /*098c*/ 	.word	0x000172c0


	//   ....[235]....
        /*0990*/ 	.word	0x000172e0


	//   ....[236]....
        /*0994*/ 	.word	0x00017340


	//   ....[237]....
        /*0998*/ 	.word	0x00017350


	//   ....[238]....
        /*099c*/ 	.word	0x000173a0


	//   ....[239]....
        /*09a0*/ 	.word	0x000173b0


	//   ....[240]....
        /*09a4*/ 	.word	0x000173c0


	//   ....[241]....
        /*09a8*/ 	.word	0x00017410


	//   ....[242]....
        /*09ac*/ 	.word	0x00017720


	//   ....[243]....
        /*09b0*/ 	.word	0x00017730


	//   ....[244]....
        /*09b4*/ 	.word	0x00017740


	//   ....[245]....
        /*09b8*/ 	.word	0x00017760


	//   ....[246]....
        /*09bc*/ 	.word	0x000177b0


	//   ....[247]....
        /*09c0*/ 	.word	0x000177c0


	//   ....[248]....
        /*09c4*/ 	.word	0x000177e0


	//   ....[249]....
        /*09c8*/ 	.word	0x00017820


	//   ....[250]....
        /*09cc*/ 	.word	0x00018850


	//   ....[251]....
        /*09d0*/ 	.word	0x00018890


	//   ....[252]....
        /*09d4*/ 	.word	0x000188c0


	//   ....[253]....
        /*09d8*/ 	.word	0x000188d0


	//   ....[254]....
        /*09dc*/ 	.word	0x00018900


	//   ....[255]....
        /*09e0*/ 	.word	0x00018910


	//   ....[0]....
        /*09e4*/ 	.word	0x00018940


	//   ....[1]....
        /*09e8*/ 	.word	0x00018970


	//   ....[2]....
        /*09ec*/ 	.word	0x00018ae0


	//   ....[3]....
        /*09f0*/ 	.word	0x00018b10


	//   ....[4]....
        /*09f4*/ 	.word	0x00018b50


	//   ....[5]....
        /*09f8*/ 	.word	0x00018b80


	//   ....[6]....
        /*09fc*/ 	.word	0x00018bb0


	//   ....[7]....
        /*0a00*/ 	.word	0x00018be0


	//   ....[8]....
        /*0a04*/ 	.word	0x00018c70


	//   ....[9]....
        /*0a08*/ 	.word	0x00018cc0


	//   ....[10]....
        /*0a0c*/ 	.word	0x00018cd0


	//   ....[11]....
        /*0a10*/ 	.word	0x00018d10


	//   ....[12]....
        /*0a14*/ 	.word	0x00019730


	//   ....[13]....
        /*0a18*/ 	.word	0x00019e30


	//   ....[14]....
        /*0a1c*/ 	.word	0x00019f10


	//   ....[15]....
        /*0a20*/ 	.word	0x00019fe0


	//   ....[16]....
        /*0a24*/ 	.word	0x0001a0b0


	//   ....[17]....
        /*0a28*/ 	.word	0x0001a160


	//   ....[18]....
        /*0a2c*/ 	.word	0x0001a1c0


	//   ....[19]....
        /*0a30*/ 	.word	0x0001a2a0


	//   ....[20]....
        /*0a34*/ 	.word	0x0001a300


	//   ....[21]....
        /*0a38*/ 	.word	0x0001a3d0


	//   ....[22]....
        /*0a3c*/ 	.word	0x0001a510


	//   ....[23]....
        /*0a40*/ 	.word	0x0001a5a0


	//   ....[24]....
        /*0a44*/ 	.word	0x0001a670


	//   ....[25]....
        /*0a48*/ 	.word	0x0001a710


	//   ....[26]....
        /*0a4c*/ 	.word	0x0001a790


	//   ....[27]....
        /*0a50*/ 	.word	0x0001a840


	//   ....[28]....
        /*0a54*/ 	.word	0x0001a8c0


	//   ....[29]....
        /*0a58*/ 	.word	0x0001a970


	//   ....[30]....
        /*0a5c*/ 	.word	0x0001aa10


	//   ....[31]....
        /*0a60*/ 	.word	0x0001aa80


	//   ....[32]....
        /*0a64*/ 	.word	0x0001ab00


	//   ....[33]....
        /*0a68*/ 	.word	0x0001abb0


	//   ....[34]....
        /*0a6c*/ 	.word	0x0001ac20


	//   ....[35]....
        /*0a70*/ 	.word	0x0001ad00


	//   ....[36]....
        /*0a74*/ 	.word	0x0001ad70


	//   ....[37]....
        /*0a78*/ 	.word	0x0001ae50


	//   ....[38]....
        /*0a7c*/ 	.word	0x0001aec0


	//   ....[39]....
        /*0a80*/ 	.word	0x0001afa0


	//   ....[40]....
        /*0a84*/ 	.word	0x0001b010


	//   ....[41]....
        /*0a88*/ 	.word	0x0001b0f0


	//   ....[42]....
        /*0a8c*/ 	.word	0x0001b160


	//   ....[43]....
        /*0a90*/ 	.word	0x0001b240


	//   ....[44]....
        /*0a94*/ 	.word	0x0001b2b0


	//   ....[45]....
        /*0a98*/ 	.word	0x0001b370


	//   ....[46]....
        /*0a9c*/ 	.word	0x0001b4a0


	//   ....[47]....
        /*0aa0*/ 	.word	0x0001b540


	//   ....[48]....
        /*0aa4*/ 	.word	0x0001b5a0


	//   ....[49]....
        /*0aa8*/ 	.word	0x0001b660


	//   ....[50]....
        /*0aac*/ 	.word	0x0001b6c0


	//   ....[51]....
        /*0ab0*/ 	.word	0x0001b780


	//   ....[52]....
        /*0ab4*/ 	.word	0x0001b7e0


	//   ....[53]....
        /*0ab8*/ 	.word	0x0001b8a0


	//   ....[54]....
        /*0abc*/ 	.word	0x0001b990


	//   ....[55]....
        /*0ac0*/ 	.word	0x0001ba20


	//   ....[56]....
        /*0ac4*/ 	.word	0x0001ba80


	//   ....[57]....
        /*0ac8*/ 	.word	0x0001bb30


	//   ....[58]....
        /*0acc*/ 	.word	0x0001bb90


	//   ....[59]....
        /*0ad0*/ 	.word	0x0001bc40


	//   ....[60]....
        /*0ad4*/ 	.word	0x0001bca0


	//   ....[61]....
        /*0ad8*/ 	.word	0x0001bd50


	//   ....[62]....
        /*0adc*/ 	.word	0x0001bfa0


	//----- nvinfo : EIATTR_REG_RECONFIG
	.align		4
.L_210:
        /*0ae0*/ 	.byte	0x01, 0x54
	.zero		2


	//----- nvinfo : EIATTR_SYSCALL_OFFSETS
	.align		4
        /*0ae4*/ 	.byte	0x04, 0x46
        /*0ae6*/ 	.short	(.L_212 - .L_211)


	//   ....[0]....
.L_211:
        /*0ae8*/ 	.word	0x000023f0


	//   ....[1]....
        /*0aec*/ 	.word	0x00015040


	//   ....[2]....
        /*0af0*/ 	.word	0x000151b0


	//   ....[3]....
        /*0af4*/ 	.word	0x00015300


	//   ....[4]....
        /*0af8*/ 	.word	0x00015440


	//   ....[5]....
        /*0afc*/ 	.word	0x000163f0


	//----- nvinfo : EIATTR_MBARRIER_INSTR_OFFSETS
	.align		4
.L_212:
        /*0b00*/ 	.byte	0x04, 0x39
        /*0b02*/ 	.short	(.L_214 - .L_213)


	//   ....[0]....
.L_213:
        /*0b04*/ 	.word	0x00000180
        /*0b08*/ 	.word	0x000000ff
        /*0b0c*/ 	.word	0x00028400
        /*0b10*/ 	.short	0x0100
        /*0b12*/ 	.byte	0x08
	.zero		1


	//   ....[1]....
        /*0b14*/ 	.word	0x00000190
        /*0b18*/ 	.word	0x000000ff
        /*0b1c*/ 	.word	0x00028420
        /*0b20*/ 	.short	0x0100
        /*0b22*/ 	.byte	0x08
	.zero		1


	//   ....[2]....
        /*0b24*/ 	.word	0x00000280
        /*0b28*/ 	.word	0x000000ff
        /*0b2c*/ 	.word	0x00028430
        /*0b30*/ 	.short	0x0100
        /*0b32*/ 	.byte	0x08
	.zero		1


	//   ....[3]....
        /*0b34*/ 	.word	0x00000290
        /*0b38*/ 	.word	0x000000ff
        /*0b3c*/ 	.word	0x00028440
        /*0b40*/ 	.short	0x0100
        /*0b42*/ 	.byte	0x08
	.zero		1


	//   ....[4]....
        /*0b44*/ 	.word	0x000002a0
        /*0b48*/ 	.word	0x000000ff
        /*0b4c*/ 	.word	0x00028438
        /*0b50*/ 	.short	0x0100
        /*0b52*/ 	.byte	0x08
	.zero		1


	//   ....[5]....
        /*0b54*/ 	.word	0x000002b0
        /*0b58*/ 	.word	0x000000ff
        /*0b5c*/ 	.word	0x00028448
        /*0b60*/ 	.short	0x0100
        /*0b62*/ 	.byte	0x08
	.zero		1


	//   ....[6]....
        /*0b64*/ 	.word	0x000003e0
        /*0b68*/ 	.word	0x000000ff
        /*0b6c*/ 	.word	0x00028450
        /*0b70*/ 	.short	0x0100
        /*0b72*/ 	.byte	0x08
	.zero		1


	//   ....[7]....
        /*0b74*/ 	.word	0x000003f0
        /*0b78*/ 	.word	0x000000ff
        /*0b7c*/ 	.word	0x00028460
        /*0b80*/ 	.short	0x0100
        /*0b82*/ 	.byte	0x08
	.zero		1


	//   ....[8]....
        /*0b84*/ 	.word	0x00000400
        /*0b88*/ 	.word	0x000000ff
        /*0b8c*/ 	.word	0x00028458
        /*0b90*/ 	.short	0x0100
        /*0b92*/ 	.byte	0x08
	.zero		1


	//   ....[9]....
        /*0b94*/ 	.word	0x00000410
        /*0b98*/ 	.word	0x000000ff
        /*0b9c*/ 	.word	0x00028468
        /*0ba0*/ 	.short	0x0100
        /*0ba2*/ 	.byte	0x08
	.zero		1


	//   ....[10]....
        /*0ba4*/ 	.word	0x00000500
        /*0ba8*/ 	.word	0x000000ff
        /*0bac*/ 	.word	0x00028470
        /*0bb0*/ 	.short	0x0100
        /*0bb2*/ 	.byte	0x06
	.zero		1


	//   ....[11]....
        /*0bb4*/ 	.word	0x00000510
        /*0bb8*/ 	.word	0x000000ff
        /*0bbc*/ 	.word	0x00028480
        /*0bc0*/ 	.short	0x0100
        /*0bc2*/ 	.byte	0x06
	.zero		1


	//   ....[12]....
        /*0bc4*/ 	.word	0x00000520
        /*0bc8*/ 	.word	0x000000ff
        /*0bcc*/ 	.word	0x00028478
        /*0bd0*/ 	.short	0x0100
        /*0bd2*/ 	.byte	0x06
	.zero		1


	//   ....[13]....
        /*0bd4*/ 	.word	0x00000530
        /*0bd8*/ 	.word	0x000000ff
        /*0bdc*/ 	.word	0x00028488
        /*0be0*/ 	.short	0x0100
        /*0be2*/ 	.byte	0x06
	.zero		1


	//   ....[14]....
        /*0be4*/ 	.word	0x00000660
        /*0be8*/ 	.word	0x000000ff
        /*0bec*/ 	.word	0x00028490
        /*0bf0*/ 	.short	0x0100
        /*0bf2*/ 	.byte	0x08
	.zero		1


	//   ....[15]....
        /*0bf4*/ 	.word	0x00000670
        /*0bf8*/ 	.word	0x000000ff
        /*0bfc*/ 	.word	0x000284a0
        /*0c00*/ 	.short	0x0100
        /*0c02*/ 	.byte	0x08
	.zero		1


	//   ....[16]....
        /*0c04*/ 	.word	0x00000680
        /*0c08*/ 	.word	0x000000ff
        /*0c0c*/ 	.word	0x00028498
        /*0c10*/ 	.short	0x0100
        /*0c12*/ 	.byte	0x08
	.zero		1


	//   ....[17]....
        /*0c14*/ 	.word	0x00000690
        /*0c18*/ 	.word	0x000000ff
        /*0c1c*/ 	.word	0x000284a8
        /*0c20*/ 	.short	0x0100
        /*0c22*/ 	.byte	0x08
	.zero		1


	//   ....[18]....
        /*0c24*/ 	.word	0x000007e0
        /*0c28*/ 	.word	0x000000ff
        /*0c2c*/ 	.word	0x000284b0
        /*0c30*/ 	.short	0x0100
        /*0c32*/ 	.byte	0x08
	.zero		1


	//   ....[19]....
        /*0c34*/ 	.word	0x000007f0
        /*0c38*/ 	.word	0x000000ff
        /*0c3c*/ 	.word	0x000284c0
        /*0c40*/ 	.short	0x0100
        /*0c42*/ 	.byte	0x08
	.zero		1


	//   ....[20]....
        /*0c44*/ 	.word	0x00000800
        /*0c48*/ 	.word	0x000000ff
        /*0c4c*/ 	.word	0x000284b8
        /*0c50*/ 	.short	0x0100
        /*0c52*/ 	.byte	0x08
	.zero		1


	//   ....[21]....
        /*0c54*/ 	.word	0x00000810
        /*0c58*/ 	.word	0x000000ff
        /*0c5c*/ 	.word	0x000284c8
        /*0c60*/ 	.short	0x0100
        /*0c62*/ 	.byte	0x08
	.zero		1


	//   ....[22]....
        /*0c64*/ 	.word	0x000026e0
        /*0c68*/ 	.word	0x000000ff
        /*0c6c*/ 	.word	0x00028400
        /*0c70*/ 	.short	0x010a
        /*0c72*/ 	.byte	0x2b
	.zero		1


	//   ....[23]....
        /*0c74*/ 	.word	0x000027e0
        /*0c78*/ 	.word	0x000000ff
        /*0c7c*/ 	.word	0x00028430
        /*0c80*/ 	.short	0x010a
        /*0c82*/ 	.byte	0x2d
	.zero		1


	//   ....[24]....
        /*0c84*/ 	.word	0x00002820
        /*0c88*/ 	.word	0x000000ff
        /*0c8c*/ 	.word	0x00028430
        /*0c90*/ 	.short	0x010a
        /*0c92*/ 	.byte	0x2d
	.zero		1


	//   ....[25]....
        /*0c94*/ 	.word	0x00002f60
        /*0c98*/ 	.word	0x000000ff
        /*0c9c*/ 	.word	0x00000000
        /*0ca0*/ 	.short	0x0101
        /*0ca2*/ 	.byte	0x06
	.zero		1


	//   ....[26]....
        /*0ca4*/ 	.word	0x00004810
        /*0ca8*/ 	.word	0x000000ff
        /*0cac*/ 	.word	0x00028450
        /*0cb0*/ 	.short	0x010a
        /*0cb2*/ 	.byte	0x2d
	.zero		1


	//   ....[27]....
        /*0cb4*/ 	.word	0x00004850
        /*0cb8*/ 	.word	0x000000ff
        /*0cbc*/ 	.word	0x00028450
        /*0cc0*/ 	.short	0x010a
        /*0cc2*/ 	.byte	0x2d
	.zero		1


	//   ....[28]....
        /*0cc4*/ 	.word	0x00004a60
        /*0cc8*/ 	.word	0x000000ff
        /*0ccc*/ 	.word	0x00000000
        /*0cd0*/ 	.short	0x0101
        /*0cd2*/ 	.byte	0x2d
	.zero		1


	//   ....[29]....
        /*0cd4*/ 	.word	0x00004da0
        /*0cd8*/ 	.word	0x000000ff
        /*0cdc*/ 	.word	0x00028430
        /*0ce0*/ 	.short	0x010a
        /*0ce2*/ 	.byte	0x2d
	.zero		1


	//   ....[30]....
        /*0ce4*/ 	.word	0x00004de0
        /*0ce8*/ 	.word	0x000000ff
        /*0cec*/ 	.word	0x00028430
        /*0cf0*/ 	.short	0x010a
        /*0cf2*/ 	.byte	0x2d
	.zero		1


	//   ....[31]....
        /*0cf4*/ 	.word	0x00005440
        /*0cf8*/ 	.word	0x000000ff
        /*0cfc*/ 	.word	0x00000000
        /*0d00*/ 	.short	0x0101
        /*0d02*/ 	.byte	0x06
	.zero		1


	//   ....[32]....
        /*0d04*/ 	.word	0x00007570
        /*0d08*/ 	.word	0x000000ff
        /*0d0c*/ 	.word	0x00028450
        /*0d10*/ 	.short	0x010a
        /*0d12*/ 	.byte	0x2d
	.zero		1


	//   ....[33]....
        /*0d14*/ 	.word	0x000075c0
        /*0d18*/ 	.word	0x000000ff
        /*0d1c*/ 	.word	0x00028450
        /*0d20*/ 	.short	0x010a
        /*0d22*/ 	.byte	0x2d
	.zero		1


	//   ....[34]....
        /*0d24*/ 	.word	0x00007740
        /*0d28*/ 	.word	0x000000ff
        /*0d2c*/ 	.word	0x00000000
        /*0d30*/ 	.short	0x0101
        /*0d32*/ 	.byte	0x2d
	.zero		1


	//   ....[35]....
        /*0d34*/ 	.word	0x00007b50
        /*0d38*/ 	.word	0x000000ff
        /*0d3c*/ 	.word	0x00028430
        /*0d40*/ 	.short	0x010a
        /*0d42*/ 	.byte	0x2b
	.zero		1


	//   ....[36]....
        /*0d44*/ 	.word	0x00007b90
        /*0d48*/ 	.word	0x000000ff
        /*0d4c*/ 	.word	0x00028430
        /*0d50*/ 	.short	0x010a
        /*0d52*/ 	.byte	0x2b
	.zero		1


	//   ....[37]....
        /*0d54*/ 	.word	0x00008070
        /*0d58*/ 	.word	0x000000ff
        /*0d5c*/ 	.word	0x00000000
        /*0d60*/ 	.short	0x0101
        /*0d62*/ 	.byte	0x06
	.zero		1


	//   ....[38]....
        /*0d64*/ 	.word	0x00009550
        /*0d68*/ 	.word	0x000000ff
        /*0d6c*/ 	.word	0x00028450
        /*0d70*/ 	.short	0x010a
        /*0d72*/ 	.byte	0x2b
	.zero		1


	//   ....[39]....
        /*0d74*/ 	.word	0x000095a0
        /*0d78*/ 	.word	0x000000ff
        /*0d7c*/ 	.word	0x00028450
        /*0d80*/ 	.short	0x010a
        /*0d82*/ 	.byte	0x2b
	.zero		1


	//   ....[40]....
        /*0d84*/ 	.word	0x00009700
        /*0d88*/ 	.word	0x000000ff
        /*0d8c*/ 	.word	0x00000000
        /*0d90*/ 	.short	0x0101
        /*0d92*/ 	.byte	0x2b
	.zero		1


	//   ....[41]....
        /*0d94*/ 	.word	0x000098b0
        /*0d98*/ 	.word	0x000000ff
        /*0d9c*/ 	.word	0x00028430
        /*0da0*/ 	.short	0x010a
        /*0da2*/ 	.byte	0x2c
	.zero		1


	//   ....[42]....
        /*0da4*/ 	.word	0x000098f0
        /*0da8*/ 	.word	0x000000ff
        /*0dac*/ 	.word	0x00028430
        /*0db0*/ 	.short	0x010a
        /*0db2*/ 	.byte	0x2c
	.zero		1


	//   ....[43]....
        /*0db4*/ 	.word	0x00009f40
        /*0db8*/ 	.word	0x000000ff
        /*0dbc*/ 	.word	0x00000000
        /*0dc0*/ 	.short	0x0101
        /*0dc2*/ 	.byte	0x06
	.zero		1


	//   ....[44]....
        /*0dc4*/ 	.word	0x0000c070
        /*0dc8*/ 	.word	0x000000ff
        /*0dcc*/ 	.word	0x00028450
        /*0dd0*/ 	.short	0x010a
        /*0dd2*/ 	.byte	0x2c
	.zero		1


	//   ....[45]....
        /*0dd4*/ 	.word	0x0000c0c0
        /*0dd8*/ 	.word	0x000000ff
        /*0ddc*/ 	.word	0x00028450
        /*0de0*/ 	.short	0x010a
        /*0de2*/ 	.byte	0x2c
	.zero		1


	//   ....[46]....
        /*0de4*/ 	.word	0x0000c240
        /*0de8*/ 	.word	0x000000ff
        /*0dec*/ 	.word	0x00000000
        /*0df0*/ 	.short	0x0101
        /*0df2*/ 	.byte	0x2c
	.zero		1


	//   ....[47]....
        /*0df4*/ 	.word	0x00010390
        /*0df8*/ 	.word	0x000000ff
        /*0dfc*/ 	.word	0x00000000
        /*0e00*/ 	.short	0x0101
        /*0e02*/ 	.byte	0x07
	.zero		1


	//   ....[48]....
        /*0e04*/ 	.word	0x00010c00
        /*0e08*/ 	.word	0x000000ff
        /*0e0c*/ 	.word	0x00000000
        /*0e10*/ 	.short	0x0101
        /*0e12*/ 	.byte	0x07
	.zero		1


	//   ....[49]....
        /*0e14*/ 	.word	0x00015880
        /*0e18*/ 	.word	0x00000000
        /*0e1c*/ 	.word	0x00028480
        /*0e20*/ 	.short	0x010a
        /*0e22*/ 	.byte	0x3f
	.zero		1


	//   ....[50]....
        /*0e24*/ 	.word	0x00015ce0
        /*0e28*/ 	.word	0x00000000
        /*0e2c*/ 	.word	0x00028470
        /*0e30*/ 	.short	0x0107
        /*0e32*/ 	.byte	0x3f
	.zero		1


	//   ....[51]....
        /*0e34*/ 	.word	0x00015d90
        /*0e38*/ 	.word	0x00000000
        /*0e3c*/ 	.word	0x00028470
        /*0e40*/ 	.short	0x0101
        /*0e42*/ 	.byte	0x3f
	.zero		1


	//   ....[52]....
        /*0e44*/ 	.word	0x00015dc0
        /*0e48*/ 	.word	0x00000000
        /*0e4c*/ 	.word	0x00028440
        /*0e50*/ 	.short	0x010a
        /*0e52*/ 	.byte	0x3f
	.zero		1


	//   ....[53]....
        /*0e54*/ 	.word	0x00016180
        /*0e58*/ 	.word	0x00000000
        /*0e5c*/ 	.word	0x00028430
        /*0e60*/ 	.short	0x0107
        /*0e62*/ 	.byte	0x3f
	.zero		1


	//   ....[54]....
        /*0e64*/ 	.word	0x00016230
        /*0e68*/ 	.word	0x00000000
        /*0e6c*/ 	.word	0x00028430
        /*0e70*/ 	.short	0x0101
        /*0e72*/ 	.byte	0x3f
	.zero		1


	//   ....[55]....
        /*0e74*/ 	.word	0x00016cc0
        /*0e78*/ 	.word	0x00000011
        /*0e7c*/ 	.word	0x00028400
        /*0e80*/ 	.short	0x0107
        /*0e82*/ 	.byte	0x3f
	.zero		1


	//   ....[56]....
        /*0e84*/ 	.word	0x00016dc0
        /*0e88*/ 	.word	0x00000011
        /*0e8c*/ 	.word	0x00028400
        /*0e90*/ 	.short	0x0101
        /*0e92*/ 	.byte	0x3f
	.zero		1


	//   ....[57]....
        /*0e94*/ 	.word	0x00016df0
        /*0e98*/ 	.word	0x00000011
        /*0e9c*/ 	.word	0x00028420
        /*0ea0*/ 	.short	0x010a
        /*0ea2*/ 	.byte	0x3f
	.zero		1


	//   ....[58]....
        /*0ea4*/ 	.word	0x00017110
        /*0ea8*/ 	.word	0x00000000
        /*0eac*/ 	.word	0x00028480
        /*0eb0*/ 	.short	0x010a
        /*0eb2*/ 	.byte	0x3f
	.zero		1


	//   ....[59]....
        /*0eb4*/ 	.word	0x000174a0
        /*0eb8*/ 	.word	0x00000000
        /*0ebc*/ 	.word	0x00028470
        /*0ec0*/ 	.short	0x0107
        /*0ec2*/ 	.byte	0x3f
	.zero		1


	//   ....[60]....
        /*0ec4*/ 	.word	0x00017550
        /*0ec8*/ 	.word	0x00000000
        /*0ecc*/ 	.word	0x00028470
        /*0ed0*/ 	.short	0x0101
        /*0ed2*/ 	.byte	0x3f
	.zero		1


	//   ....[61]....
        /*0ed4*/ 	.word	0x00017580
        /*0ed8*/ 	.word	0x00000000
        /*0edc*/ 	.word	0x00028440
        /*0ee0*/ 	.short	0x010a
        /*0ee2*/ 	.byte	0x3f
	.zero		1


	//   ....[62]....
        /*0ee4*/ 	.word	0x000178e0
        /*0ee8*/ 	.word	0x00000000
        /*0eec*/ 	.word	0x00028430
        /*0ef0*/ 	.short	0x0107
        /*0ef2*/ 	.byte	0x3f
	.zero		1


	//   ....[63]....
        /*0ef4*/ 	.word	0x00017990
        /*0ef8*/ 	.word	0x00000000
        /*0efc*/ 	.word	0x00028430
        /*0f00*/ 	.short	0x0101
        /*0f02*/ 	.byte	0x3f
	.zero		1


	//   ....[64]....
        /*0f04*/ 	.word	0x00017a20
        /*0f08*/ 	.word	0x00000000
        /*0f0c*/ 	.word	0x00028470
        /*0f10*/ 	.short	0x010a
        /*0f12*/ 	.byte	0x3f
	.zero		1


	//   ....[65]....
        /*0f14*/ 	.word	0x00017aa0
        /*0f18*/ 	.word	0x00000000
        /*0f1c*/ 	.word	0x00028460
        /*0f20*/ 	.short	0x010a
        /*0f22*/ 	.byte	0x3f
	.zero		1


	//   ....[66]....
        /*0f24*/ 	.word	0x00017eb0
        /*0f28*/ 	.word	0x00000000
        /*0f2c*/ 	.word	0x00028450
        /*0f30*/ 	.short	0x0101
        /*0f32*/ 	.byte	0x3f
	.zero		1


	//   ....[67]....
        /*0f34*/ 	.word	0x00017f30
        /*0f38*/ 	.word	0x00000000
        /*0f3c*/ 	.word	0x00000000
        /*0f40*/ 	.short	0x0101
        /*0f42*/ 	.byte	0x3f
	.zero		1


	//   ....[68]....
        /*0f44*/ 	.word	0x000180f0
        /*0f48*/ 	.word	0x00000012
        /*0f4c*/ 	.word	0x00028470
        /*0f50*/ 	.short	0x010a
        /*0f52*/ 	.byte	0x3f
	.zero		1


	//   ....[69]....
        /*0f54*/ 	.word	0x00018160
        /*0f58*/ 	.word	0x00000012
        /*0f5c*/ 	.word	0x00028460
        /*0f60*/ 	.short	0x010a
        /*0f62*/ 	.byte	0x3f
	.zero		1


	//   ....[70]....
        /*0f64*/ 	.word	0x00018580
        /*0f68*/ 	.word	0x00000012
        /*0f6c*/ 	.word	0x00028450
        /*0f70*/ 	.short	0x0101
        /*0f72*/ 	.byte	0x3f
	.zero		1


	//   ....[71]....
        /*0f74*/ 	.word	0x00018600
        /*0f78*/ 	.word	0x00000012
        /*0f7c*/ 	.word	0x00000000
        /*0f80*/ 	.short	0x0101
        /*0f82*/ 	.byte	0x3f
	.zero		1


	//   ....[72]....
        /*0f84*/ 	.word	0x000196b0
        /*0f88*/ 	.word	0x00000005
        /*0f8c*/ 	.word	0x00028420
        /*0f90*/ 	.short	0x010a
        /*0f92*/ 	.byte	0x3f
	.zero		1


	//   ....[73]....
        /*0f94*/ 	.word	0x00019850
        /*0f98*/ 	.word	0x00000003
        /*0f9c*/ 	.word	0x00028440
        /*0fa0*/ 	.short	0x010a
        /*0fa2*/ 	.byte	0x3f
	.zero		1


	//   ....[74]....
        /*0fa4*/ 	.word	0x000198f0
        /*0fa8*/ 	.word	0x00000005
        /*0fac*/ 	.word	0x00028440
        /*0fb0*/ 	.short	0x010a
        /*0fb2*/ 	.byte	0x3f
	.zero		1


	//   ....[75]....
        /*0fb4*/ 	.word	0x00019930
        /*0fb8*/ 	.word	0x00000003
        /*0fbc*/ 	.word	0x00028460
        /*0fc0*/ 	.short	0x010a
        /*0fc2*/ 	.byte	0x3f
	.zero		1


	//   ....[76]....
        /*0fc4*/ 	.word	0x00019970
        /*0fc8*/ 	.word	0x00000005
        /*0fcc*/ 	.word	0x00028460
        /*0fd0*/ 	.short	0x010a
        /*0fd2*/ 	.byte	0x3f
	.zero		1


	//   ....[77]....
        /*0fd4*/ 	.word	0x000199b0
        /*0fd8*/ 	.word	0x00000003
        /*0fdc*/ 	.word	0x00028480
        /*0fe0*/ 	.short	0x010a
        /*0fe2*/ 	.byte	0x3f
	.zero		1


	//   ....[78]....
        /*0fe4*/ 	.word	0x000199f0
        /*0fe8*/ 	.word	0x00000005
        /*0fec*/ 	.word	0x00028480
        /*0ff0*/ 	.short	0x010a
        /*0ff2*/ 	.byte	0x3f
	.zero		1


	//   ....[79]....
        /*0ff4*/ 	.word	0x00019a60
        /*0ff8*/ 	.word	0x00000004
        /*0ffc*/ 	.word	0x00028400
        /*1000*/ 	.short	0x010a
        /*1002*/ 	.byte	0x3f
	.zero		1


	//   ....[80]....
        /*1004*/ 	.word	0x00019ac0
        /*1008*/ 	.word	0x00000004
        /*100c*/ 	.word	0x00028430
        /*1010*/ 	.short	0x010a
        /*1012*/ 	.byte	0x3f
	.zero		1


	//   ....[81]....
        /*1014*/ 	.word	0x00019b20
        /*1018*/ 	.word	0x00000008
        /*101c*/ 	.word	0x00028450
        /*1020*/ 	.short	0x010a
        /*1022*/ 	.byte	0x3f
	.zero		1


	//   ....[82]....
        /*1024*/ 	.word	0x00019b80
        /*1028*/ 	.word	0x00000005
        /*102c*/ 	.word	0x00028430
        /*1030*/ 	.short	0x010a
        /*1032*/ 	.byte	0x3f
	.zero		1


	//   ....[83]....
        /*1034*/ 	.word	0x00019be0
        /*1038*/ 	.word	0x00000007
        /*103c*/ 	.word	0x00028450
        /*1040*/ 	.short	0x010a
        /*1042*/ 	.byte	0x3f
	.zero		1


	//   ....[84]....
        /*1044*/ 	.word	0x00019c40
        /*1048*/ 	.word	0x00000005
        /*104c*/ 	.word	0x00028430
        /*1050*/ 	.short	0x010a
        /*1052*/ 	.byte	0x3f
	.zero		1


	//   ....[85]....
        /*1054*/ 	.word	0x00019ca0
        /*1058*/ 	.word	0x0000000b
        /*105c*/ 	.word	0x00028450
        /*1060*/ 	.short	0x010a
        /*1062*/ 	.byte	0x3f
	.zero		1


	//   ....[86]....
        /*1064*/ 	.word	0x00019d00
        /*1068*/ 	.word	0x00000005
        /*106c*/ 	.word	0x00028430
        /*1070*/ 	.short	0x010a
        /*1072*/ 	.byte	0x3f
	.zero		1


	//   ....[87]....
        /*1074*/ 	.word	0x00019d60
        /*1078*/ 	.word	0x00000007
        /*107c*/ 	.word	0x00028450
        /*1080*/ 	.short	0x010a
        /*1082*/ 	.byte	0x3f
	.zero		1


	//   ....[88]....
        /*1084*/ 	.word	0x00019e60
        /*1088*/ 	.word	0x00000000
        /*108c*/ 	.word	0x00028480
        /*1090*/ 	.short	0x010a
        /*1092*/ 	.byte	0x3f
	.zero		1


	//   ....[89]....
        /*1094*/ 	.word	0x0001a460
        /*1098*/ 	.word	0x00000000
        /*109c*/ 	.word	0x00028440
        /*10a0*/ 	.short	0x010a
        /*10a2*/ 	.byte	0x3f
	.zero		1


	//   ....[90]....
        /*10a4*/ 	.word	0x0001b3a0
        /*10a8*/ 	.word	0x00000011
        /*10ac*/ 	.word	0x00028420
        /*10b0*/ 	.short	0x010a
        /*10b2*/ 	.byte	0x3f
	.zero		1


	//   ....[91]....
        /*10b4*/ 	.word	0x0001b3f0
        /*10b8*/ 	.word	0x00000000
        /*10bc*/ 	.word	0x00028480
        /*10c0*/ 	.short	0x010a
        /*10c2*/ 	.byte	0x3f
	.zero		1


	//   ....[92]....
        /*10c4*/ 	.word	0x0001b8e0
        /*10c8*/ 	.word	0x00000000
        /*10cc*/ 	.word	0x00028440
        /*10d0*/ 	.short	0x010a
        /*10d2*/ 	.byte	0x3f
	.zero		1


	//   ....[93]....
        /*10d4*/ 	.word	0x0001bd80
        /*10d8*/ 	.word	0x00000000
        /*10dc*/ 	.word	0x00028470
        /*10e0*/ 	.short	0x010a
        /*10e2*/ 	.byte	0x3f
	.zero		1


	//   ....[94]....
        /*10e4*/ 	.word	0x0001bdd0
        /*10e8*/ 	.word	0x00000000
        /*10ec*/ 	.word	0x00028460
        /*10f0*/ 	.short	0x010a
        /*10f2*/ 	.byte	0x3f
	.zero		1


	//   ....[95]....
        /*10f4*/ 	.word	0x0001be20
        /*10f8*/ 	.word	0x00000012
        /*10fc*/ 	.word	0x00028470
        /*1100*/ 	.short	0x010a
        /*1102*/ 	.byte	0x3f
	.zero		1


	//   ....[96]....
        /*1104*/ 	.word	0x0001be70
        /*1108*/ 	.word	0x00000012
        /*110c*/ 	.word	0x00028460
        /*1110*/ 	.short	0x010a
        /*1112*/ 	.byte	0x3f
	.zero		1


	//   ....[97]....
        /*1114*/ 	.word	0x0001bec0
        /*1118*/ 	.word	0x00000005
        /*111c*/ 	.word	0x00028420
        /*1120*/ 	.short	0x010a
        /*1122*/ 	.byte	0x3f
	.zero		1


	//   ....[98]....
        /*1124*/ 	.word	0x0001c060
        /*1128*/ 	.word	0x00000003
        /*112c*/ 	.word	0x00028440
        /*1130*/ 	.short	0x010a
        /*1132*/ 	.byte	0x3f
	.zero		1


	//   ....[99]....
        /*1134*/ 	.word	0x0001c0b0
        /*1138*/ 	.word	0x00000005
        /*113c*/ 	.word	0x00028440
        /*1140*/ 	.short	0x010a
        /*1142*/ 	.byte	0x3f
	.zero		1


	//   ....[100]....
        /*1144*/ 	.word	0x0001c100
        /*1148*/ 	.word	0x00000003
        /*114c*/ 	.word	0x00028460
        /*1150*/ 	.short	0x010a
        /*1152*/ 	.byte	0x3f
	.zero		1


	//   ....[101]....
        /*1154*/ 	.word	0x0001c150
        /*1158*/ 	.word	0x00000005
        /*115c*/ 	.word	0x00028460
        /*1160*/ 	.short	0x010a
        /*1162*/ 	.byte	0x3f
	.zero		1


	//   ....[102]....
        /*1164*/ 	.word	0x0001c1a0
        /*1168*/ 	.word	0x00000003
        /*116c*/ 	.word	0x00028480
        /*1170*/ 	.short	0x010a
        /*1172*/ 	.byte	0x3f
	.zero		1


	//----- nvinfo : EIATTR_NUM_MBARRIERS
	.align		4
.L_214:
        /*1174*/ 	.byte	0x03, 0x38
        /*1176*/ 	.short	0x0016


	//----- nvinfo : EIATTR_EXIT_INSTR_OFFSETS
	.align		4
        /*1178*/ 	.byte	0x04, 0x1c
        /*117a*/ 	.short	(.L_216 - .L_215)


	//   ....[0]....
.L_215:
        /*117c*/ 	.word	0x000009e0


	//   ....[1]....
        /*1180*/ 	.word	0x00012e20


	//   ....[2]....
        /*1184*/ 	.word	0x00019a40


	//----- nvinfo : EIATTR_MAX_THREADS
	.align		4
.L_216:
        /*1188*/ 	.byte	0x04, 0x05
        /*118a*/ 	.short	(.L_218 - .L_217)
.L_217:
        /*118c*/ 	.word	0x00000180
        /*1190*/ 	.word	0x00000001
        /*1194*/ 	.word	0x00000001


	//----- nvinfo : EIATTR_CRS_STACK_SIZE
	.align		4
.L_218:
        /*1198*/ 	.byte	0x04, 0x1e
        /*119a*/ 	.short	(.L_220 - .L_219)
.L_219:
        /*119c*/ 	.word	0x00000000


	//----- nvinfo : EIATTR_CBANK_PARAM_SIZE
	.align		4
.L_220:
        /*11a0*/ 	.byte	0x03, 0x19
        /*11a2*/ 	.short	0x0af0


	//----- nvinfo : EIATTR_PARAM_CBANK
	.align		4
        /*11a4*/ 	.byte	0x04, 0x0a
        /*11a6*/ 	.short	(.L_222 - .L_221)
	.align		4
.L_221:
        /*11a8*/ 	.word	index@(.nv.constant0._ZN7cutlass13device_kernelIN5flash11enable_sm90INS1_16FlashAttnFwdSm90INS1_25CollectiveMainloopFwdSm90ILi2EN4cute5tupleIJNS5_1CILi1EEES8_S8_EEENS6_IJNS7_ILi128EEENS7_ILi64EEENS7_ILi256EEEEEELi256ENS_12float_e4m3_tEfNS_4arch4Sm90ELb0ELb1ELb1ELb1ELb1ELb0ELb0ELb1ELb0ELb1ELb1ELb0EEENS1_21CollectiveEpilogueFwdINS6_IJSA_SC_SB_EEES9_NS_10bfloat16_tESG_Li256ELb1ELb1ELb1ELb1EEENS1_36VarlenDynamicPersistentTileSchedulerILi128ELi64ELi256ELi128ELb1ELb1ELb1ELb1ELb0ELb1EEEEEEEEEvNT_6ParamsE)
        /*11ac*/ 	.short	0x0210
        /*11ae*/ 	.short	0x0af0


	//----- nvinfo : EIATTR_SW_WAR
	.align		4
.L_222:
        /*11b0*/ 	.byte	0x04, 0x36
        /*11b2*/ 	.short	(.L_224 - .L_223)
.L_223:
        /*11b4*/ 	.word	0x00000008
.L_224:


//--------------------- .nv.info._ZN7cutlass13device_kernelIN5flash11enable_sm90INS1_16FlashAttnFwdSm90INS1_25CollectiveMainloopFwdSm90ILi2EN4cute5tupleIJNS5_1CILi1EEES8_S8_EEENS6_IJNS7_ILi128EEENS7_ILi64EEENS7_ILi256EEEEEELi256ENS_12float_e4m3_tEfNS_4arch4Sm90ELb0ELb1ELb1ELb1ELb1ELb1ELb0ELb1ELb0ELb1ELb1ELb0EEENS1_21CollectiveEpilogueFwdINS6_IJSA_SC_SB_EEES9_NS_10bfloat16_tESG_Li256ELb1ELb1ELb1ELb1EEENS1_36VarlenDynamicPersistentTileSchedulerILi128ELi64ELi256ELi128ELb1ELb1ELb1ELb1ELb0ELb1EEEEEEEEEvNT_6ParamsE --------------------------
	.section	.nv.info._ZN7cutlass13device_kernelIN5flash11enable_sm90INS1_16FlashAttnFwdSm90INS1_25CollectiveMainloopFwdSm90ILi2EN4cute5tupleIJNS5_1CILi1EEES8_S8_EEENS6_IJNS7_ILi128EEENS7_ILi64EEENS7_ILi256EEEEEELi256ENS_12float_e4m3_tEfNS_4arch4Sm90ELb0ELb1ELb1ELb1ELb1ELb1ELb0ELb1ELb0ELb1ELb1ELb0EEENS1_21CollectiveEpilogueFwdINS6_IJSA_SC_SB_EEES9_NS_10bfloat16_tESG_Li256ELb1ELb1ELb1ELb1EEENS1_36VarlenDynamicPersistentTileSchedulerILi128ELi64ELi256ELi128ELb1ELb1ELb1ELb1ELb0ELb1EEEEEEEEEvNT_6ParamsE,"",@"SHT_CUDA_INFO"
	.sectionflags	@""
	.align	4


	//----- nvinfo : EIATTR_CUDA_API_VERSION
	.align		4
        /*0000*/ 	.byte	0x04, 0x37
        /*0002*/ 	.short	(.L_226 - .L_225)
.L_225:
        /*0004*/ 	.word	0x00000082


	//----- nvinfo : EIATTR_KPARAM_INFO
	.align		4
.L_226:
        /*0008*/ 	.byte	0x04, 0x17
        /*000a*/ 	.short	(.L_228 - .L_227)
.L_227:
        /*000c*/ 	.word	0x00000000
        /*0010*/ 	.short	0x0000
        /*0012*/ 	.short	0x0070
        /*0014*/ 	.byte	0x00, 0xf0, 0x01, 0x2a


	//----- nvinfo : EIATTR_SPARSE_MMA_MASK
	.align		4
.L_228:
        /*0018*/ 	.byte	0x03, 0x50
        /*001a*/ 	.short	0x0000


	//----- nvinfo : EIATTR_MAXREG_COUNT
	.align		4
        /*001c*/ 	.byte	0x03, 0x1b
        /*001e*/ 	.short	0x00a8


	//----- nvinfo : EIATTR_NUM_BARRIERS
	.align		4
        /*0020*/ 	.byte	0x02, 0x4c
        /*0022*/ 	.byte	0x10
	.zero		1


	//----- nvinfo : EIATTR_EXTERNS
	.align		4
        /*0024*/ 	.byte	0x04, 0x0f
        /*0026*/ 	.short	(.L_230 - .L_229)


	//   ....[0]....
	.align		4
.L_229:
        /*0028*/ 	.word	index@(__assertfail)


	//----- nvinfo : EIATTR_ANNOTATIONS
	.align		4
.L_230:
        /*002c*/ 	.byte	0x04, 0x55
        /*002e*/ 	.short	(.L_232 - .L_231)


	//   ....[0]....
.L_231:
        /* <DEDUP_REMOVED lines=52> */


	//----- nvinfo : EIATTR_MERCURY_ISA_VERSION
	.align		4
.L_232:
        /*0358*/ 	.byte	0x03, 0x5f
        /*035a*/ 	.short	0x0101


	//----- nvinfo : EIATTR_UNUSED_LOAD_BYTE_OFFSET
	.align		4
        /*035c*/ 	.byte	0x04, 0x44
        /*035e*/ 	.short	(.L_234 - .L_233)


	//   ....[0]....
.L_233:
        /*0360*/ 	.word	0x00000aa0
        /*0364*/ 	.word	0x0000fff0


	//   ....[1]....
        /*0368*/ 	.word	0x0001cb40
        /*036c*/ 	.word	0x0000fff0


	//----- nvinfo : EIATTR_INT_WARP_WIDE_INSTR_OFFSETS
	.align		4
.L_234:
        /*0370*/ 	.byte	0x04, 0x31
        /*0372*/ 	.short	(.L_236 - .L_235)


	//   ....[0]....
.L_235:
        /*0374*/ 	.word	0x00000130


	//   ....[1]....
        /*0378*/ 	.word	0x00000170


	//   ....[2]....
        /*037c*/ 	.word	0x000001e0


	//   ....[3]....
        /*0380*/ 	.word	0x00027080


	//   ....[4]....
        /*0384*/ 	.word	0x00027110


	//   ....[5]....
        /*0388*/ 	.word	0x0002a390


	//   ....[6]....
        /*038c*/ 	.word	0x0002a420


	//----- nvinfo : EIATTR_COOP_GROUP_MASK_REGIDS
	.align		4
.L_236:
        /*0390*/ 	.byte	0x04, 0x29
        /*0392*/ 	.short	(.L_238 - .L_237)


	//   ....[0]....
.L_237:
        /*0394*/ 	.word	0xffffffff


	//   ....[1]....
        /*0398*/ 	.word	0xffffffff


	//   ....[2]....
        /*039c*/ 	.word	0xffffffff


	//   ....[3]....
        /*03a0*/ 	.word	0xffffffff


	//   ....[4]....
        /*03a4*/ 	.word	0xffffffff


	//   ....[5]....
        /*03a8*/ 	.word	0xffffffff


	//   ....[6]....
        /*03ac*/ 	.word	0xffffffff


	//   ....[7]....
        /*03b0*/ 	.word	0xffffffff


	//   ....[8]....
        /*03b4*/ 	.word	0xffffffff


	//   ....[9]....
        /*03b8*/ 	.word	0xffffffff


	//   ....[10]....
        /*03bc*/ 	.word	0xffffffff


	//   ....[11]....
        /*03c0*/ 	.word	0xffffffff


	//   ....[12]....
        /*03c4*/ 	.word	0xffffffff


	//   ....[13]....
        /*03c8*/ 	.word	0xffffffff


	//   ....[14]....
        /*03cc*/ 	.word	0xffffffff


	//   ....[15]....
        /*03d0*/ 	.word	0xffffffff


	//   ....[16]....
        /*03d4*/ 	.word	0xffffffff


	//   ....[17]....
        /*03d8*/ 	.word	0xffffffff


	//   ....[18]....
        /*03dc*/ 	.word	0xffffffff


	//   ....[19]....
        /*03e0*/ 	.word	0xffffffff


	//   ....[20]....
        /*03e4*/ 	.word	0xffffffff


	//   ....[21]....
        /*03e8*/ 	.word	0xffffffff


	//   ....[22]....
        /*03ec*/ 	.word	0xffffffff


	//   ....[23]....
        /*03f0*/ 	.word	0xffffffff


	//   ....[24]....
        /*03f4*/ 	.word	0xffffffff


	//   ....[25]....
        /*03f8*/ 	.word	0xffffffff


	//   ....[26]....
        /*03fc*/ 	.word	0xffffffff


	//   ....[27]....
        /*0400*/ 	.word	0xffffffff


	//   ....[28]....
        /*0404*/ 	.word	0xffffffff


	//   ....[29]....
        /*0408*/ 	.word	0xffffffff


	//   ....[30]....
        /*040c*/ 	.word	0xffffffff


	//   ....[31]....
        /*0410*/ 	.word	0xffffffff


	//   ....[32]....
        /*0414*/ 	.word	0xffffffff


	//   ....[33]....
        /*0418*/ 	.word	0xffffffff


	//   ....[34]....
        /*041c*/ 	.word	0xffffffff


	//   ....[35]....
        /*0420*/ 	.word	0xffffffff


	//   ....[36]....
        /*0424*/ 	.word	0xffffffff


	//   ....[37]....
        /*0428*/ 	.word	0xffffffff


	//   ....[38]....
        /*042c*/ 	.word	0xffffffff


	//   ....[39]....
        /*0430*/ 	.word	0xffffffff


	//   ....[40]....
        /*0434*/ 	.word	0xffffffff


	//   ....[41]....
        /*0438*/ 	.word	0xffffffff


	//   ....[42]....
        /*043c*/ 	.word	0xffffffff


	//   ....[43]....
        /*0440*/ 	.word	0xffffffff


	//   ....[44]....
        /*0444*/ 	.word	0xffffffff


	//   ....[45]....
        /*0448*/ 	.word	0xffffffff


	//   ....[46]....
        /*044c*/ 	.word	0xffffffff


	//   ....[47]....
        /*0450*/ 	.word	0xffffffff


	//   ....[48]....
        /*0454*/ 	.word	0xffffffff


	//   ....[49]....
        /*0458*/ 	.word	0xffffffff


	//   ....[50]....
        /*045c*/ 	.word	0xffffffff


	//   ....[51]....
        /*0460*/ 	.word	0xffffffff


	//   ....[52]....
        /*0464*/ 	.word	0xffffffff


	//   ....[53]....
        /*0468*/ 	.word	0xffffffff


	//   ....[54]....
        /*046c*/ 	.word	0xffffffff


	//   ....[55]....
        /*0470*/ 	.word	0xffffffff


	//   ....[56]....
        /*0474*/ 	.word	0xffffffff


	//   ....[57]....
        /*0478*/ 	.word	0xffffffff


	//   ....[58]....
        /*047c*/ 	.word	0xffffffff


	//   ....[59]....
        /*0480*/ 	.word	0xffffffff


	//   ....[60]....
        /*0484*/ 	.word	0xffffffff


	//   ....[61]....
        /*0488*/ 	.word	0xffffffff


	//   ....[62]....
        /*048c*/ 	.word	0xffffffff


	//   ....[63]....
        /*0490*/ 	.word	0xffffffff


	//   ....[64]....
        /*0494*/ 	.word	0xffffffff


	//   ....[65]....
        /*0498*/ 	.word	0xffffffff


	//   ....[66]....
        /*049c*/ 	.word	0xffffffff


	//   ....[67]....
        /*04a0*/ 	.word	0xffffffff


	//   ....[68]....
        /*04a4*/ 	.word	0xffffffff


	//   ....[69]....
        /*04a8*/ 	.word	0xffffffff


	//   ....[70]....
        /*04ac*/ 	.word	0xffffffff


	//   ....[71]....
        /*04b0*/ 	.word	0xffffffff


	//   ....[72]....
        /*04b4*/ 	.word	0xffffffff


	//   ....[73]....
        /*04b8*/ 	.word	0xffffffff


	//   ....[74]....
        /*04bc*/ 	.word	0xffffffff


	//   ....[75]....
        /*04c0*/ 	.word	0xffffffff


	//   ....[76]....
        /*04c4*/ 	.word	0xffffffff


	//   ....[77]....
        /*04c8*/ 	.word	0xffffffff


	//   ....[78]....
        /*04cc*/ 	.word	0xffffffff


	//   ....[79]....
        /*04d0*/ 	.word	0xffffffff


	//   ....[80]....
        /*04d4*/ 	.word	0xffffffff


	//   ....[81]....
        /*04d8*/ 	.word	0xffffffff


	//   ....[82]....
        /*04dc*/ 	.word	0xffffffff


	//   ....[83]....
        /*04e0*/ 	.word	0xffffffff


	//   ....[84]....
        /*04e4*/ 	.word	0xffffffff


	//   ....[85]....
        /*04e8*/ 	.word	0xffffffff


	//   ....[86]....
        /*04ec*/ 	.word	0xffffffff


	//   ....[87]....
        /*04f0*/ 	.word	0xffffffff


	//   ....[88]....
        /*04f4*/ 	.word	0xffffffff


	//   ....[89]....
        /*04f8*/ 	.word	0xffffffff


	//   ....[90]....
        /*04fc*/ 	.word	0xffffffff


	//   ....[91]....
        /*0500*/ 	.word	0xffffffff


	//   ....[92]....
        /*0504*/ 	.word	0xffffffff


	//   ....[93]....
        /*0508*/ 	.word	0xffffffff


	//   ....[94]....
        /*050c*/ 	.word	0xffffffff


	//   ....[95]....
        /*0510*/ 	.word	0xffffffff


	//   ....[96]....
        /*0514*/ 	.word	0xffffffff


	//   ....[97]....
        /*0518*/ 	.word	0xffffffff


	//   ....[98]....
        /*051c*/ 	.word	0xffffffff


	//   ....[99]....
        /*0520*/ 	.word	0xffffffff


	//   ....[100]....
        /*0524*/ 	.word	0xffffffff


	//   ....[101]....
        /*0528*/ 	.word	0xffffffff


	//   ....[102]....
        /*052c*/ 	.word	0xffffffff


	//   ....[103]....
        /*0530*/ 	.word	0xffffffff


	//   ....[104]....
        /*0534*/ 	.word	0xffffffff


	//   ....[105]....
        /*0538*/ 	.word	0xffffffff


	//   ....[106]....
        /*053c*/ 	.word	0xffffffff


	//   ....[107]....
        /*0540*/ 	.word	0xffffffff


	//   ....[108]....
        /*0544*/ 	.word	0xffffffff


	//   ....[109]....
        /*0548*/ 	.word	0xffffffff


	//   ....[110]....
        /*054c*/ 	.word	0xffffffff


	//   ....[111]....
        /*0550*/ 	.word	0xffffffff


	//   ....[112]....
        /*0554*/ 	.word	0xffffffff


	//   ....[113]....
        /*0558*/ 	.word	0xffffffff


	//   ....[114]....
        /*055c*/ 	.word	0xffffffff


	//   ....[115]....
        /*0560*/ 	.word	0xffffffff


	//   ....[116]....
        /*0564*/ 	.word	0xffffffff


	//   ....[117]....
        /*0568*/ 	.word	0xffffffff


	//   ....[118]....
        /*056c*/ 	.word	0xffffffff


	//   ....[119]....
        /*0570*/ 	.word	0xffffffff


	//   ....[120]....
        /*0574*/ 	.word	0xffffffff


	//   ....[121]....
        /*0578*/ 	.word	0xffffffff


	//   ....[122]....
        /*057c*/ 	.word	0xffffffff


	//   ....[123]....
        /*0580*/ 	.word	0xffffffff


	//   ....[124]....
        /*0584*/ 	.word	0xffffffff


	//   ....[125]....
        /*0588*/ 	.word	0xffffffff


	//   ....[126]....
        /*058c*/ 	.word	0xffffffff


	//   ....[127]....
        /*0590*/ 	.word	0xffffffff


	//   ....[128]....
        /*0594*/ 	.word	0xffffffff


	//   ....[129]....
        /*0598*/ 	.word	0xffffffff


	//   ....[130]....
        /*059c*/ 	.word	0xffffffff


	//   ....[131]....
        /*05a0*/ 	.word	0xffffffff


	//   ....[132]....
        /*05a4*/ 	.word	0xffffffff


	//   ....[133]....
        /*05a8*/ 	.word	0xffffffff


	//   ....[134]....
        /*05ac*/ 	.word	0xffffffff


	//   ....[135]....
        /*05b0*/ 	.word	0xffffffff


	//   ....[136]....
        /*05b4*/ 	.word	0xffffffff


	//   ....[137]....
        /*05b8*/ 	.word	0xffffffff


	//   ....[138]....
        /*05bc*/ 	.word	0xffffffff


	//   ....[139]....
        /*05c0*/ 	.word	0xffffffff


	//   ....[140]....
        /*05c4*/ 	.word	0xffffffff


	//   ....[141]....
        /*05c8*/ 	.word	0xffffffff


	//   ....[142]....
        /*05cc*/ 	.word	0xffffffff


	//   ....[143]....
        /*05d0*/ 	.word	0xffffffff


	//   ....[144]....
        /*05d4*/ 	.word	0xffffffff


	//   ....[145]....
        /*05d8*/ 	.word	0xffffffff


	//   ....[146]....
        /*05dc*/ 	.word	0xffffffff


	//   ....[147]....
        /*05e0*/ 	.word	0xffffffff


	//   ....[148]....
        /*05e4*/ 	.word	0xffffffff


	//   ....[149]....
        /*05e8*/ 	.word	0xffffffff


	//   ....[150]....
        /*05ec*/ 	.word	0xffffffff


	//   ....[151]....
        /*05f0*/ 	.word	0xffffffff


	//   ....[152]....
        /*05f4*/ 	.word	0xffffffff


	//   ....[153]....
        /*05f8*/ 	.word	0xffffffff


	//   ....[154]....
        /*05fc*/ 	.word	0xffffffff


	//   ....[155]....
        /*0600*/ 	.word	0xffffffff


	//   ....[156]....
        /*0604*/ 	.word	0xffffffff


	//   ....[157]....
        /*0608*/ 	.word	0xffffffff


	//   ....[158]....
        /*060c*/ 	.word	0xffffffff


	//   ....[159]....
        /*0610*/ 	.word	0xffffffff


	//   ....[160]....
        /*0614*/ 	.word	0xffffffff


	//   ....[161]....
        /*0618*/ 	.word	0xffffffff


	//   ....[162]....
        /*061c*/ 	.word	0xffffffff


	//   ....[163]....
        /*0620*/ 	.word	0xffffffff


	//   ....[164]....
        /*0624*/ 	.word	0xffffffff


	//   ....[165]....
        /*0628*/ 	.word	0xffffffff


	//   ....[166]....
        /*062c*/ 	.word	0xffffffff


	//   ....[167]....
        /*0630*/ 	.word	0xffffffff


	//   ....[168]....
        /*0634*/ 	.word	0xffffffff


	//   ....[169]....
        /*0638*/ 	.word	0xffffffff


	//   ....[170]....
        /*063c*/ 	.word	0xffffffff


	//   ....[171]....
        /*0640*/ 	.word	0xffffffff


	//   ....[172]....
        /*0644*/ 	.word	0xffffffff


	//   ....[173]....
        /*0648*/ 	.word	0xffffffff


	//   ....[174]....
        /*064c*/ 	.word	0xffffffff


	//   ....[175]....
        /*0650*/ 	.word	0xffffffff


	//   ....[176]....
        /*0654*/ 	.word	0xffffffff


	//   ....[177]....
        /*0658*/ 	.word	0xffffffff


	//   ....[178]....
        /*065c*/ 	.word	0xffffffff


	//   ....[179]....
        /*0660*/ 	.word	0xffffffff


	//   ....[180]....
        /*0664*/ 	.word	0xffffffff


	//   ....[181]....
        /*0668*/ 	.word	0xffffffff


	//   ....[182]....
        /*066c*/ 	.word	0xffffffff


	//   ....[183]....
        /*0670*/ 	.word	0xffffffff


	//   ....[184]....
        /*0674*/ 	.word	0xffffffff


	//   ....[185]....
        /*0678*/ 	.word	0xffffffff


	//   ....[186]....
        /*067c*/ 	.word	0xffffffff


	//   ....[187]....
        /*0680*/ 	.word	0xffffffff


	//   ....[188]....
        /*0684*/ 	.word	0xffffffff


	//   ....[189]....
        /*0688*/ 	.word	0xffffffff


	//   ....[190]....
        /*068c*/ 	.word	0xffffffff


	//   ....[191]....
        /*0690*/ 	.word	0xffffffff


	//   ....[192]....
        /*0694*/ 	.word	0xffffffff


	//   ....[193]....
        /*0698*/ 	.word	0xffffffff


	//   ....[194]....
        /*069c*/ 	.word	0xffffffff


	//   ....[195]....
        /*06a0*/ 	.word	0xffffffff


	//   ....[196]....
        /*06a4*/ 	.word	0xffffffff


	//   ....[197]....
        /*06a8*/ 	.word	0xffffffff


	//   ....[198]....
        /*06ac*/ 	.word	0xffffffff


	//   ....[199]....
        /*06b0*/ 	.word	0xffffffff


	//   ....[200]....
        /*06b4*/ 	.word	0xffffffff


	//   ....[201]....
        /*06b8*/ 	.word	0xffffffff


	//   ....[202]....
        /*06bc*/ 	.word	0xffffffff


	//   ....[203]....
        /*06c0*/ 	.word	0xffffffff


	//   ....[204]....
        /*06c4*/ 	.word	0xffffffff


	//   ....[205]....
        /*06c8*/ 	.word	0xffffffff


	//   ....[206]....
        /*06cc*/ 	.word	0xffffffff


	//   ....[207]....
        /*06d0*/ 	.word	0xffffffff


	//   ....[208]....
        /*06d4*/ 	.word	0xffffffff


	//   ....[209]....
        /*06d8*/ 	.word	0xffffffff


	//   ....[210]....
        /*06dc*/ 	.word	0xffffffff


	//   ....[211]....
        /*06e0*/ 	.word	0xffffffff


	//   ....[212]....
        /*06e4*/ 	.word	0xffffffff


	//   ....[213]....
        /*06e8*/ 	.word	0xffffffff


	//   ....[214]....
        /*06ec*/ 	.word	0xffffffff


	//   ....[215]....
        /*06f0*/ 	.word	0xffffffff


	//   ....[216]....
        /*06f4*/ 	.word	0xffffffff


	//   ....[217]....
        /*06f8*/ 	.word	0xffffffff


	//   ....[218]....
        /*06fc*/ 	.word	0xffffffff


	//   ....[219]....
        /*0700*/ 	.word	0xffffffff


	//   ....[220]....
        /*0704*/ 	.word	0xffffffff


	//   ....[221]....
        /*0708*/ 	.word	0xffffffff


	//   ....[222]....
        /*070c*/ 	.word	0xffffffff


	//   ....[223]....
        /*0710*/ 	.word	0xffffffff


	//   ....[224]....
        /*0714*/ 	.word	0xffffffff


	//   ....[225]....
        /*0718*/ 	.word	0xffffffff


	//   ....[226]....
        /*071c*/ 	.word	0xffffffff


	//   ....[227]....
        /*0720*/ 	.word	0xffffffff


	//   ....[228]....
        /*0724*/ 	.word	0xffffffff


	//   ....[229]....
        /*0728*/ 	.word	0xffffffff


	//   ....[230]....
        /*072c*/ 	.word	0xffffffff


	//   ....[231]....
        /*0730*/ 	.word	0xffffffff


	//   ....[232]....
        /*0734*/ 	.word	0xffffffff


	//   ....[233]....
        /*0738*/ 	.word	0xffffffff


	//   ....[234]....
        /*073c*/ 	.word	0xffffffff


	//   ....[235]....
        /*0740*/ 	.word	0xffffffff


	//   ....[236]....
        /*0744*/ 	.word	0xffffffff


	//   ....[237]....
        /*0748*/ 	.word	0xffffffff


	//   ....[238]....
        /*074c*/ 	.word	0xffffffff


	//   ....[239]....
        /*0750*/ 	.word	0xffffffff


	//   ....[240]....
        /*0754*/ 	.word	0xffffffff


	//   ....[241]....
        /*0758*/ 	.word	0xffffffff


	//   ....[242]....
        /*075c*/ 	.word	0xffffffff


	//   ....[243]....
        /*0760*/ 	.word	0xffffffff


	//   ....[244]....
        /*0764*/ 	.word	0xffffffff


	//   ....[245]....
        /*0768*/ 	.word	0xffffffff


	//   ....[246]....
        /*076c*/ 	.word	0xffffffff


	//   ....[247]....
        /*0770*/ 	.word	0xffffffff


	//   ....[248]....
        /*0774*/ 	.word	0xffffffff


	//   ....[249]....
        /*0778*/ 	.word	0xffffffff


	//   ....[250]....
        /*077c*/ 	.word	0xffffffff


	//   ....[251]....
        /*0780*/ 	.word	0xffffffff


	//   ....[252]....
        /*0784*/ 	.word	0xffffffff


	//   ....[253]....
        /*0788*/ 	.word	0xffffffff


	//   ....[254]....
        /*078c*/ 	.word	0xffffffff


	//   ....[255]....
        /*0790*/ 	.word	0xffffffff


	//   ....[0]....
        /*0794*/ 	.word	0xffffffff


	//   ....[1]....
        /*0798*/ 	.word	0xffffffff


	//   ....[2]....
        /*079c*/ 	.word	0xffffffff


	//   ....[3]....
        /*07a0*/ 	.word	0xffffffff


	//   ....[4]....
        /*07a4*/ 	.word	0xffffffff


	//   ....[5]....
        /*07a8*/ 	.word	0xffffffff


	//   ....[6]....
        /*07ac*/ 	.word	0xffffffff


	//   ....[7]....
        /*07b0*/ 	.word	0xffffffff


	//   ....[8]....
        /*07b4*/ 	.word	0xffffffff


	//   ....[9]....
        /*07b8*/ 	.word	0xffffffff


	//   ....[10]....
        /*07bc*/ 	.word	0xffffffff


	//   ....[11]....
        /*07c0*/ 	.word	0xffffffff


	//   ....[12]....
        /*07c4*/ 	.word	0xffffffff


	//   ....[13]....
        /*07c8*/ 	.word	0xffffffff


	//   ....[14]....
        /*07cc*/ 	.word	0xffffffff


	//   ....[15]....
        /*07d0*/ 	.word	0xffffffff


	//   ....[16]....
        /*07d4*/ 	.word	0xffffffff


	//   ....[17]....
        /*07d8*/ 	.word	0xffffffff


	//   ....[18]....
        /*07dc*/ 	.word	0xffffffff


	//   ....[19]....
        /*07e0*/ 	.word	0xffffffff


	//   ....[20]....
        /*07e4*/ 	.word	0xffffffff


	//   ....[21]....
        /*07e8*/ 	.word	0xffffffff


	//   ....[22]....
        /*07ec*/ 	.word	0xffffffff


	//   ....[23]....
        /*07f0*/ 	.word	0xffffffff


	//   ....[24]....
        /*07f4*/ 	.word	0xffffffff


	//   ....[25]....
        /*07f8*/ 	.word	0xffffffff


	//   ....[26]....
        /*07fc*/ 	.word	0xffffffff


	//   ....[27]....
        /*0800*/ 	.word	0xffffffff


	//   ....[28]....
        /*0804*/ 	.word	0xffffffff


	//   ....[29]....
        /*0808*/ 	.word	0xffffffff


	//   ....[30]....
        /*080c*/ 	.word	0xffffffff


	//   ....[31]....
        /*0810*/ 	.word	0xffffffff


	//   ....[32]....
        /*0814*/ 	.word	0xffffffff


	//   ....[33]....
        /*0818*/ 	.word	0xffffffff


	//   ....[34]....
        /*081c*/ 	.word	0xffffffff


	//   ....[35]....
        /*0820*/ 	.word	0xffffffff


	//   ....[36]....
        /*0824*/ 	.word	0xffffffff


	//   ....[37]....
        /*0828*/ 	.word	0xffffffff


	//   ....[38]....
        /*082c*/ 	.word	0xffffffff


	//   ....[39]....
        /*0830*/ 	.word	0xffffffff


	//   ....[40]....
        /*0834*/ 	.word	0xffffffff


	//   ....[41]....
        /*0838*/ 	.word	0xffffffff


	//   ....[42]....
        /*083c*/ 	.word	0xffffffff


	//   ....[43]....
        /*0840*/ 	.word	0xffffffff


	//   ....[44]....
        /*0844*/ 	.word	0xffffffff


	//   ....[45]....
        /*0848*/ 	.word	0xffffffff


	//   ....[46]....
        /*084c*/ 	.word	0xffffffff


	//   ....[47]....
        /*0850*/ 	.word	0xffffffff


	//   ....[48]....
        /*0854*/ 	.word	0xffffffff


	//   ....[49]....
        /*0858*/ 	.word	0xffffffff


	//   ....[50]....
        /*085c*/ 	.word	0xffffffff


	//   ....[51]....
        /*0860*/ 	.word	0xffffffff


	//   ....[52]....
        /*0864*/ 	.word	0xffffffff


	//   ....[53]....
        /*0868*/ 	.word	0xffffffff


	//   ....[54]....
        /*086c*/ 	.word	0xffffffff


	//   ....[55]....
        /*0870*/ 	.word	0xffffffff


	//   ....[56]....
        /*0874*/ 	.word	0xffffffff


	//   ....[57]....
        /*0878*/ 	.word	0xffffffff


	//   ....[58]....
        /*087c*/ 	.word	0xffffffff


	//   ....[59]....
        /*0880*/ 	.word	0xffffffff


	//   ....[60]....
        /*0884*/ 	.word	0xffffffff


	//   ....[61]....
        /*0888*/ 	.word	0xffffffff


	//   ....[62]....
        /*088c*/ 	.word	0xffffffff


	//   ....[63]....
        /*0890*/ 	.word	0x0500000f


	//   ....[64]....
        /*0894*/ 	.word	0x0500000f


	//   ....[65]....
        /*0898*/ 	.word	0x0500000f


	//   ....[66]....
        /*089c*/ 	.word	0x0500000f


	//   ....[67]....
        /*08a0*/ 	.word	0x0500000f


	//   ....[68]....
        /*08a4*/ 	.word	0x0500000f


	//   ....[69]....
        /*08a8*/ 	.word	0x0500000f


	//   ....[70]....
        /*08ac*/ 	.word	0x0500000f


	//   ....[71]....
        /*08b0*/ 	.word	0x0500000f


	//   ....[72]....
        /*08b4*/ 	.word	0x0500000f


	//   ....[73]....
        /*08b8*/ 	.word	0x0500000f


	//   ....[74]....
        /*08bc*/ 	.word	0x0500000f


	//   ....[75]....
        /*08c0*/ 	.word	0x0500000f


	//   ....[76]....
        /*08c4*/ 	.word	0x0500000f


	//   ....[77]....
        /*08c8*/ 	.word	0x0500000f


	//   ....[78]....
        /*08cc*/ 	.word	0x0500000f


	//   ....[79]....
        /*08d0*/ 	.word	0x0500000f


	//   ....[80]....
        /*08d4*/ 	.word	0x0500000f


	//   ....[81]....
        /*08d8*/ 	.word	0x0500000f


	//   ....[82]....
        /*08dc*/ 	.word	0x0500000f


	//   ....[83]....
        /*08e0*/ 	.word	0x0500000f


	//   ....[84]....
        /*08e4*/ 	.word	0x0500000f


	//   ....[85]....
        /*08e8*/ 	.word	0x0500000f


	//   ....[86]....
        /*08ec*/ 	.word	0x0500000f


	//   ....[87]....
        /*08f0*/ 	.word	0x0500000f


	//   ....[88]....
        /*08f4*/ 	.word	0x0500000f


	//   ....[89]....
        /*08f8*/ 	.word	0x0500000f


	//   ....[90]....
        /*08fc*/ 	.word	0x0500000f


	//   ....[91]....
        /*0900*/ 	.word	0x0500000f


	//   ....[92]....
        /*0904*/ 	.word	0x0500000f


	//   ....[93]....
        /*0908*/ 	.word	0x0500000f


	//   ....[94]....
        /*090c*/ 	.word	0x0500000f


	//   ....[95]....
        /*0910*/ 	.word	0x0500000f


	//   ....[96]....
        /*0914*/ 	.word	0x0500000f


	//   ....[97]....
        /*0918*/ 	.word	0x0500000f


	//   ....[98]....
        /*091c*/ 	.word	0x0500000f


	//   ....[99]....
        /*0920*/ 	.word	0x0500000f


	//   ....[100]....
        /*0924*/ 	.word	0x0500000f


	//   ....[101]....
        /*0928*/ 	.word	0x0500000f


	//   ....[102]....
        /*092c*/ 	.word	0x0500000f


	//   ....[103]....
        /*0930*/ 	.word	0x0500000f


	//   ....[104]....
        /*0934*/ 	.word	0x0500000f


	//   ....[105]....
        /*0938*/ 	.word	0x0500000f


	//   ....[106]....
        /*093c*/ 	.word	0x0500000f


	//   ....[107]....
        /*0940*/ 	.word	0x0500000f


	//   ....[108]....
        /*0944*/ 	.word	0x0500000f


	//   ....[109]....
        /*0948*/ 	.word	0x0500000f


	//   ....[110]....
        /*094c*/ 	.word	0x0500000f


	//   ....[111]....
        /*0950*/ 	.word	0x0500000f


	//   ....[112]....
        /*0954*/ 	.word	0x0500000f


	//   ....[113]....
        /*0958*/ 	.word	0x0500000f


	//   ....[114]....
        /*095c*/ 	.word	0x0500000f


	//   ....[115]....
        /*0960*/ 	.word	0x0500000f


	//   ....[116]....
        /*0964*/ 	.word	0x0500000f


	//   ....[117]....
        /*0968*/ 	.word	0x0500000f


	//   ....[118]....
        /*096c*/ 	.word	0x0500000f


	//   ....[119]....
        /*0970*/ 	.word	0x0500000f


	//   ....[120]....
        /*0974*/ 	.word	0x0500000f


	//   ....[121]....
        /*0978*/ 	.word	0x0500000f


	//   ....[122]....
        /*097c*/ 	.word	0x0500000f


	//   ....[123]....
        /*0980*/ 	.word	0x0500000f


	//   ....[124]....
        /*0984*/ 	.word	0x0500000f


	//   ....[125]....
        /*0988*/ 	.word	0x0500000f


	//   ....[126]....
        /*098c*/ 	.word	0x0500000f


	//   ....[127]....
        /*0990*/ 	.word	0x0500000f


	//   ....[128]....
        /*0994*/ 	.word	0x0500000f


	//   ....[129]....
        /*0998*/ 	.word	0x0500000f


	//   ....[130]....
        /*099c*/ 	.word	0x0500000f


	//   ....[131]....
        /*09a0*/ 	.word	0x0500000f


	//   ....[132]....
        /*09a4*/ 	.word	0x0500000f


	//   ....[133]....
        /*09a8*/ 	.word	0x0500000f


	//   ....[134]....
        /*09ac*/ 	.word	0x0500000f


	//   ....[135]....
        /*09b0*/ 	.word	0x0500000f


	//   ....[136]....
        /*09b4*/ 	.word	0x0500000f


	//   ....[137]....
        /*09b8*/ 	.word	0x0500000f


	//   ....[138]....
        /*09bc*/ 	.word	0x0500000f


	//   ....[139]....
        /*09c0*/ 	.word	0x0500000f


	//   ....[140]....
        /*09c4*/ 	.word	0x0500000f


	//   ....[141]....
        /*09c8*/ 	.word	0x0500000f


	//   ....[142]....
        /*09cc*/ 	.word	0x0500000f


	//   ....[143]....
        /*09d0*/ 	.word	0x0500000f


	//   ....[144]....
        /*09d4*/ 	.word	0x0500000f


	//   ....[145]....
        /*09d8*/ 	.word	0x0500000f


	//   ....[146]....
        /*09dc*/ 	.word	0x0500000f


	//   ....[147]....
        /*09e0*/ 	.word	0x0500000f


	//   ....[148]....
        /*09e4*/ 	.word	0x0500000f


	//   ....[149]....
        /*09e8*/ 	.word	0x0500000f


	//   ....[150]....
        /*09ec*/ 	.word	0x0500000f


	//   ....[151]....
        /*09f0*/ 	.word	0x0500000f


	//   ....[152]....
        /*09f4*/ 	.word	0x0500000f


	//   ....[153]....
        /*09f8*/ 	.word	0x0500000f


	//   ....[154]....
        /*09fc*/ 	.word	0x0500000f


	//   ....[155]....
        /*0a00*/ 	.word	0x0500000f


	//   ....[156]....
        /*0a04*/ 	.word	0x0500000f


	//   ....[157]....
        /*0a08*/ 	.word	0x0500000f


	//   ....[158]....
        /*0a0c*/ 	.word	0x0500000f


	//   ....[159]....
        /*0a10*/ 	.word	0x0500000f


	//   ....[160]....
        /*0a14*/ 	.word	0x0500000f


	//   ....[161]....
        /*0a18*/ 	.word	0x0500000f


	//   ....[162]....
        /*0a1c*/ 	.word	0x0500000f


	//   ....[163]....
        /*0a20*/ 	.word	0x0500000f


	//   ....[164]....
        /*0a24*/ 	.word	0x0500000f


	//   ....[165]....
        /*0a28*/ 	.word	0x0500000f


	//   ....[166]....
        /*0a2c*/ 	.word	0x0500000f


	//   ....[167]....
        /*0a30*/ 	.word	0x0500000f


	//   ....[168]....
        /*0a34*/ 	.word	0x0500000f


	//   ....[169]....
        /*0a38*/ 	.word	0x0500000f


	//   ....[170]....
        /*0a3c*/ 	.word	0x0500000f


	//   ....[171]....
        /*0a40*/ 	.word	0x0500000f


	//   ....[172]....
        /*0a44*/ 	.word	0x0500000f


	//   ....[173]....
        /*0a48*/ 	.word	0x0500000f


	//   ....[174]....
        /*0a4c*/ 	.word	0x0500000f


	//   ....[175]....
        /*0a50*/ 	.word	0x0500000f


	//   ....[176]....
        /*0a54*/ 	.word	0x0500000f


	//   ....[177]....
        /*0a58*/ 	.word	0x0500000f


	//   ....[178]....
        /*0a5c*/ 	.word	0x0500000f


	//   ....[179]....
        /*0a60*/ 	.word	0x0500000f


	//   ....[180]....
        /*0a64*/ 	.word	0x0500000f


	//   ....[181]....
        /*0a68*/ 	.word	0x0500000f


	//   ....[182]....
        /*0a6c*/ 	.word	0x0500000f


	//   ....[183]....
        /*0a70*/ 	.word	0x0500000f


	//   ....[184]....
        /*0a74*/ 	.word	0x0500000f


	//   ....[185]....
        /*0a78*/ 	.word	0x0500000f


	//   ....[186]....
        /*0a7c*/ 	.word	0x0500000f


	//   ....[187]....
        /*0a80*/ 	.word	0x0500000f


	//   ....[188]....
        /*0a84*/ 	.word	0x0500000f


	//   ....[189]....
        /*0a88*/ 	.word	0x0500000f


	//   ....[190]....
        /*0a8c*/ 	.word	0x0500000f


	//   ....[191]....
        /*0a90*/ 	.word	0x0500000f


	//   ....[192]....
        /*0a94*/ 	.word	0x0500000f


	//   ....[193]....
        /*0a98*/ 	.word	0x0500000f


	//   ....[194]....
        /*0a9c*/ 	.word	0x0500000f


	//   ....[195]....
        /*0aa0*/ 	.word	0x0500000f


	//   ....[196]....
        /*0aa4*/ 	.word	0x0500000f


	//   ....[197]....
        /*0aa8*/ 	.word	0x0500000f


	//   ....[198]....
        /*0aac*/ 	.word	0x0500000f


	//   ....[199]....
        /*0ab0*/ 	.word	0x0500000f


	//   ....[200]....
        /*0ab4*/ 	.word	0x0500000f


	//   ....[201]....
        /*0ab8*/ 	.word	0x0500000f


	//   ....[202]....
        /*0abc*/ 	.word	0x0500000f


	//   ....[203]....
        /*0ac0*/ 	.word	0x0500000f


	//   ....[204]....
        /*0ac4*/ 	.word	0x0500000f


	//   ....[205]....
        /*0ac8*/ 	.word	0x0500000f


	//   ....[206]....
        /*0acc*/ 	.word	0x0500000f


	//   ....[207]....
        /*0ad0*/ 	.word	0x0500000f


	//   ....[208]....
        /*0ad4*/ 	.word	0x0500000f


	//   ....[209]....
        /*0ad8*/ 	.word	0x0500000f


	//   ....[210]....
        /*0adc*/ 	.word	0x0500000f


	//   ....[211]....
        /*0ae0*/ 	.word	0x0500000f


	//   ....[212]....
        /*0ae4*/ 	.word	0x0500000f


	//   ....[213]....
        /*0ae8*/ 	.word	0x0500000f


	//   ....[214]....
        /*0aec*/ 	.word	0x0500000f


	//   ....[215]....
        /*0af0*/ 	.word	0x0500000f


	//   ....[216]....
        /*0af4*/ 	.word	0x0500000f


	//   ....[217]....
        /*0af8*/ 	.word	0x0500000f


	//   ....[218]....
        /*0afc*/ 	.word	0x0500000f


	//   ....[219]....
        /*0b00*/ 	.word	0x0500000f


	//   ....[220]....
        /*0b04*/ 	.word	0x0500000f


	//   ....[221]....
        /*0b08*/ 	.word	0x0500000f


	//   ....[222]....
        /*0b0c*/ 	.word	0x0500000f


	//   ....[223]....
        /*0b10*/ 	.word	0x0500000f


	//   ....[224]....
        /*0b14*/ 	.word	0x0500000f


	//   ....[225]....
        /*0b18*/ 	.word	0x0500000f


	//   ....[226]....
        /*0b1c*/ 	.word	0x0500000f


	//   ....[227]....
        /*0b20*/ 	.word	0x0500000f


	//   ....[228]....
        /*0b24*/ 	.word	0x0500000f


	//   ....[229]....
        /*0b28*/ 	.word	0x0500000f


	//   ....[230]....
        /*0b2c*/ 	.word	0x0500000f


	//   ....[231]....
        /*0b30*/ 	.word	0x0500000f


	//   ....[232]....
        /*0b34*/ 	.word	0x0500000f


	//   ....[233]....
        /*0b38*/ 	.word	0x0500000f


	//   ....[234]....
        /*0b3c*/ 	.word	0x0500000f


	//   ....[235]....
        /*0b40*/ 	.word	0x0500000f


	//   ....[236]....
        /*0b44*/ 	.word	0x0500000f


	//   ....[237]....
        /*0b48*/ 	.word	0x0500000f


	//   ....[238]....
        /*0b4c*/ 	.word	0x0500000f


	//   ....[239]....
        /*0b50*/ 	.word	0x0500000f


	//   ....[240]....
        /*0b54*/ 	.word	0x0500000f


	//   ....[241]....
        /*0b58*/ 	.word	0x0500000f


	//   ....[242]....
        /*0b5c*/ 	.word	0x0500000f


	//   ....[243]....
        /*0b60*/ 	.word	0x0500000f


	//   ....[244]....
        /*0b64*/ 	.word	0x0500000f


	//   ....[245]....
        /*0b68*/ 	.word	0x0500000f


	//   ....[246]....
        /*0b6c*/ 	.word	0x0500000f


	//   ....[247]....
        /*0b70*/ 	.word	0x0500000f


	//   ....[248]....
        /*0b74*/ 	.word	0x0500000f


	//   ....[249]....
        /*0b78*/ 	.word	0x0500000f


	//   ....[250]....
        /*0b7c*/ 	.word	0x0500000f


	//   ....[251]....
        /*0b80*/ 	.word	0x0500000f


	//   ....[252]....
        /*0b84*/ 	.word	0x0500000f


	//   ....[253]....
        /*0b88*/ 	.word	0x0500000f


	//   ....[254]....
        /*0b8c*/ 	.word	0x0500000f


	//   ....[255]....
        /*0b90*/ 	.word	0x0500000f


	//   ....[0]....
        /*0b94*/ 	.word	0x0500000f


	//   ....[1]....
        /*0b98*/ 	.word	0x0500000f


	//   ....[2]....
        /*0b9c*/ 	.word	0x0500000f


	//   ....[3]....
        /*0ba0*/ 	.word	0x0500000f


	//   ....[4]....
        /*0ba4*/ 	.word	0x0500000f


	//   ....[5]....
        /*0ba8*/ 	.word	0x0500000f


	//   ....[6]....
        /*0bac*/ 	.word	0x0500000f


	//   ....[7]....
        /*0bb0*/ 	.word	0x0500000f


	//   ....[8]....
        /*0bb4*/ 	.word	0x0500000f


	//   ....[9]....
        /*0bb8*/ 	.word	0x0500000f


	//   ....[10]....
        /*0bbc*/ 	.word	0x0500000f


	//   ....[11]....
        /*0bc0*/ 	.word	0x0500000f


	//   ....[12]....
        /*0bc4*/ 	.word	0x0500000f


	//   ....[13]....
        /*0bc8*/ 	.word	0x0500000f


	//   ....[14]....
        /*0bcc*/ 	.word	0x0500000f


	//   ....[15]....
        /*0bd0*/ 	.word	0x0500000f


	//   ....[16]....
        /*0bd4*/ 	.word	0x0500000f


	//   ....[17]....
        /*0bd8*/ 	.word	0x0500000f


	//   ....[18]....
        /*0bdc*/ 	.word	0x0500000f


	//   ....[19]....
        /*0be0*/ 	.word	0x0500000f


	//   ....[20]....
        /*0be4*/ 	.word	0x0500000f


	//   ....[21]....
        /*0be8*/ 	.word	0x0500000f


	//   ....[22]....
        /*0bec*/ 	.word	0x0500000f


	//   ....[23]....
        /*0bf0*/ 	.word	0x0500000f


	//   ....[24]....
        /*0bf4*/ 	.word	0x0500000f


	//   ....[25]....
        /*0bf8*/ 	.word	0x0500000f


	//   ....[26]....
        /*0bfc*/ 	.word	0x0500000f


	//   ....[27]....
        /*0c00*/ 	.word	0x0500000f


	//   ....[28]....
        /*0c04*/ 	.word	0x0500000f


	//   ....[29]....
        /*0c08*/ 	.word	0x0500000f


	//   ....[30]....
        /*0c0c*/ 	.word	0x0500000f


	//   ....[31]....
        /*0c10*/ 	.word	0x0500000f


	//   ....[32]....
        /*0c14*/ 	.word	0x0500000f


	//   ....[33]....
        /*0c18*/ 	.word	0x0500000f


	//   ....[34]....
        /*0c1c*/ 	.word	0x0500000f


	//   ....[35]....
        /*0c20*/ 	.word	0x0500000f


	//   ....[36]....
        /*0c24*/ 	.word	0x0500000f


	//   ....[37]....
        /*0c28*/ 	.word	0x0500000f


	//   ....[38]....
        /*0c2c*/ 	.word	0x0500000f


	//   ....[39]....
        /*0c30*/ 	.word	0x0500000f


	//   ....[40]....
        /*0c34*/ 	.word	0x0500000f


	//   ....[41]....
        /*0c38*/ 	.word	0x0500000f


	//   ....[42]....
        /*0c3c*/ 	.word	0x0500000f


	//   ....[43]....
        /*0c40*/ 	.word	0x0500000f


	//   ....[44]....
        /*0c44*/ 	.word	0x0500000f


	//   ....[45]....
        /*0c48*/ 	.word	0x0500000f


	//   ....[46]....
        /*0c4c*/ 	.word	0x0500000f


	//   ....[47]....
        /*0c50*/ 	.word	0x0500000f


	//   ....[48]....
        /*0c54*/ 	.word	0x0500000f


	//   ....[49]....
        /*0c58*/ 	.word	0x0500000f


	//   ....[50]....
        /*0c5c*/ 	.word	0x0500000f


	//   ....[51]....
        /*0c60*/ 	.word	0x0500000f


	//   ....[52]....
        /*0c64*/ 	.word	0x0500000f


	//   ....[53]....
        /*0c68*/ 	.word	0x0500000f


	//   ....[54]....
        /*0c6c*/ 	.word	0x0500000f


	//   ....[55]....
        /*0c70*/ 	.word	0x0500000f


	//   ....[56]....
        /*0c74*/ 	.word	0x0500000f


	//   ....[57]....
        /*0c78*/ 	.word	0x0500000f


	//   ....[58]....
        /*0c7c*/ 	.word	0x0500000f


	//   ....[59]....
        /*0c80*/ 	.word	0x0500000f


	//   ....[60]....
        /*0c84*/ 	.word	0x0500000f


	//   ....[61]....
        /*0c88*/ 	.word	0x0500000f


	//   ....[62]....
        /*0c8c*/ 	.word	0x0500000f


	//   ....[63]....
        /*0c90*/ 	.word	0x0500000f


	//   ....[64]....
        /*0c94*/ 	.word	0x0500000f


	//   ....[65]....
        /*0c98*/ 	.word	0x0500000f


	//   ....[66]....
        /*0c9c*/ 	.word	0x0500000f


	//   ....[67]....
        /*0ca0*/ 	.word	0x0500000f


	//   ....[68]....
        /*0ca4*/ 	.word	0x0500000f


	//----- nvinfo : EIATTR_COOP_GROUP_INSTR_OFFSETS
	.align		4
.L_238:
        /*0ca8*/ 	.byte	0x04, 0x28
        /*0caa*/ 	.short	(.L_240 - .L_239)


	//   ....[0]....
.L_239:
        /*0cac*/ 	.word	0x00000070


	//   ....[1]....
        /*0cb0*/ 	.word	0x00000140


	//   ....[2]....
        /*0cb4*/ 	.word	0x00000190


	//   ....[3]....
        /*0cb8*/ 	.word	0x000003c0


	//   ....[4]....
        /*0cbc*/ 	.word	0x00000520


	//   ....[5]....
        /*0cc0*/ 	.word	0x00000640


	//   ....[6]....
        /*0cc4*/ 	.word	0x000007a0


	//   ....[7]....
        /*0cc8*/ 	.word	0x00003390


	//   ....[8]....
        /*0ccc*/ 	.word	0x000033a0


	//   ....[9]....
        /*0cd0*/ 	.word	0x00004220


	//   ....[10]....
        /*0cd4*/ 	.word	0x00004230


	//   ....[11]....
        /*0cd8*/ 	.word	0x00005410


	//   ....[12]....
        /*0cdc*/ 	.word	0x00005420


	//   ....[13]....
        /*0ce0*/ 	.word	0x00006340


	//   ....[14]....
        /*0ce4*/ 	.word	0x00006350


	//   ....[15]....
        /*0ce8*/ 	.word	0x000074d0


	//   ....[16]....
        /*0cec*/ 	.word	0x000074e0


	//   ....[17]....
        /*0cf0*/ 	.word	0x000075f0


	//   ....[18]....
        /*0cf4*/ 	.word	0x00007600


	//   ....[19]....
        /*0cf8*/ 	.word	0x00007960


	//   ....[20]....
        /*0cfc*/ 	.word	0x00007980


	//   ....[21]....
        /*0d00*/ 	.word	0x00007a70


	//   ....[22]....
        /*0d04*/ 	.word	0x00007a90


	//   ....[23]....
        /*0d08*/ 	.word	0x00008840


	//   ....[24]....
        /*0d0c*/ 	.word	0x00009170


	//   ....[25]....
        /*0d10*/ 	.word	0x00009180


	//   ....[26]....
        /*0d14*/ 	.word	0x00009190


	//   ....[27]....
        /*0d18*/ 	.word	0x000091a0


	//   ....[28]....
        /*0d1c*/ 	.word	0x000093a0


	//   ....[29]....
        /*0d20*/ 	.word	0x000093b0


	//   ....[30]....
        /*0d24*/ 	.word	0x000093c0


	//   ....[31]....
        /*0d28*/ 	.word	0x000093d0


	//   ....[32]....
        /*0d2c*/ 	.word	0x000095b0


	//   ....[33]....
        /*0d30*/ 	.word	0x000095c0


	//   ....[34]....
        /*0d34*/ 	.word	0x000095d0


	//   ....[35]....
        /*0d38*/ 	.word	0x000095e0


	//   ....[36]....
        /*0d3c*/ 	.word	0x000097e0


	//   ....[37]....
        /*0d40*/ 	.word	0x000097f0


	//   ....[38]....
        /*0d44*/ 	.word	0x00009800


	//   ....[39]....
        /*0d48*/ 	.word	0x00009810


	//   ....[40]....
        /*0d4c*/ 	.word	0x0000dae0


	//   ....[41]....
        /*0d50*/ 	.word	0x0000db00


	//   ....[42]....
        /*0d54*/ 	.word	0x0000db10


	//   ....[43]....
        /*0d58*/ 	.word	0x0000db20


	//   ....[44]....
        /*0d5c*/ 	.word	0x0000dbe0


	//   ....[45]....
        /*0d60*/ 	.word	0x0000dc00


	//   ....[46]....
        /*0d64*/ 	.word	0x0000dc10


	//   ....[47]....
        /*0d68*/ 	.word	0x0000dc20


	//   ....[48]....
        /*0d6c*/ 	.word	0x0000de00


	//   ....[49]....
        /*0d70*/ 	.word	0x0000de20


	//   ....[50]....
        /*0d74*/ 	.word	0x0000de40


	//   ....[51]....
        /*0d78*/ 	.word	0x0000de50


	//   ....[52]....
        /*0d7c*/ 	.word	0x0000ded0


	//   ....[53]....
        /*0d80*/ 	.word	0x0000dee0


	//   ....[54]....
        /*0d84*/ 	.word	0x0000def0


	//   ....[55]....
        /*0d88*/ 	.word	0x0000df00


	//   ....[56]....
        /*0d8c*/ 	.word	0x00012d60


	//   ....[57]....
        /*0d90*/ 	.word	0x000135d0


	//   ....[58]....
        /*0d94*/ 	.word	0x00013c10


	//   ....[59]....
        /*0d98*/ 	.word	0x00013c30


	//   ....[60]....
        /*0d9c*/ 	.word	0x00013f60


	//   ....[61]....
        /*0da0*/ 	.word	0x00013fb0


	//   ....[62]....
        /*0da4*/ 	.word	0x00015290


	//   ....[63]....
        /*0da8*/ 	.word	0x000156f0


	//   ....[64]....
        /*0dac*/ 	.word	0x00015dc0


	//   ....[65]....
        /*0db0*/ 	.word	0x00015e20


	//   ....[66]....
        /*0db4*/ 	.word	0x000166a0


	//   ....[67]....
        /*0db8*/ 	.word	0x00016870


	//   ....[68]....
        /*0dbc*/ 	.word	0x00017fb0


	//   ....[69]....
        /*0dc0*/ 	.word	0x00017fd0


	//   ....[70]....
        /*0dc4*/ 	.word	0x00018930


	//   ....[71]....
        /*0dc8*/ 	.word	0x000189e0


	//   ....[72]....
        /*0dcc*/ 	.word	0x00019e00


	//   ....[73]....
        /*0dd0*/ 	.word	0x0001a240


	//   ....[74]....
        /*0dd4*/ 	.word	0x0001a7f0


	//   ....[75]....
        /*0dd8*/ 	.word	0x0001a810


	//   ....[76]....
        /*0ddc*/ 	.word	0x0001b2a0


	//   ....[77]....
        /*0de0*/ 	.word	0x0001b410


	//   ....[78]....
        /*0de4*/ 	.word	0x0001bf10


	//   ....[79]....
        /*0de8*/ 	.word	0x0001bf60


	//   ....[80]....
        /*0dec*/ 	.word	0x0001c160


	//   ....[81]....
        /*0df0*/ 	.word	0x0001c190


	//   ....[82]....
        /*0df4*/ 	.word	0x0001d3a0


	//   ....[83]....
        /*0df8*/ 	.word	0x0001d3d0


	//   ....[84]....
        /*0dfc*/ 	.word	0x0001d400


	//   ....[85]....
        /*0e00*/ 	.word	0x0001d430


	//   ....[86]....
        /*0e04*/ 	.word	0x0001d460


	//   ....[87]....
        /*0e08*/ 	.word	0x0001d490


	//   ....[88]....
        /*0e0c*/ 	.word	0x0001d4c0


	//   ....[89]....
        /*0e10*/ 	.word	0x0001d4f0


	//   ....[90]....
        /*0e14*/ 	.word	0x0001d520


	//   ....[91]....
        /*0e18*/ 	.word	0x0001d580


	//   ....[92]....
        /*0e1c*/ 	.word	0x0001d5b0


	//   ....[93]....
        /*0e20*/ 	.word	0x0001d5e0


	//   ....[94]....
        /*0e24*/ 	.word	0x0001d610


	//   ....[95]....
        /*0e28*/ 	.word	0x0001d640


	//   ....[96]....
        /*0e2c*/ 	.word	0x0001d670


	//   ....[97]....
        /*0e30*/ 	.word	0x0001d6a0


	//   ....[98]....
        /*0e34*/ 	.word	0x0001d6d0


	//   ....[99]....
        /*0e38*/ 	.word	0x0001d700


	//   ....[100]....
        /*0e3c*/ 	.word	0x0001d730


	//   ....[101]....
        /*0e40*/ 	.word	0x0001d760


	//   ....[102]....
        /*0e44*/ 	.word	0x0001d790


	//   ....[103]....
        /*0e48*/ 	.word	0x0001d7c0


	//   ....[104]....
        /*0e4c*/ 	.word	0x0001d7f0


	//   ....[105]....
        /*0e50*/ 	.word	0x0001d820


	//   ....[106]....
        /*0e54*/ 	.word	0x0001d850


	//   ....[107]....
        /*0e58*/ 	.word	0x0001d880


	//   ....[108]....
        /*0e5c*/ 	.word	0x0001d8b0


	//   ....[109]....
        /*0e60*/ 	.word	0x0001d8e0


	//   ....[110]....
        /*0e64*/ 	.word	0x0001d910


	//   ....[111]....
        /*0e68*/ 	.word	0x0001d940


	//   ....[112]....
        /*0e6c*/ 	.word	0x0001d970


	//   ....[113]....
        /*0e70*/ 	.word	0x0001d9a0


	//   ....[114]....
        /*0e74*/ 	.word	0x0001d9d0


	//   ....[115]....
        /*0e78*/ 	.word	0x0001da00


	//   ....[116]....
        /*0e7c*/ 	.word	0x0001da30


	//   ....[117]....
        /*0e80*/ 	.word	0x0001da60


	//   ....[118]....
        /*0e84*/ 	.word	0x0001da90


	//   ....[119]....
        /*0e88*/ 	.word	0x0001dac0


	//   ....[120]....
        /*0e8c*/ 	.word	0x0001daf0


	//   ....[121]....
        /*0e90*/ 	.word	0x0001db20


	//   ....[122]....
        /*0e94*/ 	.word	0x0001db50


	//   ....[123]....
        /*0e98*/ 	.word	0x0001db80


	//   ....[124]....
        /*0e9c*/ 	.word	0x0001dbb0


	//   ....[125]....
        /*0ea0*/ 	.word	0x0001dbe0


	//   ....[126]....
        /*0ea4*/ 	.word	0x0001dc10


	//   ....[127]....
        /*0ea8*/ 	.word	0x0001dc40


	//   ....[128]....
        /*0eac*/ 	.word	0x0001dc70


	//   ....[129]....
        /*0eb0*/ 	.word	0x0001dca0


	//   ....[130]....
        /*0eb4*/ 	.word	0x0001dcd0


	//   ....[131]....
        /*0eb8*/ 	.word	0x0001dd00


	//   ....[132]....
        /*0ebc*/ 	.word	0x0001dd30


	//   ....[133]....
        /*0ec0*/ 	.word	0x0001dd60


	//   ....[134]....
        /*0ec4*/ 	.word	0x0001dd90


	//   ....[135]....
        /*0ec8*/ 	.word	0x0001ddc0


	//   ....[136]....
        /*0ecc*/ 	.word	0x0001ddf0


	//   ....[137]....
        /*0ed0*/ 	.word	0x0001de20


	//   ....[138]....
        /*0ed4*/ 	.word	0x0001de50


	//   ....[139]....
        /*0ed8*/ 	.word	0x0001de80


	//   ....[140]....
        /*0edc*/ 	.word	0x0001deb0


	//   ....[141]....
        /*0ee0*/ 	.word	0x0001dee0


	//   ....[142]....
        /*0ee4*/ 	.word	0x0001df10


	//   ....[143]....
        /*0ee8*/ 	.word	0x0001df40


	//   ....[144]....
        /*0eec*/ 	.word	0x0001df70


	//   ....[145]....
        /*0ef0*/ 	.word	0x0001dfa0


	//   ....[146]....
        /*0ef4*/ 	.word	0x0001dfd0


	//   ....[147]....
        /*0ef8*/ 	.word	0x0001e000


	//   ....[148]....
        /*0efc*/ 	.word	0x0001e030


	//   ....[149]....
        /*0f00*/ 	.word	0x0001e060


	//   ....[150]....
        /*0f04*/ 	.word	0x0001e090


	//   ....[151]....
        /*0f08*/ 	.word	0x0001e0c0


	//   ....[152]....
        /*0f0c*/ 	.word	0x0001e0f0


	//   ....[153]....
        /*0f10*/ 	.word	0x0001e120


	//   ....[154]....
        /*0f14*/ 	.word	0x0001e150


	//   ....[155]....
        /*0f18*/ 	.word	0x0001e180


	//   ....[156]....
        /*0f1c*/ 	.word	0x0001e1b0


	//   ....[157]....
        /*0f20*/ 	.word	0x0001e1e0


	//   ....[158]....
        /*0f24*/ 	.word	0x0001e210


	//   ....[159]....
        /*0f28*/ 	.word	0x0001e240


	//   ....[160]....
        /*0f2c*/ 	.word	0x0001e270


	//   ....[161]....
        /*0f30*/ 	.word	0x0001e2a0


	//   ....[162]....
        /*0f34*/ 	.word	0x0001e2d0


	//   ....[163]....
        /*0f38*/ 	.word	0x0001e300


	//   ....[164]....
        /*0f3c*/ 	.word	0x0001e330


	//   ....[165]....
        /*0f40*/ 	.word	0x0001e360


	//   ....[166]....
        /*0f44*/ 	.word	0x0001e390


	//   ....[167]....
        /*0f48*/ 	.word	0x0001e3c0


	//   ....[168]....
        /*0f4c*/ 	.word	0x0001e3f0


	//   ....[169]....
        /*0f50*/ 	.word	0x0001e420


	//   ....[170]....
        /*0f54*/ 	.word	0x0001e450


	//   ....[171]....
        /*0f58*/ 	.word	0x0001e480


	//   ....[172]....
        /*0f5c*/ 	.word	0x0001e4b0


	//   ....[173]....
        /*0f60*/ 	.word	0x0001e4d0


	//   ....[174]....
        /*0f64*/ 	.word	0x0001e500


	//   ....[175]....
        /*0f68*/ 	.word	0x0001e510


	//   ....[176]....
        /*0f6c*/ 	.word	0x0001e540


	//   ....[177]....
        /*0f70*/ 	.word	0x0001e550


	//   ....[178]....
        /*0f74*/ 	.word	0x0001e580


	//   ....[179]....
        /*0f78*/ 	.word	0x0001e590


	//   ....[180]....
        /*0f7c*/ 	.word	0x0001e5c0


	//   ....[181]....
        /*0f80*/ 	.word	0x0001e5d0


	//   ....[182]....
        /*0f84*/ 	.word	0x0001e600


	//   ....[183]....
        /*0f88*/ 	.word	0x0001e610


	//   ....[184]....
        /*0f8c*/ 	.word	0x0001e640


	//   ....[185]....
        /*0f90*/ 	.word	0x0001e650


	//   ....[186]....
        /*0f94*/ 	.word	0x0001e680


	//   ....[187]....
        /*0f98*/ 	.word	0x0001e690


	//   ....[188]....
        /*0f9c*/ 	.word	0x0001e6c0


	//   ....[189]....
        /*0fa0*/ 	.word	0x0001e6d0


	//   ....[190]....
        /*0fa4*/ 	.word	0x0001e700


	//   ....[191]....
        /*0fa8*/ 	.word	0x0001e710


	//   ....[192]....
        /*0fac*/ 	.word	0x0001e740


	//   ....[193]....
        /*0fb0*/ 	.word	0x0001e750


	//   ....[194]....
        /*0fb4*/ 	.word	0x0001e780


	//   ....[195]....
        /*0fb8*/ 	.word	0x0001e790


	//   ....[196]....
        /*0fbc*/ 	.word	0x0001e7c0


	//   ....[197]....
        /*0fc0*/ 	.word	0x0001e7f0


	//   ....[198]....
        /*0fc4*/ 	.word	0x0001e800


	//   ....[199]....
        /*0fc8*/ 	.word	0x0001e830


	//   ....[200]....
        /*0fcc*/ 	.word	0x0001e840


	//   ....[201]....
        /*0fd0*/ 	.word	0x0001e870


	//   ....[202]....
        /*0fd4*/ 	.word	0x0001e8a0


	//   ....[203]....
        /*0fd8*/ 	.word	0x0001e8b0


	//   ....[204]....
        /*0fdc*/ 	.word	0x0001e8e0


	//   ....[205]....
        /*0fe0*/ 	.word	0x0001e910


	//   ....[206]....
        /*0fe4*/ 	.word	0x0001e990


	//   ....[207]....
        /*0fe8*/ 	.word	0x0001e9c0


	//   ....[208]....
        /*0fec*/ 	.word	0x0001e9f0


	//   ....[209]....
        /*0ff0*/ 	.word	0x0001eab0


	//   ....[210]....
        /*0ff4*/ 	.word	0x0001f710


	//   ....[211]....
        /*0ff8*/ 	.word	0x0001f730


	//   ....[212]....
        /*0ffc*/ 	.word	0x0001f750


	//   ....[213]....
        /*1000*/ 	.word	0x0001f760


	//   ....[214]....
        /*1004*/ 	.word	0x00020180


	//   ....[215]....
        /*1008*/ 	.word	0x00020190


	//   ....[216]....
        /*100c*/ 	.word	0x00020310


	//   ....[217]....
        /*1010*/ 	.word	0x00020320


	//   ....[218]....
        /*1014*/ 	.word	0x000204b0


	//   ....[219]....
        /*1018*/ 	.word	0x000204c0


	//   ....[220]....
        /*101c*/ 	.word	0x00020650


	//   ....[221]....
        /*1020*/ 	.word	0x00020660


	//   ....[222]....
        /*1024*/ 	.word	0x00020a90


	//   ....[223]....
        /*1028*/ 	.word	0x00020aa0


	//   ....[224]....
        /*102c*/ 	.word	0x00021c00


	//   ....[225]....
        /*1030*/ 	.word	0x00021c10


	//   ....[226]....
        /*1034*/ 	.word	0x000233c0


	//   ....[227]....
        /*1038*/ 	.word	0x000233d0


	//   ....[228]....
        /*103c*/ 	.word	0x00023560


	//   ....[229]....
        /*1040*/ 	.word	0x00023570


	//   ....[230]....
        /*1044*/ 	.word	0x00023700


	//   ....[231]....
        /*1048*/ 	.word	0x00023710


	//   ....[232]....
        /*104c*/ 	.word	0x000238a0


	//   ....[233]....
        /*1050*/ 	.word	0x000238b0


	//   ....[234]....
        /*1054*/ 	.word	0x00023a90


	//   ....[235]....
        /*1058*/ 	.word	0x00023c70


	//   ....[236]....
        /*105c*/ 	.word	0x00023ca0


	//   ....[237]....
        /*1060*/ 	.word	0x00023cd0


	//   ....[238]....
        /*1064*/ 	.word	0x00023d00


	//   ....[239]....
        /*1068*/ 	.word	0x00023d30


	//   ....[240]....
        /*106c*/ 	.word	0x00023d60


	//   ....[241]....
        /*1070*/ 	.word	0x00023ee0


	//   ....[242]....
        /*1074*/ 	.word	0x00023f10


	//   ....[243]....
        /*1078*/ 	.word	0x00023f40


	//   ....[244]....
        /*107c*/ 	.word	0x00023f70


	//   ....[245]....
        /*1080*/ 	.word	0x00023fa0


	//   ....[246]....
        /*1084*/ 	.word	0x00023fd0


	//   ....[247]....
        /*1088*/ 	.word	0x00024060


	//   ....[248]....
        /*108c*/ 	.word	0x00024090


	//   ....[249]....
        /*1090*/ 	.word	0x000240a0


	//   ....[250]....
        /*1094*/ 	.word	0x000240e0


	//   ....[251]....
        /*1098*/ 	.word	0x000259c0


	//   ....[252]....
        /*109c*/ 	.word	0x00027c50


	//   ....[253]....
        /*10a0*/ 	.word	0x00027c80


	//   ....[254]....
        /*10a4*/ 	.word	0x00027d40


	//   ....[255]....
        /*10a8*/ 	.word	0x00027d50


	//   ....[0]....
        /*10ac*/ 	.word	0x00027dc0


	//   ....[1]....
        /*10b0*/ 	.word	0x00027dd0


	//   ....[2]....
        /*10b4*/ 	.word	0x00027de0


	//   ....[3]....
        /*10b8*/ 	.word	0x00027e60


	//   ....[4]....
        /*10bc*/ 	.word	0x00028180


	//   ....[5]....
        /*10c0*/ 	.word	0x000281a0


	//   ....[6]....
        /*10c4*/ 	.word	0x00028230


	//   ....[7]....
        /*10c8*/ 	.word	0x00028240


	//   ....[8]....
        /*10cc*/ 	.word	0x000282c0


	//   ....[9]....
        /*10d0*/ 	.word	0x000282d0


	//   ....[10]....
        /*10d4*/ 	.word	0x000282e0


	//   ....[11]....
        /*10d8*/ 	.word	0x000282f0


	//   ....[12]....
        /*10dc*/ 	.word	0x00028a50


	//   ....[13]....
        /*10e0*/ 	.word	0x00028a80


	//   ....[14]....
        /*10e4*/ 	.word	0x00028ab0


	//   ....[15]....
        /*10e8*/ 	.word	0x00028b20


	//   ....[16]....
        /*10ec*/ 	.word	0x00028b40


	//   ....[17]....
        /*10f0*/ 	.word	0x00028bc0


	//   ....[18]....
        /*10f4*/ 	.word	0x00028be0


	//   ....[19]....
        /*10f8*/ 	.word	0x00028c60


	//   ....[20]....
        /*10fc*/ 	.word	0x00028c80


	//   ....[21]....
        /*1100*/ 	.word	0x00028d00


	//   ....[22]....
        /*1104*/ 	.word	0x00028d20


	//   ....[23]....
        /*1108*/ 	.word	0x00028da0


	//   ....[24]....
        /*110c*/ 	.word	0x00028dc0


	//   ....[25]....
        /*1110*/ 	.word	0x00028e40


	//   ....[26]....
        /*1114*/ 	.word	0x00028e60


	//   ....[27]....
        /*1118*/ 	.word	0x00028e70


	//   ....[28]....
        /*111c*/ 	.word	0x000295c0


	//   ....[29]....
        /*1120*/ 	.word	0x000295e0


	//   ....[30]....
        /*1124*/ 	.word	0x00029640


	//   ....[31]....
        /*1128*/ 	.word	0x00029650


	//   ....[32]....
        /*112c*/ 	.word	0x000296a0


	//   ....[33]....
        /*1130*/ 	.word	0x000296b0


	//   ....[34]....
        /*1134*/ 	.word	0x000296c0


	//   ....[35]....
        /*1138*/ 	.word	0x00029710


	//   ....[36]....
        /*113c*/ 	.word	0x00029a20


	//   ....[37]....
        /*1140*/ 	.word	0x00029a30


	//   ....[38]....
        /*1144*/ 	.word	0x00029a90


	//   ....[39]....
        /*1148*/ 	.word	0x00029aa0


	//   ....[40]....
        /*114c*/ 	.word	0x00029af0


	//   ....[41]....
        /*1150*/ 	.word	0x00029b00


	//   ....[42]....
        /*1154*/ 	.word	0x00029b10


	//   ....[43]....
        /*1158*/ 	.word	0x00029b60


	//   ....[44]....
        /*115c*/ 	.word	0x0002ac80


	//   ....[45]....
        /*1160*/ 	.word	0x0002acb0


	//   ....[46]....
        /*1164*/ 	.word	0x0002ad10


	//   ....[47]....
        /*1168*/ 	.word	0x0002ad40


	//   ....[48]....
        /*116c*/ 	.word	0x0002ad70


	//   ....[49]....
        /*1170*/ 	.word	0x0002ada0


	//   ....[50]....
        /*1174*/ 	.word	0x0002add0


	//   ....[51]....
        /*1178*/ 	.word	0x0002ae00


	//   ....[52]....
        /*117c*/ 	.word	0x0002afa0


	//   ....[53]....
        /*1180*/ 	.word	0x0002afd0


	//   ....[54]....
        /*1184*/ 	.word	0x0002b000


	//   ....[55]....
        /*1188*/ 	.word	0x0002b030


	//   ....[56]....
        /*118c*/ 	.word	0x0002b060


	//   ....[57]....
        /*1190*/ 	.word	0x0002b090


	//   ....[58]....
        /*1194*/ 	.word	0x0002b150


	//   ....[59]....
        /*1198*/ 	.word	0x0002b170


	//   ....[60]....
        /*119c*/ 	.word	0x0002b190


	//   ....[61]....
        /*11a0*/ 	.word	0x0002b1f0


	//   ....[62]....
        /*11a4*/ 	.word	0x0002bc10


	//   ....[63]....
        /*11a8*/ 	.word	0x0002bfd0


	//   ....[64]....
        /*11ac*/ 	.word	0x0002c060


	//   ....[65]....
        /*11b0*/ 	.word	0x0002c0f0


	//   ....[66]....
        /*11b4*/ 	.word	0x0002c180


	//   ....[67]....
        /*11b8*/ 	.word	0x0002c260


	//   ....[68]....
        /*11bc*/ 	.word	0x0002c2f0


	//   ....[69]....
        /*11c0*/ 	.word	0x0002c390


	//   ....[70]....
        /*11c4*/ 	.word	0x0002c420


	//   ....[71]....
        /*11c8*/ 	.word	0x0002c500


	//   ....[72]....
        /*11cc*/ 	.word	0x0002c590


	//   ....[73]....
        /*11d0*/ 	.word	0x0002c620


	//   ....[74]....
        /*11d4*/ 	.word	0x0002c6b0


	//   ....[75]....
        /*11d8*/ 	.word	0x0002c780


	//   ....[76]....
        /*11dc*/ 	.word	0x0002c820


	//   ....[77]....
        /*11e0*/ 	.word	0x0002c8b0


	//   ....[78]....
        /*11e4*/ 	.word	0x0002c900


	//   ....[79]....
        /*11e8*/ 	.word	0x0002c950


	//   ....[80]....
        /*11ec*/ 	.word	0x0002c9e0


	//   ....[81]....
        /*11f0*/ 	.word	0x0002ca70


	//   ....[82]....
        /*11f4*/ 	.word	0x0002cac0


	//   ....[83]....
        /*11f8*/ 	.word	0x0002cb10


	//   ....[84]....
        /*11fc*/ 	.word	0x0002cba0


	//   ....[85]....
        /*1200*/ 	.word	0x0002cc30


	//   ....[86]....
        /*1204*/ 	.word	0x0002cc80


	//   ....[87]....
        /*1208*/ 	.word	0x0002ccd0


	//   ....[88]....
        /*120c*/ 	.word	0x0002cd60


	//   ....[89]....
        /*1210*/ 	.word	0x0002cdf0


	//   ....[90]....
        /*1214*/ 	.word	0x0002ce40


	//   ....[91]....
        /*1218*/ 	.word	0x0002ce90


	//   ....[92]....
        /*121c*/ 	.word	0x0002cf90


	//   ....[93]....
        /*1220*/ 	.word	0x0002d040


	//   ....[94]....
        /*1224*/ 	.word	0x0002d0a0


	//   ....[95]....
        /*1228*/ 	.word	0x0002d120


	//   ....[96]....
        /*122c*/ 	.word	0x0002d1a0


	//   ....[97]....
        /*1230*/ 	.word	0x0002d1f0


	//   ....[98]....
        /*1234*/ 	.word	0x0002d240


	//   ....[99]....
        /*1238*/ 	.word	0x0002d290


	//   ....[100]....
        /*123c*/ 	.word	0x0002d3f0


	//   ....[101]....
        /*1240*/ 	.word	0x0002d4a0


	//   ....[102]....
        /*1244*/ 	.word	0x0002d4f0


	//   ....[103]....
        /*1248*/ 	.word	0x0002d560


	//   ....[104]....
        /*124c*/ 	.word	0x0002d600


	//   ....[105]....
        /*1250*/ 	.word	0x0002d650


	//   ....[106]....
        /*1254*/ 	.word	0x0002d6a0


	//   ....[107]....
        /*1258*/ 	.word	0x0002d6f0


	//   ....[108]....
        /*125c*/ 	.word	0x0002db30


	//   ....[109]....
        /*1260*/ 	.word	0x0002dc50


	//   ....[110]....
        /*1264*/ 	.word	0x0002dd80


	//   ....[111]....
        /*1268*/ 	.word	0x0002dea0


	//   ....[112]....
        /*126c*/ 	.word	0x0002dfc0


	//   ....[113]....
        /*1270*/ 	.word	0x0002e0e0


	//   ....[114]....
        /*1274*/ 	.word	0x0002e210


	//   ....[115]....
        /*1278*/ 	.word	0x0002e330


	//   ....[116]....
        /*127c*/ 	.word	0x0002e460


	//   ....[117]....
        /*1280*/ 	.word	0x0002e570


	//   ....[118]....
        /*1284*/ 	.word	0x0002e650


	//   ....[119]....
        /*1288*/ 	.word	0x0002e6a0


	//   ....[120]....
        /*128c*/ 	.word	0x0002e720


	//   ....[121]....
        /*1290*/ 	.word	0x0002e780


	//   ....[122]....
        /*1294*/ 	.word	0x0002e7e0


	//   ....[123]....
        /*1298*/ 	.word	0x0002e830


	//   ....[124]....
        /*129c*/ 	.word	0x0002e8b0


	//   ....[125]....
        /*12a0*/ 	.word	0x0002e920


	//   ....[126]....
        /*12a4*/ 	.word	0x0002e980


	//   ....[127]....
        /*12a8*/ 	.word	0x0002e9d0


	//   ....[128]....
        /*12ac*/ 	.word	0x0002ea50


	//   ....[129]....
        /*12b0*/ 	.word	0x0002eac0


	//   ....[130]....
        /*12b4*/ 	.word	0x0002eb20


	//   ....[131]....
        /*12b8*/ 	.word	0x0002eb70


	//   ....[132]....
        /*12bc*/ 	.word	0x0002ebf0


	//   ....[133]....
        /*12c0*/ 	.word	0x0002ec60


	//   ....[134]....
        /*12c4*/ 	.word	0x0002ecc0


	//   ....[135]....
        /*12c8*/ 	.word	0x0002ed10


	//   ....[136]....
        /*12cc*/ 	.word	0x0002ed90


	//   ....[137]....
        /*12d0*/ 	.word	0x0002ee00


	//   ....[138]....
        /*12d4*/ 	.word	0x0002ee60


	//   ....[139]....
        /*12d8*/ 	.word	0x0002eeb0


	//   ....[140]....
        /*12dc*/ 	.word	0x0002ef30


	//   ....[141]....
        /*12e0*/ 	.word	0x0002efa0


	//   ....[142]....
        /*12e4*/ 	.word	0x0002f000


	//   ....[143]....
        /*12e8*/ 	.word	0x0002f050


	//   ....[144]....
        /*12ec*/ 	.word	0x0002f0d0


	//   ....[145]....
        /*12f0*/ 	.word	0x0002f140


	//   ....[146]....
        /*12f4*/ 	.word	0x0002f1a0


	//   ....[147]....
        /*12f8*/ 	.word	0x0002f1f0


	//   ....[148]....
        /*12fc*/ 	.word	0x0002f270


	//   ....[149]....
        /*1300*/ 	.word	0x0002f2c0


	//   ....[150]....
        /*1304*/ 	.word	0x0002f320


	//   ....[151]....
        /*1308*/ 	.word	0x0002f370


	//   ....[152]....
        /*130c*/ 	.word	0x0002f3e0


	//   ....[153]....
        /*1310*/ 	.word	0x0002f450


	//   ....[154]....
        /*1314*/ 	.word	0x0002f4b0


	//   ....[155]....
        /*1318*/ 	.word	0x0002f500


	//   ....[156]....
        /*131c*/ 	.word	0x0002f580


	//   ....[157]....
        /*1320*/ 	.word	0x0002f5f0


	//   ....[158]....
        /*1324*/ 	.word	0x0002f650


	//   ....[159]....
        /*1328*/ 	.word	0x0002f6a0


	//   ....[160]....
        /*132c*/ 	.word	0x0002f700


	//   ....[161]....
        /*1330*/ 	.word	0x0002f770


	//   ....[162]....
        /*1334*/ 	.word	0x0002f7d0


	//   ....[163]....
        /*1338*/ 	.word	0x0002f820


	//   ....[164]....
        /*133c*/ 	.word	0x0002f880


	//   ....[165]....
        /*1340*/ 	.word	0x0002f8d0


	//   ....[166]....
        /*1344*/ 	.word	0x0002f930


	//   ....[167]....
        /*1348*/ 	.word	0x0002f980


	//   ....[168]....
        /*134c*/ 	.word	0x0002f9e0


	//   ....[169]....
        /*1350*/ 	.word	0x0002fa30


	//   ....[170]....
        /*1354*/ 	.word	0x0002fa90


	//   ....[171]....
        /*1358*/ 	.word	0x0002fae0


	//   ....[172]....
        /*135c*/ 	.word	0x0002fb40


	//   ....[173]....
        /*1360*/ 	.word	0x0002fb90


	//   ....[174]....
        /*1364*/ 	.word	0x0002fbf0


	//   ....[175]....
        /*1368*/ 	.word	0x0002fc40


	//   ....[176]....
        /*136c*/ 	.word	0x0002fcc0


	//   ....[177]....
        /*1370*/ 	.word	0x0002fd10


	//   ....[178]....
        /*1374*/ 	.word	0x0002fd70


	//   ....[179]....
        /*1378*/ 	.word	0x0002fdc0


	//   ....[180]....
        /*137c*/ 	.word	0x0002fe40


	//   ....[181]....
        /*1380*/ 	.word	0x0002feb0


	//   ....[182]....
        /*1384*/ 	.word	0x0002ff10


	//   ....[183]....
        /*1388*/ 	.word	0x0002ff60


	//   ....[184]....
        /*138c*/ 	.word	0x0002ffe0


	//   ....[185]....
        /*1390*/ 	.word	0x00030050


	//   ....[186]....
        /*1394*/ 	.word	0x000300b0


	//   ....[187]....
        /*1398*/ 	.word	0x00030100


	//   ....[188]....
        /*139c*/ 	.word	0x00030180


	//   ....[189]....
        /*13a0*/ 	.word	0x000301f0


	//   ....[190]....
        /*13a4*/ 	.word	0x00030250


	//   ....[191]....
        /*13a8*/ 	.word	0x000302a0


	//   ....[192]....
        /*13ac*/ 	.word	0x00030320


	//   ....[193]....
        /*13b0*/ 	.word	0x00030370


	//   ....[194]....
        /*13b4*/ 	.word	0x000303d0


	//   ....[195]....
        /*13b8*/ 	.word	0x00030420


	//   ....[196]....
        /*13bc*/ 	.word	0x00030480


	//   ....[197]....
        /*13c0*/ 	.word	0x000304f0


	//   ....[198]....
        /*13c4*/ 	.word	0x00030550


	//   ....[199]....
        /*13c8*/ 	.word	0x000305a0


	//   ....[200]....
        /*13cc*/ 	.word	0x00030620


	//   ....[201]....
        /*13d0*/ 	.word	0x00030690


	//   ....[202]....
        /*13d4*/ 	.word	0x000306f0


	//   ....[203]....
        /*13d8*/ 	.word	0x00030740


	//   ....[204]....
        /*13dc*/ 	.word	0x000307c0


	//   ....[205]....
        /*13e0*/ 	.word	0x00030830


	//   ....[206]....
        /*13e4*/ 	.word	0x00030890


	//   ....[207]....
        /*13e8*/ 	.word	0x000308e0


	//   ....[208]....
        /*13ec*/ 	.word	0x00030960


	//   ....[209]....
        /*13f0*/ 	.word	0x000309d0


	//   ....[210]....
        /*13f4*/ 	.word	0x00030a30


	//   ....[211]....
        /*13f8*/ 	.word	0x00030a80


	//   ....[212]....
        /*13fc*/ 	.word	0x00030b00


	//   ....[213]....
        /*1400*/ 	.word	0x00030b50


	//   ....[214]....
        /*1404*/ 	.word	0x00030bb0


	//   ....[215]....
        /*1408*/ 	.word	0x00030c00


	//   ....[216]....
        /*140c*/ 	.word	0x00030c80


	//   ....[217]....
        /*1410*/ 	.word	0x00030cf0


	//   ....[218]....
        /*1414*/ 	.word	0x00030d50


	//   ....[219]....
        /*1418*/ 	.word	0x00030da0


	//   ....[220]....
        /*141c*/ 	.word	0x00030e20


	//   ....[221]....
        /*1420*/ 	.word	0x00030e90


	//   ....[222]....
        /*1424*/ 	.word	0x00030ef0


	//   ....[223]....
        /*1428*/ 	.word	0x00030f40


	//   ....[224]....
        /*142c*/ 	.word	0x00030fc0


	//   ....[225]....
        /*1430*/ 	.word	0x00031030


	//   ....[226]....
        /*1434*/ 	.word	0x00031090


	//   ....[227]....
        /*1438*/ 	.word	0x000310e0


	//   ....[228]....
        /*143c*/ 	.word	0x00031160


	//   ....[229]....
        /*1440*/ 	.word	0x000311d0


	//   ....[230]....
        /*1444*/ 	.word	0x00031230


	//   ....[231]....
        /*1448*/ 	.word	0x00031280


	//   ....[232]....
        /*144c*/ 	.word	0x00031300


	//   ....[233]....
        /*1450*/ 	.word	0x00031380


	//   ....[234]....
        /*1454*/ 	.word	0x00031420


	//   ....[235]....
        /*1458*/ 	.word	0x00031540


	//   ....[236]....
        /*145c*/ 	.word	0x00031770


	//   ....[237]....
        /*1460*/ 	.word	0x000317c0


	//   ....[238]....
        /*1464*/ 	.word	0x00031850


	//   ....[239]....
        /*1468*/ 	.word	0x000318e0


	//   ....[240]....
        /*146c*/ 	.word	0x00031970


	//   ....[241]....
        /*1470*/ 	.word	0x00031a00


	//   ....[242]....
        /*1474*/ 	.word	0x00031a90


	//   ....[243]....
        /*1478*/ 	.word	0x00031b20


	//   ....[244]....
        /*147c*/ 	.word	0x00031ba0


	//   ....[245]....
        /*1480*/ 	.word	0x00031bf0


	//   ....[246]....
        /*1484*/ 	.word	0x00031c90


	//   ....[247]....
        /*1488*/ 	.word	0x00031d20


	//   ....[248]....
        /*148c*/ 	.word	0x00031db0


	//   ....[249]....
        /*1490*/ 	.word	0x00031e00


	//   ....[250]....
        /*1494*/ 	.word	0x00031e90


	//   ....[251]....
        /*1498*/ 	.word	0x00031f20


	//   ....[252]....
        /*149c*/ 	.word	0x00031fb0


	//   ....[253]....
        /*14a0*/ 	.word	0x00032040


	//   ....[254]....
        /*14a4*/ 	.word	0x000320d0


	//   ....[255]....
        /*14a8*/ 	.word	0x00032160


	//   ....[0]....
        /*14ac*/ 	.word	0x00032220


	//   ....[1]....
        /*14b0*/ 	.word	0x00032500


	//   ....[2]....
        /*14b4*/ 	.word	0x000325f0


	//   ....[3]....
        /*14b8*/ 	.word	0x000326b0


	//   ....[4]....
        /*14bc*/ 	.word	0x00032790


	//   ....[5]....
        /*14c0*/ 	.word	0x00032840


	//   ....[6]....
        /*14c4*/ 	.word	0x000328a0


	//   ....[7]....
        /*14c8*/ 	.word	0x00032980


	//   ....[8]....
        /*14cc*/ 	.word	0x000329e0


	//   ....[9]....
        /*14d0*/ 	.word	0x00032ab0


	//   ....[10]....
        /*14d4*/ 	.word	0x00032bf0


	//   ....[11]....
        /*14d8*/ 	.word	0x00032c80


	//   ....[12]....
        /*14dc*/ 	.word	0x00032d80


	//   ....[13]....
        /*14e0*/ 	.word	0x00032e20


	//   ....[14]....
        /*14e4*/ 	.word	0x00032e80


	//   ....[15]....
        /*14e8*/ 	.word	0x00032f70


	//   ....[16]....
        /*14ec*/ 	.word	0x00032fd0


	//   ....[17]....
        /*14f0*/ 	.word	0x00033070


	//   ....[18]....
        /*14f4*/ 	.word	0x00033170


	//   ....[19]....
        /*14f8*/ 	.word	0x000331e0


	//   ....[20]....
        /*14fc*/ 	.word	0x00033240


	//   ....[21]....
        /*1500*/ 	.word	0x00033320


	//   ....[22]....
        /*1504*/ 	.word	0x00033380


	//   ....[23]....
        /*1508*/ 	.word	0x00033470


	//   ....[24]....
        /*150c*/ 	.word	0x000334d0


	//   ....[25]....
        /*1510*/ 	.word	0x000335c0


	//   ....[26]....
        /*1514*/ 	.word	0x00033620


	//   ....[27]....
        /*1518*/ 	.word	0x00033710


	//   ....[28]....
        /*151c*/ 	.word	0x00033770


	//   ....[29]....
        /*1520*/ 	.word	0x00033860


	//   ....[30]....
        /*1524*/ 	.word	0x000338c0


	//   ....[31]....
        /*1528*/ 	.word	0x000339b0


	//   ....[32]....
        /*152c*/ 	.word	0x00033a10


	//   ....[33]....
        /*1530*/ 	.word	0x00033ae0


	//   ....[34]....
        /*1534*/ 	.word	0x00033c10


	//   ....[35]....
        /*1538*/ 	.word	0x00033cb0


	//   ....[36]....
        /*153c*/ 	.word	0x00033d10


	//   ....[37]....
        /*1540*/ 	.word	0x00033dd0


	//   ....[38]....
        /*1544*/ 	.word	0x00033e30


	//   ....[39]....
        /*1548*/ 	.word	0x00033ef0


	//   ....[40]....
        /*154c*/ 	.word	0x00033f50


	//   ....[41]....
        /*1550*/ 	.word	0x00034010


	//   ....[42]....
        /*1554*/ 	.word	0x00034100


	//   ....[43]....
        /*1558*/ 	.word	0x00034190


	//   ....[44]....
        /*155c*/ 	.word	0x000341f0


	//   ....[45]....
        /*1560*/ 	.word	0x000342b0


	//   ....[46]....
        /*1564*/ 	.word	0x00034310


	//   ....[47]....
        /*1568*/ 	.word	0x000343d0


	//   ....[48]....
        /*156c*/ 	.word	0x00034430


	//   ....[49]....
        /*1570*/ 	.word	0x000344f0


	//   ....[50]....
        /*1574*/ 	.word	0x000346d0


	//   ....[51]....
        /*1578*/ 	.word	0x00034770


	//   ....[52]....
        /*157c*/ 	.word	0x000348e0


	//   ....[53]....
        /*1580*/ 	.word	0x00034950


	//   ....[54]....
        /*1584*/ 	.word	0x000349c0


	//   ....[55]....
        /*1588*/ 	.word	0x00034a30


	//   ....[56]....
        /*158c*/ 	.word	0x00034aa0


	//   ....[57]....
        /*1590*/ 	.word	0x00034b20


	//   ....[58]....
        /*1594*/ 	.word	0x00034ba0


	//   ....[59]....
        /*1598*/ 	.word	0x00034c30


	//   ....[60]....
        /*159c*/ 	.word	0x00034ca0


	//   ....[61]....
        /*15a0*/ 	.word	0x00034d10


	//   ....[62]....
        /*15a4*/ 	.word	0x00034d80


	//   ....[63]....
        /*15a8*/ 	.word	0x00034e00


	//   ....[64]....
        /*15ac*/ 	.word	0x00034e70


	//   ....[65]....
        /*15b0*/ 	.word	0x00034f20


	//   ....[66]....
        /*15b4*/ 	.word	0x00034f70


	//   ....[67]....
        /*15b8*/ 	.word	0x00035000


	//   ....[68]....
        /*15bc*/ 	.word	0x00035130


	//----- nvinfo : EIATTR_REG_RECONFIG
	.align		4
.L_240:
        /*15c0*/ 	.byte	0x01, 0x54
	.zero		2


	//----- nvinfo : EIATTR_SYSCALL_OFFSETS
	.align		4
        /*15c4*/ 	.byte	0x04, 0x46
        /*15c6*/ 	.short	(.L_242 - .L_241)


	//   ....[0]....
.L_241:
        /*15c8*/ 	.word	0x00002430


	//   ....[1]....
        /*15cc*/ 	.word	0x00002580


	//   ....[2]....
        /*15d0*/ 	.word	0x000089f0


	//   ....[3]....
        /*15d4*/ 	.word	0x00008f40


	//   ....[4]....
        /*15d8*/ 	.word	0x00027270


	//   ....[5]....
        /*15dc*/ 	.word	0x000273e0


	//   ....[6]....
        /*15e0*/ 	.word	0x00027530


	//   ....[7]....
        /*15e4*/ 	.word	0x00027670


	//   ....[8]....
        /*15e8*/ 	.word	0x000286f0


	//----- nvinfo : EIATTR_MBARRIER_INSTR_OFFSETS
	.align		4
.L_242:
        /*15ec*/ 	.byte	0x04, 0x39
        /*15ee*/ 	.short	(.L_244 - .L_243)


	//   ....[0]....
.L_243:
        /*15f0*/ 	.word	0x00000270
        /*15f4*/ 	.word	0x000000ff
        /*15f8*/ 	.word	0x00028400
        /*15fc*/ 	.short	0x0100
        /*15fe*/ 	.byte	0x08
	.zero		1


	//   ....[1]....
        /*1600*/ 	.word	0x00000280
        /*1604*/ 	.word	0x000000ff
        /*1608*/ 	.word	0x00028420
        /*160c*/ 	.short	0x0100
        /*160e*/ 	.byte	0x08
	.zero		1


	//   ....[2]....
        /*1610*/ 	.word	0x00000370
        /*1614*/ 	.word	0x000000ff
        /*1618*/ 	.word	0x00028430
        /*161c*/ 	.short	0x0100
        /*161e*/ 	.byte	0x08
	.zero		1


	//   ....[3]....
        /*1620*/ 	.word	0x00000380
        /*1624*/ 	.word	0x000000ff
        /*1628*/ 	.word	0x00028440
        /*162c*/ 	.short	0x0100
        /*162e*/ 	.byte	0x08
	.zero		1


	//   ....[4]....
        /*1630*/ 	.word	0x00000390
        /*1634*/ 	.word	0x000000ff
        /*1638*/ 	.word	0x00028438
        /*163c*/ 	.short	0x0100
        /*163e*/ 	.byte	0x08
	.zero		1


	//   ....[5]....
        /*1640*/ 	.word	0x000003a0
        /*1644*/ 	.word	0x000000ff
        /*1648*/ 	.word	0x00028448
        /*164c*/ 	.short	0x0100
        /*164e*/ 	.byte	0x08
	.zero		1


	//   ....[6]....
        /*1650*/ 	.word	0x000004d0
        /*1654*/ 	.word	0x000000ff
        /*1658*/ 	.word	0x00028450
        /*165c*/ 	.short	0x0100
        /*165e*/ 	.byte	0x08
	.zero		1


	//   ....[7]....
        /*1660*/ 	.word	0x000004e0
        /*1664*/ 	.word	0x000000ff
        /*1668*/ 	.word	0x00028460
        /*166c*/ 	.short	0x0100
        /*166e*/ 	.byte	0x08
	.zero		1


	//   ....[8]....
        /*1670*/ 	.word	0x000004f0
        /*1674*/ 	.word	0x000000ff
        /*1678*/ 	.word	0x00028458
        /*167c*/ 	.short	0x0100
        /*167e*/ 	.byte	0x08
	.zero		1


	//   ....[9]....
        /*1680*/ 	.word	0x00000500
        /*1684*/ 	.word	0x000000ff
        /*1688*/ 	.word	0x00028468
        /*168c*/ 	.short	0x0100
        /*168e*/ 	.byte	0x08
	.zero		1


	//   ....[10]....
        /*1690*/ 	.word	0x000005f0
        /*1694*/ 	.word	0x000000ff
        /*1698*/ 	.word	0x00028470
        /*169c*/ 	.short	0x0100
        /*169e*/ 	.byte	0x06
	.zero		1


	//   ....[11]....
        /*16a0*/ 	.word	0x00000600
        /*16a4*/ 	.word	0x000000ff
        /*16a8*/ 	.word	0x00028480
        /*16ac*/ 	.short	0x0100
        /*16ae*/ 	.byte	0x06
	.zero		1


	//   ....[12]....
        /*16b0*/ 	.word	0x00000610
        /*16b4*/ 	.word	0x000000ff
        /*16b8*/ 	.word	0x00028478
        /*16bc*/ 	.short	0x0100
        /*16be*/ 	.byte	0x06
	.zero		1


	//   ....[13]....
        /*16c0*/ 	.word	0x00000620
        /*16c4*/ 	.word	0x000000ff
        /*16c8*/ 	.word	0x00028488
        /*16cc*/ 	.short	0x0100
        /*16ce*/ 	.byte	0x06
	.zero		1


	//   ....[14]....
        /*16d0*/ 	.word	0x00000750
        /*16d4*/ 	.word	0x000000ff
        /*16d8*/ 	.word	0x00028490
        /*16dc*/ 	.short	0x0100
        /*16de*/ 	.byte	0x08
	.zero		1


	//   ....[15]....
        /*16e0*/ 	.word	0x00000760
        /*16e4*/ 	.word	0x000000ff
        /*16e8*/ 	.word	0x000284a0
        /*16ec*/ 	.short	0x0100
        /*16ee*/ 	.byte	0x08
	.zero		1


	//   ....[16]....
        /*16f0*/ 	.word	0x00000770
        /*16f4*/ 	.word	0x000000ff
        /*16f8*/ 	.word	0x00028498
        /*16fc*/ 	.short	0x0100
        /*16fe*/ 	.byte	0x08
	.zero		1


	//   ....[17]....
        /*1700*/ 	.word	0x00000780
        /*1704*/ 	.word	0x000000ff
        /*1708*/ 	.word	0x000284a8
        /*170c*/ 	.short	0x0100
        /*170e*/ 	.byte	0x08
	.zero		1


	//   ....[18]....
        /*1710*/ 	.word	0x000008c0
        /*1714*/ 	.word	0x000000ff
        /*1718*/ 	.word	0x000284b0
        /*171c*/ 	.short	0x0100
        /*171e*/ 	.byte	0x08
	.zero		1


	//   ....[19]....
        /*1720*/ 	.word	0x000008d0
        /*1724*/ 	.word	0x000000ff
        /*1728*/ 	.word	0x000284c0
        /*172c*/ 	.short	0x0100
        /*172e*/ 	.byte	0x08
	.zero		1


	//   ....[20]....
        /*1730*/ 	.word	0x000008e0
        /*1734*/ 	.word	0x000000ff
        /*1738*/ 	.word	0x000284b8
        /*173c*/ 	.short	0x0100
        /*173e*/ 	.byte	0x08
	.zero		1


	//   ....[21]....
        /*1740*/ 	.word	0x000008f0
        /*1744*/ 	.word	0x000000ff
        /*1748*/ 	.word	0x000284c8
        /*174c*/ 	.short	0x0100
        /*174e*/ 	.byte	0x08
	.zero		1


	//   ....[22]....
        /*1750*/ 	.word	0x00003340
        /*1754*/ 	.word	0x0000004c
        /*1758*/ 	.word	0x00028490
        /*175c*/ 	.short	0x010a
        /*175e*/ 	.byte	0x3f
	.zero		1


	//   ....[23]....
        /*1760*/ 	.word	0x000053b0
        /*1764*/ 	.word	0x0000004c
        /*1768*/ 	.word	0x00028490
        /*176c*/ 	.short	0x010a
        /*176e*/ 	.byte	0x3f
	.zero		1


	//   ....[24]....
        /*1770*/ 	.word	0x00007330
        /*1774*/ 	.word	0x0000004c
        /*1778*/ 	.word	0x00028490
        /*177c*/ 	.short	0x010a
        /*177e*/ 	.byte	0x3f
	.zero		1


	//   ....[25]....
        /*1780*/ 	.word	0x000077c0
        /*1784*/ 	.word	0x00000004
        /*1788*/ 	.word	0x00000000
        /*178c*/ 	.short	0x0101
        /*178e*/ 	.byte	0x3f
	.zero		1


	//   ....[26]....
        /*1790*/ 	.word	0x00007800
        /*1794*/ 	.word	0x0000004c
        /*1798*/ 	.word	0x000284b0
        /*179c*/ 	.short	0x010a
        /*179e*/ 	.byte	0x3f
	.zero		1


	//   ....[27]....
        /*17a0*/ 	.word	0x00007c20
        /*17a4*/ 	.word	0x0000004c
        /*17a8*/ 	.word	0x00000000
        /*17ac*/ 	.short	0x0101
        /*17ae*/ 	.byte	0x3f
	.zero		1


	//   ....[28]....
        /*17b0*/ 	.word	0x00008ca0
        /*17b4*/ 	.word	0x00000016
        /*17b8*/ 	.word	0x00028400
        /*17bc*/ 	.short	0x010a
        /*17be*/ 	.byte	0x3f
	.zero		1


	//   ....[29]....
        /*17c0*/ 	.word	0x00008cf0
        /*17c4*/ 	.word	0x00000016
        /*17c8*/ 	.word	0x00028400
        /*17cc*/ 	.short	0x010a
        /*17ce*/ 	.byte	0x3f
	.zero		1


	//   ....[30]....
        /*17d0*/ 	.word	0x00009a10
        /*17d4*/ 	.word	0x00000016
        /*17d8*/ 	.word	0x00028400
        /*17dc*/ 	.short	0x010a
        /*17de*/ 	.byte	0x3f
	.zero		1


	//   ....[31]....
        /*17e0*/ 	.word	0x0000e140
        /*17e4*/ 	.word	0x00000016
        /*17e8*/ 	.word	0x00028400
        /*17ec*/ 	.short	0x010a
        /*17ee*/ 	.byte	0x3f
	.zero		1


	//   ....[32]....
        /*17f0*/ 	.word	0x00012390
        /*17f4*/ 	.word	0x00000005
        /*17f8*/ 	.word	0x00028430
        /*17fc*/ 	.short	0x010a
        /*17fe*/ 	.byte	0x3f
	.zero		1


	//   ....[33]....
        /*1800*/ 	.word	0x000123d0
        /*1804*/ 	.word	0x00000005
        /*1808*/ 	.word	0x00028430
        /*180c*/ 	.short	0x010a
        /*180e*/ 	.byte	0x3f
	.zero		1


	//   ....[34]....
        /*1810*/ 	.word	0x00012d90
        /*1814*/ 	.word	0x00000015
        /*1818*/ 	.word	0x00000000
        /*181c*/ 	.short	0x0101
        /*181e*/ 	.byte	0x3f
	.zero		1


	//   ....[35]....
        /*1820*/ 	.word	0x00014570
        /*1824*/ 	.word	0x00000005
        /*1828*/ 	.word	0x00028450
        /*182c*/ 	.short	0x010a
        /*182e*/ 	.byte	0x3f
	.zero		1


	//   ....[36]....
        /*1830*/ 	.word	0x000145c0
        /*1834*/ 	.word	0x00000005
        /*1838*/ 	.word	0x00028450
        /*183c*/ 	.short	0x010a
        /*183e*/ 	.byte	0x3f
	.zero		1


	//   ....[37]....
        /*1840*/ 	.word	0x000147d0
        /*1844*/ 	.word	0x00000005
        /*1848*/ 	.word	0x00000000
        /*184c*/ 	.short	0x0101
        /*184e*/ 	.byte	0x3f
	.zero		1


	//   ....[38]....
        /*1850*/ 	.word	0x00014b10
        /*1854*/ 	.word	0x000000cd
        /*1858*/ 	.word	0x00028430
        /*185c*/ 	.short	0x010a
        /*185e*/ 	.byte	0x3f
	.zero		1


	//   ....[39]....
        /*1860*/ 	.word	0x00014b90
        /*1864*/ 	.word	0x000000cd
        /*1868*/ 	.word	0x00028430
        /*186c*/ 	.short	0x010a
        /*186e*/ 	.byte	0x3f
	.zero		1


	//   ....[40]....
        /*1870*/ 	.word	0x00015360
        /*1874*/ 	.word	0x0000000a
        /*1878*/ 	.word	0x00000000
        /*187c*/ 	.short	0x0101
        /*187e*/ 	.byte	0x3f
	.zero		1


	//   ....[41]....
        /*1880*/ 	.word	0x00017160
        /*1884*/ 	.word	0x000000cd
        /*1888*/ 	.word	0x00028450
        /*188c*/ 	.short	0x010a
        /*188e*/ 	.byte	0x3f
	.zero		1


	//   ....[42]....
        /*1890*/ 	.word	0x000171b0
        /*1894*/ 	.word	0x000000cd
        /*1898*/ 	.word	0x00028450
        /*189c*/ 	.short	0x010a
        /*189e*/ 	.byte	0x3f
	.zero		1


	//   ....[43]....
        /*18a0*/ 	.word	0x000173a0
        /*18a4*/ 	.word	0x00000006
        /*18a8*/ 	.word	0x00000000
        /*18ac*/ 	.short	0x0101
        /*18ae*/ 	.byte	0x3f
	.zero		1


	//   ....[44]....
        /*18b0*/ 	.word	0x00017770
        /*18b4*/ 	.word	0x00000005
        /*18b8*/ 	.word	0x00028430
        /*18bc*/ 	.short	0x010a
        /*18be*/ 	.byte	0x3f
	.zero		1


	//   ....[45]....
        /*18c0*/ 	.word	0x000177f0
        /*18c4*/ 	.word	0x00000005
        /*18c8*/ 	.word	0x00028430
        /*18cc*/ 	.short	0x010a
        /*18ce*/ 	.byte	0x3f
	.zero		1


	//   ....[46]....
        /*18d0*/ 	.word	0x00019100
        /*18d4*/ 	.word	0x0000000e
        /*18d8*/ 	.word	0x00000000
        /*18dc*/ 	.short	0x0101
        /*18de*/ 	.byte	0x3f
	.zero		1


	//   ....[47]....
        /*18e0*/ 	.word	0x00019330
        /*18e4*/ 	.word	0x00000005
        /*18e8*/ 	.word	0x00028450
        /*18ec*/ 	.short	0x010a
        /*18ee*/ 	.byte	0x3f
	.zero		1


	//   ....[48]....
        /*18f0*/ 	.word	0x00019380
        /*18f4*/ 	.word	0x00000005
        /*18f8*/ 	.word	0x00028450
        /*18fc*/ 	.short	0x010a
        /*18fe*/ 	.byte	0x3f
	.zero		1


	//   ....[49]....
        /*1900*/ 	.word	0x00019560
        /*1904*/ 	.word	0x00000005
        /*1908*/ 	.word	0x00000000
        /*190c*/ 	.short	0x0101
        /*190e*/ 	.byte	0x3f
	.zero		1


	//   ....[50]....
        /*1910*/ 	.word	0x00019680
        /*1914*/ 	.word	0x0000000a
        /*1918*/ 	.word	0x00028430
        /*191c*/ 	.short	0x010a
        /*191e*/ 	.byte	0x3f
	.zero		1


	//   ....[51]....
        /*1920*/ 	.word	0x00019700
        /*1924*/ 	.word	0x0000000a
        /*1928*/ 	.word	0x00028430
        /*192c*/ 	.short	0x010a
        /*192e*/ 	.byte	0x3f
	.zero		1


	//   ....[52]....
        /*1930*/ 	.word	0x00019eb0
        /*1934*/ 	.word	0x00000006
        /*1938*/ 	.word	0x00000000
        /*193c*/ 	.short	0x0101
        /*193e*/ 	.byte	0x3f
	.zero		1


	//   ....[53]....
        /*1940*/ 	.word	0x0001bc90
        /*1944*/ 	.word	0x0000000a
        /*1948*/ 	.word	0x00028450
        /*194c*/ 	.short	0x010a
        /*194e*/ 	.byte	0x3f
	.zero		1


	//   ....[54]....
        /*1950*/ 	.word	0x0001bce0
        /*1954*/ 	.word	0x0000000a
        /*1958*/ 	.word	0x00028450
        /*195c*/ 	.short	0x010a
        /*195e*/ 	.byte	0x3f
	.zero		1


	//   ....[55]....
        /*1960*/ 	.word	0x0001bee0
        /*1964*/ 	.word	0x00000008
        /*1968*/ 	.word	0x00000000
        /*196c*/ 	.short	0x0101
        /*196e*/ 	.byte	0x3f
	.zero		1


	//   ....[56]....
        /*1970*/ 	.word	0x00020110
        /*1974*/ 	.word	0x00000000
        /*1978*/ 	.word	0x00000000
        /*197c*/ 	.short	0x0101
        /*197e*/ 	.byte	0x3f
	.zero		1


	//   ....[57]....
        /*1980*/ 	.word	0x000208f0
        /*1984*/ 	.word	0x0000000b
        /*1988*/ 	.word	0x00000000
        /*198c*/ 	.short	0x0101
        /*198e*/ 	.byte	0x3f
	.zero		1


	//   ....[58]....
        /*1990*/ 	.word	0x00025aa0
        /*1994*/ 	.word	0x00000016
        /*1998*/ 	.word	0x00028420
        /*199c*/ 	.short	0x010a
        /*199e*/ 	.byte	0x3f
	.zero		1


	//   ....[59]....
        /*19a0*/ 	.word	0x00025b30
        /*19a4*/ 	.word	0x0000000c
        /*19a8*/ 	.word	0x000284a0
        /*19ac*/ 	.short	0x010a
        /*19ae*/ 	.byte	0x3f
	.zero		1


	//   ....[60]....
        /*19b0*/ 	.word	0x00025e80
        /*19b4*/ 	.word	0x0000000c
        /*19b8*/ 	.word	0x000284c0
        /*19bc*/ 	.short	0x010a
        /*19be*/ 	.byte	0x3f
	.zero		1


	//   ....[61]....
        /*19c0*/ 	.word	0x000262a0
        /*19c4*/ 	.word	0x0000000b
        /*19c8*/ 	.word	0x000284a0
        /*19cc*/ 	.short	0x010a
        /*19ce*/ 	.byte	0x3f
	.zero		1


	//   ....[62]....
        /*19d0*/ 	.word	0x000265e0
        /*19d4*/ 	.word	0x0000000b
        /*19d8*/ 	.word	0x000284c0
        /*19dc*/ 	.short	0x010a
        /*19de*/ 	.byte	0x3f
	.zero		1


	//   ....[63]....
        /*19e0*/ 	.word	0x00027a80
        /*19e4*/ 	.word	0x00000005
        /*19e8*/ 	.word	0x00028480
        /*19ec*/ 	.short	0x010a
        /*19ee*/ 	.byte	0x3f
	.zero		1


	//   ....[64]....
        /*19f0*/ 	.word	0x00027f10
        /*19f4*/ 	.word	0x00000005
        /*19f8*/ 	.word	0x00028470
        /*19fc*/ 	.short	0x0107
        /*19fe*/ 	.byte	0x3f
	.zero		1


	//   ....[65]....
        /*1a00*/ 	.word	0x00027fc0
        /*1a04*/ 	.word	0x00000005
        /*1a08*/ 	.word	0x00028470
        /*1a0c*/ 	.short	0x0101
        /*1a0e*/ 	.byte	0x3f
	.zero		1


	//   ....[66]....
        /*1a10*/ 	.word	0x00027ff0
        /*1a14*/ 	.word	0x00000005
        /*1a18*/ 	.word	0x00028440
        /*1a1c*/ 	.short	0x010a
        /*1a1e*/ 	.byte	0x3f
	.zero		1


	//   ....[67]....
        /*1a20*/ 	.word	0x00028400
        /*1a24*/ 	.word	0x00000005
        /*1a28*/ 	.word	0x00028430
        /*1a2c*/ 	.short	0x0107
        /*1a2e*/ 	.byte	0x3f
	.zero		1


	//   ....[68]....
        /*1a30*/ 	.word	0x000284c0
        /*1a34*/ 	.word	0x00000005
        /*1a38*/ 	.word	0x00028430
        /*1a3c*/ 	.short	0x0101
        /*1a3e*/ 	.byte	0x3f
	.zero		1


	//   ....[69]....
        /*1a40*/ 	.word	0x00028f90
        /*1a44*/ 	.word	0x00000016
        /*1a48*/ 	.word	0x00028400
        /*1a4c*/ 	.short	0x0107
        /*1a4e*/ 	.byte	0x3f
	.zero		1


	//   ....[70]....
        /*1a50*/ 	.word	0x000290a0
        /*1a54*/ 	.word	0x00000016
        /*1a58*/ 	.word	0x00028400
        /*1a5c*/ 	.short	0x0101
        /*1a5e*/ 	.byte	0x3f
	.zero		1


	//   ....[71]....
        /*1a60*/ 	.word	0x000290c0
        /*1a64*/ 	.word	0x00000016
        /*1a68*/ 	.word	0x00028420
        /*1a6c*/ 	.short	0x010a
        /*1a6e*/ 	.byte	0x3f
	.zero		1


	//   ....[72]....
        /*1a70*/ 	.word	0x00029400
        /*1a74*/ 	.word	0x00000000
        /*1a78*/ 	.word	0x00028480
        /*1a7c*/ 	.short	0x010a
        /*1a7e*/ 	.byte	0x3f
	.zero		1


	//   ....[73]....
        /*1a80*/ 	.word	0x000297a0
        /*1a84*/ 	.word	0x00000000
        /*1a88*/ 	.word	0x00028470
        /*1a8c*/ 	.short	0x0107
        /*1a8e*/ 	.byte	0x3f
	.zero		1


	//   ....[74]....
        /*1a90*/ 	.word	0x00029850
        /*1a94*/ 	.word	0x00000000
        /*1a98*/ 	.word	0x00028470
        /*1a9c*/ 	.short	0x0101
        /*1a9e*/ 	.byte	0x3f
	.zero		1


	//   ....[75]....
        /*1aa0*/ 	.word	0x00029880
        /*1aa4*/ 	.word	0x00000000
        /*1aa8*/ 	.word	0x00028440
        /*1aac*/ 	.short	0x010a
        /*1aae*/ 	.byte	0x3f
	.zero		1


	//   ....[76]....
        /*1ab0*/ 	.word	0x00029bf0
        /*1ab4*/ 	.word	0x00000000
        /*1ab8*/ 	.word	0x00028430
        /*1abc*/ 	.short	0x0107
        /*1abe*/ 	.byte	0x3f
	.zero		1


	//   ....[77]....
        /*1ac0*/ 	.word	0x00029ca0
        /*1ac4*/ 	.word	0x00000000
        /*1ac8*/ 	.word	0x00028430
        /*1acc*/ 	.short	0x0101
        /*1ace*/ 	.byte	0x3f
	.zero		1


	//   ....[78]....
        /*1ad0*/ 	.word	0x00029d30
        /*1ad4*/ 	.word	0x00000003
        /*1ad8*/ 	.word	0x00028470
        /*1adc*/ 	.short	0x010a
        /*1ade*/ 	.byte	0x3f
	.zero		1


	//   ....[79]....
        /*1ae0*/ 	.word	0x00029db0
        /*1ae4*/ 	.word	0x00000003
        /*1ae8*/ 	.word	0x00028460
        /*1aec*/ 	.short	0x010a
        /*1aee*/ 	.byte	0x3f
	.zero		1


	//   ....[80]....
        /*1af0*/ 	.word	0x0002a270
        /*1af4*/ 	.word	0x00000003
        /*1af8*/ 	.word	0x00028450
        /*1afc*/ 	.short	0x0101
        /*1afe*/ 	.byte	0x3f
	.zero		1


	//   ....[81]....
        /*1b00*/ 	.word	0x0002a2f0
        /*1b04*/ 	.word	0x00000000
        /*1b08*/ 	.word	0x00000000
        /*1b0c*/ 	.short	0x0101
        /*1b0e*/ 	.byte	0x3f
	.zero		1


	//   ....[82]....
        /*1b10*/ 	.word	0x0002a4b0
        /*1b14*/ 	.word	0x00000011
        /*1b18*/ 	.word	0x00028470
        /*1b1c*/ 	.short	0x010a
        /*1b1e*/ 	.byte	0x3f
	.zero		1


	//   ....[83]....
        /*1b20*/ 	.word	0x0002a520
        /*1b24*/ 	.word	0x00000011
        /*1b28*/ 	.word	0x00028460
        /*1b2c*/ 	.short	0x010a
        /*1b2e*/ 	.byte	0x3f
	.zero		1


	//   ....[84]....
        /*1b30*/ 	.word	0x0002a9f0
        /*1b34*/ 	.word	0x00000011
        /*1b38*/ 	.word	0x00028450
        /*1b3c*/ 	.short	0x0101
        /*1b3e*/ 	.byte	0x3f
	.zero		1


	//   ....[85]....
        /*1b40*/ 	.word	0x0002aa70
        /*1b44*/ 	.word	0x00000000
        /*1b48*/ 	.word	0x00000000
        /*1b4c*/ 	.short	0x0101
        /*1b4e*/ 	.byte	0x3f
	.zero		1


	//   ....[86]....
        /*1b50*/ 	.word	0x0002bb90
        /*1b54*/ 	.word	0x00000007
        /*1b58*/ 	.word	0x00028420
        /*1b5c*/ 	.short	0x010a
        /*1b5e*/ 	.byte	0x3f
	.zero		1


	//   ....[87]....
        /*1b60*/ 	.word	0x0002bd20
        /*1b64*/ 	.word	0x00000005
        /*1b68*/ 	.word	0x00028440
        /*1b6c*/ 	.short	0x010a
        /*1b6e*/ 	.byte	0x3f
	.zero		1


	//   ....[88]....
        /*1b70*/ 	.word	0x0002bdc0
        /*1b74*/ 	.word	0x00000003
        /*1b78*/ 	.word	0x00028440
        /*1b7c*/ 	.short	0x010a
        /*1b7e*/ 	.byte	0x3f
	.zero		1


	//   ....[89]....
        /*1b80*/ 	.word	0x0002be00
        /*1b84*/ 	.word	0x00000005
        /*1b88*/ 	.word	0x00028460
        /*1b8c*/ 	.short	0x010a
        /*1b8e*/ 	.byte	0x3f
	.zero		1


	//   ....[90]....
        /*1b90*/ 	.word	0x0002be40
        /*1b94*/ 	.word	0x00000003
        /*1b98*/ 	.word	0x00028460
        /*1b9c*/ 	.short	0x010a
        /*1b9e*/ 	.byte	0x3f
	.zero		1


	//   ....[91]....
        /*1ba0*/ 	.word	0x0002be80
        /*1ba4*/ 	.word	0x00000005
        /*1ba8*/ 	.word	0x00028480
        /*1bac*/ 	.short	0x010a
        /*1bae*/ 	.byte	0x3f
	.zero		1


	//   ....[92]....
        /*1bb0*/ 	.word	0x0002bec0
        /*1bb4*/ 	.word	0x00000003
        /*1bb8*/ 	.word	0x00028480
        /*1bbc*/ 	.short	0x010a
        /*1bbe*/ 	.byte	0x3f
	.zero		1


	//   ....[93]....
        /*1bc0*/ 	.word	0x0002bf20
        /*1bc4*/ 	.word	0x0000004c
        /*1bc8*/ 	.word	0x00028490
        /*1bcc*/ 	.short	0x010a
        /*1bce*/ 	.byte	0x3f
	.zero		1


	//   ....[94]....
        /*1bd0*/ 	.word	0x0002c1b0
        /*1bd4*/ 	.word	0x0000004c
        /*1bd8*/ 	.word	0x00028490
        /*1bdc*/ 	.short	0x010a
        /*1bde*/ 	.byte	0x3f
	.zero		1


	//   ....[95]....
        /*1be0*/ 	.word	0x0002c450
        /*1be4*/ 	.word	0x0000004c
        /*1be8*/ 	.word	0x00028490
        /*1bec*/ 	.short	0x010a
        /*1bee*/ 	.byte	0x3f
	.zero		1


	//   ....[96]....
        /*1bf0*/ 	.word	0x0002c6e0
        /*1bf4*/ 	.word	0x0000004c
        /*1bf8*/ 	.word	0x000284b0
        /*1bfc*/ 	.short	0x010a
        /*1bfe*/ 	.byte	0x3f
	.zero		1


	//   ....[97]....
        /*1c00*/ 	.word	0x0002ced0
        /*1c04*/ 	.word	0x00000016
        /*1c08*/ 	.word	0x00028400
        /*1c0c*/ 	.short	0x010a
        /*1c0e*/ 	.byte	0x3f
	.zero		1


	//   ....[98]....
        /*1c10*/ 	.word	0x0002d800
        /*1c14*/ 	.word	0x00000016
        /*1c18*/ 	.word	0x00028400
        /*1c1c*/ 	.short	0x010a
        /*1c1e*/ 	.byte	0x3f
	.zero		1


	//   ....[99]....
        /*1c20*/ 	.word	0x0002d850
        /*1c24*/ 	.word	0x00000005
        /*1c28*/ 	.word	0x00028430
        /*1c2c*/ 	.short	0x010a
        /*1c2e*/ 	.byte	0x3f
	.zero		1


	//   ....[100]....
        /*1c30*/ 	.word	0x0002d8a0
        /*1c34*/ 	.word	0x00000005
        /*1c38*/ 	.word	0x00028450
        /*1c3c*/ 	.short	0x010a
        /*1c3e*/ 	.byte	0x3f
	.zero		1


	//   ....[101]....
        /*1c40*/ 	.word	0x0002d8f0
        /*1c44*/ 	.word	0x000000cd
        /*1c48*/ 	.word	0x00028430
        /*1c4c*/ 	.short	0x010a
        /*1c4e*/ 	.byte	0x3f
	.zero		1


	//   ....[102]....
        /*1c50*/ 	.word	0x0002d940
        /*1c54*/ 	.word	0x000000cd
        /*1c58*/ 	.word	0x00028450
        /*1c5c*/ 	.short	0x010a
        /*1c5e*/ 	.byte	0x3f
	.zero		1


	//   ....[103]....
        /*1c60*/ 	.word	0x0002d990
        /*1c64*/ 	.word	0x00000005
        /*1c68*/ 	.word	0x00028430
        /*1c6c*/ 	.short	0x010a
        /*1c6e*/ 	.byte	0x3f
	.zero		1


	//   ....[104]....
        /*1c70*/ 	.word	0x0002d9e0
        /*1c74*/ 	.word	0x00000005
        /*1c78*/ 	.word	0x00028450
        /*1c7c*/ 	.short	0x010a
        /*1c7e*/ 	.byte	0x3f
	.zero		1


	//   ....[105]....
        /*1c80*/ 	.word	0x0002da30
        /*1c84*/ 	.word	0x0000000a
        /*1c88*/ 	.word	0x00028430
        /*1c8c*/ 	.short	0x010a
        /*1c8e*/ 	.byte	0x3f
	.zero		1


	//   ....[106]....
        /*1c90*/ 	.word	0x0002da80
        /*1c94*/ 	.word	0x0000000a
        /*1c98*/ 	.word	0x00028450
        /*1c9c*/ 	.short	0x010a
        /*1c9e*/ 	.byte	0x3f
	.zero		1


	//   ....[107]....
        /*1ca0*/ 	.word	0x000322e0
        /*1ca4*/ 	.word	0x00000016
        /*1ca8*/ 	.word	0x00028420
        /*1cac*/ 	.short	0x010a
        /*1cae*/ 	.byte	0x3f
	.zero		1


	//   ....[108]....
        /*1cb0*/ 	.word	0x00032330
        /*1cb4*/ 	.word	0x0000000c
        /*1cb8*/ 	.word	0x000284a0
        /*1cbc*/ 	.short	0x010a
        /*1cbe*/ 	.byte	0x3f
	.zero		1


	//   ....[109]....
        /*1cc0*/ 	.word	0x00032380
        /*1cc4*/ 	.word	0x0000000c
        /*1cc8*/ 	.word	0x000284c0
        /*1ccc*/ 	.short	0x010a
        /*1cce*/ 	.byte	0x3f
	.zero		1


	//   ....[110]....
        /*1cd0*/ 	.word	0x000323d0
        /*1cd4*/ 	.word	0x0000000b
        /*1cd8*/ 	.word	0x000284a0
        /*1cdc*/ 	.short	0x010a
        /*1cde*/ 	.byte	0x3f
	.zero		1


	//   ....[111]....
        /*1ce0*/ 	.word	0x00032420
        /*1ce4*/ 	.word	0x0000000b
        /*1ce8*/ 	.word	0x000284c0
        /*1cec*/ 	.short	0x010a
        /*1cee*/ 	.byte	0x3f
	.zero		1


	//   ....[112]....
        /*1cf0*/ 	.word	0x00032540
        /*1cf4*/ 	.word	0x00000005
        /*1cf8*/ 	.word	0x00028480
        /*1cfc*/ 	.short	0x010a
        /*1cfe*/ 	.byte	0x3f
	.zero		1


	//   ....[113]....
        /*1d00*/ 	.word	0x00032b40
        /*1d04*/ 	.word	0x00000005
        /*1d08*/ 	.word	0x00028440
        /*1d0c*/ 	.short	0x010a
        /*1d0e*/ 	.byte	0x3f
	.zero		1


	//   ....[114]....
        /*1d10*/ 	.word	0x00033b10
        /*1d14*/ 	.word	0x00000016
        /*1d18*/ 	.word	0x00028420
        /*1d1c*/ 	.short	0x010a
        /*1d1e*/ 	.byte	0x3f
	.zero		1


	//   ....[115]....
        /*1d20*/ 	.word	0x00033b60
        /*1d24*/ 	.word	0x00000000
        /*1d28*/ 	.word	0x00028480
        /*1d2c*/ 	.short	0x010a
        /*1d2e*/ 	.byte	0x3f
	.zero		1


	//   ....[116]....
        /*1d30*/ 	.word	0x00034050
        /*1d34*/ 	.word	0x00000000
        /*1d38*/ 	.word	0x00028440
        /*1d3c*/ 	.short	0x010a
        /*1d3e*/ 	.byte	0x3f
	.zero		1


	//   ....[117]....
        /*1d40*/ 	.word	0x00034530
        /*1d44*/ 	.word	0x00000003
        /*1d48*/ 	.word	0x00028470
        /*1d4c*/ 	.short	0x010a
        /*1d4e*/ 	.byte	0x3f
	.zero		1


	//   ....[118]....
        /*1d50*/ 	.word	0x00034580
        /*1d54*/ 	.word	0x00000003
        /*1d58*/ 	.word	0x00028460
        /*1d5c*/ 	.short	0x010a
        /*1d5e*/ 	.byte	0x3f
	.zero		1


	//   ....[119]....
        /*1d60*/ 	.word	0x000345d0
        /*1d64*/ 	.word	0x00000011
        /*1d68*/ 	.word	0x00028470
        /*1d6c*/ 	.short	0x010a
        /*1d6e*/ 	.byte	0x3f
	.zero		1


	//   ....[120]....
        /*1d70*/ 	.word	0x00034620
        /*1d74*/ 	.word	0x00000011
        /*1d78*/ 	.word	0x00028460
        /*1d7c*/ 	.short	0x010a
        /*1d7e*/ 	.byte	0x3f
	.zero		1


	//   ....[121]....
        /*1d80*/ 	.word	0x00035050
        /*1d84*/ 	.word	0x00000007
        /*1d88*/ 	.word	0x00028420
        /*1d8c*/ 	.short	0x010a
        /*1d8e*/ 	.byte	0x3f
	.zero		1


	//   ....[122]....
        /*1d90*/ 	.word	0x000351f0
        /*1d94*/ 	.word	0x00000005
        /*1d98*/ 	.word	0x00028440
        /*1d9c*/ 	.short	0x010a
        /*1d9e*/ 	.byte	0x3f
	.zero		1


	//   ....[123]....
        /*1da0*/ 	.word	0x00035240
        /*1da4*/ 	.word	0x00000003
        /*1da8*/ 	.word	0x00028440
        /*1dac*/ 	.short	0x010a
        /*1dae*/ 	.byte	0x3f
	.zero		1


	//   ....[124]....
        /*1db0*/ 	.word	0x00035290
        /*1db4*/ 	.word	0x00000005
        /*1db8*/ 	.word	0x00028460
        /*1dbc*/ 	.short	0x010a
        /*1dbe*/ 	.byte	0x3f
	.zero		1


	//   ....[125]....
        /*1dc0*/ 	.word	0x000352e0
        /*1dc4*/ 	.word	0x00000003
        /*1dc8*/ 	.word	0x00028460
        /*1dcc*/ 	.short	0x010a
        /*1dce*/ 	.byte	0x3f
	.zero		1


	//   ....[126]....
        /*1dd0*/ 	.word	0x00035330
        /*1dd4*/ 	.word	0x00000005
        /*1dd8*/ 	.word	0x00028480
        /*1ddc*/ 	.short	0x010a
        /*1dde*/ 	.byte	0x3f
	.zero		1


	//----- nvinfo : EIATTR_NUM_MBARRIERS
	.align		4
.L_244:
        /*1de0*/ 	.byte	0x03, 0x38
        /*1de2*/ 	.short	0x0016


	//----- nvinfo : EIATTR_EXIT_INSTR_OFFSETS
	.align		4
        /*1de4*/ 	.byte	0x04, 0x1c
        /*1de6*/ 	.short	(.L_246 - .L_245)


	//   ....[0]....
.L_245:
        /*1de8*/ 	.word	0x0002bf10


	//----- nvinfo : EIATTR_MAX_THREADS
	.align		4
.L_246:
        /*1dec*/ 	.byte	0x04, 0x05
        /*1dee*/ 	.short	(.L_248 - .L_247)
.L_247:
        /*1df0*/ 	.word	0x00000180
        /*1df4*/ 	.word	0x00000001
        /*1df8*/ 	.word	0x00000001


	//----- nvinfo : EIATTR_CRS_STACK_SIZE
	.align		4
.L_248:
        /*1dfc*/ 	.byte	0x04, 0x1e
        /*1dfe*/ 	.short	(.L_250 - .L_249)
.L_249:
        /*1e00*/ 	.word	0x00000000


	//----- nvinfo : EIATTR_CBANK_PARAM_SIZE
	.align		4
.L_250:
        /*1e04*/ 	.byte	0x03, 0x19
        /*1e06*/ 	.short	0x0af0


	//----- nvinfo : EIATTR_PARAM_CBANK
	.align		4
        /*1e08*/ 	.byte	0x04, 0x0a
        /*1e0a*/ 	.short	(.L_252 - .L_251)
	.align		4
.L_251:
        /*1e0c*/ 	.word	index@(.nv.constant0._ZN7cutlass13device_kernelIN5flash11enable_sm90INS1_16FlashAttnFwdSm90INS1_25CollectiveMainloopFwdSm90ILi2EN4cute5tupleIJNS5_1CILi1EEES8_S8_EEENS6_IJNS7_ILi128EEENS7_ILi64EEENS7_ILi256EEEEEELi256ENS_12float_e4m3_tEfNS_4arch4Sm90ELb0ELb1ELb1ELb1ELb1ELb1ELb0ELb1ELb0ELb1ELb1ELb0EEENS1_21CollectiveEpilogueFwdINS6_IJSA_SC_SB_EEES9_NS_10bfloat16_tESG_Li256ELb1ELb1ELb1ELb1EEENS1_36VarlenDynamicPersistentTileSchedulerILi128ELi64ELi256ELi128ELb1ELb1ELb1ELb1ELb0ELb1EEEEEEEEEvNT_6ParamsE)
        /*1e10*/ 	.short	0x0210
        /*1e12*/ 	.short	0x0af0


	//----- nvinfo : EIATTR_SW_WAR
	.align		4
.L_252:
        /*1e14*/ 	.byte	0x04, 0x36
        /*1e16*/ 	.short	(.L_254 - .L_253)
.L_253:
        /*1e18*/ 	.word	0x00000008
.L_254:


//--------------------- .nv.info._ZN7cutlass13device_kernelIN5flash11enable_sm90INS1_16FlashAttnFwdSm90INS1_25CollectiveMainloopFwdSm90ILi2EN4cute5tupleIJNS5_1CILi1EEES8_S8_EEENS6_IJNS7_ILi128EEESA_NS7_ILi256EEEEEELi256ENS_12float_e4m3_tEfNS_4arch4Sm90ELb1ELb0ELb1ELb0ELb1ELb0ELb0ELb1ELb0ELb1ELb1ELb0EEENS1_21CollectiveEpilogueFwdINS6_IJSA_SB_SA_EEES9_NS_10bfloat16_tESF_Li256ELb0ELb1ELb1ELb1EEENS1_19SingleTileSchedulerILb0ELb1ELb1ELi128EEEEEEEEEvNT_6ParamsE --------------------------
	.section	.nv.info._ZN7cutlass13device_kernelIN5flash11enable_sm90INS1_16FlashAttnFwdSm90INS1_25CollectiveMainloopFwdSm90ILi2EN4cute5tupleIJNS5_1CILi1EEES8_S8_EEENS6_IJNS7_ILi128EEESA_NS7_ILi256EEEEEELi256ENS_12float_e4m3_tEfNS_4arch4Sm90ELb1ELb0ELb1ELb0ELb1ELb0ELb0ELb1ELb0ELb1ELb1ELb0EEENS1_21CollectiveEpilogueFwdINS6_IJSA_SB_SA_EEES9_NS_10bfloat16_tESF_Li256ELb0ELb1ELb1ELb1EEENS1_19SingleTileSchedulerILb0ELb1ELb1ELi128EEEEEEEEEvNT_6ParamsE,"",@"SHT_CUDA_INFO"
	.sectionflags	@""
	.align	4


	//----- nvinfo : EIATTR_CUDA_API_VERSION
	.align		4
        /*0000*/ 	.byte	0x04, 0x37
        /*0002*/ 	.short	(.L_256 - .L_255)
.L_255:
        /*0004*/ 	.word	0x00000082


	//----- nvinfo : EIATTR_KPARAM_INFO
	.align		4
.L_256:
        /*0008*/ 	.byte	0x04, 0x17
        /*000a*/ 	.short	(.L_258 - .L_257)
.L_257:
        /*000c*/ 	.word	0x00000000
        /*0010*/ 	.short	0x0000
        /*0012*/ 	.short	0x0070
        /*0014*/ 	.byte	0x00, 0xf0, 0x01, 0x28


	//----- nvinfo : EIATTR_SPARSE_MMA_MASK
	.align		4
.L_258:
        /*0018*/ 	.byte	0x03, 0x50
        /*001a*/ 	.short	0x0000


	//----- nvinfo : EIATTR_MAXREG_COUNT
	.align		4
        /*001c*/ 	.byte	0x03, 0x1b
        /*001e*/ 	.short	0x00a8


	//----- nvinfo : EIATTR_NUM_BARRIERS
	.align		4
        /*0020*/ 	.byte	0x02, 0x4c
        /*0022*/ 	.byte	0x10
	.zero		1


	//----- nvinfo : EIATTR_EXTERNS
	.align		4
        /*0024*/ 	.byte	0x04, 0x0f
        /*0026*/ 	.short	(.L_260 - .L_259)


	//   ....[0]....
	.align		4
.L_259:
        /*0028*/ 	.word	index@(__assertfail)


	//----- nvinfo : EIATTR_ANNOTATIONS
	.align		4
.L_260:
        /*002c*/ 	.byte	0x04, 0x55
        /*002e*/ 	.short	(.L_262 - .L_261)


	//   ....[0]....
.L_261:
        /*0030*/ 	.word	0x00000001
        /*0034*/ 	.byte	0xe0, 0xfc, 0x00, 0x00, 0x01, 0x00, 0x00, 0x00, 0xf0, 0xfd, 0x00, 0x00, 0x01, 0x00, 0x00, 0x00
        /*0044*/ 	.byte	0xc0, 0xfe, 0x00, 0x00, 0x01, 0x00, 0x00, 0x00, 0xf0, 0xfe, 0x00, 0x00, 0x01, 0x00, 0x00, 0x00
        /*0054*/ 	.byte	0x70, 0x1a, 0x01, 0x00, 0x01, 0x00, 0x00, 0x00, 0x70, 0x29, 0x01, 0x00, 0x01, 0x00, 0x00, 0x00
        /*0064*/ 	.byte	0x80, 0x29, 0x01, 0x00, 0x01, 0x00, 0x00, 0x00, 0x90, 0x29, 0x01, 0x00, 0x01, 0x00, 0x00, 0x00
        /*0074*/ 	.byte	0xc0, 0x32, 0x01, 0x00, 0x01, 0x00, 0x00, 0x00, 0xd0, 0x32, 0x01, 0x00, 0x01, 0x00, 0x00, 0x00
        /*0084*/ 	.byte	0x50, 0x33, 0x01, 0x00, 0x01, 0x00, 0x00, 0x00, 0x70, 0x33, 0x01, 0x00


	//----- nvinfo : EIATTR_MERCURY_ISA_VERSION
	.align		4
.L_262:
        /*0090*/ 	.byte	0x03, 0x5f
        /*0092*/ 	.short	0x0101


	//----- nvinfo : EIATTR_INT_WARP_WIDE_INSTR_OFFSETS
	.align		4
        /*0094*/ 	.byte	0x04, 0x31
        /*0096*/ 	.short	(.L_264 - .L_263)


	//   ....[0]....
.L_263:
        /*0098*/ 	.word	0x000000c0


	//   ....[1]....
        /*009c*/ 	.word	0x000000d0


	//   ....[2]....
        /*00a0*/ 	.word	0x00000170


	//----- nvinfo : EIATTR_COOP_GROUP_MASK_REGIDS
	.align		4
.L_264:
        /*00a4*/ 	.byte	0x04, 0x29
        /*00a6*/ 	.short	(.L_266 - .L_265)


	//   ....[0]....
.L_265:
        /*00a8*/ 	.word	0xffffffff


	//   ....[1]....
        /*00ac*/ 	.word	0xffffffff


	//   ....[2]....
        /*00b0*/ 	.word	0xffffffff


	//   ....[3]....
        /*00b4*/ 	.word	0xffffffff


	//   ....[4]....
        /*00b8*/ 	.word	0xffffffff


	//   ....[5]....
        /*00bc*/ 	.word	0xffffffff


	//   ....[6]....
        /*00c0*/ 	.word	0xffffffff


	//   ....[7]....
        /*00c4*/ 	.word	0xffffffff


	//   ....[8]....
        /*00c8*/ 	.word	0xffffffff


	//   ....[9]....
        /*00cc*/ 	.word	0xffffffff


	//   ....[10]....
        /*00d0*/ 	.word	0xffffffff


	//   ....[11]....
        /*00d4*/ 	.word	0xffffffff


	//   ....[12]....
        /*00d8*/ 	.word	0xffffffff


	//   ....[13]....
        /*00dc*/ 	.word	0xffffffff


	//   ....[14]....
        /*00e0*/ 	.word	0xffffffff


	//   ....[15]....
        /*00e4*/ 	.word	0xffffffff


	//   ....[16]....
        /*00e8*/ 	.word	0xffffffff


	//   ....[17]....
        /*00ec*/ 	.word	0xffffffff


	//   ....[18]....
        /*00f0*/ 	.word	0xffffffff


	//   ....[19]....
        /*00f4*/ 	.word	0xffffffff


	//   ....[20]....
        /*00f8*/ 	.word	0xffffffff


	//   ....[21]....
        /*00fc*/ 	.word	0xffffffff


	//   ....[22]....
        /*0100*/ 	.word	0xffffffff


	//   ....[23]....
        /*0104*/ 	.word	0xffffffff


	//   ....[24]....
        /*0108*/ 	.word	0xffffffff


	//   ....[25]....
        /*010c*/ 	.word	0xffffffff


	//   ....[26]....
        /*0110*/ 	.word	0xffffffff


	//   ....[27]....
        /*0114*/ 	.word	0xffffffff


	//   ....[28]....
        /*0118*/ 	.word	0xffffffff


	//   ....[29]....
        /*011c*/ 	.word	0xffffffff


	//   ....[30]....
        /*0120*/ 	.word	0xffffffff


	//   ....[31]....
        /*0124*/ 	.word	0xffffffff


	//   ....[32]....
        /*0128*/ 	.word	0xffffffff


	//   ....[33]....
        /*012c*/ 	.word	0xffffffff


	//   ....[34]....
        /*0130*/ 	.word	0xffffffff


	//   ....[35]....
        /*0134*/ 	.word	0xffffffff


	//   ....[36]....
        /*0138*/ 	.word	0xffffffff


	//   ....[37]....
        /*013c*/ 	.word	0xffffffff


	//   ....[38]....
        /*0140*/ 	.word	0xffffffff


	//   ....[39]....
        /*0144*/ 	.word	0xffffffff


	//   ....[40]....
        /*0148*/ 	.word	0xffffffff


	//   ....[41]....
        /*014c*/ 	.word	0xffffffff


	//   ....[42]....
        /*0150*/ 	.word	0xffffffff


	//   ....[43]....
        /*0154*/ 	.word	0xffffffff


	//   ....[44]....
        /*0158*/ 	.word	0xffffffff


	//   ....[45]....
        /*015c*/ 	.word	0xffffffff


	//   ....[46]....
        /*0160*/ 	.word	0xffffffff


	//   ....[47]....
        /*0164*/ 	.word	0xffffffff


	//   ....[48]....
        /*0168*/ 	.word	0xffffffff


	//   ....[49]....
        /*016c*/ 	.word	0xffffffff


	//   ....[50]....
        /*0170*/ 	.word	0xffffffff


	//   ....[51]....
        /*0174*/ 	.word	0xffffffff


	//   ....[52]....
        /*0178*/ 	.word	0xffffffff


	//   ....[53]....
        /*017c*/ 	.word	0xffffffff


	//   ....[54]....
        /*0180*/ 	.word	0xffffffff


	//   ....[55]....
        /*0184*/ 	.word	0xffffffff


	//   ....[56]....
        /*0188*/ 	.word	0xffffffff


	//   ....[57]....
        /*018c*/ 	.word	0xffffffff


	//   ....[58]....
        /*0190*/ 	.word	0xffffffff


	//   ....[59]....
        /*0194*/ 	.word	0xffffffff


	//   ....[60]....
        /*0198*/ 	.word	0xffffffff


	//   ....[61]....
        /*019c*/ 	.word	0xffffffff


	//   ....[62]....
        /*01a0*/ 	.word	0xffffffff


	//   ....[63]....
        /*01a4*/ 	.word	0xffffffff


	//   ....[64]....
        /*01a8*/ 	.word	0xffffffff


	//   ....[65]....
        /*01ac*/ 	.word	0xffffffff


	//   ....[66]....
        /*01b0*/ 	.word	0xffffffff


	//   ....[67]....
        /*01b4*/ 	.word	0xffffffff


	//   ....[68]....
        /*01b8*/ 	.word	0xffffffff


	//   ....[69]....
        /*01bc*/ 	.word	0xffffffff


	//   ....[70]....
        /*01c0*/ 	.word	0xffffffff


	//   ....[71]....
        /*01c4*/ 	.word	0xffffffff


	//   ....[72]....
        /*01c8*/ 	.word	0xffffffff


	//   ....[73]....
        /*01cc*/ 	.word	0xffffffff


	//   ....[74]....
        /*01d0*/ 	.word	0xffffffff


	//   ....[75]....
        /*01d4*/ 	.word	0xffffffff


	//   ....[76]....
        /*01d8*/ 	.word	0xffffffff


	//   ....[77]....
        /*01dc*/ 	.word	0xffffffff


	//   ....[78]....
        /*01e0*/ 	.word	0xffffffff


	//   ....[79]....
        /*01e4*/ 	.word	0xffffffff


	//   ....[80]....
        /*01e8*/ 	.word	0xffffffff


	//   ....[81]....
        /*01ec*/ 	.word	0xffffffff


	//   ....[82]....
        /*01f0*/ 	.word	0xffffffff


	//   ....[83]....
        /*01f4*/ 	.word	0xffffffff


	//   ....[84]....
        /*01f8*/ 	.word	0xffffffff


	//   ....[85]....
        /*01fc*/ 	.word	0xffffffff


	//   ....[86]....
        /*0200*/ 	.word	0xffffffff


	//   ....[87]....
        /*0204*/ 	.word	0xffffffff


	//   ....[88]....
        /*0208*/ 	.word	0xffffffff


	//   ....[89]....
        /*020c*/ 	.word	0xffffffff


	//   ....[90]....
        /*0210*/ 	.word	0xffffffff


	//   ....[91]....
        /*0214*/ 	.word	0xffffffff


	//   ....[92]....
        /*0218*/ 	.word	0xffffffff


	//   ....[93]....
        /*021c*/ 	.word	0xffffffff


	//   ....[94]....
        /*0220*/ 	.word	0xffffffff


	//   ....[95]....
        /*0224*/ 	.word	0xffffffff


	//   ....[96]....
        /*0228*/ 	.word	0xffffffff


	//   ....[97]....
        /*022c*/ 	.word	0xffffffff


	//   ....[98]....
        /*0230*/ 	.word	0xffffffff


	//   ....[99]....
        /*0234*/ 	.word	0xffffffff


	//   ....[100]....
        /*0238*/ 	.word	0xffffffff


	//   ....[101]....
        /*023c*/ 	.word	0xffffffff


	//   ....[102]....
        /*0240*/ 	.word	0xffffffff


	//   ....[103]....
        /*0244*/ 	.word	0xffffffff


	//   ....[104]....
        /*0248*/ 	.word	0xffffffff


	//   ....[105]....
        /*024c*/ 	.word	0xffffffff


	//   ....[106]....
        /*0250*/ 	.word	0xffffffff


	//   ....[107]....
        /*0254*/ 	.word	0xffffffff


	//   ....[108]....
        /*0258*/ 	.word	0xffffffff


	//   ....[109]....
        /*025c*/ 	.word	0xffffffff


	//   ....[110]....
        /*0260*/ 	.word	0xffffffff


	//   ....[111]....
        /*0264*/ 	.word	0xffffffff


	//   ....[112]....
        /*0268*/ 	.word	0xffffffff


	//   ....[113]....
        /*026c*/ 	.word	0xffffffff


	//   ....[114]....
        /*0270*/ 	.word	0xffffffff


	//   ....[115]....
        /*0274*/ 	.word	0xffffffff


	//   ....[116]....
        /*0278*/ 	.word	0xffffffff


	//   ....[117]....
        /*027c*/ 	.word	0xffffffff


	//   ....[118]....
        /*0280*/ 	.word	0xffffffff


	//   ....[119]....
        /*0284*/ 	.word	0xffffffff


	//   ....[120]....
        /*0288*/ 	.word	0xffffffff


	//   ....[121]....
        /*028c*/ 	.word	0xffffffff


	//   ....[122]....
        /*0290*/ 	.word	0xffffffff


	//   ....[123]....
        /*0294*/ 	.word	0xffffffff


	//   ....[124]....
        /*0298*/ 	.word	0xffffffff


	//   ....[125]....
        /*029c*/ 	.word	0xffffffff


	//   ....[126]....
        /*02a0*/ 	.word	0xffffffff


	//   ....[127]....
        /*02a4*/ 	.word	0xffffffff


	//   ....[128]....
        /*02a8*/ 	.word	0xffffffff


	//   ....[129]....
        /*02ac*/ 	.word	0xffffffff


	//   ....[130]....
        /*02b0*/ 	.word	0xffffffff


	//   ....[131]....
        /*02b4*/ 	.word	0xffffffff


	//   ....[132]....
        /*02b8*/ 	.word	0xffffffff


	//   ....[133]....
        /*02bc*/ 	.word	0xffffffff


	//   ....[134]....
        /*02c0*/ 	.word	0xffffffff


	//   ....[135]....
        /*02c4*/ 	.word	0xffffffff


	//   ....[136]....
        /*02c8*/ 	.word	0xffffffff


	//   ....[137]....
        /*02cc*/ 	.word	0xffffffff


	//   ....[138]....
        /*02d0*/ 	.word	0xffffffff


	//   ....[139]....
        /*02d4*/ 	.word	0xffffffff


	//   ....[140]....
        /*02d8*/ 	.word	0xffffffff


	//   ....[141]....
        /*02dc*/ 	.word	0xffffffff


	//   ....[142]....
        /*02e0*/ 	.word	0xffffffff


	//   ....[143]....
        /*02e4*/ 	.word	0xffffffff


	//   ....[144]....
        /*02e8*/ 	.word	0xffffffff


	//   ....[145]....
        /*02ec*/ 	.word	0xffffffff


	//   ....[146]....
        /*02f0*/ 	.word	0xffffffff


	//   ....[147]....
        /*02f4*/ 	.word	0xffffffff


	//   ....[148]....
        /*02f8*/ 	.word	0xffffffff


	//   ....[149]....
        /*02fc*/ 	.word	0xffffffff


	//   ....[150]....
        /*0300*/ 	.word	0xffffffff


	//   ....[151]....
        /*0304*/ 	.word	0xffffffff


	//   ....[152]....
        /*0308*/ 	.word	0xffffffff


	//   ....[153]....
        /*030c*/ 	.word	0xffffffff


	//   ....[154]....
        /*0310*/ 	.word	0xffffffff


	//   ....[155]....
        /*0314*/ 	.word	0xffffffff


	//   ....[156]....
        /*0318*/ 	.word	0xffffffff


	//   ....[157]....
        /*031c*/ 	.word	0xffffffff


	//   ....[158]....
        /*0320*/ 	.word	0xffffffff


	//   ....[159]....
        /*0324*/ 	.word	0xffffffff


	//   ....[160]....
        /*0328*/ 	.word	0xffffffff


	//   ....[161]....
        /*032c*/ 	.word	0xffffffff


	//   ....[162]....
        /*0330*/ 	.word	0xffffffff


	//   ....[163]....
        /*0334*/ 	.word	0xffffffff


	//   ....[164]....
        /*0338*/ 	.word	0xffffffff


	//   ....[165]....
        /*033c*/ 	.word	0xffffffff


	//   ....[166]....
        /*0340*/ 	.word	0xffffffff


	//   ....[167]....
        /*0344*/ 	.word	0xffffffff


	//   ....[168]....
        /*0348*/ 	.word	0xffffffff


	//   ....[169]....
        /*034c*/ 	.word	0xffffffff


	//   ....[170]....
        /*0350*/ 	.word	0xffffffff


	//   ....[171]....
        /*0354*/ 	.word	0xffffffff


	//   ....[172]....
        /*0358*/ 	.word	0xffffffff


	//   ....[173]....
        /*035c*/ 	.word	0xffffffff


	//   ....[174]....
        /*0360*/ 	.word	0xffffffff


	//   ....[175]....
        /*0364*/ 	.word	0xffffffff


	//   ....[176]....
        /*0368*/ 	.word	0xffffffff


	//   ....[177]....
        /*036c*/ 	.word	0xffffffff


	//   ....[178]....
        /*0370*/ 	.word	0xffffffff


	//   ....[179]....
        /*0374*/ 	.word	0xffffffff


	//   ....[180]....
        /*0378*/ 	.word	0xffffffff


	//   ....[181]....
        /*037c*/ 	.word	0xffffffff


	//   ....[182]....
        /*0380*/ 	.word	0xffffffff


	//   ....[183]....
        /*0384*/ 	.word	0xffffffff


	//   ....[184]....
        /*0388*/ 	.word	0xffffffff


	//   ....[185]....
        /*038c*/ 	.word	0xffffffff


	//   ....[186]....
        /*0390*/ 	.word	0xffffffff


	//   ....[187]....
        /*0394*/ 	.word	0xffffffff


	//   ....[188]....
        /*0398*/ 	.word	0xffffffff


	//   ....[189]....
        /*039c*/ 	.word	0xffffffff


	//   ....[190]....
        /*03a0*/ 	.word	0xffffffff


	//   ....[191]....
        /*03a4*/ 	.word	0xffffffff


	//   ....[192]....
        /*03a8*/ 	.word	0xffffffff


	//   ....[193]....
        /*03ac*/ 	.word	0xffffffff


	//   ....[194]....
        /*03b0*/ 	.word	0xffffffff


	//   ....[195]....
        /*03b4*/ 	.word	0xffffffff


	//   ....[196]....
        /*03b8*/ 	.word	0xffffffff


	//   ....[197]....
        /*03bc*/ 	.word	0xffffffff


	//   ....[198]....
        /*03c0*/ 	.word	0xffffffff


	//   ....[199]....
        /*03c4*/ 	.word	0xffffffff


	//   ....[200]....
        /*03c8*/ 	.word	0xffffffff


	//   ....[201]....
        /*03cc*/ 	.word	0xffffffff


	//   ....[202]....
        /*03d0*/ 	.word	0xffffffff


	//   ....[203]....
        /*03d4*/ 	.word	0xffffffff


	//   ....[204]....
        /*03d8*/ 	.word	0xffffffff


	//   ....[205]....
        /*03dc*/ 	.word	0xffffffff


	//   ....[206]....
        /*03e0*/ 	.word	0xffffffff


	//   ....[207]....
        /*03e4*/ 	.word	0xffffffff


	//   ....[208]....
        /*03e8*/ 	.word	0xffffffff


	//   ....[209]....
        /*03ec*/ 	.word	0xffffffff


	//   ....[210]....
        /*03f0*/ 	.word	0xffffffff


	//   ....[211]....
        /*03f4*/ 	.word	0xffffffff


	//   ....[212]....
        /*03f8*/ 	.word	0xffffffff


	//   ....[213]....
        /*03fc*/ 	.word	0xffffffff


	//   ....[214]....
        /*0400*/ 	.word	0xffffffff


	//   ....[215]....
        /*0404*/ 	.word	0xffffffff


	//   ....[216]....
        /*0408*/ 	.word	0xffffffff


	//   ....[217]....
        /*040c*/ 	.word	0xffffffff


	//   ....[218]....
        /*0410*/ 	.word	0xffffffff


	//   ....[219]....
        /*0414*/ 	.word	0xffffffff


	//   ....[220]....
        /*0418*/ 	.word	0xffffffff


	//   ....[221]....
        /*041c*/ 	.word	0xffffffff


	//   ....[222]....
        /*0420*/ 	.word	0xffffffff


	//   ....[223]....
        /*0424*/ 	.word	0xffffffff


	//   ....[224]....
        /*0428*/ 	.word	0xffffffff


	//   ....[225]....
        /*042c*/ 	.word	0xffffffff


	//   ....[226]....
        /*0430*/ 	.word	0xffffffff


	//   ....[227]....
        /*0434*/ 	.word	0xffffffff


	//   ....[228]....
        /*0438*/ 	.word	0xffffffff


	//   ....[229]....
        /*043c*/ 	.word	0xffffffff


	//   ....[230]....
        /*0440*/ 	.word	0xffffffff


	//   ....[231]....
        /*0444*/ 	.word	0xffffffff


	//   ....[232]....
        /*0448*/ 	.word	0xffffffff


	//   ....[233]....
        /*044c*/ 	.word	0xffffffff


	//   ....[234]....
        /*0450*/ 	.word	0xffffffff


	//   ....[235]....
        /*0454*/ 	.word	0xffffffff


	//   ....[236]....
        /*0458*/ 	.word	0xffffffff


	//   ....[237]....
        /*045c*/ 	.word	0xffffffff


	//   ....[238]....
        /*0460*/ 	.word	0xffffffff


	//   ....[239]....
        /*0464*/ 	.word	0xffffffff


	//   ....[240]....
        /*0468*/ 	.word	0xffffffff


	//   ....[241]....
        /*046c*/ 	.word	0xffffffff


	//   ....[242]....
        /*0470*/ 	.word	0xffffffff


	//   ....[243]....
        /*0474*/ 	.word	0xffffffff


	//   ....[244]....
        /*0478*/ 	.word	0xffffffff


	//   ....[245]....
        /*047c*/ 	.word	0x0500000f


	//   ....[246]....
        /*0480*/ 	.word	0x0500000f


	//   ....[247]....
        /*0484*/ 	.word	0x0500000f


	//   ....[248]....
        /*0488*/ 	.word	0x0500000f


	//   ....[249]....
        /*048c*/ 	.word	0x0500000f


	//   ....[250]....
        /*0490*/ 	.word	0x0500000f


	//   ....[251]....
        /*0494*/ 	.word	0x0500000f


	//   ....[252]....
        /*0498*/ 	.word	0x0500000f


	//   ....[253]....
        /*049c*/ 	.word	0x0500000f


	//   ....[254]....
        /*04a0*/ 	.word	0x0500000f


	//   ....[255]....
        /*04a4*/ 	.word	0x0500000f


	//   ....[0]....
        /*04a8*/ 	.word	0x0500000f


	//   ....[1]....
        /*04ac*/ 	.word	0x0500000f


	//   ....[2]....
        /*04b0*/ 	.word	0x0500000f


	//   ....[3]....
        /*04b4*/ 	.word	0x0500000f


	//   ....[4]....
        /*04b8*/ 	.word	0x0500000f


	//   ....[5]....
        /*04bc*/ 	.word	0x0500000f


	//   ....[6]....
        /*04c0*/ 	.word	0x0500000f


	//   ....[7]....
        /*04c4*/ 	.word	0x0500000f


	//   ....[8]....
        /*04c8*/ 	.word	0x0500000f


	//   ....[9]....
        /*04cc*/ 	.word	0x0500000f


	//   ....[10]....
        /*04d0*/ 	.word	0x0500000f


	//   ....[11]....
        /*04d4*/ 	.word	0x0500000f


	//   ....[12]....
        /*04d8*/ 	.word	0x0500000f


	//   ....[13]....
        /*04dc*/ 	.word	0x0500000f


	//   ....[14]....
        /*04e0*/ 	.word	0x0500000f


	//   ....[15]....
        /*04e4*/ 	.word	0x0500000f


	//   ....[16]....
        /*04e8*/ 	.word	0x0500000f


	//   ....[17]....
        /*04ec*/ 	.word	0x0500000f


	//   ....[18]....
        /*04f0*/ 	.word	0x0500000f


	//   ....[19]....
        /*04f4*/ 	.word	0x0500000f


	//   ....[20]....
        /*04f8*/ 	.word	0x0500000f


	//   ....[21]....
        /*04fc*/ 	.word	0x0500000f


	//   ....[22]....
        /*0500*/ 	.word	0x0500000f


	//   ....[23]....
        /*0504*/ 	.word	0x0500000f


	//   ....[24]....
        /*0508*/ 	.word	0x0500000f


	//   ....[25]....
        /*050c*/ 	.word	0x0500000f


	//   ....[26]....
        /*0510*/ 	.word	0x0500000f


	//   ....[27]....
        /*0514*/ 	.word	0x0500000f


	//   ....[28]....
        /*0518*/ 	.word	0x0500000f


	//   ....[29]....
        /*051c*/ 	.word	0x0500000f


	//   ....[30]....
        /*0520*/ 	.word	0x0500000f


	//   ....[31]....
        /*0524*/ 	.word	0x0500000f


	//   ....[32]....
        /*0528*/ 	.word	0x0500000f


	//   ....[33]....
        /*052c*/ 	.word	0x0500000f


	//   ....[34]....
        /*0530*/ 	.word	0x0500000f


	//   ....[35]....
        /*0534*/ 	.word	0x0500000f


	//   ....[36]....
        /*0538*/ 	.word	0x0500000f


	//   ....[37]....
        /*053c*/ 	.word	0x0500000f


	//   ....[38]....
        /*0540*/ 	.word	0x0500000f


	//   ....[39]....
        /*0544*/ 	.word	0x0500000f


	//   ....[40]....
        /*0548*/ 	.word	0x0500000f


	//   ....[41]....
        /*054c*/ 	.word	0x0500000f


	//   ....[42]....
        /*0550*/ 	.word	0x0500000f


	//   ....[43]....
        /*0554*/ 	.word	0x0500000f


	//   ....[44]....
        /*0558*/ 	.word	0x0500000f


	//   ....[45]....
        /*055c*/ 	.word	0x0500000f


	//   ....[46]....
        /*0560*/ 	.word	0x0500000f


	//   ....[47]....
        /*0564*/ 	.word	0x0500000f


	//   ....[48]....
        /*0568*/ 	.word	0x0500000f


	//   ....[49]....
        /*056c*/ 	.word	0x0500000f


	//   ....[50]....
        /*0570*/ 	.word	0x0500000f


	//   ....[51]....
        /*0574*/ 	.word	0x0500000f


	//   ....[52]....
        /*0578*/ 	.word	0x0500000f


	//   ....[53]....
        /*057c*/ 	.word	0x0500000f


	//   ....[54]....
        /*0580*/ 	.word	0x0500000f


	//   ....[55]....
        /*0584*/ 	.word	0x0500000f


	//   ....[56]....
        /*0588*/ 	.word	0x0500000f


	//   ....[57]....
        /*058c*/ 	.word	0x0500000f


	//   ....[58]....
        /*0590*/ 	.word	0x0500000f


	//   ....[59]....
        /*0594*/ 	.word	0x0500000f


	//   ....[60]....
        /*0598*/ 	.word	0x0500000f


	//   ....[61]....
        /*059c*/ 	.word	0x0500000f


	//   ....[62]....
        /*05a0*/ 	.word	0x0500000f


	//   ....[63]....
        /*05a4*/ 	.word	0x0500000f


	//   ....[64]....
        /*05a8*/ 	.word	0x0500000f


	//   ....[65]....
        /*05ac*/ 	.word	0x0500000f


	//   ....[66]....
        /*05b0*/ 	.word	0x0500000f


	//   ....[67]....
        /*05b4*/ 	.word	0x0500000f


	//   ....[68]....
        /*05b8*/ 	.word	0x0500000f


	//   ....[69]....
        /*05bc*/ 	.word	0x0500000f


	//----- nvinfo : EIATTR_COOP_GROUP_INSTR_OFFSETS
	.align		4
.L_266:
        /*05c0*/ 	.byte	0x04, 0x28
        /*05c2*/ 	.short	(.L_268 - .L_267)


	//   ....[0]....
.L_267:
        /*05c4*/ 	.word	0x00000080


	//   ....[1]....
        /*05c8*/ 	.word	0x00000090


	//   ....[2]....
        /*05cc*/ 	.word	0x000002d0


	//   ....[3]....
        /*05d0*/ 	.word	0x00000430


	//   ....[4]....
        /*05d4*/ 	.word	0x00000550


	//   ....[5]....
        /*05d8*/ 	.word	0x000006b0


	//   ....[6]....
        /*05dc*/ 	.word	0x000013a0


	//   ....[7]....
        /*05e0*/ 	.word	0x00002180


	//   ....[8]....
        /*05e4*/ 	.word	0x000025b0


	//   ....[9]....
        /*05e8*/ 	.word	0x00002d00


	//   ....[10]....
        /*05ec*/ 	.word	0x00002d80


	//   ....[11]....
        /*05f0*/ 	.word	0x000037a0


	//   ....[12]....
        /*05f4*/ 	.word	0x00003800


	//   ....[13]....
        /*05f8*/ 	.word	0x00004d70


	//   ....[14]....
        /*05fc*/ 	.word	0x000057b0


	//   ....[15]....
        /*0600*/ 	.word	0x00005900


	//   ....[16]....
        /*0604*/ 	.word	0x000059d0


	//   ....[17]....
        /*0608*/ 	.word	0x00006350


	//   ....[18]....
        /*060c*/ 	.word	0x000063d0


	//   ....[19]....
        /*0610*/ 	.word	0x000087d0


	//   ....[20]....
        /*0614*/ 	.word	0x00008840


	//   ....[21]....
        /*0618*/ 	.word	0x00008e60


	//   ....[22]....
        /*061c*/ 	.word	0x00008fc0


	//   ....[23]....
        /*0620*/ 	.word	0x0000a730


	//   ....[24]....
        /*0624*/ 	.word	0x0000a740


	//   ....[25]....
        /*0628*/ 	.word	0x0000a7a0


	//   ....[26]....
        /*062c*/ 	.word	0x0000a7b0


	//   ....[27]....
        /*0630*/ 	.word	0x0000bd00


	//   ....[28]....
        /*0634*/ 	.word	0x0000bd30


	//   ....[29]....
        /*0638*/ 	.word	0x0000bd60


	//   ....[30]....
        /*063c*/ 	.word	0x0000bd90


	//   ....[31]....
        /*0640*/ 	.word	0x0000bda0


	//   ....[32]....
        /*0644*/ 	.word	0x0000bdb0


	//   ....[33]....
        /*0648*/ 	.word	0x0000bdc0


	//   ....[34]....
        /*064c*/ 	.word	0x0000bdd0


	//   ....[35]....
        /*0650*/ 	.word	0x0000bde0


	//   ....[36]....
        /*0654*/ 	.word	0x0000bdf0


	//   ....[37]....
        /*0658*/ 	.word	0x0000be00


	//   ....[38]....
        /*065c*/ 	.word	0x0000be10


	//   ....[39]....
        /*0660*/ 	.word	0x0000be20


	//   ....[40]....
        /*0664*/ 	.word	0x0000be30


	//   ....[41]....
        /*0668*/ 	.word	0x0000be40


	//   ....[42]....
        /*066c*/ 	.word	0x0000be50


	//   ....[43]....
        /*0670*/ 	.word	0x0000be60


	//   ....[44]....
        /*0674*/ 	.word	0x0000be70


	//   ....[45]....
        /*0678*/ 	.word	0x0000be80


	//   ....[46]....
        /*067c*/ 	.word	0x0000be90


	//   ....[47]....
        /*0680*/ 	.word	0x0000bea0


	//   ....[48]....
        /*0684*/ 	.word	0x0000bec0


	//   ....[49]....
        /*0688*/ 	.word	0x0000bed0


	//   ....[50]....
        /*068c*/ 	.word	0x0000bee0


	//   ....[51]....
        /*0690*/ 	.word	0x0000bef0


	//   ....[52]....
        /*0694*/ 	.word	0x0000bf00


	//   ....[53]....
        /*0698*/ 	.word	0x0000bf10


	//   ....[54]....
        /*069c*/ 	.word	0x0000bf30


	//   ....[55]....
        /*06a0*/ 	.word	0x0000bf40


	//   ....[56]....
        /*06a4*/ 	.word	0x0000bf50


	//   ....[57]....
        /*06a8*/ 	.word	0x0000bf60


	//   ....[58]....
        /*06ac*/ 	.word	0x0000bf70


	//   ....[59]....
        /*06b0*/ 	.word	0x0000bf80


	//   ....[60]....
        /*06b4*/ 	.word	0x0000bf90


	//   ....[61]....
        /*06b8*/ 	.word	0x0000bfa0


	//   ....[62]....
        /*06bc*/ 	.word	0x0000bfb0


	//   ....[63]....
        /*06c0*/ 	.word	0x0000bfc0


	//   ....[64]....
        /*06c4*/ 	.word	0x0000bfd0


	//   ....[65]....
        /*06c8*/ 	.word	0x0000bfe0


	//   ....[66]....
        /*06cc*/ 	.word	0x0000bff0


	//   ....[67]....
        /*06d0*/ 	.word	0x0000c000


	//   ....[68]....
        /*06d4*/ 	.word	0x0000c010


	//   ....[69]....
        /*06d8*/ 	.word	0x0000c020


	//   ....[70]....
        /*06dc*/ 	.word	0x0000c030


	//   ....[71]....
        /*06e0*/ 	.word	0x0000c040


	//   ....[72]....
        /*06e4*/ 	.word	0x0000c050


	//   ....[73]....
        /*06e8*/ 	.word	0x0000c070


	//   ....[74]....
        /*06ec*/ 	.word	0x0000c090


	//   ....[75]....
        /*06f0*/ 	.word	0x0000c0b0


	//   ....[76]....
        /*06f4*/ 	.word	0x0000c0e0


	//   ....[77]....
        /*06f8*/ 	.word	0x0000c100


	//   ....[78]....
        /*06fc*/ 	.word	0x0000c110


	//   ....[79]....
        /*0700*/ 	.word	0x0000c120


	//   ....[80]....
        /*0704*/ 	.word	0x0000c130


	//   ....[81]....
        /*0708*/ 	.word	0x0000c150


	//   ....[82]....
        /*070c*/ 	.word	0x0000c160


	//   ....[83]....
        /*0710*/ 	.word	0x0000c180


	//   ....[84]....
        /*0714*/ 	.word	0x0000c1a0


	//   ....[85]....
        /*0718*/ 	.word	0x0000c1c0


	//   ....[86]....
        /*071c*/ 	.word	0x0000c1f0


	//   ....[87]....
        /*0720*/ 	.word	0x0000c220


	//   ....[88]....
        /*0724*/ 	.word	0x0000c250


	//   ....[89]....
        /*0728*/ 	.word	0x0000c280


	//   ....[90]....
        /*072c*/ 	.word	0x0000c2b0


	//   ....[91]....
        /*0730*/ 	.word	0x0000c2e0


	//   ....[92]....
        /*0734*/ 	.word	0x0000c2f0


	//   ....[93]....
        /*0738*/ 	.word	0x0000c320


	//   ....[94]....
        /*073c*/ 	.word	0x0000c340


	//   ....[95]....
        /*0740*/ 	.word	0x0000c370


	//   ....[96]....
        /*0744*/ 	.word	0x0000c390


	//   ....[97]....
        /*0748*/ 	.word	0x0000c3c0


	//   ....[98]....
        /*074c*/ 	.word	0x0000c3f0


	//   ....[99]....
        /*0750*/ 	.word	0x0000c420


	//   ....[100]....
        /*0754*/ 	.word	0x0000c450


	//   ....[101]....
        /*0758*/ 	.word	0x0000c460


	//   ....[102]....
        /*075c*/ 	.word	0x0000c470


	//   ....[103]....
        /*0760*/ 	.word	0x0000c480


	//   ....[104]....
        /*0764*/ 	.word	0x0000c4a0


	//   ....[105]....
        /*0768*/ 	.word	0x0000c4d0


	//   ....[106]....
        /*076c*/ 	.word	0x0000c500


	//   ....[107]....
        /*0770*/ 	.word	0x0000c530


	//   ....[108]....
        /*0774*/ 	.word	0x0000c560


	//   ....[109]....
        /*0778*/ 	.word	0x0000c580


	//   ....[110]....
        /*077c*/ 	.word	0x0000c590


	//   ....[111]....
        /*0780*/ 	.word	0x0000c5a0


	//   ....[112]....
        /*0784*/ 	.word	0x0000c5b0


	//   ....[113]....
        /*0788*/ 	.word	0x0000c5e0


	//   ....[114]....
        /*078c*/ 	.word	0x0000c610


	//   ....[115]....
        /*0790*/ 	.word	0x0000c650


	//   ....[116]....
        /*0794*/ 	.word	0x0000c680


	//   ....[117]....
        /*0798*/ 	.word	0x0000c6b0


	//   ....[118]....
        /*079c*/ 	.word	0x0000c6e0


	//   ....[119]....
        /*07a0*/ 	.word	0x0000c720


	//   ....[120]....
        /*07a4*/ 	.word	0x0000c760


	//   ....[121]....
        /*07a8*/ 	.word	0x0000c7a0


	//   ....[122]....
        /*07ac*/ 	.word	0x0000c7e0


	//   ....[123]....
        /*07b0*/ 	.word	0x0000c820


	//   ....[124]....
        /*07b4*/ 	.word	0x0000c840


	//   ....[125]....
        /*07b8*/ 	.word	0x0000c860


	//   ....[126]....
        /*07bc*/ 	.word	0x0000c870


	//   ....[127]....
        /*07c0*/ 	.word	0x0000c880


	//   ....[128]....
        /*07c4*/ 	.word	0x0000c890


	//   ....[129]....
        /*07c8*/ 	.word	0x0000c8c0


	//   ....[130]....
        /*07cc*/ 	.word	0x0000c8d0


	//   ....[131]....
        /*07d0*/ 	.word	0x0000c8e0


	//   ....[132]....
        /*07d4*/ 	.word	0x0000c8f0


	//   ....[133]....
        /*07d8*/ 	.word	0x0000c900


	//   ....[134]....
        /*07dc*/ 	.word	0x0000c910


	//   ....[135]....
        /*07e0*/ 	.word	0x0000c920


	//   ....[136]....
        /*07e4*/ 	.word	0x0000c930


	//   ....[137]....
        /*07e8*/ 	.word	0x0000c940


	//   ....[138]....
        /*07ec*/ 	.word	0x0000c950


	//   ....[139]....
        /*07f0*/ 	.word	0x0000c960


	//   ....[140]....
        /*07f4*/ 	.word	0x0000c970


	//   ....[141]....
        /*07f8*/ 	.word	0x0000c980


	//   ....[142]....
        /*07fc*/ 	.word	0x0000c990


	//   ....[143]....
        /*0800*/ 	.word	0x0000c9b0


	//   ....[144]....
        /*0804*/ 	.word	0x0000c9d0


	//   ....[145]....
        /*0808*/ 	.word	0x0000c9f0


	//   ....[146]....
        /*080c*/ 	.word	0x0000ca40


	//   ....[147]....
        /*0810*/ 	.word	0x0000cac0


	//   ....[148]....
        /*0814*/ 	.word	0x0000cb90


	//   ....[149]....
        /*0818*/ 	.word	0x0000cbd0


	//   ....[150]....
        /*081c*/ 	.word	0x0000cc20


	//   ....[151]....
        /*0820*/ 	.word	0x0000cc90


	//   ....[152]....
        /*0824*/ 	.word	0x0000ccd0


	//   ....[153]....
        /*0828*/ 	.word	0x0000cd10


	//   ....[154]....
        /*082c*/ 	.word	0x0000cd50


	//   ....[155]....
        /*0830*/ 	.word	0x0000ce70


	//   ....[156]....
        /*0834*/ 	.word	0x0000cec0


	//   ....[157]....
        /*0838*/ 	.word	0x0000cf00


	//   ....[158]....
        /*083c*/ 	.word	0x0000cf40


	//   ....[159]....
        /*0840*/ 	.word	0x0000cfc0


	//   ....[160]....
        /*0844*/ 	.word	0x0000cff0


	//   ....[161]....
        /*0848*/ 	.word	0x0000dd60


	//   ....[162]....
        /*084c*/ 	.word	0x0000dd90


	//   ....[163]....
        /*0850*/ 	.word	0x0000eee0


	//   ....[164]....
        /*0854*/ 	.word	0x00010210


	//   ....[165]....
        /*0858*/ 	.word	0x00010250


	//   ....[166]....
        /*085c*/ 	.word	0x00010280


	//   ....[167]....
        /*0860*/ 	.word	0x00010300


	//   ....[168]....
        /*0864*/ 	.word	0x00010370


	//   ....[169]....
        /*0868*/ 	.word	0x00010390


	//   ....[170]....
        /*086c*/ 	.word	0x000103f0


	//   ....[171]....
        /*0870*/ 	.word	0x00010410


	//   ....[172]....
        /*0874*/ 	.word	0x00010470


	//   ....[173]....
        /*0878*/ 	.word	0x00010490


	//   ....[174]....
        /*087c*/ 	.word	0x000104f0


	//   ....[175]....
        /*0880*/ 	.word	0x00010510


	//   ....[176]....
        /*0884*/ 	.word	0x00010570


	//   ....[177]....
        /*0888*/ 	.word	0x00010590


	//   ....[178]....
        /*088c*/ 	.word	0x000105f0


	//   ....[179]....
        /*0890*/ 	.word	0x00010610


	//   ....[180]....
        /*0894*/ 	.word	0x000109b0


	//   ....[181]....
        /*0898*/ 	.word	0x000109e0


	//   ....[182]....
        /*089c*/ 	.word	0x00010a70


	//   ....[183]....
        /*08a0*/ 	.word	0x00010ab0


	//   ....[184]....
        /*08a4*/ 	.word	0x00010ae0


	//   ....[185]....
        /*08a8*/ 	.word	0x00010b10


	//   ....[186]....
        /*08ac*/ 	.word	0x00010b70


	//   ....[187]....
        /*08b0*/ 	.word	0x00010ba0


	//   ....[188]....
        /*08b4*/ 	.word	0x00010c00


	//   ....[189]....
        /*08b8*/ 	.word	0x00010c30


	//   ....[190]....
        /*08bc*/ 	.word	0x00010c90


	//   ....[191]....
        /*08c0*/ 	.word	0x00010cb0


	//   ....[192]....
        /*08c4*/ 	.word	0x00010cf0


	//   ....[193]....
        /*08c8*/ 	.word	0x00010d20


	//   ....[194]....
        /*08cc*/ 	.word	0x00010d90


	//   ....[195]....
        /*08d0*/ 	.word	0x00010db0


	//   ....[196]....
        /*08d4*/ 	.word	0x00011380


	//   ....[197]....
        /*08d8*/ 	.word	0x000113b0


	//   ....[198]....
        /*08dc*/ 	.word	0x000113e0


	//   ....[199]....
        /*08e0*/ 	.word	0x00011440


	//   ....[200]....
        /*08e4*/ 	.word	0x000114c0


	//   ....[201]....
        /*08e8*/ 	.word	0x000114e0


	//   ....[202]....
        /*08ec*/ 	.word	0x00011560


	//   ....[203]....
        /*08f0*/ 	.word	0x00011580


	//   ....[204]....
        /*08f4*/ 	.word	0x00011600


	//   ....[205]....
        /*08f8*/ 	.word	0x00011620


	//   ....[206]....
        /*08fc*/ 	.word	0x000116a0


	//   ....[207]....
        /*0900*/ 	.word	0x000116c0


	//   ....[208]....
        /*0904*/ 	.word	0x00011740


	//   ....[209]....
        /*0908*/ 	.word	0x00011760


	//   ....[210]....
        /*090c*/ 	.word	0x000117e0


	//   ....[211]....
        /*0910*/ 	.word	0x00011810


	//   ....[212]....
        /*0914*/ 	.word	0x00011e80


	//   ....[213]....
        /*0918*/ 	.word	0x00011ea0


	//   ....[214]....
        /*091c*/ 	.word	0x00011eb0


	//   ....[215]....
        /*0920*/ 	.word	0x00011ec0


	//   ....[216]....
        /*0924*/ 	.word	0x00011ed0


	//   ....[217]....
        /*0928*/ 	.word	0x00011ee0


	//   ....[218]....
        /*092c*/ 	.word	0x00011f00


	//   ....[219]....
        /*0930*/ 	.word	0x00011f50


	//   ....[220]....
        /*0934*/ 	.word	0x00011f70


	//   ....[221]....
        /*0938*/ 	.word	0x00011fb0


	//   ....[222]....
        /*093c*/ 	.word	0x00011fd0


	//   ....[223]....
        /*0940*/ 	.word	0x00012010


	//   ....[224]....
        /*0944*/ 	.word	0x00012030


	//   ....[225]....
        /*0948*/ 	.word	0x00012070


	//   ....[226]....
        /*094c*/ 	.word	0x00012090


	//   ....[227]....
        /*0950*/ 	.word	0x000120c0


	//   ....[228]....
        /*0954*/ 	.word	0x00012440


	//   ....[229]....
        /*0958*/ 	.word	0x00012460


	//   ....[230]....
        /*095c*/ 	.word	0x00012480


	//   ....[231]....
        /*0960*/ 	.word	0x00012490


	//   ....[232]....
        /*0964*/ 	.word	0x000124a0


	//   ....[233]....
        /*0968*/ 	.word	0x000124c0


	//   ....[234]....
        /*096c*/ 	.word	0x00012510


	//   ....[235]....
        /*0970*/ 	.word	0x00012530


	//   ....[236]....
        /*0974*/ 	.word	0x00012570


	//   ....[237]....
        /*0978*/ 	.word	0x00012590


	//   ....[238]....
        /*097c*/ 	.word	0x000125d0


	//   ....[239]....
        /*0980*/ 	.word	0x000125f0


	//   ....[240]....
        /*0984*/ 	.word	0x00012630


	//   ....[241]....
        /*0988*/ 	.word	0x00012650


	//   ....[242]....
        /*098c*/ 	.word	0x00012680


	//   ....[243]....
        /*0990*/ 	.word	0x000126e0


	//   ....[244]....
        /*0994*/ 	.word	0x00013be0


	//   ....[245]....
        /*0998*/ 	.word	0x000141c0


	//   ....[246]....
        /*099c*/ 	.word	0x000142b0


	//   ....[247]....
        /*09a0*/ 	.word	0x000143a0


	//   ....[248]....
        /*09a4*/ 	.word	0x00014450


	//   ....[249]....
        /*09a8*/ 	.word	0x00014520


	//   ....[250]....
        /*09ac*/ 	.word	0x00014580


	//   ....[251]....
        /*09b0*/ 	.word	0x00014650


	//   ....[252]....
        /*09b4*/ 	.word	0x000146b0


	//   ....[253]....
        /*09b8*/ 	.word	0x00014780


	//   ....[254]....
        /*09bc*/ 	.word	0x000147e0


	//   ....[255]....
        /*09c0*/ 	.word	0x000148b0


	//   ....[0]....
        /*09c4*/ 	.word	0x00014910


	//   ....[1]....
        /*09c8*/ 	.word	0x000149e0


	//   ....[2]....
        /*09cc*/ 	.word	0x00014a40


	//   ....[3]....
        /*09d0*/ 	.word	0x00014b10


	//   ....[4]....
        /*09d4*/ 	.word	0x00014b70


	//   ....[5]....
        /*09d8*/ 	.word	0x00014c30


	//   ....[6]....
        /*09dc*/ 	.word	0x00014dc0


	//   ....[7]....
        /*09e0*/ 	.word	0x00014e50


	//   ....[8]....
        /*09e4*/ 	.word	0x00014f40


	//   ....[9]....
        /*09e8*/ 	.word	0x00014f90


	//   ....[10]....
        /*09ec*/ 	.word	0x00015090


	//   ....[11]....
        /*09f0*/ 	.word	0x000150e0


	//   ....[12]....
        /*09f4*/ 	.word	0x000151e0


	//   ....[13]....
        /*09f8*/ 	.word	0x00015230


	//   ....[14]....
        /*09fc*/ 	.word	0x00015310


	//   ....[15]....
        /*0a00*/ 	.word	0x000153b0


	//   ....[16]....
        /*0a04*/ 	.word	0x00015430


	//   ....[17]....
        /*0a08*/ 	.word	0x000154e0


	//   ....[18]....
        /*0a0c*/ 	.word	0x00015540


	//   ....[19]....
        /*0a10*/ 	.word	0x00015610


	//   ....[20]....
        /*0a14*/ 	.word	0x00015680


	//   ....[21]....
        /*0a18*/ 	.word	0x00015740


	//   ....[22]....
        /*0a1c*/ 	.word	0x000157d0


	//   ....[23]....
        /*0a20*/ 	.word	0x00015840


	//   ....[24]....
        /*0a24*/ 	.word	0x000158f0


	//   ....[25]....
        /*0a28*/ 	.word	0x000159b0


	//   ....[26]....
        /*0a2c*/ 	.word	0x00015a30


	//   ....[27]....
        /*0a30*/ 	.word	0x00015b00


	//   ....[28]....
        /*0a34*/ 	.word	0x00015b70


	//   ....[29]....
        /*0a38*/ 	.word	0x00015c50


	//   ....[30]....
        /*0a3c*/ 	.word	0x00015cc0


	//   ....[31]....
        /*0a40*/ 	.word	0x00015da0


	//   ....[32]....
        /*0a44*/ 	.word	0x00015e10


	//   ....[33]....
        /*0a48*/ 	.word	0x00015ef0


	//   ....[34]....
        /*0a4c*/ 	.word	0x00015f60


	//   ....[35]....
        /*0a50*/ 	.word	0x00016030


	//   ....[36]....
        /*0a54*/ 	.word	0x000160a0


	//   ....[37]....
        /*0a58*/ 	.word	0x00016160


	//   ....[38]....
        /*0a5c*/ 	.word	0x000162a0


	//   ....[39]....
        /*0a60*/ 	.word	0x00016340


	//   ....[40]....
        /*0a64*/ 	.word	0x000163a0


	//   ....[41]....
        /*0a68*/ 	.word	0x00016450


	//   ....[42]....
        /*0a6c*/ 	.word	0x000164e0


	//   ....[43]....
        /*0a70*/ 	.word	0x00016580


	//   ....[44]....
        /*0a74*/ 	.word	0x00016600


	//   ....[45]....
        /*0a78*/ 	.word	0x000166a0


	//   ....[46]....
        /*0a7c*/ 	.word	0x00016730


	//   ....[47]....
        /*0a80*/ 	.word	0x000167d0


	//   ....[48]....
        /*0a84*/ 	.word	0x00016860


	//   ....[49]....
        /*0a88*/ 	.word	0x00016900


	//   ....[50]....
        /*0a8c*/ 	.word	0x00016980


	//   ....[51]....
        /*0a90*/ 	.word	0x00016a20


	//   ....[52]....
        /*0a94*/ 	.word	0x00016ab0


	//   ....[53]....
        /*0a98*/ 	.word	0x00016b50


	//   ....[54]....
        /*0a9c*/ 	.word	0x00016c30


	//   ....[55]....
        /*0aa0*/ 	.word	0x00016ce0


	//   ....[56]....
        /*0aa4*/ 	.word	0x00016d40


	//   ....[57]....
        /*0aa8*/ 	.word	0x00016df0


	//   ....[58]....
        /*0aac*/ 	.word	0x00016e50


	//   ....[59]....
        /*0ab0*/ 	.word	0x00016f00


	//   ....[60]....
        /*0ab4*/ 	.word	0x00016f60


	//   ....[61]....
        /*0ab8*/ 	.word	0x00017020


	//   ....[62]....
        /*0abc*/ 	.word	0x00017080


	//   ....[63]....
        /*0ac0*/ 	.word	0x00017130


	//   ....[64]....
        /*0ac4*/ 	.word	0x00017190


	//   ....[65]....
        /*0ac8*/ 	.word	0x00017240


	//   ....[66]....
        /*0acc*/ 	.word	0x000172a0


	//   ....[67]....
        /*0ad0*/ 	.word	0x00017360


	//   ....[68]....
        /*0ad4*/ 	.word	0x000173c0


	//   ....[69]....
        /*0ad8*/ 	.word	0x00017470


	//----- nvinfo : EIATTR_REG_RECONFIG
	.align		4
.L_268:
        /*0adc*/ 	.byte	0x01, 0x54
	.zero		2


	//----- nvinfo : EIATTR_SYSCALL_OFFSETS
	.align		4
        /*0ae0*/ 	.byte	0x04, 0x46
        /*0ae2*/ 	.short	(.L_270 - .L_269)


	//   ....[0]....
.L_269:
        /*0ae4*/ 	.word	0x00001560


	//   ....[1]....
        /*0ae8*/ 	.word	0x0000f710


	//   ....[2]....
        /*0aec*/ 	.word	0x0000f850


	//   ....[3]....
        /*0af0*/ 	.word	0x0000f990


	//   ....[4]....
        /*0af4*/ 	.word	0x0000fab0


	//   ....[5]....
        /*0af8*/ 	.word	0x000110d0


	//----- nvinfo : EIATTR_MBARRIER_INSTR_OFFSETS
	.align		4
.L_270:
        /*0afc*/ 	.byte	0x04, 0x39
        /*0afe*/ 	.short	(.L_272 - .L_271)


	//   ....[0]....
.L_271:
        /*0b00*/ 	.word	0x00000180
        /*0b04*/ 	.word	0x000000ff
        /*0b08*/ 	.word	0x00038800
        /*0b0c*/ 	.short	0x0100
        /*0b0e*/ 	.byte	0x08
	.zero		1


	//   ....[1]....
        /*0b10*/ 	.word	0x00000190
        /*0b14*/ 	.word	0x000000ff
        /*0b18*/ 	.word	0x00038820
        /*0b1c*/ 	.short	0x0100
        /*0b1e*/ 	.byte	0x08
	.zero		1


	//   ....[2]....
        /*0b20*/ 	.word	0x00000280
        /*0b24*/ 	.word	0x000000ff
        /*0b28*/ 	.word	0x00038830
        /*0b2c*/ 	.short	0x0100
        /*0b2e*/ 	.byte	0x08
	.zero		1


	//   ....[3]....
        /*0b30*/ 	.word	0x00000290
        /*0b34*/ 	.word	0x000000ff
        /*0b38*/ 	.word	0x00038840
        /*0b3c*/ 	.short	0x0100
        /*0b3e*/ 	.byte	0x08
	.zero		1


	//   ....[4]....
        /*0b40*/ 	.word	0x000002a0
        /*0b44*/ 	.word	0x000000ff
        /*0b48*/ 	.word	0x00038838
        /*0b4c*/ 	.short	0x0100
        /*0b4e*/ 	.byte	0x08
	.zero		1


	//   ....[5]....
        /*0b50*/ 	.word	0x000002b0
        /*0b54*/ 	.word	0x000000ff
        /*0b58*/ 	.word	0x00038848
        /*0b5c*/ 	.short	0x0100
        /*0b5e*/ 	.byte	0x08
	.zero		1


	//   ....[6]....
        /*0b60*/ 	.word	0x000003e0
        /*0b64*/ 	.word	0x000000ff
        /*0b68*/ 	.word	0x00038850
        /*0b6c*/ 	.short	0x0100
        /*0b6e*/ 	.byte	0x08
	.zero		1


	//   ....[7]....
        /*0b70*/ 	.word	0x000003f0
        /*0b74*/ 	.word	0x000000ff
        /*0b78*/ 	.word	0x00038860
        /*0b7c*/ 	.short	0x0100
        /*0b7e*/ 	.byte	0x08
	.zero		1


	//   ....[8]....
        /*0b80*/ 	.word	0x00000400
        /*0b84*/ 	.word	0x000000ff
        /*0b88*/ 	.word	0x00038858
        /*0b8c*/ 	.short	0x0100
        /*0b8e*/ 	.byte	0x08
	.zero		1


	//   ....[9]....
        /*0b90*/ 	.word	0x00000410
        /*0b94*/ 	.word	0x000000ff
        /*0b98*/ 	.word	0x00038868
        /*0b9c*/ 	.short	0x0100
        /*0b9e*/ 	.byte	0x08
	.zero		1


	//   ....[10]....
        /*0ba0*/ 	.word	0x00000500
        /*0ba4*/ 	.word	0x000000ff
        /*0ba8*/ 	.word	0x00038870
        /*0bac*/ 	.short	0x0100
        /*0bae*/ 	.byte	0x06
	.zero		1


	//   ....[11]....
        /*0bb0*/ 	.word	0x00000510
        /*0bb4*/ 	.word	0x000000ff
        /*0bb8*/ 	.word	0x00038880
        /*0bbc*/ 	.short	0x0100
        /*0bbe*/ 	.byte	0x06
	.zero		1


	//   ....[12]....
        /*0bc0*/ 	.word	0x00000520
        /*0bc4*/ 	.word	0x000000ff
        /*0bc8*/ 	.word	0x00038878
        /*0bcc*/ 	.short	0x0100
        /*0bce*/ 	.byte	0x06
	.zero		1


	//   ....[13]....
        /*0bd0*/ 	.word	0x00000530
        /*0bd4*/ 	.word	0x000000ff
        /*0bd8*/ 	.word	0x00038888
        /*0bdc*/ 	.short	0x0100
        /*0bde*/ 	.byte	0x06
	.zero		1


	//   ....[14]....
        /*0be0*/ 	.word	0x00000660
        /*0be4*/ 	.word	0x000000ff
        /*0be8*/ 	.word	0x00038890
        /*0bec*/ 	.short	0x0100
        /*0bee*/ 	.byte	0x08
	.zero		1


	//   ....[15]....
        /*0bf0*/ 	.word	0x00000670
        /*0bf4*/ 	.word	0x000000ff
        /*0bf8*/ 	.word	0x000388a0
        /*0bfc*/ 	.short	0x0100
        /*0bfe*/ 	.byte	0x08
	.zero		1


	//   ....[16]....
        /*0c00*/ 	.word	0x00000680
        /*0c04*/ 	.word	0x000000ff
        /*0c08*/ 	.word	0x00038898
        /*0c0c*/ 	.short	0x0100
        /*0c0e*/ 	.byte	0x08
	.zero		1


	//   ....[17]....
        /*0c10*/ 	.word	0x00000690
        /*0c14*/ 	.word	0x000000ff
        /*0c18*/ 	.word	0x000388a8
        /*0c1c*/ 	.short	0x0100
        /*0c1e*/ 	.byte	0x08
	.zero		1


	//   ....[18]....
        /*0c20*/ 	.word	0x000007d0
        /*0c24*/ 	.word	0x000000ff
        /*0c28*/ 	.word	0x000388b0
        /*0c2c*/ 	.short	0x0100
        /*0c2e*/ 	.byte	0x08
	.zero		1


	//   ....[19]....
        /*0c30*/ 	.word	0x000007e0
        /*0c34*/ 	.word	0x000000ff
        /*0c38*/ 	.word	0x000388c0
        /*0c3c*/ 	.short	0x0100
        /*0c3e*/ 	.byte	0x08
	.zero		1


	//   ....[20]....
        /*0c40*/ 	.word	0x000007f0
        /*0c44*/ 	.word	0x000000ff
        /*0c48*/ 	.word	0x000388b8
        /*0c4c*/ 	.short	0x0100
        /*0c4e*/ 	.byte	0x08
	.zero		1


	//   ....[21]....
        /*0c50*/ 	.word	0x00000800
        /*0c54*/ 	.word	0x000000ff
        /*0c58*/ 	.word	0x000388c8
        /*0c5c*/ 	.short	0x0100
        /*0c5e*/ 	.byte	0x08
	.zero		1


	//   ....[22]....
        /*0c60*/ 	.word	0x00001830
        /*0c64*/ 	.word	0x000000ff
        /*0c68*/ 	.word	0x00038800
        /*0c6c*/ 	.short	0x010a
        /*0c6e*/ 	.byte	0x29
	.zero		1


	//   ....[23]....
        /*0c70*/ 	.word	0x000018f0
        /*0c74*/ 	.word	0x000000ff
        /*0c78*/ 	.word	0x00038830
        /*0c7c*/ 	.short	0x010a
        /*0c7e*/ 	.byte	0x29
	.zero		1


	//   ....[24]....
        /*0c80*/ 	.word	0x00001930
        /*0c84*/ 	.word	0x000000ff
        /*0c88*/ 	.word	0x00038830
        /*0c8c*/ 	.short	0x010a
        /*0c8e*/ 	.byte	0x29
	.zero		1


	//   ....[25]....
        /*0c90*/ 	.word	0x000027c0
        /*0c94*/ 	.word	0x000000ff
        /*0c98*/ 	.word	0x00000000
        /*0c9c*/ 	.short	0x0101
        /*0c9e*/ 	.byte	0x06
	.zero		1


	//   ....[26]....
        /*0ca0*/ 	.word	0x000043a0
        /*0ca4*/ 	.word	0x000000ff
        /*0ca8*/ 	.word	0x00038850
        /*0cac*/ 	.short	0x010a
        /*0cae*/ 	.byte	0x29
	.zero		1


	//   ....[27]....
        /*0cb0*/ 	.word	0x000043e0
        /*0cb4*/ 	.word	0x000000ff
        /*0cb8*/ 	.word	0x00038850
        /*0cbc*/ 	.short	0x010a
        /*0cbe*/ 	.byte	0x29
	.zero		1


	//   ....[28]....
        /*0cc0*/ 	.word	0x000046b0
        /*0cc4*/ 	.word	0x000000ff
        /*0cc8*/ 	.word	0x00000000
        /*0ccc*/ 	.short	0x0101
        /*0cce*/ 	.byte	0x06
	.zero		1


	//   ....[29]....
        /*0cd0*/ 	.word	0x00004870
        /*0cd4*/ 	.word	0x000000ff
        /*0cd8*/ 	.word	0x00038830
        /*0cdc*/ 	.short	0x010a
        /*0cde*/ 	.byte	0x36
	.zero		1


	//   ....[30]....
        /*0ce0*/ 	.word	0x000048c0
        /*0ce4*/ 	.word	0x000000ff
        /*0ce8*/ 	.word	0x00038830
        /*0cec*/ 	.short	0x010a
        /*0cee*/ 	.byte	0x36
	.zero		1


	//   ....[31]....
        /*0cf0*/ 	.word	0x00005210
        /*0cf4*/ 	.word	0x000000ff
        /*0cf8*/ 	.word	0x00000000
        /*0cfc*/ 	.short	0x0101
        /*0cfe*/ 	.byte	0x06
	.zero		1


	//   ....[32]....
        /*0d00*/ 	.word	0x000078b0
        /*0d04*/ 	.word	0x000000ff
        /*0d08*/ 	.word	0x00038850
        /*0d0c*/ 	.short	0x010a
        /*0d0e*/ 	.byte	0x36
	.zero		1


	//   ....[33]....
        /*0d10*/ 	.word	0x00007900
        /*0d14*/ 	.word	0x000000ff
        /*0d18*/ 	.word	0x00038850
        /*0d1c*/ 	.short	0x010a
        /*0d1e*/ 	.byte	0x36
	.zero		1


	//   ....[34]....
        /*0d20*/ 	.word	0x00007b40
        /*0d24*/ 	.word	0x000000ff
        /*0d28*/ 	.word	0x00000000
        /*0d2c*/ 	.short	0x0101
        /*0d2e*/ 	.byte	0x36
	.zero		1


	//   ....[35]....
        /*0d30*/ 	.word	0x00007c70
        /*0d34*/ 	.word	0x000000ff
        /*0d38*/ 	.word	0x00038830
        /*0d3c*/ 	.short	0x010a
        /*0d3e*/ 	.byte	0x2c
	.zero		1


	//   ....[36]....
        /*0d40*/ 	.word	0x00007cb0
        /*0d44*/ 	.word	0x000000ff
        /*0d48*/ 	.word	0x00038830
        /*0d4c*/ 	.short	0x010a
        /*0d4e*/ 	.byte	0x2c
	.zero		1


	//   ....[37]....
        /*0d50*/ 	.word	0x00008410
        /*0d54*/ 	.word	0x000000ff
        /*0d58*/ 	.word	0x00000000
        /*0d5c*/ 	.short	0x0101
        /*0d5e*/ 	.byte	0x06
	.zero		1


	//   ....[38]....
        /*0d60*/ 	.word	0x0000a300
        /*0d64*/ 	.word	0x000000ff
        /*0d68*/ 	.word	0x00038850
        /*0d6c*/ 	.short	0x010a
        /*0d6e*/ 	.byte	0x2c
	.zero		1


	//   ....[39]....
        /*0d70*/ 	.word	0x0000a340
        /*0d74*/ 	.word	0x000000ff
        /*0d78*/ 	.word	0x00038850
        /*0d7c*/ 	.short	0x010a
        /*0d7e*/ 	.byte	0x2c
	.zero		1


	//   ....[40]....
        /*0d80*/ 	.word	0x0000a580
        /*0d84*/ 	.word	0x000000ff
        /*0d88*/ 	.word	0x00000000
        /*0d8c*/ 	.short	0x0101
        /*0d8e*/ 	.byte	0x2c
	.zero		1


	//   ....[41]....
        /*0d90*/ 	.word	0x0000cf70
        /*0d94*/ 	.word	0x000000ff
        /*0d98*/ 	.word	0x00000000
        /*0d9c*/ 	.short	0x0101
        /*0d9e*/ 	.byte	0x04
	.zero		1


	//   ....[42]....
        /*0da0*/ 	.word	0x0000ffe0
        /*0da4*/ 	.word	0x000000ff
        /*0da8*/ 	.word	0x00038880
        /*0dac*/ 	.short	0x010a
        /*0dae*/ 	.byte	0x2c
	.zero		1


	//   ....[43]....
        /*0db0*/ 	.word	0x00010750
        /*0db4*/ 	.word	0x000000ff
        /*0db8*/ 	.word	0x00038870
        /*0dbc*/ 	.short	0x0107
        /*0dbe*/ 	.byte	0x2c
	.zero		1


	//   ....[44]....
        /*0dc0*/ 	.word	0x000107e0
        /*0dc4*/ 	.word	0x000000ff
        /*0dc8*/ 	.word	0x00038870
        /*0dcc*/ 	.short	0x0101
        /*0dce*/ 	.byte	0x2c
	.zero		1


	//   ....[45]....
        /*0dd0*/ 	.word	0x00010810
        /*0dd4*/ 	.word	0x000000ff
        /*0dd8*/ 	.word	0x00038840
        /*0ddc*/ 	.short	0x010a
        /*0dde*/ 	.byte	0x2c
	.zero		1


	//   ....[46]....
        /*0de0*/ 	.word	0x00010e70
        /*0de4*/ 	.word	0x000000ff
        /*0de8*/ 	.word	0x00038830
        /*0dec*/ 	.short	0x0107
        /*0dee*/ 	.byte	0x2c
	.zero		1


	//   ....[47]....
        /*0df0*/ 	.word	0x00010f00
        /*0df4*/ 	.word	0x000000ff
        /*0df8*/ 	.word	0x00038830
        /*0dfc*/ 	.short	0x0101
        /*0dfe*/ 	.byte	0x2c
	.zero		1


	//   ....[48]....
        /*0e00*/ 	.word	0x00011900
        /*0e04*/ 	.word	0x000000ff
        /*0e08*/ 	.word	0x00038800
        /*0e0c*/ 	.short	0x0107
        /*0e0e*/ 	.byte	0x2c
	.zero		1


	//   ....[49]....
        /*0e10*/ 	.word	0x00011940
        /*0e14*/ 	.word	0x000000ff
        /*0e18*/ 	.word	0x00038800
        /*0e1c*/ 	.short	0x0101
        /*0e1e*/ 	.byte	0x2c
	.zero		1


	//   ....[50]....
        /*0e20*/ 	.word	0x00011970
        /*0e24*/ 	.word	0x000000ff
        /*0e28*/ 	.word	0x00038820
        /*0e2c*/ 	.short	0x010a
        /*0e2e*/ 	.byte	0x2c
	.zero		1


	//   ....[51]....
        /*0e30*/ 	.word	0x00011c90
        /*0e34*/ 	.word	0x00000004
        /*0e38*/ 	.word	0x00038880
        /*0e3c*/ 	.short	0x010a
        /*0e3e*/ 	.byte	0x3f
	.zero		1


	//   ....[52]....
        /*0e40*/ 	.word	0x000121d0
        /*0e44*/ 	.word	0x00000004
        /*0e48*/ 	.word	0x00038870
        /*0e4c*/ 	.short	0x0107
        /*0e4e*/ 	.byte	0x3f
	.zero		1


	//   ....[53]....
        /*0e50*/ 	.word	0x00012260
        /*0e54*/ 	.word	0x00000004
        /*0e58*/ 	.word	0x00038870
        /*0e5c*/ 	.short	0x0101
        /*0e5e*/ 	.byte	0x3f
	.zero		1


	//   ....[54]....
        /*0e60*/ 	.word	0x00012290
        /*0e64*/ 	.word	0x00000004
        /*0e68*/ 	.word	0x00038840
        /*0e6c*/ 	.short	0x010a
        /*0e6e*/ 	.byte	0x3f
	.zero		1


	//   ....[55]....
        /*0e70*/ 	.word	0x000127a0
        /*0e74*/ 	.word	0x00000004
        /*0e78*/ 	.word	0x00038830
        /*0e7c*/ 	.short	0x0107
        /*0e7e*/ 	.byte	0x3f
	.zero		1


	//   ....[56]....
        /*0e80*/ 	.word	0x00012840
        /*0e84*/ 	.word	0x00000004
        /*0e88*/ 	.word	0x00038830
        /*0e8c*/ 	.short	0x0101
        /*0e8e*/ 	.byte	0x3f
	.zero		1


	//   ....[57]....
        /*0e90*/ 	.word	0x000128c0
        /*0e94*/ 	.word	0x00000005
        /*0e98*/ 	.word	0x00038870
        /*0e9c*/ 	.short	0x010a
        /*0e9e*/ 	.byte	0x3f
	.zero		1


	//   ....[58]....
        /*0ea0*/ 	.word	0x00012950
        /*0ea4*/ 	.word	0x00000005
        /*0ea8*/ 	.word	0x00038860
        /*0eac*/ 	.short	0x010a
        /*0eae*/ 	.byte	0x3f
	.zero		1


	//   ....[59]....
        /*0eb0*/ 	.word	0x000130d0
        /*0eb4*/ 	.word	0x00000005
        /*0eb8*/ 	.word	0x00038850
        /*0ebc*/ 	.short	0x0101
        /*0ebe*/ 	.byte	0x3f
	.zero		1


	//   ....[60]....
        /*0ec0*/ 	.word	0x00013170
        /*0ec4*/ 	.word	0x00000005
        /*0ec8*/ 	.word	0x00000000
        /*0ecc*/ 	.short	0x0101
        /*0ece*/ 	.byte	0x3f
	.zero		1


	//   ....[61]....
        /*0ed0*/ 	.word	0x00013240
        /*0ed4*/ 	.word	0x00000011
        /*0ed8*/ 	.word	0x00038870
        /*0edc*/ 	.short	0x010a
        /*0ede*/ 	.byte	0x3f
	.zero		1


	//   ....[62]....
        /*0ee0*/ 	.word	0x00013300
        /*0ee4*/ 	.word	0x00000011
        /*0ee8*/ 	.word	0x00038860
        /*0eec*/ 	.short	0x010a
        /*0eee*/ 	.byte	0x3f
	.zero		1


	//   ....[63]....
        /*0ef0*/ 	.word	0x00013a70
        /*0ef4*/ 	.word	0x00000011
        /*0ef8*/ 	.word	0x00038850
        /*0efc*/ 	.short	0x0101
        /*0efe*/ 	.byte	0x3f
	.zero		1


	//   ....[64]....
        /*0f00*/ 	.word	0x00013b40
        /*0f04*/ 	.word	0x00000011
        /*0f08*/ 	.word	0x00000000
        /*0f0c*/ 	.short	0x0101
        /*0f0e*/ 	.byte	0x3f
	.zero		1


	//   ....[65]....
        /*0f10*/ 	.word	0x00013b90
        /*0f14*/ 	.word	0x00000005
        /*0f18*/ 	.word	0x00038820
        /*0f1c*/ 	.short	0x010a
        /*0f1e*/ 	.byte	0x3f
	.zero		1


	//   ....[66]....
        /*0f20*/ 	.word	0x00013cb0
        /*0f24*/ 	.word	0x00000004
        /*0f28*/ 	.word	0x00038840
        /*0f2c*/ 	.short	0x010a
        /*0f2e*/ 	.byte	0x3f
	.zero		1


	//   ....[67]....
        /*0f30*/ 	.word	0x00013d50
        /*0f34*/ 	.word	0x00000005
        /*0f38*/ 	.word	0x00038840
        /*0f3c*/ 	.short	0x010a
        /*0f3e*/ 	.byte	0x3f
	.zero		1


	//   ....[68]....
        /*0f40*/ 	.word	0x00013d90
        /*0f44*/ 	.word	0x00000004
        /*0f48*/ 	.word	0x00038860
        /*0f4c*/ 	.short	0x010a
        /*0f4e*/ 	.byte	0x3f
	.zero		1


	//   ....[69]....
        /*0f50*/ 	.word	0x00013dd0
        /*0f54*/ 	.word	0x00000005
        /*0f58*/ 	.word	0x00038860
        /*0f5c*/ 	.short	0x010a
        /*0f5e*/ 	.byte	0x3f
	.zero		1


	//   ....[70]....
        /*0f60*/ 	.word	0x00013e10
        /*0f64*/ 	.word	0x00000004
        /*0f68*/ 	.word	0x00038880
        /*0f6c*/ 	.short	0x010a
        /*0f6e*/ 	.byte	0x3f
	.zero		1


	//   ....[71]....
        /*0f70*/ 	.word	0x00013e50
        /*0f74*/ 	.word	0x00000005
        /*0f78*/ 	.word	0x00038880
        /*0f7c*/ 	.short	0x010a
        /*0f7e*/ 	.byte	0x3f
	.zero		1


	//   ....[72]....
        /*0f80*/ 	.word	0x00013ec0
        /*0f84*/ 	.word	0x00000003
        /*0f88*/ 	.word	0x00038800
        /*0f8c*/ 	.short	0x010a
        /*0f8e*/ 	.byte	0x3f
	.zero		1


	//   ....[73]....
        /*0f90*/ 	.word	0x00013f20
        /*0f94*/ 	.word	0x00000003
        /*0f98*/ 	.word	0x00038830
        /*0f9c*/ 	.short	0x010a
        /*0f9e*/ 	.byte	0x3f
	.zero		1


	//   ....[74]....
        /*0fa0*/ 	.word	0x00013f80
        /*0fa4*/ 	.word	0x00000009
        /*0fa8*/ 	.word	0x00038850
        /*0fac*/ 	.short	0x010a
        /*0fae*/ 	.byte	0x3f
	.zero		1


	//   ....[75]....
        /*0fb0*/ 	.word	0x00013ff0
        /*0fb4*/ 	.word	0x00000004
        /*0fb8*/ 	.word	0x00038830
        /*0fbc*/ 	.short	0x010a
        /*0fbe*/ 	.byte	0x3f
	.zero		1


	//   ....[76]....
        /*0fc0*/ 	.word	0x00014060
        /*0fc4*/ 	.word	0x00000008
        /*0fc8*/ 	.word	0x00038850
        /*0fcc*/ 	.short	0x010a
        /*0fce*/ 	.byte	0x3f
	.zero		1


	//   ....[77]....
        /*0fd0*/ 	.word	0x000140c0
        /*0fd4*/ 	.word	0x0000000a
        /*0fd8*/ 	.word	0x00038830
        /*0fdc*/ 	.short	0x010a
        /*0fde*/ 	.byte	0x3f
	.zero		1


	//   ....[78]....
        /*0fe0*/ 	.word	0x00014120
        /*0fe4*/ 	.word	0x00000008
        /*0fe8*/ 	.word	0x00038850
        /*0fec*/ 	.short	0x010a
        /*0fee*/ 	.byte	0x3f
	.zero		1


	//   ....[79]....
        /*0ff0*/ 	.word	0x00014200
        /*0ff4*/ 	.word	0x00000002
        /*0ff8*/ 	.word	0x00038880
        /*0ffc*/ 	.short	0x010a
        /*0ffe*/ 	.byte	0x3f
	.zero		1


	//   ....[80]....
        /*1000*/ 	.word	0x00014d10
        /*1004*/ 	.word	0x00000002
        /*1008*/ 	.word	0x00038840
        /*100c*/ 	.short	0x010a
        /*100e*/ 	.byte	0x3f
	.zero		1


	//   ....[81]....
        /*1010*/ 	.word	0x000161a0
        /*1014*/ 	.word	0x00000003
        /*1018*/ 	.word	0x00038820
        /*101c*/ 	.short	0x010a
        /*101e*/ 	.byte	0x3f
	.zero		1


	//   ....[82]....
        /*1020*/ 	.word	0x000161f0
        /*1024*/ 	.word	0x00000004
        /*1028*/ 	.word	0x00038880
        /*102c*/ 	.short	0x010a
        /*102e*/ 	.byte	0x3f
	.zero		1


	//   ....[83]....
        /*1030*/ 	.word	0x00016b80
        /*1034*/ 	.word	0x00000004
        /*1038*/ 	.word	0x00038840
        /*103c*/ 	.short	0x010a
        /*103e*/ 	.byte	0x3f
	.zero		1


	//   ....[84]....
        /*1040*/ 	.word	0x000174a0
        /*1044*/ 	.word	0x00000005
        /*1048*/ 	.word	0x00038870
        /*104c*/ 	.short	0x010a
        /*104e*/ 	.byte	0x3f
	.zero		1


	//   ....[85]....
        /*1050*/ 	.word	0x000174f0
        /*1054*/ 	.word	0x00000005
        /*1058*/ 	.word	0x00038860
        /*105c*/ 	.short	0x010a
        /*105e*/ 	.byte	0x3f
	.zero		1


	//   ....[86]....
        /*1060*/ 	.word	0x00017540
        /*1064*/ 	.word	0x00000011
        /*1068*/ 	.word	0x00038870
        /*106c*/ 	.short	0x010a
        /*106e*/ 	.byte	0x3f
	.zero		1


	//   ....[87]....
        /*1070*/ 	.word	0x00017590
        /*1074*/ 	.word	0x00000011
        /*1078*/ 	.word	0x00038860
        /*107c*/ 	.short	0x010a
        /*107e*/ 	.byte	0x3f
	.zero		1


	//   ....[88]....
        /*1080*/ 	.word	0x000175e0
        /*1084*/ 	.word	0x00000005
        /*1088*/ 	.word	0x00038820
        /*108c*/ 	.short	0x010a
        /*108e*/ 	.byte	0x3f
	.zero		1


	//   ....[89]....
        /*1090*/ 	.word	0x00017630
        /*1094*/ 	.word	0x00000004
        /*1098*/ 	.word	0x00038840
        /*109c*/ 	.short	0x010a
        /*109e*/ 	.byte	0x3f
	.zero		1


	//   ....[90]....
        /*10a0*/ 	.word	0x00017680
        /*10a4*/ 	.word	0x00000005
        /*10a8*/ 	.word	0x00038840
        /*10ac*/ 	.short	0x010a
        /*10ae*/ 	.byte	0x3f
	.zero		1


	//   ....[91]....
        /*10b0*/ 	.word	0x000176d0
        /*10b4*/ 	.word	0x00000004
        /*10b8*/ 	.word	0x00038860
        /*10bc*/ 	.short	0x010a
        /*10be*/ 	.byte	0x3f
	.zero		1


	//   ....[92]....
        /*10c0*/ 	.word	0x00017720
        /*10c4*/ 	.word	0x00000005
        /*10c8*/ 	.word	0x00038860
        /*10cc*/ 	.short	0x010a
        /*10ce*/ 	.byte	0x3f
	.zero		1


	//   ....[93]....
        /*10d0*/ 	.word	0x00017770
        /*10d4*/ 	.word	0x00000004
        /*10d8*/ 	.word	0x00038880
        /*10dc*/ 	.short	0x010a
        /*10de*/ 	.byte	0x3f
	.zero		1


	//----- nvinfo : EIATTR_NUM_MBARRIERS
	.align		4
.L_272:
        /*10e0*/ 	.byte	0x03, 0x38
        /*10e2*/ 	.short	0x0016


	//----- nvinfo : EIATTR_EXIT_INSTR_OFFSETS
	.align		4
        /*10e4*/ 	.byte	0x04, 0x1c
        /*10e6*/ 	.short	(.L_274 - .L_273)


	//   ....[0]....
.L_273:
        /*10e8*/ 	.word	0x00013ea0


	//----- nvinfo : EIATTR_MAX_THREADS
	.align		4
.L_274:
        /*10ec*/ 	.byte	0x04, 0x05
        /*10ee*/ 	.short	(.L_276 - .L_275)
.L_275:
        /*10f0*/ 	.word	0x00000180
        /*10f4*/ 	.word	0x00000001
        /*10f8*/ 	.word	0x00000001


	//----- nvinfo : EIATTR_CRS_STACK_SIZE
	.align		4
.L_276:
        /*10fc*/ 	.byte	0x04, 0x1e
        /*10fe*/ 	.short	(.L_278 - .L_277)
.L_277:
        /*1100*/ 	.word	0x00000000


	//----- nvinfo : EIATTR_CBANK_PARAM_SIZE
	.align		4
.L_278:
        /*1104*/ 	.byte	0x03, 0x19
        /*1106*/ 	.short	0x0a70


	//----- nvinfo : EIATTR_PARAM_CBANK
	.align		4
        /*1108*/ 	.byte	0x04, 0x0a
        /*110a*/ 	.short	(.L_280 - .L_279)
	.align		4
.L_279:
        /*110c*/ 	.word	index@(.nv.constant0._ZN7cutlass13device_kernelIN5flash11enable_sm90INS1_16FlashAttnFwdSm90INS1_25CollectiveMainloopFwdSm90ILi2EN4cute5tupleIJNS5_1CILi1EEES8_S8_EEENS6_IJNS7_ILi128EEESA_NS7_ILi256EEEEEELi256ENS_12float_e4m3_tEfNS_4arch4Sm90ELb1ELb0ELb1ELb0ELb1ELb0ELb0ELb1ELb0ELb1ELb1ELb0EEENS1_21CollectiveEpilogueFwdINS6_IJSA_SB_SA_EEES9_NS_10bfloat16_tESF_Li256ELb0ELb1ELb1ELb1EEENS1_19SingleTileSchedulerILb0ELb1ELb1ELi128EEEEEEEEEvNT_6ParamsE)
        /*1110*/ 	.short	0x0210
        /*1112*/ 	.short	0x0a70


	//----- nvinfo : EIATTR_SW_WAR
	.align		4
.L_280:
        /*1114*/ 	.byte	0x04, 0x36
        /*1116*/ 	.short	(.L_282 - .L_281)
.L_281:
        /*1118*/ 	.word	0x00000008
.L_282:


//--------------------- .nv.info._ZN7cutlass13device_kernelIN5flash11enable_sm90INS1_16FlashAttnFwdSm90INS1_25CollectiveMainloopFwdSm90ILi2EN4cute5tupleIJNS5_1CILi1EEES8_S8_EEENS6_IJNS7_ILi128EEESA_NS7_ILi256EEEEEELi256ENS_12float_e4m3_tEfNS_4arch4Sm90ELb1ELb0ELb1ELb1ELb1ELb0ELb0ELb1ELb0ELb1ELb1ELb0EEENS1_21CollectiveEpilogueFwdINS6_IJSA_SB_SA_EEES9_NS_10bfloat16_tESF_Li256ELb1ELb1ELb1ELb1EEENS1_36VarlenDynamicPersistentTileSchedulerILi128ELi128ELi256ELi128ELb1ELb1ELb1ELb1ELb1ELb1EEEEEEEEEvNT_6ParamsE --------------------------
	.section	.nv.info._ZN7cutlass13device_kernelIN5flash11enable_sm90INS1_16FlashAttnFwdSm90INS1_25CollectiveMainloopFwdSm90ILi2EN4cute5tupleIJNS5_1CILi1EEES8_S8_EEENS6_IJNS7_ILi128EEESA_NS7_ILi256EEEEEELi256ENS_12float_e4m3_tEfNS_4arch4Sm90ELb1ELb0ELb1ELb1ELb1ELb0ELb0ELb1ELb0ELb1ELb1ELb0EEENS1_21CollectiveEpilogueFwdINS6_IJSA_SB_SA_EEES9_NS_10bfloat16_tESF_Li256ELb1ELb1ELb1ELb1EEENS1_36VarlenDynamicPersistentTileSchedulerILi128ELi128ELi256ELi128ELb1ELb1ELb1ELb1ELb1ELb1EEEEEEEEEvNT_6ParamsE,"",@"SHT_CUDA_INFO"
	.sectionflags	@""
	.align	4


	//----- nvinfo : EIATTR_CUDA_API_VERSION
	.align		4
        /*0000*/ 	.byte	0x04, 0x37
        /*0002*/ 	.short	(.L_284 - .L_283)
.L_283:
        /*0004*/ 	.word	0x00000082


	//----- nvinfo : EIATTR_KPARAM_INFO
	.align		4
.L_284:
        /*0008*/ 	.byte	0x04, 0x17
        /*000a*/ 	.short	(.L_286 - .L_285)
.L_285:
        /*000c*/ 	.word	0x00000000
        /*0010*/ 	.short	0x0000
        /*0012*/ 	.short	0x0070
        /*0014*/ 	.byte	0x00, 0xf0, 0x01, 0x2a


	//----- nvinfo : EIATTR_SPARSE_MMA_MASK
	.align		4
.L_286:
        /*0018*/ 	.byte	0x03, 0x50
        /*001a*/ 	.short	0x0000


	//----- nvinfo : EIATTR_MAXREG_COUNT
	.align		4
        /*001c*/ 	.byte	0x03, 0x1b
        /*001e*/ 	.short	0x00a8


	//----- nvinfo : EIATTR_NUM_BARRIERS
	.align		4
        /*0020*/ 	.byte	0x02, 0x4c
        /*0022*/ 	.byte	0x10
	.zero		1


	//----- nvinfo : EIATTR_EXTERNS
	.align		4
        /*0024*/ 	.byte	0x04, 0x0f
        /*0026*/ 	.short	(.L_288 - .L_287)


	//   ....[0]....
	.align		4
.L_287:
        /*0028*/ 	.word	index@(__assertfail)


	//----- nvinfo : EIATTR_ANNOTATIONS
	.align		4
.L_288:
        /*002c*/ 	.byte	0x04, 0x55
        /*002e*/ 	.short	(.L_290 - .L_289)


	//   ....[0]....
.L_289:
        /* <DEDUP_REMOVED lines=32> */


	//----- nvinfo : EIATTR_MERCURY_ISA_VERSION
	.align		4
.L_290:
        /*0220*/ 	.byte	0x03, 0x5f
        /*0222*/ 	.short	0x0101


	//----- nvinfo : EIATTR_UNUSED_LOAD_BYTE_OFFSET
	.align		4
        /*0224*/ 	.byte	0x04, 0x44
        /*0226*/ 	.short	(.L_292 - .L_291)


	//   ....[0]....
.L_291:
        /*0228*/ 	.word	0x00000980
        /*022c*/ 	.word	0x0000fff0


	//   ....[1]....
        /*0230*/ 	.word	0x0000ba90
        /*0234*/ 	.word	0x0000fff0


	//----- nvinfo : EIATTR_INT_WARP_WIDE_INSTR_OFFSETS
	.align		4
.L_292:
        /*0238*/ 	.byte	0x04, 0x31
        /*023a*/ 	.short	(.L_294 - .L_293)


	//   ....[0]....
.L_293:
        /*023c*/ 	.word	0x000000c0


	//   ....[1]....
        /*0240*/ 	.word	0x000000d0


	//   ....[2]....
        /*0244*/ 	.word	0x00000170


	//   ....[3]....
        /*0248*/ 	.word	0x000138b0


	//   ....[4]....
        /*024c*/ 	.word	0x00013940


	//   ....[5]....
        /*0250*/ 	.word	0x00017740


	//   ....[6]....
        /*0254*/ 	.word	0x000177d0


	//----- nvinfo : EIATTR_COOP_GROUP_MASK_REGIDS
	.align		4
.L_294:
        /*0258*/ 	.byte	0x04, 0x29
        /*025a*/ 	.short	(.L_296 - .L_295)


	//   ....[0]....
.L_295:
        /*025c*/ 	.word	0xffffffff


	//   ....[1]....
        /*0260*/ 	.word	0xffffffff


	//   ....[2]....
        /*0264*/ 	.word	0xffffffff


	//   ....[3]....
        /*0268*/ 	.word	0xffffffff


	//   ....[4]....
        /*026c*/ 	.word	0xffffffff


	//   ....[5]....
        /*0270*/ 	.word	0xffffffff


	//   ....[6]....
        /*0274*/ 	.word	0xffffffff


	//   ....[7]....
        /*0278*/ 	.word	0xffffffff


	//   ....[8]....
        /*027c*/ 	.word	0xffffffff


	//   ....[9]....
        /*0280*/ 	.word	0xffffffff


	//   ....[10]....
        /*0284*/ 	.word	0xffffffff


	//   ....[11]....
        /*0288*/ 	.word	0xffffffff


	//   ....[12]....
        /*028c*/ 	.word	0xffffffff


	//   ....[13]....
        /*0290*/ 	.word	0xffffffff


	//   ....[14]....
        /*0294*/ 	.word	0xffffffff


	//   ....[15]....
        /*0298*/ 	.word	0xffffffff


	//   ....[16]....
        /*029c*/ 	.word	0xffffffff


	//   ....[17]....
        /*02a0*/ 	.word	0xffffffff


	//   ....[18]....
        /*02a4*/ 	.word	0xffffffff


	//   ....[19]....
        /*02a8*/ 	.word	0xffffffff


	//   ....[20]....
        /*02ac*/ 	.word	0xffffffff


	//   ....[21]....
        /*02b0*/ 	.word	0xffffffff


	//   ....[22]....
        /*02b4*/ 	.word	0xffffffff


	//   ....[23]....
        /*02b8*/ 	.word	0xffffffff


	//   ....[24]....
        /*02bc*/ 	.word	0xffffffff


	//   ....[25]....
        /*02c0*/ 	.word	0xffffffff


	//   ....[26]....
        /*02c4*/ 	.word	0xffffffff


	//   ....[27]....
        /*02c8*/ 	.word	0xffffffff


	//   ....[28]....
        /*02cc*/ 	.word	0xffffffff


	//   ....[29]....
        /*02d0*/ 	.word	0xffffffff


	//   ....[30]....
        /*02d4*/ 	.word	0xffffffff


	//   ....[31]....
        /*02d8*/ 	.word	0xffffffff


	//   ....[32]....
        /*02dc*/ 	.word	0xffffffff


	//   ....[33]....
        /*02e0*/ 	.word	0xffffffff


	//   ....[34]....
        /*02e4*/ 	.word	0xffffffff


	//   ....[35]....
        /*02e8*/ 	.word	0xffffffff


	//   ....[36]....
        /*02ec*/ 	.word	0xffffffff


	//   ....[37]....
        /*02f0*/ 	.word	0xffffffff


	//   ....[38]....
        /*02f4*/ 	.word	0xffffffff


	//   ....[39]....
        /*02f8*/ 	.word	0xffffffff


	//   ....[40]....
        /*02fc*/ 	.word	0xffffffff


	//   ....[41]....
        /*0300*/ 	.word	0xffffffff


	//   ....[42]....
        /*0304*/ 	.word	0xffffffff


	//   ....[43]....
        /*0308*/ 	.word	0xffffffff


	//   ....[44]....
        /*030c*/ 	.word	0xffffffff


	//   ....[45]....
        /*0310*/ 	.word	0xffffffff


	//   ....[46]....
        /*0314*/ 	.word	0xffffffff


	//   ....[47]....
        /*0318*/ 	.word	0xffffffff


	//   ....[48]....
        /*031c*/ 	.word	0xffffffff


	//   ....[49]....
        /*0320*/ 	.word	0xffffffff


	//   ....[50]....
        /*0324*/ 	.word	0xffffffff


	//   ....[51]....
        /*0328*/ 	.word	0xffffffff


	//   ....[52]....
        /*032c*/ 	.word	0xffffffff


	//   ....[53]....
        /*0330*/ 	.word	0xffffffff


	//   ....[54]....
        /*0334*/ 	.word	0xffffffff


	//   ....[55]....
        /*0338*/ 	.word	0xffffffff


	//   ....[56]....
        /*033c*/ 	.word	0xffffffff


	//   ....[57]....
        /*0340*/ 	.word	0xffffffff


	//   ....[58]....
        /*0344*/ 	.word	0xffffffff


	//   ....[59]....
        /*0348*/ 	.word	0xffffffff


	//   ....[60]....
        /*034c*/ 	.word	0xffffffff


	//   ....[61]....
        /*0350*/ 	.word	0xffffffff


	//   ....[62]....
        /*0354*/ 	.word	0xffffffff


	//   ....[63]....
        /*0358*/ 	.word	0xffffffff


	//   ....[64]....
        /*035c*/ 	.word	0xffffffff


	//   ....[65]....
        /*0360*/ 	.word	0xffffffff


	//   ....[66]....
        /*0364*/ 	.word	0xffffffff


	//   ....[67]....
        /*0368*/ 	.word	0xffffffff


	//   ....[68]....
        /*036c*/ 	.word	0xffffffff


	//   ....[69]....
        /*0370*/ 	.word	0xffffffff


	//   ....[70]....
        /*0374*/ 	.word	0xffffffff


	//   ....[71]....
        /*0378*/ 	.word	0xffffffff


	//   ....[72]....
        /*037c*/ 	.word	0xffffffff


	//   ....[73]....
        /*0380*/ 	.word	0xffffffff


	//   ....[74]....
        /*0384*/ 	.word	0xffffffff


	//   ....[75]....
        /*0388*/ 	.word	0xffffffff


	//   ....[76]....
        /*038c*/ 	.word	0xffffffff


	//   ....[77]....
        /*0390*/ 	.word	0xffffffff


	//   ....[78]....
        /*0394*/ 	.word	0xffffffff


	//   ....[79]....
        /*0398*/ 	.word	0xffffffff


	//   ....[80]....
        /*039c*/ 	.word	0xffffffff


	//   ....[81]....
        /*03a0*/ 	.word	0xffffffff


	//   ....[82]....
        /*03a4*/ 	.word	0xffffffff


	//   ....[83]....
        /*03a8*/ 	.word	0xffffffff


	//   ....[84]....
        /*03ac*/ 	.word	0xffffffff


	//   ....[85]....
        /*03b0*/ 	.word	0xffffffff


	//   ....[86]....
        /*03b4*/ 	.word	0xffffffff


	//   ....[87]....
        /*03b8*/ 	.word	0xffffffff


	//   ....[88]....
        /*03bc*/ 	.word	0xffffffff


	//   ....[89]....
        /*03c0*/ 	.word	0xffffffff


	//   ....[90]....
        /*03c4*/ 	.word	0xffffffff


	//   ....[91]....
        /*03c8*/ 	.word	0xffffffff


	//   ....[92]....
        /*03cc*/ 	.word	0xffffffff


	//   ....[93]....
        /*03d0*/ 	.word	0xffffffff


	//   ....[94]....
        /*03d4*/ 	.word	0xffffffff


	//   ....[95]....
        /*03d8*/ 	.word	0xffffffff


	//   ....[96]....
        /*03dc*/ 	.word	0xffffffff


	//   ....[97]....
        /*03e0*/ 	.word	0xffffffff


	//   ....[98]....
        /*03e4*/ 	.word	0xffffffff


	//   ....[99]....
        /*03e8*/ 	.word	0xffffffff


	//   ....[100]....
        /*03ec*/ 	.word	0xffffffff


	//   ....[101]....
        /*03f0*/ 	.word	0xffffffff


	//   ....[102]....
        /*03f4*/ 	.word	0xffffffff


	//   ....[103]....
        /*03f8*/ 	.word	0xffffffff


	//   ....[104]....
        /*03fc*/ 	.word	0xffffffff


	//   ....[105]....
        /*0400*/ 	.word	0xffffffff


	//   ....[106]....
        /*0404*/ 	.word	0xffffffff


	//   ....[107]....
        /*0408*/ 	.word	0xffffffff


	//   ....[108]....
        /*040c*/ 	.word	0xffffffff


	//   ....[109]....
        /*0410*/ 	.word	0xffffffff


	//   ....[110]....
        /*0414*/ 	.word	0xffffffff


	//   ....[111]....
        /*0418*/ 	.word	0xffffffff


	//   ....[112]....
        /*041c*/ 	.word	0xffffffff


	//   ....[113]....
        /*0420*/ 	.word	0xffffffff


	//   ....[114]....
        /*0424*/ 	.word	0xffffffff


	//   ....[115]....
        /*0428*/ 	.word	0xffffffff


	//   ....[116]....
        /*042c*/ 	.word	0xffffffff


	//   ....[117]....
        /*0430*/ 	.word	0xffffffff


	//   ....[118]....
        /*0434*/ 	.word	0xffffffff


	//   ....[119]....
        /*0438*/ 	.word	0xffffffff


	//   ....[120]....
        /*043c*/ 	.word	0xffffffff


	//   ....[121]....
        /*0440*/ 	.word	0xffffffff


	//   ....[122]....
        /*0444*/ 	.word	0xffffffff


	//   ....[123]....
        /*0448*/ 	.word	0xffffffff


	//   ....[124]....
        /*044c*/ 	.word	0xffffffff


	//   ....[125]....
        /*0450*/ 	.word	0xffffffff


	//   ....[126]....
        /*0454*/ 	.word	0xffffffff


	//   ....[127]....
        /*0458*/ 	.word	0xffffffff


	//   ....[128]....
        /*045c*/ 	.word	0xffffffff


	//   ....[129]....
        /*0460*/ 	.word	0xffffffff


	//   ....[130]....
        /*0464*/ 	.word	0xffffffff


	//   ....[131]....
        /*0468*/ 	.word	0xffffffff


	//   ....[132]....
        /*046c*/ 	.word	0xffffffff


	//   ....[133]....
        /*0470*/ 	.word	0xffffffff


	//   ....[134]....
        /*0474*/ 	.word	0xffffffff


	//   ....[135]....
        /*0478*/ 	.word	0xffffffff


	//   ....[136]....
        /*047c*/ 	.word	0xffffffff


	//   ....[137]....
        /*0480*/ 	.word	0xffffffff


	//   ....[138]....
        /*0484*/ 	.word	0xffffffff


	//   ....[139]....
        /*0488*/ 	.word	0xffffffff


	//   ....[140]....
        /*048c*/ 	.word	0xffffffff


	//   ....[141]....
        /*0490*/ 	.word	0xffffffff


	//   ....[142]....
        /*0494*/ 	.word	0xffffffff


	//   ....[143]....
        /*0498*/ 	.word	0xffffffff


	//   ....[144]....
        /*049c*/ 	.word	0xffffffff


	//   ....[145]....
        /*04a0*/ 	.word	0xffffffff


	//   ....[146]....
        /*04a4*/ 	.word	0xffffffff


	//   ....[147]....
        /*04a8*/ 	.word	0xffffffff


	//   ....[148]....
        /*04ac*/ 	.word	0xffffffff


	//   ....[149]....
        /*04b0*/ 	.word	0xffffffff


	//   ....[150]....
        /*04b4*/ 	.word	0xffffffff


	//   ....[151]....
        /*04b8*/ 	.word	0xffffffff


	//   ....[152]....
        /*04bc*/ 	.word	0xffffffff


	//   ....[153]....
        /*04c0*/ 	.word	0xffffffff


	//   ....[154]....
        /*04c4*/ 	.word	0xffffffff


	//   ....[155]....
        /*04c8*/ 	.word	0xffffffff


	//   ....[156]....
        /*04cc*/ 	.word	0xffffffff


	//   ....[157]....
        /*04d0*/ 	.word	0xffffffff


	//   ....[158]....
        /*04d4*/ 	.word	0xffffffff


	//   ....[159]....
        /*04d8*/ 	.word	0xffffffff


	//   ....[160]....
        /*04dc*/ 	.word	0xffffffff


	//   ....[161]....
        /*04e0*/ 	.word	0xffffffff


	//   ....[162]....
        /*04e4*/ 	.word	0xffffffff


	//   ....[163]....
        /*04e8*/ 	.word	0xffffffff


	//   ....[164]....
        /*04ec*/ 	.word	0xffffffff


	//   ....[165]....
        /*04f0*/ 	.word	0xffffffff


	//   ....[166]....
        /*04f4*/ 	.word	0xffffffff


	//   ....[167]....
        /*04f8*/ 	.word	0xffffffff


	//   ....[168]....
        /*04fc*/ 	.word	0xffffffff


	//   ....[169]....
        /*0500*/ 	.word	0xffffffff


	//   ....[170]....
        /*0504*/ 	.word	0xffffffff


	//   ....[171]....
        /*0508*/ 	.word	0xffffffff


	//   ....[172]....
        /*050c*/ 	.word	0xffffffff


	//   ....[173]....
        /*0510*/ 	.word	0xffffffff


	//   ....[174]....
        /*0514*/ 	.word	0xffffffff


	//   ....[175]....
        /*0518*/ 	.word	0xffffffff


	//   ....[176]....
        /*051c*/ 	.word	0xffffffff


	//   ....[177]....
        /*0520*/ 	.word	0xffffffff


	//   ....[178]....
        /*0524*/ 	.word	0xffffffff


	//   ....[179]....
        /*0528*/ 	.word	0xffffffff


	//   ....[180]....
        /*052c*/ 	.word	0xffffffff


	//   ....[181]....
        /*0530*/ 	.word	0xffffffff


	//   ....[182]....
        /*0534*/ 	.word	0xffffffff


	//   ....[183]....
        /*0538*/ 	.word	0xffffffff


	//   ....[184]....
        /*053c*/ 	.word	0xffffffff


	//   ....[185]....
        /*0540*/ 	.word	0xffffffff


	//   ....[186]....
        /*0544*/ 	.word	0xffffffff


	//   ....[187]....
        /*0548*/ 	.word	0xffffffff


	//   ....[188]....
        /*054c*/ 	.word	0xffffffff


	//   ....[189]....
        /*0550*/ 	.word	0xffffffff


	//   ....[190]....
        /*0554*/ 	.word	0xffffffff


	//   ....[191]....
        /*0558*/ 	.word	0xffffffff


	//   ....[192]....
        /*055c*/ 	.word	0xffffffff


	//   ....[193]....
        /*0560*/ 	.word	0xffffffff


	//   ....[194]....
        /*0564*/ 	.word	0xffffffff


	//   ....[195]....
        /*0568*/ 	.word	0xffffffff


	//   ....[196]....
        /*056c*/ 	.word	0xffffffff


	//   ....[197]....
        /*0570*/ 	.word	0xffffffff


	//   ....[198]....
        /*0574*/ 	.word	0xffffffff


	//   ....[199]....
        /*0578*/ 	.word	0xffffffff


	//   ....[200]....
        /*057c*/ 	.word	0xffffffff


	//   ....[201]....
        /*0580*/ 	.word	0xffffffff


	//   ....[202]....
        /*0584*/ 	.word	0xffffffff


	//   ....[203]....
        /*0588*/ 	.word	0xffffffff


	//   ....[204]....
        /*058c*/ 	.word	0xffffffff


	//   ....[205]....
        /*0590*/ 	.word	0xffffffff


	//   ....[206]....
        /*0594*/ 	.word	0xffffffff


	//   ....[207]....
        /*0598*/ 	.word	0xffffffff


	//   ....[208]....
        /*059c*/ 	.word	0xffffffff


	//   ....[209]....
        /*05a0*/ 	.word	0xffffffff


	//   ....[210]....
        /*05a4*/ 	.word	0xffffffff


	//   ....[211]....
        /*05a8*/ 	.word	0xffffffff


	//   ....[212]....
        /*05ac*/ 	.word	0xffffffff


	//   ....[213]....
        /*05b0*/ 	.word	0xffffffff


	//   ....[214]....
        /*05b4*/ 	.word	0xffffffff


	//   ....[215]....
        /*05b8*/ 	.word	0xffffffff


	//   ....[216]....
        /*05bc*/ 	.word	0xffffffff


	//   ....[217]....
        /*05c0*/ 	.word	0xffffffff


	//   ....[218]....
        /*05c4*/ 	.word	0xffffffff


	//   ....[219]....
        /*05c8*/ 	.word	0xffffffff


	//   ....[220]....
        /*05cc*/ 	.word	0xffffffff


	//   ....[221]....
        /*05d0*/ 	.word	0xffffffff


	//   ....[222]....
        /*05d4*/ 	.word	0xffffffff


	//   ....[223]....
        /*05d8*/ 	.word	0xffffffff


	//   ....[224]....
        /*05dc*/ 	.word	0xffffffff


	//   ....[225]....
        /*05e0*/ 	.word	0xffffffff


	//   ....[226]....
        /*05e4*/ 	.word	0xffffffff


	//   ....[227]....
        /*05e8*/ 	.word	0xffffffff


	//   ....[228]....
        /*05ec*/ 	.word	0xffffffff


	//   ....[229]....
        /*05f0*/ 	.word	0xffffffff


	//   ....[230]....
        /*05f4*/ 	.word	0xffffffff


	//   ....[231]....
        /*05f8*/ 	.word	0xffffffff


	//   ....[232]....
        /*05fc*/ 	.word	0xffffffff


	//   ....[233]....
        /*0600*/ 	.word	0xffffffff


	//   ....[234]....
        /*0604*/ 	.word	0xffffffff


	//   ....[235]....
        /*0608*/ 	.word	0xffffffff


	//   ....[236]....
        /*060c*/ 	.word	0xffffffff


	//   ....[237]....
        /*0610*/ 	.word	0xffffffff


	//   ....[238]....
        /*0614*/ 	.word	0xffffffff


	//   ....[239]....
        /*0618*/ 	.word	0xffffffff


	//   ....[240]....
        /*061c*/ 	.word	0xffffffff


	//   ....[241]....
        /*0620*/ 	.word	0xffffffff


	//   ....[242]....
        /*0624*/ 	.word	0xffffffff


	//   ....[243]....
        /*0628*/ 	.word	0xffffffff


	//   ....[244]....
        /*062c*/ 	.word	0xffffffff


	//   ....[245]....
        /*0630*/ 	.word	0xffffffff


	//   ....[246]....
        /*0634*/ 	.word	0xffffffff


	//   ....[247]....
        /*0638*/ 	.word	0xffffffff


	//   ....[248]....
        /*063c*/ 	.word	0xffffffff


	//   ....[249]....
        /*0640*/ 	.word	0xffffffff


	//   ....[250]....
        /*0644*/ 	.word	0xffffffff


	//   ....[251]....
        /*0648*/ 	.word	0xffffffff


	//   ....[252]....
        /*064c*/ 	.word	0xffffffff


	//   ....[253]....
        /*0650*/ 	.word	0xffffffff


	//   ....[254]....
        /*0654*/ 	.word	0xffffffff


	//   ....[255]....
        /*0658*/ 	.word	0xffffffff


	//   ....[0]....
        /*065c*/ 	.word	0xffffffff


	//   ....[1]....
        /*0660*/ 	.word	0xffffffff


	//   ....[2]....
        /*0664*/ 	.word	0xffffffff


	//   ....[3]....
        /*0668*/ 	.word	0xffffffff


	//   ....[4]....
        /*066c*/ 	.word	0xffffffff


	//   ....[5]....
        /*0670*/ 	.word	0xffffffff


	//   ....[6]....
        /*0674*/ 	.word	0xffffffff


	//   ....[7]....
        /*0678*/ 	.word	0xffffffff


	//   ....[8]....
        /*067c*/ 	.word	0xffffffff


	//   ....[9]....
        /*0680*/ 	.word	0xffffffff


	//   ....[10]....
        /*0684*/ 	.word	0xffffffff


	//   ....[11]....
        /*0688*/ 	.word	0xffffffff


	//   ....[12]....
        /*068c*/ 	.word	0xffffffff


	//   ....[13]....
        /*0690*/ 	.word	0xffffffff


	//   ....[14]....
        /*0694*/ 	.word	0xffffffff


	//   ....[15]....
        /*0698*/ 	.word	0xffffffff


	//   ....[16]....
        /*069c*/ 	.word	0xffffffff


	//   ....[17]....
        /*06a0*/ 	.word	0xffffffff


	//   ....[18]....
        /*06a4*/ 	.word	0xffffffff


	//   ....[19]....
        /*06a8*/ 	.word	0xffffffff


	//   ....[20]....
        /*06ac*/ 	.word	0xffffffff


	//   ....[21]....
        /*06b0*/ 	.word	0xffffffff


	//   ....[22]....
        /*06b4*/ 	.word	0xffffffff


	//   ....[23]....
        /*06b8*/ 	.word	0xffffffff


	//   ....[24]....
        /*06bc*/ 	.word	0xffffffff


	//   ....[25]....
        /*06c0*/ 	.word	0xffffffff


	//   ....[26]....
        /*06c4*/ 	.word	0xffffffff


	//   ....[27]....
        /*06c8*/ 	.word	0xffffffff


	//   ....[28]....
        /*06cc*/ 	.word	0xffffffff


	//   ....[29]....
        /*06d0*/ 	.word	0xffffffff


	//   ....[30]....
        /*06d4*/ 	.word	0xffffffff


	//   ....[31]....
        /*06d8*/ 	.word	0xffffffff


	//   ....[32]....
        /*06dc*/ 	.word	0xffffffff


	//   ....[33]....
        /*06e0*/ 	.word	0xffffffff


	//   ....[34]....
        /*06e4*/ 	.word	0xffffffff


	//   ....[35]....
        /*06e8*/ 	.word	0xffffffff


	//   ....[36]....
        /*06ec*/ 	.word	0xffffffff


	//   ....[37]....
        /*06f0*/ 	.word	0xffffffff


	//   ....[38]....
        /*06f4*/ 	.word	0xffffffff


	//   ....[39]....
        /*06f8*/ 	.word	0x0500000f


	//   ....[40]....
        /*06fc*/ 	.word	0x0500000f


	//   ....[41]....
        /*0700*/ 	.word	0x0500000f


	//   ....[42]....
        /*0704*/ 	.word	0x0500000f


	//   ....[43]....
        /*0708*/ 	.word	0x0500000f


	//   ....[44]....
        /*070c*/ 	.word	0x0500000f


	//   ....[45]....
        /*0710*/ 	.word	0x0500000f


	//   ....[46]....
        /*0714*/ 	.word	0x0500000f


	//   ....[47]....
        /*0718*/ 	.word	0x0500000f


	//   ....[48]....
        /*071c*/ 	.word	0x0500000f


	//   ....[49]....
        /*0720*/ 	.word	0x0500000f


	//   ....[50]....
        /*0724*/ 	.word	0x0500000f


	//   ....[51]....
        /*0728*/ 	.word	0x0500000f


	//   ....[52]....
        /*072c*/ 	.word	0x0500000f


	//   ....[53]....
        /*0730*/ 	.word	0x0500000f


	//   ....[54]....
        /*0734*/ 	.word	0x0500000f


	//   ....[55]....
        /*0738*/ 	.word	0x0500000f


	//   ....[56]....
        /*073c*/ 	.word	0x0500000f


	//   ....[57]....
        /*0740*/ 	.word	0x0500000f


	//   ....[58]....
        /*0744*/ 	.word	0x0500000f


	//   ....[59]....
        /*0748*/ 	.word	0x0500000f


	//   ....[60]....
        /*074c*/ 	.word	0x0500000f


	//   ....[61]....
        /*0750*/ 	.word	0x0500000f


	//   ....[62]....
        /*0754*/ 	.word	0x0500000f


	//   ....[63]....
        /*0758*/ 	.word	0x0500000f


	//   ....[64]....
        /*075c*/ 	.word	0x0500000f


	//   ....[65]....
        /*0760*/ 	.word	0x0500000f


	//   ....[66]....
        /*0764*/ 	.word	0x0500000f


	//   ....[67]....
        /*0768*/ 	.word	0x0500000f


	//   ....[68]....
        /*076c*/ 	.word	0x0500000f


	//   ....[69]....
        /*0770*/ 	.word	0x0500000f


	//   ....[70]....
        /*0774*/ 	.word	0x0500000f


	//   ....[71]....
        /*0778*/ 	.word	0x0500000f


	//   ....[72]....
        /*077c*/ 	.word	0x0500000f


	//   ....[73]....
        /*0780*/ 	.word	0x0500000f


	//   ....[74]....
        /*0784*/ 	.word	0x0500000f


	//   ....[75]....
        /*0788*/ 	.word	0x0500000f


	//   ....[76]....
        /*078c*/ 	.word	0x0500000f


	//   ....[77]....
        /*0790*/ 	.word	0x0500000f


	//   ....[78]....
        /*0794*/ 	.word	0x0500000f


	//   ....[79]....
        /*0798*/ 	.word	0x0500000f


	//   ....[80]....
        /*079c*/ 	.word	0x0500000f


	//   ....[81]....
        /*07a0*/ 	.word	0x0500000f


	//   ....[82]....
        /*07a4*/ 	.word	0x0500000f


	//   ....[83]....
        /*07a8*/ 	.word	0x0500000f


	//   ....[84]....
        /*07ac*/ 	.word	0x0500000f


	//   ....[85]....
        /*07b0*/ 	.word	0x0500000f


	//   ....[86]....
        /*07b4*/ 	.word	0x0500000f


	//   ....[87]....
        /*07b8*/ 	.word	0x0500000f


	//   ....[88]....
        /*07bc*/ 	.word	0x0500000f


	//   ....[89]....
        /*07c0*/ 	.word	0x0500000f


	//   ....[90]....
        /*07c4*/ 	.word	0x0500000f


	//   ....[91]....
        /*07c8*/ 	.word	0x0500000f


	//   ....[92]....
        /*07cc*/ 	.word	0x0500000f


	//   ....[93]....
        /*07d0*/ 	.word	0x0500000f


	//   ....[94]....
        /*07d4*/ 	.word	0x0500000f


	//   ....[95]....
        /*07d8*/ 	.word	0x0500000f


	//   ....[96]....
        /*07dc*/ 	.word	0x0500000f


	//   ....[97]....
        /*07e0*/ 	.word	0x0500000f


	//   ....[98]....
        /*07e4*/ 	.word	0x0500000f


	//   ....[99]....
        /*07e8*/ 	.word	0x0500000f


	//   ....[100]....
        /*07ec*/ 	.word	0x0500000f


	//   ....[101]....
        /*07f0*/ 	.word	0x0500000f


	//   ....[102]....
        /*07f4*/ 	.word	0x0500000f


	//   ....[103]....
        /*07f8*/ 	.word	0x0500000f


	//   ....[104]....
        /*07fc*/ 	.word	0x0500000f


	//   ....[105]....
        /*0800*/ 	.word	0x0500000f


	//   ....[106]....
        /*0804*/ 	.word	0x0500000f


	//   ....[107]....
        /*0808*/ 	.word	0x0500000f


	//   ....[108]....
        /*080c*/ 	.word	0x0500000f


	//   ....[109]....
        /*0810*/ 	.word	0x0500000f


	//   ....[110]....
        /*0814*/ 	.word	0x0500000f


	//   ....[111]....
        /*0818*/ 	.word	0x0500000f


	//   ....[112]....
        /*081c*/ 	.word	0x0500000f


	//   ....[113]....
        /*0820*/ 	.word	0x0500000f


	//   ....[114]....
        /*0824*/ 	.word	0x0500000f


	//   ....[115]....
        /*0828*/ 	.word	0x0500000f


	//   ....[116]....
        /*082c*/ 	.word	0x0500000f


	//   ....[117]....
        /*0830*/ 	.word	0x0500000f


	//   ....[118]....
        /*0834*/ 	.word	0x0500000f


	//   ....[119]....
        /*0838*/ 	.word	0x0500000f


	//   ....[120]....
        /*083c*/ 	.word	0x0500000f


	//----- nvinfo : EIATTR_COOP_GROUP_INSTR_OFFSETS
	.align		4
.L_296:
        /*0840*/ 	.byte	0x04, 0x28
        /*0842*/ 	.short	(.L_298 - .L_297)


	//   ....[0]....
.L_297:
        /*0844*/ 	.word	0x00000080


	//   ....[1]....
        /*0848*/ 	.word	0x00000090


	//   ....[2]....
        /*084c*/ 	.word	0x000002d0


	//   ....[3]....
        /*0850*/ 	.word	0x00000430


	//   ....[4]....
        /*0854*/ 	.word	0x00000550


	//   ....[5]....
        /*0858*/ 	.word	0x000006b0


	//   ....[6]....
        /*085c*/ 	.word	0x00001ec0


	//   ....[7]....
        /*0860*/ 	.word	0x000029d0


	//   ....[8]....
        /*0864*/ 	.word	0x00002e30


	//   ....[9]....
        /*0868*/ 	.word	0x00003590


	//   ....[10]....
        /*086c*/ 	.word	0x00003600


	//   ....[11]....
        /*0870*/ 	.word	0x00004040


	//   ....[12]....
        /*0874*/ 	.word	0x000040a0


	//   ....[13]....
        /*0878*/ 	.word	0x000055e0


	//   ....[14]....
        /*087c*/ 	.word	0x00005630


	//   ....[15]....
        /*0880*/ 	.word	0x00006340


	//   ....[16]....
        /*0884*/ 	.word	0x00006400


	//   ....[17]....
        /*0888*/ 	.word	0x000071c0


	//   ....[18]....
        /*088c*/ 	.word	0x00007270


	//   ....[19]....
        /*0890*/ 	.word	0x00008ec0


	//   ....[20]....
        /*0894*/ 	.word	0x00008ee0


	//   ....[21]....
        /*0898*/ 	.word	0x00009be0


	//   ....[22]....
        /*089c*/ 	.word	0x00009c60


	//   ....[23]....
        /*08a0*/ 	.word	0x0000afd0


	//   ....[24]....
        /*08a4*/ 	.word	0x0000b000


	//   ....[25]....
        /*08a8*/ 	.word	0x0000b080


	//   ....[26]....
        /*08ac*/ 	.word	0x0000b0a0


	//   ....[27]....
        /*08b0*/ 	.word	0x0000c5b0


	//   ....[28]....
        /*08b4*/ 	.word	0x0000c5e0


	//   ....[29]....
        /*08b8*/ 	.word	0x0000c610


	//   ....[30]....
        /*08bc*/ 	.word	0x0000c640


	//   ....[31]....
        /*08c0*/ 	.word	0x0000c670


	//   ....[32]....
        /*08c4*/ 	.word	0x0000c6b0


	//   ....[33]....
        /*08c8*/ 	.word	0x0000c6e0


	//   ....[34]....
        /*08cc*/ 	.word	0x0000c710


	//   ....[35]....
        /*08d0*/ 	.word	0x0000c740


	//   ....[36]....
        /*08d4*/ 	.word	0x0000c780


	//   ....[37]....
        /*08d8*/ 	.word	0x0000c800


	//   ....[38]....
        /*08dc*/ 	.word	0x0000c830


	//   ....[39]....
        /*08e0*/ 	.word	0x0000c880


	//   ....[40]....
        /*08e4*/ 	.word	0x0000c8b0


	//   ....[41]....
        /*08e8*/ 	.word	0x0000c8e0


	//   ....[42]....
        /*08ec*/ 	.word	0x0000c920


	//   ....[43]....
        /*08f0*/ 	.word	0x0000c950


	//   ....[44]....
        /*08f4*/ 	.word	0x0000c980


	//   ....[45]....
        /*08f8*/ 	.word	0x0000c9b0


	//   ....[46]....
        /*08fc*/ 	.word	0x0000c9e0


	//   ....[47]....
        /*0900*/ 	.word	0x0000ca10


	//   ....[48]....
        /*0904*/ 	.word	0x0000ca40


	//   ....[49]....
        /*0908*/ 	.word	0x0000ca70


	//   ....[50]....
        /*090c*/ 	.word	0x0000caa0


	//   ....[51]....
        /*0910*/ 	.word	0x0000cad0


	//   ....[52]....
        /*0914*/ 	.word	0x0000cb00


	//   ....[53]....
        /*0918*/ 	.word	0x0000cb40


	//   ....[54]....
        /*091c*/ 	.word	0x0000cb80


	//   ....[55]....
        /*0920*/ 	.word	0x0000cbb0


	//   ....[56]....
        /*0924*/ 	.word	0x0000cbe0


	//   ....[57]....
        /*0928*/ 	.word	0x0000cc10


	//   ....[58]....
        /*092c*/ 	.word	0x0000cc20


	//   ....[59]....
        /*0930*/ 	.word	0x0000cc30


	//   ....[60]....
        /*0934*/ 	.word	0x0000cc40


	//   ....[61]....
        /*0938*/ 	.word	0x0000cc50


	//   ....[62]....
        /*093c*/ 	.word	0x0000cc60


	//   ....[63]....
        /*0940*/ 	.word	0x0000cc70


	//   ....[64]....
        /*0944*/ 	.word	0x0000cc80


	//   ....[65]....
        /*0948*/ 	.word	0x0000cc90


	//   ....[66]....
        /*094c*/ 	.word	0x0000cca0


	//   ....[67]....
        /*0950*/ 	.word	0x0000ccb0


	//   ....[68]....
        /*0954*/ 	.word	0x0000ccc0


	//   ....[69]....
        /*0958*/ 	.word	0x0000ccd0


	//   ....[70]....
        /*095c*/ 	.word	0x0000cce0


	//   ....[71]....
        /*0960*/ 	.word	0x0000ccf0


	//   ....[72]....
        /*0964*/ 	.word	0x0000cd00


	//   ....[73]....
        /*0968*/ 	.word	0x0000cd10


	//   ....[74]....
        /*096c*/ 	.word	0x0000cd20


	//   ....[75]....
        /*0970*/ 	.word	0x0000cd30


	//   ....[76]....
        /*0974*/ 	.word	0x0000cd40


	//   ....[77]....
        /*0978*/ 	.word	0x0000cd50


	//   ....[78]....
        /*097c*/ 	.word	0x0000cd60


	//   ....[79]....
        /*0980*/ 	.word	0x0000cd70


	//   ....[80]....
        /*0984*/ 	.word	0x0000cd80


	//   ....[81]....
        /*0988*/ 	.word	0x0000cd90


	//   ....[82]....
        /*098c*/ 	.word	0x0000cda0


	//   ....[83]....
        /*0990*/ 	.word	0x0000cdb0


	//   ....[84]....
        /*0994*/ 	.word	0x0000cdc0


	//   ....[85]....
        /*0998*/ 	.word	0x0000cdd0


	//   ....[86]....
        /*099c*/ 	.word	0x0000cde0


	//   ....[87]....
        /*09a0*/ 	.word	0x0000cdf0


	//   ....[88]....
        /*09a4*/ 	.word	0x0000ce00


	//   ....[89]....
        /*09a8*/ 	.word	0x0000ce10


	//   ....[90]....
        /*09ac*/ 	.word	0x0000ce20


	//   ....[91]....
        /*09b0*/ 	.word	0x0000ce30


	//   ....[92]....
        /*09b4*/ 	.word	0x0000ce40


	//   ....[93]....
        /*09b8*/ 	.word	0x0000ce60


	//   ....[94]....
        /*09bc*/ 	.word	0x0000ce70


	//   ....[95]....
        /*09c0*/ 	.word	0x0000ce80


	//   ....[96]....
        /*09c4*/ 	.word	0x0000ce90


	//   ....[97]....
        /*09c8*/ 	.word	0x0000cea0


	//   ....[98]....
        /*09cc*/ 	.word	0x0000cec0


	//   ....[99]....
        /*09d0*/ 	.word	0x0000ced0


	//   ....[100]....
        /*09d4*/ 	.word	0x0000cee0


	//   ....[101]....
        /*09d8*/ 	.word	0x0000cf00


	//   ....[102]....
        /*09dc*/ 	.word	0x0000cf20


	//   ....[103]....
        /*09e0*/ 	.word	0x0000cf30


	//   ....[104]....
        /*09e4*/ 	.word	0x0000cf40


	//   ....[105]....
        /*09e8*/ 	.word	0x0000cf60


	//   ....[106]....
        /*09ec*/ 	.word	0x0000cf70


	//   ....[107]....
        /*09f0*/ 	.word	0x0000cf80


	//   ....[108]....
        /*09f4*/ 	.word	0x0000cfa0


	//   ....[109]....
        /*09f8*/ 	.word	0x0000cfc0


	//   ....[110]....
        /*09fc*/ 	.word	0x0000cff0


	//   ....[111]....
        /*0a00*/ 	.word	0x0000d020


	//   ....[112]....
        /*0a04*/ 	.word	0x0000d050


	//   ....[113]....
        /*0a08*/ 	.word	0x0000d080


	//   ....[114]....
        /*0a0c*/ 	.word	0x0000d0a0


	//   ....[115]....
        /*0a10*/ 	.word	0x0000d0c0


	//   ....[116]....
        /*0a14*/ 	.word	0x0000d0f0


	//   ....[117]....
        /*0a18*/ 	.word	0x0000d120


	//   ....[118]....
        /*0a1c*/ 	.word	0x0000d150


	//   ....[119]....
        /*0a20*/ 	.word	0x0000d180


	//   ....[120]....
        /*0a24*/ 	.word	0x0000d1b0


	//   ....[121]....
        /*0a28*/ 	.word	0x0000d1e0


	//   ....[122]....
        /*0a2c*/ 	.word	0x0000d210


	//   ....[123]....
        /*0a30*/ 	.word	0x0000d240


	//   ....[124]....
        /*0a34*/ 	.word	0x0000d270


	//   ....[125]....
        /*0a38*/ 	.word	0x0000d2a0


	//   ....[126]....
        /*0a3c*/ 	.word	0x0000d2d0


	//   ....[127]....
        /*0a40*/ 	.word	0x0000d300


	//   ....[128]....
        /*0a44*/ 	.word	0x0000d330


	//   ....[129]....
        /*0a48*/ 	.word	0x0000d360


	//   ....[130]....
        /*0a4c*/ 	.word	0x0000d390


	//   ....[131]....
        /*0a50*/ 	.word	0x0000d3c0


	//   ....[132]....
        /*0a54*/ 	.word	0x0000d3f0


	//   ....[133]....
        /*0a58*/ 	.word	0x0000d420


	//   ....[134]....
        /*0a5c*/ 	.word	0x0000d430


	//   ....[135]....
        /*0a60*/ 	.word	0x0000d440


	//   ....[136]....
        /*0a64*/ 	.word	0x0000d450


	//   ....[137]....
        /*0a68*/ 	.word	0x0000d460


	//   ....[138]....
        /*0a6c*/ 	.word	0x0000d470


	//   ....[139]....
        /*0a70*/ 	.word	0x0000d490


	//   ....[140]....
        /*0a74*/ 	.word	0x0000d4c0


	//   ....[141]....
        /*0a78*/ 	.word	0x0000d4e0


	//   ....[142]....
        /*0a7c*/ 	.word	0x0000d500


	//   ....[143]....
        /*0a80*/ 	.word	0x0000d530


	//   ....[144]....
        /*0a84*/ 	.word	0x0000d560


	//   ....[145]....
        /*0a88*/ 	.word	0x0000d580


	//   ....[146]....
        /*0a8c*/ 	.word	0x0000d590


	//   ....[147]....
        /*0a90*/ 	.word	0x0000d5a0


	//   ....[148]....
        /*0a94*/ 	.word	0x0000d5c0


	//   ....[149]....
        /*0a98*/ 	.word	0x0000d5f0


	//   ....[150]....
        /*0a9c*/ 	.word	0x0000d620


	//   ....[151]....
        /*0aa0*/ 	.word	0x0000d650


	//   ....[152]....
        /*0aa4*/ 	.word	0x0000d680


	//   ....[153]....
        /*0aa8*/ 	.word	0x0000d6b0


	//   ....[154]....
        /*0aac*/ 	.word	0x0000d6e0


	//   ....[155]....
        /*0ab0*/ 	.word	0x0000e460


	//   ....[156]....
        /*0ab4*/ 	.word	0x0000e470


	//   ....[157]....
        /*0ab8*/ 	.word	0x0000e480


	//   ....[158]....
        /*0abc*/ 	.word	0x0000e490


	//   ....[159]....
        /*0ac0*/ 	.word	0x0000ef50


	//   ....[160]....
        /*0ac4*/ 	.word	0x0000ef70


	//   ....[161]....
        /*0ac8*/ 	.word	0x0000f110


	//   ....[162]....
        /*0acc*/ 	.word	0x0000f130


	//   ....[163]....
        /*0ad0*/ 	.word	0x0000f270


	//   ....[164]....
        /*0ad4*/ 	.word	0x0000f290


	//   ....[165]....
        /*0ad8*/ 	.word	0x0000f3e0


	//   ....[166]....
        /*0adc*/ 	.word	0x0000f400


	//   ....[167]....
        /*0ae0*/ 	.word	0x0000f9e0


	//   ....[168]....
        /*0ae4*/ 	.word	0x0000fa20


	//   ....[169]....
        /*0ae8*/ 	.word	0x000103e0


	//   ....[170]....
        /*0aec*/ 	.word	0x000103f0


	//   ....[171]....
        /*0af0*/ 	.word	0x00011600


	//   ....[172]....
        /*0af4*/ 	.word	0x00011630


	//   ....[173]....
        /*0af8*/ 	.word	0x000117a0


	//   ....[174]....
        /*0afc*/ 	.word	0x000117c0


	//   ....[175]....
        /*0b00*/ 	.word	0x00011900


	//   ....[176]....
        /*0b04*/ 	.word	0x00011920


	//   ....[177]....
        /*0b08*/ 	.word	0x00011a70


	//   ....[178]....
        /*0b0c*/ 	.word	0x00011a90


	//   ....[179]....
        /*0b10*/ 	.word	0x00011c60


	//   ....[180]....
        /*0b14*/ 	.word	0x00011e70


	//   ....[181]....
        /*0b18*/ 	.word	0x00011ea0


	//   ....[182]....
        /*0b1c*/ 	.word	0x00011ed0


	//   ....[183]....
        /*0b20*/ 	.word	0x00011f00


	//   ....[184]....
        /*0b24*/ 	.word	0x00011f30


	//   ....[185]....
        /*0b28*/ 	.word	0x00011f80


	//   ....[186]....
        /*0b2c*/ 	.word	0x00012100


	//   ....[187]....
        /*0b30*/ 	.word	0x00012130


	//   ....[188]....
        /*0b34*/ 	.word	0x00012160


	//   ....[189]....
        /*0b38*/ 	.word	0x00012190


	//   ....[190]....
        /*0b3c*/ 	.word	0x000121c0


	//   ....[191]....
        /*0b40*/ 	.word	0x000121f0


	//   ....[192]....
        /*0b44*/ 	.word	0x00012280


	//   ....[193]....
        /*0b48*/ 	.word	0x000122e0


	//   ....[194]....
        /*0b4c*/ 	.word	0x000122f0


	//   ....[195]....
        /*0b50*/ 	.word	0x00012340


	//   ....[196]....
        /*0b54*/ 	.word	0x000144c0


	//   ....[197]....
        /*0b58*/ 	.word	0x00014500


	//   ....[198]....
        /*0b5c*/ 	.word	0x00014610


	//   ....[199]....
        /*0b60*/ 	.word	0x00014620


	//   ....[200]....
        /*0b64*/ 	.word	0x00014690


	//   ....[201]....
        /*0b68*/ 	.word	0x000146a0


	//   ....[202]....
        /*0b6c*/ 	.word	0x00014710


	//   ....[203]....
        /*0b70*/ 	.word	0x00014720


	//   ....[204]....
        /*0b74*/ 	.word	0x00014790


	//   ....[205]....
        /*0b78*/ 	.word	0x000147a0


	//   ....[206]....
        /*0b7c*/ 	.word	0x00014810


	//   ....[207]....
        /*0b80*/ 	.word	0x00014820


	//   ....[208]....
        /*0b84*/ 	.word	0x00014890


	//   ....[209]....
        /*0b88*/ 	.word	0x000148a0


	//   ....[210]....
        /*0b8c*/ 	.word	0x000148b0


	//   ....[211]....
        /*0b90*/ 	.word	0x00014930


	//   ....[212]....
        /*0b94*/ 	.word	0x00014ca0


	//   ....[213]....
        /*0b98*/ 	.word	0x00014cd0


	//   ....[214]....
        /*0b9c*/ 	.word	0x00014cf0


	//   ....[215]....
        /*0ba0*/ 	.word	0x00014df0


	//   ....[216]....
        /*0ba4*/ 	.word	0x00014e00


	//   ....[217]....
        /*0ba8*/ 	.word	0x00014e90


	//   ....[218]....
        /*0bac*/ 	.word	0x00014ea0


	//   ....[219]....
        /*0bb0*/ 	.word	0x00014f30


	//   ....[220]....
        /*0bb4*/ 	.word	0x00014f40


	//   ....[221]....
        /*0bb8*/ 	.word	0x00014fc0


	//   ....[222]....
        /*0bbc*/ 	.word	0x00014fd0


	//   ....[223]....
        /*0bc0*/ 	.word	0x00015050


	//   ....[224]....
        /*0bc4*/ 	.word	0x00015060


	//   ....[225]....
        /*0bc8*/ 	.word	0x000150e0


	//   ....[226]....
        /*0bcc*/ 	.word	0x000150f0


	//   ....[227]....
        /*0bd0*/ 	.word	0x00015100


	//   ....[228]....
        /*0bd4*/ 	.word	0x00015840


	//   ....[229]....
        /*0bd8*/ 	.word	0x00015870


	//   ....[230]....
        /*0bdc*/ 	.word	0x000158d0


	//   ....[231]....
        /*0be0*/ 	.word	0x00015910


	//   ....[232]....
        /*0be4*/ 	.word	0x00015960


	//   ....[233]....
        /*0be8*/ 	.word	0x000159b0


	//   ....[234]....
        /*0bec*/ 	.word	0x00015a00


	//   ....[235]....
        /*0bf0*/ 	.word	0x00015a50


	//   ....[236]....
        /*0bf4*/ 	.word	0x00015aa0


	//   ....[237]....
        /*0bf8*/ 	.word	0x00015af0


	//   ....[238]....
        /*0bfc*/ 	.word	0x00015b40


	//   ....[239]....
        /*0c00*/ 	.word	0x00015b90


	//   ....[240]....
        /*0c04*/ 	.word	0x00015be0


	//   ....[241]....
        /*0c08*/ 	.word	0x00015c30


	//   ....[242]....
        /*0c0c*/ 	.word	0x00015c50


	//   ....[243]....
        /*0c10*/ 	.word	0x00015c90


	//   ....[244]....
        /*0c14*/ 	.word	0x000163a0


	//   ....[245]....
        /*0c18*/ 	.word	0x000163c0


	//   ....[246]....
        /*0c1c*/ 	.word	0x00016420


	//   ....[247]....
        /*0c20*/ 	.word	0x00016430


	//   ....[248]....
        /*0c24*/ 	.word	0x00016480


	//   ....[249]....
        /*0c28*/ 	.word	0x00016490


	//   ....[250]....
        /*0c2c*/ 	.word	0x000164e0


	//   ....[251]....
        /*0c30*/ 	.word	0x000164f0


	//   ....[252]....
        /*0c34*/ 	.word	0x00016540


	//   ....[253]....
        /*0c38*/ 	.word	0x00016550


	//   ....[254]....
        /*0c3c*/ 	.word	0x000165a0


	//   ....[255]....
        /*0c40*/ 	.word	0x000165b0


	//   ....[0]....
        /*0c44*/ 	.word	0x00016600


	//   ....[1]....
        /*0c48*/ 	.word	0x00016610


	//   ....[2]....
        /*0c4c*/ 	.word	0x00016620


	//   ....[3]....
        /*0c50*/ 	.word	0x00016670


	//   ....[4]....
        /*0c54*/ 	.word	0x00016990


	//   ....[5]....
        /*0c58*/ 	.word	0x000169a0


	//   ....[6]....
        /*0c5c*/ 	.word	0x000169c0


	//   ....[7]....
        /*0c60*/ 	.word	0x00016a00


	//   ....[8]....
        /*0c64*/ 	.word	0x00016a20


	//   ....[9]....
        /*0c68*/ 	.word	0x00016a60


	//   ....[10]....
        /*0c6c*/ 	.word	0x00016a80


	//   ....[11]....
        /*0c70*/ 	.word	0x00016ac0


	//   ....[12]....
        /*0c74*/ 	.word	0x00016ae0


	//   ....[13]....
        /*0c78*/ 	.word	0x00016b20


	//   ....[14]....
        /*0c7c*/ 	.word	0x00016b40


	//   ....[15]....
        /*0c80*/ 	.word	0x00016b80


	//   ....[16]....
        /*0c84*/ 	.word	0x00016ba0


	//   ....[17]....
        /*0c88*/ 	.word	0x00016be0


	//   ....[18]....
        /*0c8c*/ 	.word	0x00016c00


	//   ....[19]....
        /*0c90*/ 	.word	0x00016c10


	//   ....[20]....
        /*0c94*/ 	.word	0x00018360


	//   ....[21]....
        /*0c98*/ 	.word	0x000183b0


	//   ....[22]....
        /*0c9c*/ 	.word	0x000183e0


	//   ....[23]....
        /*0ca0*/ 	.word	0x00018410


	//   ....[24]....
        /*0ca4*/ 	.word	0x00018440


	//   ....[25]....
        /*0ca8*/ 	.word	0x00018450


	//   ....[26]....
        /*0cac*/ 	.word	0x00018480


	//   ....[27]....
        /*0cb0*/ 	.word	0x000184d0


	//   ....[28]....
        /*0cb4*/ 	.word	0x00018630


	//   ....[29]....
        /*0cb8*/ 	.word	0x00018660


	//   ....[30]....
        /*0cbc*/ 	.word	0x000186a0


	//   ....[31]....
        /*0cc0*/ 	.word	0x000186d0


	//   ....[32]....
        /*0cc4*/ 	.word	0x00018700


	//   ....[33]....
        /*0cc8*/ 	.word	0x00018730


	//   ....[34]....
        /*0ccc*/ 	.word	0x000187d0


	//   ....[35]....
        /*0cd0*/ 	.word	0x00018820


	//   ....[36]....
        /*0cd4*/ 	.word	0x00018830


	//   ....[37]....
        /*0cd8*/ 	.word	0x00018870


	//   ....[38]....
        /*0cdc*/ 	.word	0x00019360


	//   ....[39]....
        /*0ce0*/ 	.word	0x00019980


	//   ....[40]....
        /*0ce4*/ 	.word	0x00019a60


	//   ....[41]....
        /*0ce8*/ 	.word	0x00019b50


	//   ....[42]....
        /*0cec*/ 	.word	0x00019c10


	//   ....[43]....
        /*0cf0*/ 	.word	0x00019cf0


	//   ....[44]....
        /*0cf4*/ 	.word	0x00019d50


	//   ....[45]....
        /*0cf8*/ 	.word	0x00019e30


	//   ....[46]....
        /*0cfc*/ 	.word	0x00019e90


	//   ....[47]....
        /*0d00*/ 	.word	0x00019f70


	//   ....[48]....
        /*0d04*/ 	.word	0x00019fd0


	//   ....[49]....
        /*0d08*/ 	.word	0x0001a0b0


	//   ....[50]....
        /*0d0c*/ 	.word	0x0001a110


	//   ....[51]....
        /*0d10*/ 	.word	0x0001a1f0


	//   ....[52]....
        /*0d14*/ 	.word	0x0001a250


	//   ....[53]....
        /*0d18*/ 	.word	0x0001a330


	//   ....[54]....
        /*0d1c*/ 	.word	0x0001a390


	//   ....[55]....
        /*0d20*/ 	.word	0x0001a460


	//   ....[56]....
        /*0d24*/ 	.word	0x0001a5f0


	//   ....[57]....
        /*0d28*/ 	.word	0x0001a680


	//   ....[58]....
        /*0d2c*/ 	.word	0x0001a7a0


	//   ....[59]....
        /*0d30*/ 	.word	0x0001a7f0


	//   ....[60]....
        /*0d34*/ 	.word	0x0001a910


	//   ....[61]....
        /*0d38*/ 	.word	0x0001a960


	//   ....[62]....
        /*0d3c*/ 	.word	0x0001aa80


	//   ....[63]....
        /*0d40*/ 	.word	0x0001aad0


	//   ....[64]....
        /*0d44*/ 	.word	0x0001abd0


	//   ....[65]....
        /*0d48*/ 	.word	0x0001ac70


	//   ....[66]....
        /*0d4c*/ 	.word	0x0001acd0


	//   ....[67]....
        /*0d50*/ 	.word	0x0001adc0


	//   ....[68]....
        /*0d54*/ 	.word	0x0001ae20


	//   ....[69]....
        /*0d58*/ 	.word	0x0001af10


	//   ....[70]....
        /*0d5c*/ 	.word	0x0001af70


	//   ....[71]....
        /*0d60*/ 	.word	0x0001b060


	//   ....[72]....
        /*0d64*/ 	.word	0x0001b100


	//   ....[73]....
        /*0d68*/ 	.word	0x0001b170


	//   ....[74]....
        /*0d6c*/ 	.word	0x0001b1f0


	//   ....[75]....
        /*0d70*/ 	.word	0x0001b2a0


	//   ....[76]....
        /*0d74*/ 	.word	0x0001b320


	//   ....[77]....
        /*0d78*/ 	.word	0x0001b3f0


	//   ....[78]....
        /*0d7c*/ 	.word	0x0001b470


	//   ....[79]....
        /*0d80*/ 	.word	0x0001b540


	//   ....[80]....
        /*0d84*/ 	.word	0x0001b5c0


	//   ....[81]....
        /*0d88*/ 	.word	0x0001b690


	//   ....[82]....
        /*0d8c*/ 	.word	0x0001b710


	//   ....[83]....
        /*0d90*/ 	.word	0x0001b7e0


	//   ....[84]....
        /*0d94*/ 	.word	0x0001b860


	//   ....[85]....
        /*0d98*/ 	.word	0x0001b930


	//   ....[86]....
        /*0d9c*/ 	.word	0x0001b9b0


	//   ....[87]....
        /*0da0*/ 	.word	0x0001ba60


	//   ....[88]....
        /*0da4*/ 	.word	0x0001bb90


	//   ....[89]....
        /*0da8*/ 	.word	0x0001bc30


	//   ....[90]....
        /*0dac*/ 	.word	0x0001bc90


	//   ....[91]....
        /*0db0*/ 	.word	0x0001bd50


	//   ....[92]....
        /*0db4*/ 	.word	0x0001bdb0


	//   ....[93]....
        /*0db8*/ 	.word	0x0001be70


	//   ....[94]....
        /*0dbc*/ 	.word	0x0001bed0


	//   ....[95]....
        /*0dc0*/ 	.word	0x0001bf90


	//   ....[96]....
        /*0dc4*/ 	.word	0x0001bff0


	//   ....[97]....
        /*0dc8*/ 	.word	0x0001c0b0


	//   ....[98]....
        /*0dcc*/ 	.word	0x0001c110


	//   ....[99]....
        /*0dd0*/ 	.word	0x0001c1d0


	//   ....[100]....
        /*0dd4*/ 	.word	0x0001c230


	//   ....[101]....
        /*0dd8*/ 	.word	0x0001c2f0


	//   ....[102]....
        /*0ddc*/ 	.word	0x0001c350


	//   ....[103]....
        /*0de0*/ 	.word	0x0001c410


	//   ....[104]....
        /*0de4*/ 	.word	0x0001c500


	//   ....[105]....
        /*0de8*/ 	.word	0x0001c590


	//   ....[106]....
        /*0dec*/ 	.word	0x0001c5f0


	//   ....[107]....
        /*0df0*/ 	.word	0x0001c6a0


	//   ....[108]....
        /*0df4*/ 	.word	0x0001c700


	//   ....[109]....
        /*0df8*/ 	.word	0x0001c7b0


	//   ....[110]....
        /*0dfc*/ 	.word	0x0001c810


	//   ....[111]....
        /*0e00*/ 	.word	0x0001c8c0


	//   ....[112]....
        /*0e04*/ 	.word	0x0001c920


	//   ....[113]....
        /*0e08*/ 	.word	0x0001c9d0


	//   ....[114]....
        /*0e0c*/ 	.word	0x0001ca30


	//   ....[115]....
        /*0e10*/ 	.word	0x0001cae0


	//   ....[116]....
        /*0e14*/ 	.word	0x0001cb40


	//   ....[117]....
        /*0e18*/ 	.word	0x0001cbf0


	//   ....[118]....
        /*0e1c*/ 	.word	0x0001cc50


	//   ....[119]....
        /*0e20*/ 	.word	0x0001cd00


	//   ....[120]....
        /*0e24*/ 	.word	0x0001cf50


	//----- nvinfo : EIATTR_REG_RECONFIG
	.align		4
.L_298:
        /*0e28*/ 	.byte	0x01, 0x54
	.zero		2


	//----- nvinfo : EIATTR_SYSCALL_OFFSETS
	.align		4
        /*0e2c*/ 	.byte	0x04, 0x46
        /*0e2e*/ 	.short	(.L_300 - .L_299)


	//   ....[0]....
.L_299:
        /*0e30*/ 	.word	0x00002040


	//   ....[1]....
        /*0e34*/ 	.word	0x00013ab0


	//   ....[2]....
        /*0e38*/ 	.word	0x00013c20


	//   ....[3]....
        /*0e3c*/ 	.word	0x00013d70


	//   ....[4]....
        /*0e40*/ 	.word	0x00013eb0


	//   ....[5]....
        /*0e44*/ 	.word	0x000154d0


	//----- nvinfo : EIATTR_MBARRIER_INSTR_OFFSETS
	.align		4
.L_300:
        /*0e48*/ 	.byte	0x04, 0x39
        /*0e4a*/ 	.short	(.L_302 - .L_301)


	//   ....[0]....
.L_301:
        /*0e4c*/ 	.word	0x00000180
        /*0e50*/ 	.word	0x000000ff
        /*0e54*/ 	.word	0x00038800
        /*0e58*/ 	.short	0x0100
        /*0e5a*/ 	.byte	0x08
	.zero		1


	//   ....[1]....
        /*0e5c*/ 	.word	0x00000190
        /*0e60*/ 	.word	0x000000ff
        /*0e64*/ 	.word	0x00038820
        /*0e68*/ 	.short	0x0100
        /*0e6a*/ 	.byte	0x08
	.zero		1


	//   ....[2]....
        /*0e6c*/ 	.word	0x00000280
        /*0e70*/ 	.word	0x000000ff
        /*0e74*/ 	.word	0x00038830
        /*0e78*/ 	.short	0x0100
        /*0e7a*/ 	.byte	0x08
	.zero		1


	//   ....[3]....
        /*0e7c*/ 	.word	0x00000290
        /*0e80*/ 	.word	0x000000ff
        /*0e84*/ 	.word	0x00038840
        /*0e88*/ 	.short	0x0100
        /*0e8a*/ 	.byte	0x08
	.zero		1


	//   ....[4]....
        /*0e8c*/ 	.word	0x000002a0
        /*0e90*/ 	.word	0x000000ff
        /*0e94*/ 	.word	0x00038838
        /*0e98*/ 	.short	0x0100
        /*0e9a*/ 	.byte	0x08
	.zero		1


	//   ....[5]....
        /*0e9c*/ 	.word	0x000002b0
        /*0ea0*/ 	.word	0x000000ff
        /*0ea4*/ 	.word	0x00038848
        /*0ea8*/ 	.short	0x0100
        /*0eaa*/ 	.byte	0x08
	.zero		1


	//   ....[6]....
        /*0eac*/ 	.word	0x000003e0
        /*0eb0*/ 	.word	0x000000ff
        /*0eb4*/ 	.word	0x00038850
        /*0eb8*/ 	.short	0x0100
        /*0eba*/ 	.byte	0x08
	.zero		1


	//   ....[7]....
        /*0ebc*/ 	.word	0x000003f0
        /*0ec0*/ 	.word	0x000000ff
        /*0ec4*/ 	.word	0x00038860
        /*0ec8*/ 	.short	0x0100
        /*0eca*/ 	.byte	0x08
	.zero		1


	//   ....[8]....
        /*0ecc*/ 	.word	0x00000400
        /*0ed0*/ 	.word	0x000000ff
        /*0ed4*/ 	.word	0x00038858
        /*0ed8*/ 	.short	0x0100
        /*0eda*/ 	.byte	0x08
	.zero		1


	//   ....[9]....
        /*0edc*/ 	.word	0x00000410
        /*0ee0*/ 	.word	0x000000ff
        /*0ee4*/ 	.word	0x00038868
        /*0ee8*/ 	.short	0x0100
        /*0eea*/ 	.byte	0x08
	.zero		1


	//   ....[10]....
        /*0eec*/ 	.word	0x00000500
        /*0ef0*/ 	.word	0x000000ff
        /*0ef4*/ 	.word	0x00038870
        /*0ef8*/ 	.short	0x0100
        /*0efa*/ 	.byte	0x06
	.zero		1


	//   ....[11]....
        /*0efc*/ 	.word	0x00000510
        /*0f00*/ 	.word	0x000000ff
        /*0f04*/ 	.word	0x00038880
        /*0f08*/ 	.short	0x0100
        /*0f0a*/ 	.byte	0x06
	.zero		1


	//   ....[12]....
        /*0f0c*/ 	.word	0x00000520
        /*0f10*/ 	.word	0x000000ff
        /*0f14*/ 	.word	0x00038878
        /*0f18*/ 	.short	0x0100
        /*0f1a*/ 	.byte	0x06
	.zero		1


	//   ....[13]....
        /*0f1c*/ 	.word	0x00000530
        /*0f20*/ 	.word	0x000000ff
        /*0f24*/ 	.word	0x00038888
        /*0f28*/ 	.short	0x0100
        /*0f2a*/ 	.byte	0x06
	.zero		1


	//   ....[14]....
        /*0f2c*/ 	.word	0x00000660
        /*0f30*/ 	.word	0x000000ff
        /*0f34*/ 	.word	0x00038890
        /*0f38*/ 	.short	0x0100
        /*0f3a*/ 	.byte	0x08
	.zero		1


	//   ....[15]....
        /*0f3c*/ 	.word	0x00000670
        /*0f40*/ 	.word	0x000000ff
        /*0f44*/ 	.word	0x000388a0
        /*0f48*/ 	.short	0x0100
        /*0f4a*/ 	.byte	0x08
	.zero		1


	//   ....[16]....
        /*0f4c*/ 	.word	0x00000680
        /*0f50*/ 	.word	0x000000ff
        /*0f54*/ 	.word	0x00038898
        /*0f58*/ 	.short	0x0100
        /*0f5a*/ 	.byte	0x08
	.zero		1


	//   ....[17]....
        /*0f5c*/ 	.word	0x00000690
        /*0f60*/ 	.word	0x000000ff
        /*0f64*/ 	.word	0x000388a8
        /*0f68*/ 	.short	0x0100
        /*0f6a*/ 	.byte	0x08
	.zero		1


	//   ....[18]....
        /*0f6c*/ 	.word	0x000007e0
        /*0f70*/ 	.word	0x000000ff
        /*0f74*/ 	.word	0x000388b0
        /*0f78*/ 	.short	0x0100
        /*0f7a*/ 	.byte	0x08
	.zero		1


	//   ....[19]....
        /*0f7c*/ 	.word	0x000007f0
        /*0f80*/ 	.word	0x000000ff
        /*0f84*/ 	.word	0x000388c0
        /*0f88*/ 	.short	0x0100
        /*0f8a*/ 	.byte	0x08
	.zero		1


	//   ....[20]....
        /*0f8c*/ 	.word	0x00000800
        /*0f90*/ 	.word	0x000000ff
        /*0f94*/ 	.word	0x000388b8
        /*0f98*/ 	.short	0x0100
        /*0f9a*/ 	.byte	0x08
	.zero		1


	//   ....[21]....
        /*0f9c*/ 	.word	0x00000810
        /*0fa0*/ 	.word	0x000000ff
        /*0fa4*/ 	.word	0x000388c8
        /*0fa8*/ 	.short	0x0100
        /*0faa*/ 	.byte	0x08
	.zero		1


	//   ....[22]....
        /*0fac*/ 	.word	0x000022a0
        /*0fb0*/ 	.word	0x000000ff
        /*0fb4*/ 	.word	0x00038800
        /*0fb8*/ 	.short	0x010a
        /*0fba*/ 	.byte	0x34
	.zero		1


	//   ....[23]....
        /*0fbc*/ 	.word	0x00002380
        /*0fc0*/ 	.word	0x000000ff
        /*0fc4*/ 	.word	0x00038830
        /*0fc8*/ 	.short	0x010a
        /*0fca*/ 	.byte	0x39
	.zero		1


	//   ....[24]....
        /*0fcc*/ 	.word	0x000023c0
        /*0fd0*/ 	.word	0x000000ff
        /*0fd4*/ 	.word	0x00038830
        /*0fd8*/ 	.short	0x010a
        /*0fda*/ 	.byte	0x39
	.zero		1


	//   ....[25]....
        /*0fdc*/ 	.word	0x00002f40
        /*0fe0*/ 	.word	0x000000ff
        /*0fe4*/ 	.word	0x00000000
        /*0fe8*/ 	.short	0x0101
        /*0fea*/ 	.byte	0x06
	.zero		1


	//   ....[26]....
        /*0fec*/ 	.word	0x00004c50
        /*0ff0*/ 	.word	0x000000ff
        /*0ff4*/ 	.word	0x00038850
        /*0ff8*/ 	.short	0x010a
        /*0ffa*/ 	.byte	0x39
	.zero		1


	//   ....[27]....
        /*0ffc*/ 	.word	0x00004c90
        /*1000*/ 	.word	0x000000ff
        /*1004*/ 	.word	0x00038850
        /*1008*/ 	.short	0x010a
        /*100a*/ 	.byte	0x39
	.zero		1


	//   ....[28]....
        /*100c*/ 	.word	0x00004f30
        /*1010*/ 	.word	0x000000ff
        /*1014*/ 	.word	0x00000000
        /*1018*/ 	.short	0x0101
        /*101a*/ 	.byte	0x39
	.zero		1


	//   ....[29]....
        /*101c*/ 	.word	0x000050d0
        /*1020*/ 	.word	0x000000ff
        /*1024*/ 	.word	0x00038830
        /*1028*/ 	.short	0x010a
        /*102a*/ 	.byte	0x38
	.zero		1


	//   ....[30]....
        /*102c*/ 	.word	0x00005110
        /*1030*/ 	.word	0x000000ff
        /*1034*/ 	.word	0x00038830
        /*1038*/ 	.short	0x010a
        /*103a*/ 	.byte	0x38
	.zero		1


	//   ....[31]....
        /*103c*/ 	.word	0x00005bc0
        /*1040*/ 	.word	0x000000ff
        /*1044*/ 	.word	0x00000000
        /*1048*/ 	.short	0x0101
        /*104a*/ 	.byte	0x06
	.zero		1


	//   ....[32]....
        /*104c*/ 	.word	0x00008100
        /*1050*/ 	.word	0x000000ff
        /*1054*/ 	.word	0x00038850
        /*1058*/ 	.short	0x010a
        /*105a*/ 	.byte	0x38
	.zero		1


	//   ....[33]....
        /*105c*/ 	.word	0x00008140
        /*1060*/ 	.word	0x000000ff
        /*1064*/ 	.word	0x00038850
        /*1068*/ 	.short	0x010a
        /*106a*/ 	.byte	0x38
	.zero		1


	//   ....[34]....
        /*106c*/ 	.word	0x000083b0
        /*1070*/ 	.word	0x000000ff
        /*1074*/ 	.word	0x00000000
        /*1078*/ 	.short	0x0101
        /*107a*/ 	.byte	0x38
	.zero		1


	//   ....[35]....
        /*107c*/ 	.word	0x00008500
        /*1080*/ 	.word	0x000000ff
        /*1084*/ 	.word	0x00038830
        /*1088*/ 	.short	0x010a
        /*108a*/ 	.byte	0x32
	.zero		1


	//   ....[36]....
        /*108c*/ 	.word	0x00008540
        /*1090*/ 	.word	0x000000ff
        /*1094*/ 	.word	0x00038830
        /*1098*/ 	.short	0x010a
        /*109a*/ 	.byte	0x32
	.zero		1


	//   ....[37]....
        /*109c*/ 	.word	0x00008b50
        /*10a0*/ 	.word	0x000000ff
        /*10a4*/ 	.word	0x00000000
        /*10a8*/ 	.short	0x0101
        /*10aa*/ 	.byte	0x06
	.zero		1


	//   ....[38]....
        /*10ac*/ 	.word	0x0000abc0
        /*10b0*/ 	.word	0x000000ff
        /*10b4*/ 	.word	0x00038850
        /*10b8*/ 	.short	0x010a
        /*10ba*/ 	.byte	0x32
	.zero		1


	//   ....[39]....
        /*10bc*/ 	.word	0x0000ac00
        /*10c0*/ 	.word	0x000000ff
        /*10c4*/ 	.word	0x00038850
        /*10c8*/ 	.short	0x010a
        /*10ca*/ 	.byte	0x32
	.zero		1


	//   ....[40]....
        /*10cc*/ 	.word	0x0000ae70
        /*10d0*/ 	.word	0x000000ff
        /*10d4*/ 	.word	0x00000000
        /*10d8*/ 	.short	0x0101
        /*10da*/ 	.byte	0x32
	.zero		1


	//   ....[41]....
        /*10dc*/ 	.word	0x0000ef40
        /*10e0*/ 	.word	0x000000ff
        /*10e4*/ 	.word	0x00000000
        /*10e8*/ 	.short	0x0101
        /*10ea*/ 	.byte	0x08
	.zero		1


	//   ....[42]....
        /*10ec*/ 	.word	0x0000f7f0
        /*10f0*/ 	.word	0x000000ff
        /*10f4*/ 	.word	0x00000000
        /*10f8*/ 	.short	0x0101
        /*10fa*/ 	.byte	0x08
	.zero		1


	//   ....[43]....
        /*10fc*/ 	.word	0x000142d0
        /*1100*/ 	.word	0x00000006
        /*1104*/ 	.word	0x00038880
        /*1108*/ 	.short	0x010a
        /*110a*/ 	.byte	0x3f
	.zero		1


	//   ....[44]....
        /*110c*/ 	.word	0x00014a20
        /*1110*/ 	.word	0x00000006
        /*1114*/ 	.word	0x00038870
        /*1118*/ 	.short	0x0107
        /*111a*/ 	.byte	0x3f
	.zero		1


	//   ....[45]....
        /*111c*/ 	.word	0x00014ae0
        /*1120*/ 	.word	0x00000006
        /*1124*/ 	.word	0x00038870
        /*1128*/ 	.short	0x0101
        /*112a*/ 	.byte	0x3f
	.zero		1


	//   ....[46]....
        /*112c*/ 	.word	0x00014b10
        /*1130*/ 	.word	0x00000006
        /*1134*/ 	.word	0x00038840
        /*1138*/ 	.short	0x010a
        /*113a*/ 	.byte	0x3f
	.zero		1


	//   ....[47]....
        /*113c*/ 	.word	0x00015220
        /*1140*/ 	.word	0x00000006
        /*1144*/ 	.word	0x00038830
        /*1148*/ 	.short	0x0107
        /*114a*/ 	.byte	0x3f
	.zero		1


	//   ....[48]....
        /*114c*/ 	.word	0x000152e0
        /*1150*/ 	.word	0x00000006
        /*1154*/ 	.word	0x00038830
        /*1158*/ 	.short	0x0101
        /*115a*/ 	.byte	0x3f
	.zero		1


	//   ....[49]....
        /*115c*/ 	.word	0x00015d80
        /*1160*/ 	.word	0x00000010
        /*1164*/ 	.word	0x00038800
        /*1168*/ 	.short	0x0107
        /*116a*/ 	.byte	0x3f
	.zero		1


	//   ....[50]....
        /*116c*/ 	.word	0x00015e80
        /*1170*/ 	.word	0x00000010
        /*1174*/ 	.word	0x00038800
        /*1178*/ 	.short	0x0101
        /*117a*/ 	.byte	0x3f
	.zero		1


	//   ....[51]....
        /*117c*/ 	.word	0x00015ec0
        /*1180*/ 	.word	0x00000010
        /*1184*/ 	.word	0x00038820
        /*1188*/ 	.short	0x010a
        /*118a*/ 	.byte	0x3f
	.zero		1


	//   ....[52]....
        /*118c*/ 	.word	0x000161f0
        /*1190*/ 	.word	0x00000000
        /*1194*/ 	.word	0x00038880
        /*1198*/ 	.short	0x010a
        /*119a*/ 	.byte	0x3f
	.zero		1


	//   ....[53]....
        /*119c*/ 	.word	0x00016700
        /*11a0*/ 	.word	0x00000000
        /*11a4*/ 	.word	0x00038870
        /*11a8*/ 	.short	0x0107
        /*11aa*/ 	.byte	0x3f
	.zero		1


	//   ....[54]....
        /*11ac*/ 	.word	0x000167c0
        /*11b0*/ 	.word	0x00000000
        /*11b4*/ 	.word	0x00038870
        /*11b8*/ 	.short	0x0101
        /*11ba*/ 	.byte	0x3f
	.zero		1


	//   ....[55]....
        /*11bc*/ 	.word	0x000167f0
        /*11c0*/ 	.word	0x00000000
        /*11c4*/ 	.word	0x00038840
        /*11c8*/ 	.short	0x010a
        /*11ca*/ 	.byte	0x3f
	.zero		1


	//   ....[56]....
        /*11cc*/ 	.word	0x00016cd0
        /*11d0*/ 	.word	0x00000000
        /*11d4*/ 	.word	0x00038830
        /*11d8*/ 	.short	0x0107
        /*11da*/ 	.byte	0x3f
	.zero		1


	//   ....[57]....
        /*11dc*/ 	.word	0x00016d90
        /*11e0*/ 	.word	0x00000000
        /*11e4*/ 	.word	0x00038830
        /*11e8*/ 	.short	0x0101
        /*11ea*/ 	.byte	0x3f
	.zero		1


	//   ....[58]....
        /*11ec*/ 	.word	0x00016e20
        /*11f0*/ 	.word	0x00000000
        /*11f4*/ 	.word	0x00038870
        /*11f8*/ 	.short	0x010a
        /*11fa*/ 	.byte	0x3f
	.zero		1


	//   ....[59]....
        /*11fc*/ 	.word	0x00016eb0
        /*1200*/ 	.word	0x00000000
        /*1204*/ 	.word	0x00038860
        /*1208*/ 	.short	0x010a
        /*120a*/ 	.byte	0x3f
	.zero		1


	//   ....[60]....
        /*120c*/ 	.word	0x00017610
        /*1210*/ 	.word	0x00000000
        /*1214*/ 	.word	0x00038850
        /*1218*/ 	.short	0x0101
        /*121a*/ 	.byte	0x3f
	.zero		1


	//   ....[61]....
        /*121c*/ 	.word	0x000176a0
        /*1220*/ 	.word	0x00000000
        /*1224*/ 	.word	0x00000000
        /*1228*/ 	.short	0x0101
        /*122a*/ 	.byte	0x3f
	.zero		1


	//   ....[62]....
        /*122c*/ 	.word	0x00017870
        /*1230*/ 	.word	0x00000012
        /*1234*/ 	.word	0x00038870
        /*1238*/ 	.short	0x010a
        /*123a*/ 	.byte	0x3f
	.zero		1


	//   ....[63]....
        /*123c*/ 	.word	0x000178f0
        /*1240*/ 	.word	0x00000012
        /*1244*/ 	.word	0x00038860
        /*1248*/ 	.short	0x010a
        /*124a*/ 	.byte	0x3f
	.zero		1


	//   ....[64]....
        /*124c*/ 	.word	0x00018060
        /*1250*/ 	.word	0x00000012
        /*1254*/ 	.word	0x00038850
        /*1258*/ 	.short	0x0101
        /*125a*/ 	.byte	0x3f
	.zero		1


	//   ....[65]....
        /*125c*/ 	.word	0x00018110
        /*1260*/ 	.word	0x00000012
        /*1264*/ 	.word	0x00000000
        /*1268*/ 	.short	0x0101
        /*126a*/ 	.byte	0x3f
	.zero		1


	//   ....[66]....
        /*126c*/ 	.word	0x000192e0
        /*1270*/ 	.word	0x00000005
        /*1274*/ 	.word	0x00038820
        /*1278*/ 	.short	0x010a
        /*127a*/ 	.byte	0x3f
	.zero		1


	//   ....[67]....
        /*127c*/ 	.word	0x00019460
        /*1280*/ 	.word	0x00000003
        /*1284*/ 	.word	0x00038840
        /*1288*/ 	.short	0x010a
        /*128a*/ 	.byte	0x3f
	.zero		1


	//   ....[68]....
        /*128c*/ 	.word	0x00019500
        /*1290*/ 	.word	0x00000005
        /*1294*/ 	.word	0x00038840
        /*1298*/ 	.short	0x010a
        /*129a*/ 	.byte	0x3f
	.zero		1


	//   ....[69]....
        /*129c*/ 	.word	0x00019540
        /*12a0*/ 	.word	0x00000003
        /*12a4*/ 	.word	0x00038860
        /*12a8*/ 	.short	0x010a
        /*12aa*/ 	.byte	0x3f
	.zero		1


	//   ....[70]....
        /*12ac*/ 	.word	0x00019580
        /*12b0*/ 	.word	0x00000005
        /*12b4*/ 	.word	0x00038860
        /*12b8*/ 	.short	0x010a
        /*12ba*/ 	.byte	0x3f
	.zero		1


	//   ....[71]....
        /*12bc*/ 	.word	0x000195c0
        /*12c0*/ 	.word	0x00000003
        /*12c4*/ 	.word	0x00038880
        /*12c8*/ 	.short	0x010a
        /*12ca*/ 	.byte	0x3f
	.zero		1


	//   ....[72]....
        /*12cc*/ 	.word	0x00019600
        /*12d0*/ 	.word	0x00000005
        /*12d4*/ 	.word	0x00038880
        /*12d8*/ 	.short	0x010a
        /*12da*/ 	.byte	0x3f
	.zero		1


	//   ....[73]....
        /*12dc*/ 	.word	0x00019670
        /*12e0*/ 	.word	0x00000003
        /*12e4*/ 	.word	0x00038800
        /*12e8*/ 	.short	0x010a
        /*12ea*/ 	.byte	0x3f
	.zero		1


	//   ....[74]....
        /*12ec*/ 	.word	0x000196d0
        /*12f0*/ 	.word	0x00000003
        /*12f4*/ 	.word	0x00038830
        /*12f8*/ 	.short	0x010a
        /*12fa*/ 	.byte	0x3f
	.zero		1


	//   ....[75]....
        /*12fc*/ 	.word	0x00019730
        /*1300*/ 	.word	0x00000007
        /*1304*/ 	.word	0x00038850
        /*1308*/ 	.short	0x010a
        /*130a*/ 	.byte	0x3f
	.zero		1


	//   ....[76]....
        /*130c*/ 	.word	0x00019790
        /*1310*/ 	.word	0x00000004
        /*1314*/ 	.word	0x00038830
        /*1318*/ 	.short	0x010a
        /*131a*/ 	.byte	0x3f
	.zero		1


	//   ....[77]....
        /*131c*/ 	.word	0x000197f0
        /*1320*/ 	.word	0x00000006
        /*1324*/ 	.word	0x00038850
        /*1328*/ 	.short	0x010a
        /*132a*/ 	.byte	0x3f
	.zero		1


	//   ....[78]....
        /*132c*/ 	.word	0x00019850
        /*1330*/ 	.word	0x00000004
        /*1334*/ 	.word	0x00038830
        /*1338*/ 	.short	0x010a
        /*133a*/ 	.byte	0x3f
	.zero		1


	//   ....[79]....
        /*133c*/ 	.word	0x000198b0
        /*1340*/ 	.word	0x00000006
        /*1344*/ 	.word	0x00038850
        /*1348*/ 	.short	0x010a
        /*134a*/ 	.byte	0x3f
	.zero		1


	//   ....[80]....
        /*134c*/ 	.word	0x000199b0
        /*1350*/ 	.word	0x00000006
        /*1354*/ 	.word	0x00038880
        /*1358*/ 	.short	0x010a
        /*135a*/ 	.byte	0x3f
	.zero		1


	//   ....[81]....
        /*135c*/ 	.word	0x0001a540
        /*1360*/ 	.word	0x00000006
        /*1364*/ 	.word	0x00038840
        /*1368*/ 	.short	0x010a
        /*136a*/ 	.byte	0x3f
	.zero		1


	//   ....[82]....
        /*136c*/ 	.word	0x0001ba90
        /*1370*/ 	.word	0x00000010
        /*1374*/ 	.word	0x00038820
        /*1378*/ 	.short	0x010a
        /*137a*/ 	.byte	0x3f
	.zero		1


	//   ....[83]....
        /*137c*/ 	.word	0x0001bae0
        /*1380*/ 	.word	0x00000000
        /*1384*/ 	.word	0x00038880
        /*1388*/ 	.short	0x010a
        /*138a*/ 	.byte	0x3f
	.zero		1


	//   ....[84]....
        /*138c*/ 	.word	0x0001c450
        /*1390*/ 	.word	0x00000000
        /*1394*/ 	.word	0x00038840
        /*1398*/ 	.short	0x010a
        /*139a*/ 	.byte	0x3f
	.zero		1


	//   ....[85]....
        /*139c*/ 	.word	0x0001cd30
        /*13a0*/ 	.word	0x00000000
        /*13a4*/ 	.word	0x00038870
        /*13a8*/ 	.short	0x010a
        /*13aa*/ 	.byte	0x3f
	.zero		1


	//   ....[86]....
        /*13ac*/ 	.word	0x0001cd80
        /*13b0*/ 	.word	0x00000000
        /*13b4*/ 	.word	0x00038860
        /*13b8*/ 	.short	0x010a
        /*13ba*/ 	.byte	0x3f
	.zero		1


	//   ....[87]....
        /*13bc*/ 	.word	0x0001cdd0
        /*13c0*/ 	.word	0x00000012
        /*13c4*/ 	.word	0x00038870
        /*13c8*/ 	.short	0x010a
        /*13ca*/ 	.byte	0x3f
	.zero		1


	//   ....[88]....
        /*13cc*/ 	.word	0x0001ce20
        /*13d0*/ 	.word	0x00000012
        /*13d4*/ 	.word	0x00038860
        /*13d8*/ 	.short	0x010a
        /*13da*/ 	.byte	0x3f
	.zero		1


	//   ....[89]....
        /*13dc*/ 	.word	0x0001ce70
        /*13e0*/ 	.word	0x00000005
        /*13e4*/ 	.word	0x00038820
        /*13e8*/ 	.short	0x010a
        /*13ea*/ 	.byte	0x3f
	.zero		1


	//   ....[90]....
        /*13ec*/ 	.word	0x0001d010
        /*13f0*/ 	.word	0x00000003
        /*13f4*/ 	.word	0x00038840
        /*13f8*/ 	.short	0x010a
        /*13fa*/ 	.byte	0x3f
	.zero		1


	//   ....[91]....
        /*13fc*/ 	.word	0x0001d060
        /*1400*/ 	.word	0x00000005
        /*1404*/ 	.word	0x00038840
        /*1408*/ 	.short	0x010a
        /*140a*/ 	.byte	0x3f
	.zero		1


	//   ....[92]....
        /*140c*/ 	.word	0x0001d0b0
        /*1410*/ 	.word	0x00000003
        /*1414*/ 	.word	0x00038860
        /*1418*/ 	.short	0x010a
        /*141a*/ 	.byte	0x3f
	.zero		1


	//   ....[93]....
        /*141c*/ 	.word	0x0001d100
        /*1420*/ 	.word	0x00000005
        /*1424*/ 	.word	0x00038860
        /*1428*/ 	.short	0x010a
        /*142a*/ 	.byte	0x3f
	.zero		1


	//   ....[94]....
        /*142c*/ 	.word	0x0001d150
        /*1430*/ 	.word	0x00000003
        /*1434*/ 	.word	0x00038880
        /*1438*/ 	.short	0x010a
        /*143a*/ 	.byte	0x3f
	.zero		1


	//----- nvinfo : EIATTR_NUM_MBARRIERS
	.align		4
.L_302:
        /*143c*/ 	.byte	0x03, 0x38
        /*143e*/ 	.short	0x0016


	//----- nvinfo : EIATTR_EXIT_INSTR_OFFSETS
	.align		4
        /*1440*/ 	.byte	0x04, 0x1c
        /*1442*/ 	.short	(.L_304 - .L_303)


	//   ....[0]....
.L_303:
        /*1444*/ 	.word	0x000009c0


	//   ....[1]....
        /*1448*/ 	.word	0x00011c10


	//   ....[2]....
        /*144c*/ 	.word	0x00019650


	//----- nvinfo : EIATTR_MAX_THREADS
	.align		4
.L_304:
        /*1450*/ 	.byte	0x04, 0x05
        /*1452*/ 	.short	(.L_306 - .L_305)
.L_305:
        /*1454*/ 	.word	0x00000180
        /*1458*/ 	.word	0x00000001
        /*145c*/ 	.word	0x00000001


	//----- nvinfo : EIATTR_CRS_STACK_SIZE
	.align		4
.L_306:
        /*1460*/ 	.byte	0x04, 0x1e
        /*1462*/ 	.short	(.L_308 - .L_307)
.L_307:
        /*1464*/ 	.word	0x00000000


	//----- nvinfo : EIATTR_CBANK_PARAM_SIZE
	.align		4
.L_308:
        /*1468*/ 	.byte	0x03, 0x19
        /*146a*/ 	.short	0x0af0


	//----- nvinfo : EIATTR_PARAM_CBANK
	.align		4
        /*146c*/ 	.byte	0x04, 0x0a
        /*146e*/ 	.short	(.L_310 - .L_309)
	.align		4
.L_309:
        /*1470*/ 	.word	index@(.nv.constant0._ZN7cutlass13device_kernelIN5flash11enable_sm90INS1_16FlashAttnFwdSm90INS1_25CollectiveMainloopFwdSm90ILi2EN4cute5tupleIJNS5_1CILi1EEES8_S8_EEENS6_IJNS7_ILi128EEESA_NS7_ILi256EEEEEELi256ENS_12float_e4m3_tEfNS_4arch4Sm90ELb1ELb0ELb1ELb1ELb1ELb0ELb0ELb1ELb0ELb1ELb1ELb0EEENS1_21CollectiveEpilogueFwdINS6_IJSA_SB_SA_EEES9_NS_10bfloat16_tESF_Li256ELb1ELb1ELb1ELb1EEENS1_36VarlenDynamicPersistentTileSchedulerILi128ELi128ELi256ELi128ELb1ELb1ELb1ELb1ELb1ELb1EEEEEEEEEvNT_6ParamsE)
        /*1474*/ 	.short	0x0210
        /*1476*/ 	.short	0x0af0


	//----- nvinfo : EIATTR_SW_WAR
	.align		4
.L_310:
        /*1478*/ 	.byte	0x04, 0x36
        /*147a*/ 	.short	(.L_312 - .L_311)
.L_311:
        /*147c*/ 	.word	0x00000008
.L_312:


//--------------------- .nv.info._ZN7cutlass13device_kernelIN5flash11enable_sm90INS1_16FlashAttnFwdSm90INS1_25CollectiveMainloopFwdSm90ILi2EN4cute5tupleIJNS5_1CILi1EEES8_S8_EEENS6_IJNS7_ILi128EEESA_NS7_ILi256EEEEEELi256ENS_12float_e4m3_tEfNS_4arch4Sm90ELb1ELb0ELb1ELb1ELb1ELb1ELb0ELb1ELb0ELb1ELb1ELb0EEENS1_21CollectiveEpilogueFwdINS6_IJSA_SB_SA_EEES9_NS_10bfloat16_tESF_Li256ELb1ELb1ELb1ELb1EEENS1_36VarlenDynamicPersistentTileSchedulerILi128ELi128ELi256ELi128ELb1ELb1ELb1ELb1ELb1ELb1EEEEEEEEEvNT_6ParamsE --------------------------
	.section	.nv.info._ZN7cutlass13device_kernelIN5flash11enable_sm90INS1_16FlashAttnFwdSm90INS1_25CollectiveMainloopFwdSm90ILi2EN4cute5tupleIJNS5_1CILi1EEES8_S8_EEENS6_IJNS7_ILi128EEESA_NS7_ILi256EEEEEELi256ENS_12float_e4m3_tEfNS_4arch4Sm90ELb1ELb0ELb1ELb1ELb1ELb1ELb0ELb1ELb0ELb1ELb1ELb0EEENS1_21CollectiveEpilogueFwdINS6_IJSA_SB_SA_EEES9_NS_10bfloat16_tESF_Li256ELb1ELb1ELb1ELb1EEENS1_36VarlenDynamicPersistentTileSchedulerILi128ELi128ELi256ELi128ELb1ELb1ELb1ELb1ELb1ELb1EEEEEEEEEvNT_6ParamsE,"",@"SHT_CUDA_INFO"
	.sectionflags	@""
	.align	4


	//----- nvinfo : EIATTR_CUDA_API_VERSION
	.align		4
        /*0000*/ 	.byte	0x04, 0x37
        /*0002*/ 	.short	(.L_314 - .L_313)
.L_313:
        /*0004*/ 	.word	0x00000082


	//----- nvinfo : EIATTR_KPARAM_INFO
	.align		4
.L_314:
        /*0008*/ 	.byte	0x04, 0x17
        /*000a*/ 	.short	(.L_316 - .L_315)
.L_315:
        /*000c*/ 	.word	0x00000000
        /*0010*/ 	.short	0x0000
        /*0012*/ 	.short	0x0070
        /*0014*/ 	.byte	0x00, 0xf0, 0x01, 0x2a


	//----- nvinfo : EIATTR_SPARSE_MMA_MASK
	.align		4
.L_316:
        /*0018*/ 	.byte	0x03, 0x50
        /*001a*/ 	.short	0x0000


	//----- nvinfo : EIATTR_MAXREG_COUNT
	.align		4
        /*001c*/ 	.byte	0x03, 0x1b
        /*001e*/ 	.short	0x00a8


	//----- nvinfo : EIATTR_NUM_BARRIERS
	.align		4
        /*0020*/ 	.byte	0x02, 0x4c
        /*0022*/ 	.byte	0x10
	.zero		1


	//----- nvinfo : EIATTR_EXTERNS
	.align		4
        /*0024*/ 	.byte	0x04, 0x0f
        /*0026*/ 	.short	(.L_318 - .L_317)


	//   ....[0]....
	.align		4
.L_317:
        /*0028*/ 	.word	index@(__assertfail)


	//----- nvinfo : EIATTR_ANNOTATIONS
	.align		4
.L_318:
        /*002c*/ 	.byte	0x04, 0x55
        /*002e*/ 	.short	(.L_320 - .L_319)


	//   ....[0]....
.L_319:
        /* <DEDUP_REMOVED lines=219> */


	//----- nvinfo : EIATTR_MERCURY_ISA_VERSION
	.align		4
.L_320:
        /*0dc8*/ 	.byte	0x03, 0x5f
        /*0dca*/ 	.short	0x0101


	//----- nvinfo : EIATTR_UNUSED_LOAD_BYTE_OFFSET
	.align		4
        /*0dcc*/ 	.byte	0x04, 0x44
        /*0dce*/ 	.short	(.L_322 - .L_321)


	//   ....[0]....
.L_321:
        /*0dd0*/ 	.word	0x00000a90
        /*0dd4*/ 	.word	0x0000fff0


	//   ....[1]....
        /*0dd8*/ 	.word	0x00021930
        /*0ddc*/ 	.word	0x0000fff0


	//----- nvinfo : EIATTR_INT_WARP_WIDE_INSTR_OFFSETS
	.align		4
.L_322:
        /*0de0*/ 	.byte	0x04, 0x31
        /*0de2*/ 	.short	(.L_324 - .L_323)


	//   ....[0]....
.L_323:
        /*0de4*/ 	.word	0x00000130


	//   ....[1]....
        /*0de8*/ 	.word	0x00000170


	//   ....[2]....
        /*0dec*/ 	.word	0x000001e0


	//   ....[3]....
        /*0df0*/ 	.word	0x0002c060


	//   ....[4]....
        /*0df4*/ 	.word	0x0002c0f0


	//   ....[5]....
        /*0df8*/ 	.word	0x0002ff80


	//   ....[6]....
        /*0dfc*/ 	.word	0x00030010


	//----- nvinfo : EIATTR_COOP_GROUP_MASK_REGIDS
	.align		4
.L_324:
        /*0e00*/ 	.byte	0x04, 0x29
        /*0e02*/ 	.short	(.L_326 - .L_325)


	//   ....[0]....
.L_325:
        /*0e04*/ 	.word	0xffffffff


	//   ....[1]....
        /*0e08*/ 	.word	0xffffffff


	//   ....[2]....
        /*0e0c*/ 	.word	0xffffffff


	//   ....[3]....
        /*0e10*/ 	.word	0xffffffff


	//   ....[4]....
        /*0e14*/ 	.word	0xffffffff


	//   ....[5]....
        /*0e18*/ 	.word	0xffffffff


	//   ....[6]....
        /*0e1c*/ 	.word	0xffffffff


	//   ....[7]....
        /*0e20*/ 	.word	0xffffffff


	//   ....[8]....
        /*0e24*/ 	.word	0xffffffff


	//   ....[9]....
        /*0e28*/ 	.word	0xffffffff


	//   ....[10]....
        /*0e2c*/ 	.word	0xffffffff


	//   ....[11]....
        /*0e30*/ 	.word	0xffffffff


	//   ....[12]....
        /*0e34*/ 	.word	0xffffffff


	//   ....[13]....
        /*0e38*/ 	.word	0xffffffff


	//   ....[14]....
        /*0e3c*/ 	.word	0xffffffff


	//   ....[15]....
        /*0e40*/ 	.word	0xffffffff


	//   ....[16]....
        /*0e44*/ 	.word	0xffffffff


	//   ....[17]....
        /*0e48*/ 	.word	0xffffffff


	//   ....[18]....
        /*0e4c*/ 	.word	0xffffffff


	//   ....[19]....
        /*0e50*/ 	.word	0xffffffff


	//   ....[20]....
        /*0e54*/ 	.word	0xffffffff


	//   ....[21]....
        /*0e58*/ 	.word	0xffffffff


	//   ....[22]....
        /*0e5c*/ 	.word	0xffffffff


	//   ....[23]....
        /*0e60*/ 	.word	0xffffffff


	//   ....[24]....
        /*0e64*/ 	.word	0xffffffff


	//   ....[25]....
        /*0e68*/ 	.word	0xffffffff


	//   ....[26]....
        /*0e6c*/ 	.word	0xffffffff


	//   ....[27]....
        /*0e70*/ 	.word	0xffffffff


	//   ....[28]....
        /*0e74*/ 	.word	0xffffffff


	//   ....[29]....
        /*0e78*/ 	.word	0xffffffff


	//   ....[30]....
        /*0e7c*/ 	.word	0xffffffff


	//   ....[31]....
        /*0e80*/ 	.word	0xffffffff


	//   ....[32]....
        /*0e84*/ 	.word	0xffffffff


	//   ....[33]....
        /*0e88*/ 	.word	0xffffffff


	//   ....[34]....
        /*0e8c*/ 	.word	0xffffffff


	//   ....[35]....
        /*0e90*/ 	.word	0xffffffff


	//   ....[36]....
        /*0e94*/ 	.word	0xffffffff


	//   ....[37]....
        /*0e98*/ 	.word	0xffffffff


	//   ....[38]....
        /*0e9c*/ 	.word	0xffffffff


	//   ....[39]....
        /*0ea0*/ 	.word	0xffffffff


	//   ....[40]....
        /*0ea4*/ 	.word	0xffffffff


	//   ....[41]....
        /*0ea8*/ 	.word	0xffffffff


	//   ....[42]....
        /*0eac*/ 	.word	0xffffffff


	//   ....[43]....
        /*0eb0*/ 	.word	0xffffffff


	//   ....[44]....
        /*0eb4*/ 	.word	0xffffffff


	//   ....[45]....
        /*0eb8*/ 	.word	0xffffffff


	//   ....[46]....
        /*0ebc*/ 	.word	0xffffffff


	//   ....[47]....
        /*0ec0*/ 	.word	0xffffffff


	//   ....[48]....
        /*0ec4*/ 	.word	0xffffffff


	//   ....[49]....
        /*0ec8*/ 	.word	0xffffffff


	//   ....[50]....
        /*0ecc*/ 	.word	0xffffffff


	//   ....[51]....
        /*0ed0*/ 	.word	0xffffffff


	//   ....[52]....
        /*0ed4*/ 	.word	0xffffffff


	//   ....[53]....
        /*0ed8*/ 	.word	0xffffffff


	//   ....[54]....
        /*0edc*/ 	.word	0xffffffff


	//   ....[55]....
        /*0ee0*/ 	.word	0xffffffff


	//   ....[56]....
        /*0ee4*/ 	.word	0xffffffff


	//   ....[57]....
        /*0ee8*/ 	.word	0xffffffff


	//   ....[58]....
        /*0eec*/ 	.word	0xffffffff


	//   ....[59]....
        /*0ef0*/ 	.word	0xffffffff


	//   ....[60]....
        /*0ef4*/ 	.word	0xffffffff


	//   ....[61]....
        /*0ef8*/ 	.word	0xffffffff


	//   ....[62]....
        /*0efc*/ 	.word	0xffffffff


	//   ....[63]....
        /*0f00*/ 	.word	0xffffffff


	//   ....[64]....
        /*0f04*/ 	.word	0xffffffff


	//   ....[65]....
        /*0f08*/ 	.word	0xffffffff


	//   ....[66]....
        /*0f0c*/ 	.word	0xffffffff


	//   ....[67]....
        /*0f10*/ 	.word	0xffffffff


	//   ....[68]....
        /*0f14*/ 	.word	0xffffffff


	//   ....[69]....
        /*0f18*/ 	.word	0xffffffff


	//   ....[70]....
        /*0f1c*/ 	.word	0xffffffff


	//   ....[71]....
        /*0f20*/ 	.word	0xffffffff


	//   ....[72]....
        /*0f24*/ 	.word	0xffffffff


	//   ....[73]....
        /*0f28*/ 	.word	0xffffffff


	//   ....[74]....
        /*0f2c*/ 	.word	0xffffffff


	//   ....[75]....
        /*0f30*/ 	.word	0xffffffff


	//   ....[76]....
        /*0f34*/ 	.word	0xffffffff


	//   ....[77]....
        /*0f38*/ 	.word	0xffffffff


	//   ....[78]....
        /*0f3c*/ 	.word	0xffffffff


	//   ....[79]....
        /*0f40*/ 	.word	0xffffffff


	//   ....[80]....
        /*0f44*/ 	.word	0xffffffff


	//   ....[81]....
        /*0f48*/ 	.word	0xffffffff


	//   ....[82]....
        /*0f4c*/ 	.word	0xffffffff


	//   ....[83]....
        /*0f50*/ 	.word	0xffffffff


	//   ....[84]....
        /*0f54*/ 	.word	0xffffffff


	//   ....[85]....
        /*0f58*/ 	.word	0xffffffff


	//   ....[86]....
        /*0f5c*/ 	.word	0xffffffff


	//   ....[87]....
        /*0f60*/ 	.word	0xffffffff


	//   ....[88]....
        /*0f64*/ 	.word	0xffffffff


	//   ....[89]....
        /*0f68*/ 	.word	0xffffffff


	//   ....[90]....
        /*0f6c*/ 	.word	0xffffffff


	//   ....[91]....
        /*0f70*/ 	.word	0xffffffff


	//   ....[92]....
        /*0f74*/ 	.word	0xffffffff


	//   ....[93]....
        /*0f78*/ 	.word	0xffffffff


	//   ....[94]....
        /*0f7c*/ 	.word	0xffffffff


	//   ....[95]....
        /*0f80*/ 	.word	0xffffffff


	//   ....[96]....
        /*0f84*/ 	.word	0xffffffff


	//   ....[97]....
        /*0f88*/ 	.word	0xffffffff


	//   ....[98]....
        /*0f8c*/ 	.word	0xffffffff


	//   ....[99]....
        /*0f90*/ 	.word	0xffffffff


	//   ....[100]....
        /*0f94*/ 	.word	0xffffffff


	//   ....[101]....
        /*0f98*/ 	.word	0xffffffff


	//   ....[102]....
        /*0f9c*/ 	.word	0xffffffff


	//   ....[103]....
        /*0fa0*/ 	.word	0xffffffff


	//   ....[104]....
        /*0fa4*/ 	.word	0xffffffff


	//   ....[105]....
        /*0fa8*/ 	.word	0xffffffff


	//   ....[106]....
        /*0fac*/ 	.word	0xffffffff


	//   ....[107]....
        /*0fb0*/ 	.word	0xffffffff


	//   ....[108]....
        /*0fb4*/ 	.word	0xffffffff


	//   ....[109]....
        /*0fb8*/ 	.word	0xffffffff


	//   ....[110]....
        /*0fbc*/ 	.word	0xffffffff


	//   ....[111]....
        /*0fc0*/ 	.word	0xffffffff


	//   ....[112]....
        /*0fc4*/ 	.word	0xffffffff


	//   ....[113]....
        /*0fc8*/ 	.word	0xffffffff


	//   ....[114]....
        /*0fcc*/ 	.word	0xffffffff


	//   ....[115]....
        /*0fd0*/ 	.word	0xffffffff


	//   ....[116]....
        /*0fd4*/ 	.word	0xffffffff


	//   ....[117]....
        /*0fd8*/ 	.word	0xffffffff


	//   ....[118]....
        /*0fdc*/ 	.word	0xffffffff


	//   ....[119]....
        /*0fe0*/ 	.word	0xffffffff


	//   ....[120]....
        /*0fe4*/ 	.word	0xffffffff


	//   ....[121]....
        /*0fe8*/ 	.word	0xffffffff


	//   ....[122]....
        /*0fec*/ 	.word	0xffffffff


	//   ....[123]....
        /*0ff0*/ 	.word	0xffffffff


	//   ....[124]....
        /*0ff4*/ 	.word	0xffffffff


	//   ....[125]....
        /*0ff8*/ 	.word	0xffffffff


	//   ....[126]....
        /*0ffc*/ 	.word	0xffffffff


	//   ....[127]....
        /*1000*/ 	.word	0xffffffff


	//   ....[128]....
        /*1004*/ 	.word	0xffffffff


	//   ....[129]....
        /*1008*/ 	.word	0xffffffff


	//   ....[130]....
        /*100c*/ 	.word	0xffffffff


	//   ....[131]....
        /*1010*/ 	.word	0xffffffff


	//   ....[132]....
        /*1014*/ 	.word	0xffffffff


	//   ....[133]....
        /*1018*/ 	.word	0xffffffff


	//   ....[134]....
        /*101c*/ 	.word	0xffffffff


	//   ....[135]....
        /*1020*/ 	.word	0xffffffff


	//   ....[136]....
        /*1024*/ 	.word	0xffffffff


	//   ....[137]....
        /*1028*/ 	.word	0xffffffff


	//   ....[138]....
        /*102c*/ 	.word	0xffffffff


	//   ....[139]....
        /*1030*/ 	.word	0xffffffff


	//   ....[140]....
        /*1034*/ 	.word	0xffffffff


	//   ....[141]....
        /*1038*/ 	.word	0xffffffff


	//   ....[142]....
        /*103c*/ 	.word	0xffffffff


	//   ....[143]....
        /*1040*/ 	.word	0xffffffff


	//   ....[144]....
        /*1044*/ 	.word	0xffffffff


	//   ....[145]....
        /*1048*/ 	.word	0xffffffff


	//   ....[146]....
        /*104c*/ 	.word	0xffffffff


	//   ....[147]....
        /*1050*/ 	.word	0xffffffff


	//   ....[148]....
        /*1054*/ 	.word	0xffffffff


	//   ....[149]....
        /*1058*/ 	.word	0xffffffff


	//   ....[150]....
        /*105c*/ 	.word	0xffffffff


	//   ....[151]....
        /*1060*/ 	.word	0xffffffff


	//   ....[152]....
        /*1064*/ 	.word	0xffffffff


	//   ....[153]....
        /*1068*/ 	.word	0xffffffff


	//   ....[154]....
        /*106c*/ 	.word	0xffffffff


	//   ....[155]....
        /*1070*/ 	.word	0xffffffff


	//   ....[156]....
        /*1074*/ 	.word	0xffffffff


	//   ....[157]....
        /*1078*/ 	.word	0xffffffff


	//   ....[158]....
        /*107c*/ 	.word	0xffffffff


	//   ....[159]....
        /*1080*/ 	.word	0xffffffff


	//   ....[160]....
        /*1084*/ 	.word	0xffffffff


	//   ....[161]....
        /*1088*/ 	.word	0xffffffff


	//   ....[162]....
        /*108c*/ 	.word	0xffffffff


	//   ....[163]....
        /*1090*/ 	.word	0xffffffff


	//   ....[164]....
        /*1094*/ 	.word	0xffffffff


	//   ....[165]....
        /*1098*/ 	.word	0xffffffff


	//   ....[166]....
        /*109c*/ 	.word	0xffffffff


	//   ....[167]....
        /*10a0*/ 	.word	0xffffffff


	//   ....[168]....
        /*10a4*/ 	.word	0xffffffff


	//   ....[169]....
        /*10a8*/ 	.word	0xffffffff


	//   ....[170]....
        /*10ac*/ 	.word	0xffffffff


	//   ....[171]....
        /*10b0*/ 	.word	0xffffffff


	//   ....[172]....
        /*10b4*/ 	.word	0xffffffff


	//   ....[173]....
        /*10b8*/ 	.word	0xffffffff


	//   ....[174]....
        /*10bc*/ 	.word	0xffffffff


	//   ....[175]....
        /*10c0*/ 	.word	0xffffffff


	//   ....[176]....
        /*10c4*/ 	.word	0xffffffff


	//   ....[177]....
        /*10c8*/ 	.word	0xffffffff


	//   ....[178]....
        /*10cc*/ 	.word	0xffffffff


	//   ....[179]....
        /*10d0*/ 	.word	0xffffffff


	//   ....[180]....
        /*10d4*/ 	.word	0xffffffff


	//   ....[181]....
        /*10d8*/ 	.word	0xffffffff


	//   ....[182]....
        /*10dc*/ 	.word	0xffffffff


	//   ....[183]....
        /*10e0*/ 	.word	0xffffffff


	//   ....[184]....
        /*10e4*/ 	.word	0xffffffff


	//   ....[185]....
        /*10e8*/ 	.word	0xffffffff


	//   ....[186]....
        /*10ec*/ 	.word	0xffffffff


	//   ....[187]....
        /*10f0*/ 	.word	0xffffffff


	//   ....[188]....
        /*10f4*/ 	.word	0xffffffff


	//   ....[189]....
        /*10f8*/ 	.word	0xffffffff


	//   ....[190]....
        /*10fc*/ 	.word	0xffffffff


	//   ....[191]....
        /*1100*/ 	.word	0xffffffff


	//   ....[192]....
        /*1104*/ 	.word	0xffffffff


	//   ....[193]....
        /*1108*/ 	.word	0xffffffff


	//   ....[194]....
        /*110c*/ 	.word	0xffffffff


	//   ....[195]....
        /*1110*/ 	.word	0xffffffff


	//   ....[196]....
        /*1114*/ 	.word	0xffffffff


	//   ....[197]....
        /*1118*/ 	.word	0xffffffff


	//   ....[198]....
        /*111c*/ 	.word	0xffffffff


	//   ....[199]....
        /*1120*/ 	.word	0xffffffff


	//   ....[200]....
        /*1124*/ 	.word	0xffffffff


	//   ....[201]....
        /*1128*/ 	.word	0xffffffff


	//   ....[202]....
        /*112c*/ 	.word	0xffffffff


	//   ....[203]....
        /*1130*/ 	.word	0xffffffff


	//   ....[204]....
        /*1134*/ 	.word	0xffffffff


	//   ....[205]....
        /*1138*/ 	.word	0xffffffff


	//   ....[206]....
        /*113c*/ 	.word	0xffffffff


	//   ....[207]....
        /*1140*/ 	.word	0xffffffff


	//   ....[208]....
        /*1144*/ 	.word	0xffffffff


	//   ....[209]....
        /*1148*/ 	.word	0xffffffff


	//   ....[210]....
        /*114c*/ 	.word	0xffffffff


	//   ....[211]....
        /*1150*/ 	.word	0xffffffff


	//   ....[212]....
        /*1154*/ 	.word	0xffffffff


	//   ....[213]....
        /*1158*/ 	.word	0xffffffff


	//   ....[214]....
        /*115c*/ 	.word	0xffffffff


	//   ....[215]....
        /*1160*/ 	.word	0xffffffff


	//   ....[216]....
        /*1164*/ 	.word	0xffffffff


	//   ....[217]....
        /*1168*/ 	.word	0xffffffff


	//   ....[218]....
        /*116c*/ 	.word	0xffffffff


	//   ....[219]....
        /*1170*/ 	.word	0xffffffff


	//   ....[220]....
        /*1174*/ 	.word	0xffffffff


	//   ....[221]....
        /*1178*/ 	.word	0xffffffff


	//   ....[222]....
        /*117c*/ 	.word	0xffffffff


	//   ....[223]....
        /*1180*/ 	.word	0xffffffff


	//   ....[224]....
        /*1184*/ 	.word	0xffffffff


	//   ....[225]....
        /*1188*/ 	.word	0xffffffff


	//   ....[226]....
        /*118c*/ 	.word	0xffffffff


	//   ....[227]....
        /*1190*/ 	.word	0xffffffff


	//   ....[228]....
        /*1194*/ 	.word	0xffffffff


	//   ....[229]....
        /*1198*/ 	.word	0xffffffff


	//   ....[230]....
        /*119c*/ 	.word	0xffffffff


	//   ....[231]....
        /*11a0*/ 	.word	0xffffffff


	//   ....[232]....
        /*11a4*/ 	.word	0xffffffff


	//   ....[233]....
        /*11a8*/ 	.word	0xffffffff


	//   ....[234]....
        /*11ac*/ 	.word	0xffffffff


	//   ....[235]....
        /*11b0*/ 	.word	0xffffffff


	//   ....[236]....
        /*11b4*/ 	.word	0xffffffff


	//   ....[237]....
        /*11b8*/ 	.word	0xffffffff


	//   ....[238]....
        /*11bc*/ 	.word	0xffffffff


	//   ....[239]....
        /*11c0*/ 	.word	0xffffffff


	//   ....[240]....
        /*11c4*/ 	.word	0xffffffff


	//   ....[241]....
        /*11c8*/ 	.word	0xffffffff


	//   ....[242]....
        /*11cc*/ 	.word	0xffffffff


	//   ....[243]....
        /*11d0*/ 	.word	0xffffffff


	//   ....[244]....
        /*11d4*/ 	.word	0xffffffff


	//   ....[245]....
        /*11d8*/ 	.word	0xffffffff


	//   ....[246]....
        /*11dc*/ 	.word	0xffffffff


	//   ....[247]....
        /*11e0*/ 	.word	0xffffffff


	//   ....[248]....
        /*11e4*/ 	.word	0xffffffff


	//   ....[249]....
        /*11e8*/ 	.word	0xffffffff


	//   ....[250]....
        /*11ec*/ 	.word	0xffffffff


	//   ....[251]....
        /*11f0*/ 	.word	0xffffffff


	//   ....[252]....
        /*11f4*/ 	.word	0xffffffff


	//   ....[253]....
        /*11f8*/ 	.word	0xffffffff


	//   ....[254]....
        /*11fc*/ 	.word	0xffffffff


	//   ....[255]....
        /*1200*/ 	.word	0xffffffff


	//   ....[0]....
        /*1204*/ 	.word	0xffffffff


	//   ....[1]....
        /*1208*/ 	.word	0xffffffff


	//   ....[2]....
        /*120c*/ 	.word	0xffffffff


	//   ....[3]....
        /*1210*/ 	.word	0xffffffff


	//   ....[4]....
        /*1214*/ 	.word	0xffffffff


	//   ....[5]....
        /*1218*/ 	.word	0xffffffff


	//   ....[6]....
        /*121c*/ 	.word	0xffffffff


	//   ....[7]....
        /*1220*/ 	.word	0xffffffff


	//   ....[8]....
        /*1224*/ 	.word	0xffffffff


	//   ....[9]....
        /*1228*/ 	.word	0xffffffff


	//   ....[10]....
        /*122c*/ 	.word	0xffffffff


	//   ....[11]....
        /*1230*/ 	.word	0xffffffff


	//   ....[12]....
        /*1234*/ 	.word	0xffffffff


	//   ....[13]....
        /*1238*/ 	.word	0xffffffff


	//   ....[14]....
        /*123c*/ 	.word	0xffffffff


	//   ....[15]....
        /*1240*/ 	.word	0xffffffff


	//   ....[16]....
        /*1244*/ 	.word	0xffffffff


	//   ....[17]....
        /*1248*/ 	.word	0xffffffff


	//   ....[18]....
        /*124c*/ 	.word	0xffffffff


	//   ....[19]....
        /*1250*/ 	.word	0xffffffff


	//   ....[20]....
        /*1254*/ 	.word	0xffffffff


	//   ....[21]....
        /*1258*/ 	.word	0xffffffff


	//   ....[22]....
        /*125c*/ 	.word	0xffffffff


	//   ....[23]....
        /*1260*/ 	.word	0xffffffff


	//   ....[24]....
        /*1264*/ 	.word	0xffffffff


	//   ....[25]....
        /*1268*/ 	.word	0xffffffff


	//   ....[26]....
        /*126c*/ 	.word	0xffffffff


	//   ....[27]....
        /*1270*/ 	.word	0xffffffff


	//   ....[28]....
        /*1274*/ 	.word	0xffffffff


	//   ....[29]....
        /*1278*/ 	.word	0xffffffff


	//   ....[30]....
        /*127c*/ 	.word	0xffffffff


	//   ....[31]....
        /*1280*/ 	.word	0xffffffff


	//   ....[32]....
        /*1284*/ 	.word	0xffffffff


	//   ....[33]....
        /*1288*/ 	.word	0xffffffff


	//   ....[34]....
        /*128c*/ 	.word	0xffffffff


	//   ....[35]....
        /*1290*/ 	.word	0xffffffff


	//   ....[36]....
        /*1294*/ 	.word	0xffffffff


	//   ....[37]....
        /*1298*/ 	.word	0xffffffff


	//   ....[38]....
        /*129c*/ 	.word	0xffffffff


	//   ....[39]....
        /*12a0*/ 	.word	0xffffffff


	//   ....[40]....
        /*12a4*/ 	.word	0xffffffff


	//   ....[41]....
        /*12a8*/ 	.word	0xffffffff


	//   ....[42]....
        /*12ac*/ 	.word	0xffffffff


	//   ....[43]....
        /*12b0*/ 	.word	0xffffffff


	//   ....[44]....
        /*12b4*/ 	.word	0xffffffff


	//   ....[45]....
        /*12b8*/ 	.word	0xffffffff


	//   ....[46]....
        /*12bc*/ 	.word	0xffffffff


	//   ....[47]....
        /*12c0*/ 	.word	0xffffffff


	//   ....[48]....
        /*12c4*/ 	.word	0xffffffff


	//   ....[49]....
        /*12c8*/ 	.word	0xffffffff


	//   ....[50]....
        /*12cc*/ 	.word	0xffffffff


	//   ....[51]....
        /*12d0*/ 	.word	0xffffffff


	//   ....[52]....
        /*12d4*/ 	.word	0xffffffff


	//   ....[53]....
        /*12d8*/ 	.word	0xffffffff


	//   ....[54]....
        /*12dc*/ 	.word	0xffffffff


	//   ....[55]....
        /*12e0*/ 	.word	0xffffffff


	//   ....[56]....
        /*12e4*/ 	.word	0xffffffff


	//   ....[57]....
        /*12e8*/ 	.word	0xffffffff


	//   ....[58]....
        /*12ec*/ 	.word	0xffffffff


	//   ....[59]....
        /*12f0*/ 	.word	0xffffffff


	//   ....[60]....
        /*12f4*/ 	.word	0xffffffff


	//   ....[61]....
        /*12f8*/ 	.word	0xffffffff


	//   ....[62]....
        /*12fc*/ 	.word	0xffffffff


	//   ....[63]....
        /*1300*/ 	.word	0xffffffff


	//   ....[64]....
        /*1304*/ 	.word	0xffffffff


	//   ....[65]....
        /*1308*/ 	.word	0xffffffff


	//   ....[66]....
        /*130c*/ 	.word	0xffffffff


	//   ....[67]....
        /*1310*/ 	.word	0xffffffff


	//   ....[68]....
        /*1314*/ 	.word	0xffffffff


	//   ....[69]....
        /*1318*/ 	.word	0xffffffff


	//   ....[70]....
        /*131c*/ 	.word	0xffffffff


	//   ....[71]....
        /*1320*/ 	.word	0xffffffff


	//   ....[72]....
        /*1324*/ 	.word	0xffffffff


	//   ....[73]....
        /*1328*/ 	.word	0xffffffff


	//   ....[74]....
        /*132c*/ 	.word	0xffffffff


	//   ....[75]....
        /*1330*/ 	.word	0xffffffff


	//   ....[76]....
        /*1334*/ 	.word	0xffffffff


	//   ....[77]....
        /*1338*/ 	.word	0xffffffff


	//   ....[78]....
        /*133c*/ 	.word	0xffffffff


	//   ....[79]....
        /*1340*/ 	.word	0xffffffff


	//   ....[80]....
        /*1344*/ 	.word	0xffffffff


	//   ....[81]....
        /*1348*/ 	.word	0xffffffff


	//   ....[82]....
        /*134c*/ 	.word	0xffffffff


	//   ....[83]....
        /*1350*/ 	.word	0xffffffff


	//   ....[84]....
        /*1354*/ 	.word	0xffffffff


	//   ....[85]....
        /*1358*/ 	.word	0xffffffff


	//   ....[86]....
        /*135c*/ 	.word	0xffffffff


	//   ....[87]....
        /*1360*/ 	.word	0xffffffff


	//   ....[88]....
        /*1364*/ 	.word	0xffffffff


	//   ....[89]....
        /*1368*/ 	.word	0xffffffff


	//   ....[90]....
        /*136c*/ 	.word	0xffffffff


	//   ....[91]....
        /*1370*/ 	.word	0xffffffff


	//   ....[92]....
        /*1374*/ 	.word	0xffffffff


	//   ....[93]....
        /*1378*/ 	.word	0xffffffff


	//   ....[94]....
        /*137c*/ 	.word	0xffffffff


	//   ....[95]....
        /*1380*/ 	.word	0xffffffff


	//   ....[96]....
        /*1384*/ 	.word	0xffffffff


	//   ....[97]....
        /*1388*/ 	.word	0xffffffff


	//   ....[98]....
        /*138c*/ 	.word	0xffffffff


	//   ....[99]....
        /*1390*/ 	.word	0xffffffff


	//   ....[100]....
        /*1394*/ 	.word	0xffffffff


	//   ....[101]....
        /*1398*/ 	.word	0xffffffff


	//   ....[102]....
        /*139c*/ 	.word	0xffffffff


	//   ....[103]....
        /*13a0*/ 	.word	0xffffffff


	//   ....[104]....
        /*13a4*/ 	.word	0xffffffff


	//   ....[105]....
        /*13a8*/ 	.word	0x0500000f


	//   ....[106]....
        /*13ac*/ 	.word	0x0500000f


	//   ....[107]....
        /*13b0*/ 	.word	0x0500000f


	//   ....[108]....
        /*13b4*/ 	.word	0x0500000f


	//   ....[109]....
        /*13b8*/ 	.word	0x0500000f


	//   ....[110]....
        /*13bc*/ 	.word	0x0500000f


	//   ....[111]....
        /*13c0*/ 	.word	0x0500000f


	//   ....[112]....
        /*13c4*/ 	.word	0x0500000f


	//   ....[113]....
        /*13c8*/ 	.word	0x0500000f


	//   ....[114]....
        /*13cc*/ 	.word	0x0500000f


	//   ....[115]....
        /*13d0*/ 	.word	0x0500000f


	//   ....[116]....
        /*13d4*/ 	.word	0x0500000f


	//   ....[117]....
        /*13d8*/ 	.word	0x0500000f


	//   ....[118]....
        /*13dc*/ 	.word	0x0500000f


	//   ....[119]....
        /*13e0*/ 	.word	0x0500000f


	//   ....[120]....
        /*13e4*/ 	.word	0x0500000f


	//   ....[121]....
        /*13e8*/ 	.word	0x0500000f


	//   ....[122]....
        /*13ec*/ 	.word	0x0500000f


	//   ....[123]....
        /*13f0*/ 	.word	0x0500000f


	//   ....[124]....
        /*13f4*/ 	.word	0x0500000f


	//   ....[125]....
        /*13f8*/ 	.word	0x0500000f


	//   ....[126]....
        /*13fc*/ 	.word	0x0500000f


	//   ....[127]....
        /*1400*/ 	.word	0x0500000f


	//   ....[128]....
        /*1404*/ 	.word	0x0500000f


	//   ....[129]....
        /*1408*/ 	.word	0x0500000f


	//   ....[130]....
        /*140c*/ 	.word	0x0500000f


	//   ....[131]....
        /*1410*/ 	.word	0x0500000f


	//   ....[132]....
        /*1414*/ 	.word	0x0500000f


	//   ....[133]....
        /*1418*/ 	.word	0x0500000f


	//   ....[134]....
        /*141c*/ 	.word	0x0500000f


	//   ....[135]....
        /*1420*/ 	.word	0x0500000f


	//   ....[136]....
        /*1424*/ 	.word	0x0500000f


	//   ....[137]....
        /*1428*/ 	.word	0x0500000f


	//   ....[138]....
        /*142c*/ 	.word	0x0500000f


	//   ....[139]....
        /*1430*/ 	.word	0x0500000f


	//   ....[140]....
        /*1434*/ 	.word	0x0500000f


	//   ....[141]....
        /*1438*/ 	.word	0x0500000f


	//   ....[142]....
        /*143c*/ 	.word	0x0500000f


	//   ....[143]....
        /*1440*/ 	.word	0x0500000f


	//   ....[144]....
        /*1444*/ 	.word	0x0500000f


	//   ....[145]....
        /*1448*/ 	.word	0x0500000f


	//   ....[146]....
        /*144c*/ 	.word	0x0500000f


	//   ....[147]....
        /*1450*/ 	.word	0x0500000f


	//   ....[148]....
        /*1454*/ 	.word	0x0500000f


	//   ....[149]....
        /*1458*/ 	.word	0x0500000f


	//   ....[150]....
        /*145c*/ 	.word	0x0500000f


	//   ....[151]....
        /*1460*/ 	.word	0x0500000f


	//   ....[152]....
        /*1464*/ 	.word	0x0500000f


	//   ....[153]....
        /*1468*/ 	.word	0x0500000f


	//   ....[154]....
        /*146c*/ 	.word	0x0500000f


	//   ....[155]....
        /*1470*/ 	.word	0x0500000f


	//   ....[156]....
        /*1474*/ 	.word	0x0500000f


	//   ....[157]....
        /*1478*/ 	.word	0x0500000f


	//   ....[158]....
        /*147c*/ 	.word	0x0500000f


	//   ....[159]....
        /*1480*/ 	.word	0x0500000f


	//   ....[160]....
        /*1484*/ 	.word	0x0500000f


	//   ....[161]....
        /*1488*/ 	.word	0x0500000f


	//   ....[162]....
        /*148c*/ 	.word	0x0500000f


	//   ....[163]....
        /*1490*/ 	.word	0x0500000f


	//   ....[164]....
        /*1494*/ 	.word	0x0500000f


	//   ....[165]....
        /*1498*/ 	.word	0x0500000f


	//   ....[166]....
        /*149c*/ 	.word	0x0500000f


	//   ....[167]....
        /*14a0*/ 	.word	0x0500000f


	//   ....[168]....
        /*14a4*/ 	.word	0x0500000f


	//   ....[169]....
        /*14a8*/ 	.word	0x0500000f


	//   ....[170]....
        /*14ac*/ 	.word	0x0500000f


	//   ....[171]....
        /*14b0*/ 	.word	0x0500000f


	//   ....[172]....
        /*14b4*/ 	.word	0x0500000f


	//   ....[173]....
        /*14b8*/ 	.word	0x0500000f


	//   ....[174]....
        /*14bc*/ 	.word	0x0500000f


	//   ....[175]....
        /*14c0*/ 	.word	0x0500000f


	//   ....[176]....
        /*14c4*/ 	.word	0x0500000f


	//   ....[177]....
        /*14c8*/ 	.word	0x0500000f


	//   ....[178]....
        /*14cc*/ 	.word	0x0500000f


	//   ....[179]....
        /*14d0*/ 	.word	0x0500000f


	//   ....[180]....
        /*14d4*/ 	.word	0x0500000f


	//   ....[181]....
        /*14d8*/ 	.word	0x0500000f


	//   ....[182]....
        /*14dc*/ 	.word	0x0500000f


	//   ....[183]....
        /*14e0*/ 	.word	0x0500000f


	//   ....[184]....
        /*14e4*/ 	.word	0x0500000f


	//   ....[185]....
        /*14e8*/ 	.word	0x0500000f


	//   ....[186]....
        /*14ec*/ 	.word	0x0500000f


	//   ....[187]....
        /*14f0*/ 	.word	0x0500000f


	//   ....[188]....
        /*14f4*/ 	.word	0x0500000f


	//   ....[189]....
        /*14f8*/ 	.word	0x0500000f


	//   ....[190]....
        /*14fc*/ 	.word	0x0500000f


	//   ....[191]....
        /*1500*/ 	.word	0x0500000f


	//   ....[192]....
        /*1504*/ 	.word	0x0500000f


	//   ....[193]....
        /*1508*/ 	.word	0x0500000f


	//   ....[194]....
        /*150c*/ 	.word	0x0500000f


	//   ....[195]....
        /*1510*/ 	.word	0x0500000f


	//   ....[196]....
        /*1514*/ 	.word	0x0500000f


	//   ....[197]....
        /*1518*/ 	.word	0x0500000f


	//   ....[198]....
        /*151c*/ 	.word	0x0500000f


	//   ....[199]....
        /*1520*/ 	.word	0x0500000f


	//   ....[200]....
        /*1524*/ 	.word	0x0500000f


	//   ....[201]....
        /*1528*/ 	.word	0x0500000f


	//   ....[202]....
        /*152c*/ 	.word	0x0500000f


	//   ....[203]....
        /*1530*/ 	.word	0x0500000f


	//   ....[204]....
        /*1534*/ 	.word	0x0500000f


	//   ....[205]....
        /*1538*/ 	.word	0x0500000f


	//   ....[206]....
        /*153c*/ 	.word	0x0500000f


	//   ....[207]....
        /*1540*/ 	.word	0x0500000f


	//   ....[208]....
        /*1544*/ 	.word	0x0500000f


	//   ....[209]....
        /*1548*/ 	.word	0x0500000f


	//   ....[210]....
        /*154c*/ 	.word	0x0500000f


	//   ....[211]....
        /*1550*/ 	.word	0x0500000f


	//   ....[212]....
        /*1554*/ 	.word	0x0500000f


	//   ....[213]....
        /*1558*/ 	.word	0x0500000f


	//   ....[214]....
        /*155c*/ 	.word	0x0500000f


	//   ....[215]....
        /*1560*/ 	.word	0x0500000f


	//   ....[216]....
        /*1564*/ 	.word	0x0500000f


	//   ....[217]....
        /*1568*/ 	.word	0x0500000f


	//   ....[218]....
        /*156c*/ 	.word	0x0500000f


	//   ....[219]....
        /*1570*/ 	.word	0x0500000f


	//   ....[220]....
        /*1574*/ 	.word	0x0500000f


	//   ....[221]....
        /*1578*/ 	.word	0x0500000f


	//   ....[222]....
        /*157c*/ 	.word	0x0500000f


	//   ....[223]....
        /*1580*/ 	.word	0x0500000f


	//   ....[224]....
        /*1584*/ 	.word	0x0500000f


	//   ....[225]....
        /*1588*/ 	.word	0x0500000f


	//   ....[226]....
        /*158c*/ 	.word	0x0500000f


	//   ....[227]....
        /*1590*/ 	.word	0x0500000f


	//   ....[228]....
        /*1594*/ 	.word	0x0500000f


	//   ....[229]....
        /*1598*/ 	.word	0x0500000f


	//   ....[230]....
        /*159c*/ 	.word	0x0500000f


	//   ....[231]....
        /*15a0*/ 	.word	0x0500000f


	//   ....[232]....
        /*15a4*/ 	.word	0x0500000f


	//   ....[233]....
        /*15a8*/ 	.word	0x0500000f


	//   ....[234]....
        /*15ac*/ 	.word	0x0500000f


	//   ....[235]....
        /*15b0*/ 	.word	0x0500000f


	//   ....[236]....
        /*15b4*/ 	.word	0x0500000f


	//   ....[237]....
        /*15b8*/ 	.word	0x0500000f


	//   ....[238]....
        /*15bc*/ 	.word	0x0500000f


	//   ....[239]....
        /*15c0*/ 	.word	0x0500000f


	//   ....[240]....
        /*15c4*/ 	.word	0x0500000f


	//   ....[241]....
        /*15c8*/ 	.word	0x0500000f


	//   ....[242]....
        /*15cc*/ 	.word	0x0500000f


	//   ....[243]....
        /*15d0*/ 	.word	0x0500000f


	//   ....[244]....
        /*15d4*/ 	.word	0x0500000f


	//   ....[245]....
        /*15d8*/ 	.word	0x0500000f


	//   ....[246]....
        /*15dc*/ 	.word	0x0500000f


	//   ....[247]....
        /*15e0*/ 	.word	0x0500000f


	//   ....[248]....
        /*15e4*/ 	.word	0x0500000f


	//   ....[249]....
        /*15e8*/ 	.word	0x0500000f


	//   ....[250]....
        /*15ec*/ 	.word	0x0500000f


	//   ....[251]....
        /*15f0*/ 	.word	0x0500000f


	//   ....[252]....
        /*15f4*/ 	.word	0x0500000f


	//   ....[253]....
        /*15f8*/ 	.word	0x0500000f


	//   ....[254]....
        /*15fc*/ 	.word	0x0500000f


	//   ....[255]....
        /*1600*/ 	.word	0x0500000f


	//   ....[0]....
        /*1604*/ 	.word	0x0500000f


	//   ....[1]....
        /*1608*/ 	.word	0x0500000f


	//   ....[2]....
        /*160c*/ 	.word	0x0500000f


	//   ....[3]....
        /*1610*/ 	.word	0x0500000f


	//   ....[4]....
        /*1614*/ 	.word	0x0500000f


	//   ....[5]....
        /*1618*/ 	.word	0x0500000f


	//   ....[6]....
        /*161c*/ 	.word	0x0500000f


	//   ....[7]....
        /*1620*/ 	.word	0x0500000f


	//   ....[8]....
        /*1624*/ 	.word	0x0500000f


	//   ....[9]....
        /*1628*/ 	.word	0x0500000f


	//   ....[10]....
        /*162c*/ 	.word	0x0500000f


	//   ....[11]....
        /*1630*/ 	.word	0x0500000f


	//   ....[12]....
        /*1634*/ 	.word	0x0500000f


	//   ....[13]....
        /*1638*/ 	.word	0x0500000f


	//   ....[14]....
        /*163c*/ 	.word	0x0500000f


	//   ....[15]....
        /*1640*/ 	.word	0x0500000f


	//   ....[16]....
        /*1644*/ 	.word	0x0500000f


	//   ....[17]....
        /*1648*/ 	.word	0x0500000f


	//   ....[18]....
        /*164c*/ 	.word	0x0500000f


	//   ....[19]....
        /*1650*/ 	.word	0x0500000f


	//   ....[20]....
        /*1654*/ 	.word	0x0500000f


	//   ....[21]....
        /*1658*/ 	.word	0x0500000f


	//   ....[22]....
        /*165c*/ 	.word	0x0500000f


	//   ....[23]....
        /*1660*/ 	.word	0x0500000f


	//   ....[24]....
        /*1664*/ 	.word	0x0500000f


	//   ....[25]....
        /*1668*/ 	.word	0x0500000f


	//   ....[26]....
        /*166c*/ 	.word	0x0500000f


	//   ....[27]....
        /*1670*/ 	.word	0x0500000f


	//   ....[28]....
        /*1674*/ 	.word	0x0500000f


	//   ....[29]....
        /*1678*/ 	.word	0x0500000f


	//   ....[30]....
        /*167c*/ 	.word	0x0500000f


	//   ....[31]....
        /*1680*/ 	.word	0x0500000f


	//   ....[32]....
        /*1684*/ 	.word	0x0500000f


	//   ....[33]....
        /*1688*/ 	.word	0x0500000f


	//   ....[34]....
        /*168c*/ 	.word	0x0500000f


	//   ....[35]....
        /*1690*/ 	.word	0x0500000f


	//   ....[36]....
        /*1694*/ 	.word	0x0500000f


	//   ....[37]....
        /*1698*/ 	.word	0x0500000f


	//   ....[38]....
        /*169c*/ 	.word	0x0500000f


	//   ....[39]....
        /*16a0*/ 	.word	0x0500000f


	//   ....[40]....
        /*16a4*/ 	.word	0x0500000f


	//   ....[41]....
        /*16a8*/ 	.word	0x0500000f


	//   ....[42]....
        /*16ac*/ 	.word	0x0500000f


	//   ....[43]....
        /*16b0*/ 	.word	0x0500000f


	//   ....[44]....
        /*16b4*/ 	.word	0x0500000f


	//   ....[45]....
        /*16b8*/ 	.word	0x0500000f


	//   ....[46]....
        /*16bc*/ 	.word	0x0500000f


	//   ....[47]....
        /*16c0*/ 	.word	0x0500000f


	//   ....[48]....
        /*16c4*/ 	.word	0x0500000f


	//   ....[49]....
        /*16c8*/ 	.word	0x0500000f


	//   ....[50]....
        /*16cc*/ 	.word	0x0500000f


	//   ....[51]....
        /*16d0*/ 	.word	0x0500000f


	//   ....[52]....
        /*16d4*/ 	.word	0x0500000f


	//   ....[53]....
        /*16d8*/ 	.word	0x0500000f


	//   ....[54]....
        /*16dc*/ 	.word	0x0500000f


	//   ....[55]....
        /*16e0*/ 	.word	0x0500000f


	//   ....[56]....
        /*16e4*/ 	.word	0x0500000f


	//   ....[57]....
        /*16e8*/ 	.word	0x0500000f


	//   ....[58]....
        /*16ec*/ 	.word	0x0500000f


	//   ....[59]....
        /*16f0*/ 	.word	0x0500000f


	//   ....[60]....
        /*16f4*/ 	.word	0x0500000f


	//   ....[61]....
        /*16f8*/ 	.word	0x0500000f


	//   ....[62]....
        /*16fc*/ 	.word	0x0500000f


	//   ....[63]....
        /*1700*/ 	.word	0x0500000f


	//   ....[64]....
        /*1704*/ 	.word	0x0500000f


	//   ....[65]....
        /*1708*/ 	.word	0x0500000f


	//   ....[66]....
        /*170c*/ 	.word	0x0500000f


	//   ....[67]....
        /*1710*/ 	.word	0x0500000f


	//   ....[68]....
        /*1714*/ 	.word	0x0500000f


	//   ....[69]....
        /*1718*/ 	.word	0x0500000f


	//   ....[70]....
        /*171c*/ 	.word	0x0500000f


	//   ....[71]....
        /*1720*/ 	.word	0x0500000f


	//   ....[72]....
        /*1724*/ 	.word	0x0500000f


	//   ....[73]....
        /*1728*/ 	.word	0x0500000f


	//   ....[74]....
        /*172c*/ 	.word	0x0500000f


	//   ....[75]....
        /*1730*/ 	.word	0x0500000f


	//   ....[76]....
        /*1734*/ 	.word	0x0500000f


	//   ....[77]....
        /*1738*/ 	.word	0x0500000f


	//   ....[78]....
        /*173c*/ 	.word	0x0500000f


	//   ....[79]....
        /*1740*/ 	.word	0x0500000f


	//   ....[80]....
        /*1744*/ 	.word	0x0500000f


	//   ....[81]....
        /*1748*/ 	.word	0x0500000f


	//   ....[82]....
        /*174c*/ 	.word	0x0500000f


	//   ....[83]....
        /*1750*/ 	.word	0x0500000f


	//   ....[84]....
        /*1754*/ 	.word	0x0500000f


	//   ....[85]....
        /*1758*/ 	.word	0x0500000f


	//   ....[86]....
        /*175c*/ 	.word	0x0500000f


	//   ....[87]....
        /*1760*/ 	.word	0x0500000f


	//   ....[88]....
        /*1764*/ 	.word	0x0500000f


	//   ....[89]....
        /*1768*/ 	.word	0x0500000f


	//   ....[90]....
        /*176c*/ 	.word	0x0500000f


	//   ....[91]....
        /*1770*/ 	.word	0x0500000f


	//   ....[92]....
        /*1774*/ 	.word	0x0500000f


	//   ....[93]....
        /*1778*/ 	.word	0x0500000f


	//   ....[94]....
        /*177c*/ 	.word	0x0500000f


	//   ....[95]....
        /*1780*/ 	.word	0x0500000f


	//   ....[96]....
        /*1784*/ 	.word	0x0500000f


	//   ....[97]....
        /*1788*/ 	.word	0x0500000f


	//   ....[98]....
        /*178c*/ 	.word	0x0500000f


	//   ....[99]....
        /*1790*/ 	.word	0x0500000f


	//   ....[100]....
        /*1794*/ 	.word	0x0500000f


	//   ....[101]....
        /*1798*/ 	.word	0x0500000f


	//   ....[102]....
        /*179c*/ 	.word	0x0500000f


	//   ....[103]....
        /*17a0*/ 	.word	0x0500000f


	//   ....[104]....
        /*17a4*/ 	.word	0x0500000f


	//   ....[105]....
        /*17a8*/ 	.word	0x0500000f


	//   ....[106]....
        /*17ac*/ 	.word	0x0500000f


	//   ....[107]....
        /*17b0*/ 	.word	0x0500000f


	//   ....[108]....
        /*17b4*/ 	.word	0x0500000f


	//   ....[109]....
        /*17b8*/ 	.word	0x0500000f


	//   ....[110]....
        /*17bc*/ 	.word	0x0500000f


	//   ....[111]....
        /*17c0*/ 	.word	0x0500000f


	//   ....[112]....
        /*17c4*/ 	.word	0x0500000f


	//   ....[113]....
        /*17c8*/ 	.word	0x0500000f


	//   ....[114]....
        /*17cc*/ 	.word	0x0500000f


	//   ....[115]....
        /*17d0*/ 	.word	0x0500000f


	//   ....[116]....
        /*17d4*/ 	.word	0x0500000f


	//   ....[117]....
        /*17d8*/ 	.word	0x0500000f


	//   ....[118]....
        /*17dc*/ 	.word	0x0500000f


	//   ....[119]....
        /*17e0*/ 	.word	0x0500000f


	//   ....[120]....
        /*17e4*/ 	.word	0x0500000f


	//   ....[121]....
        /*17e8*/ 	.word	0x0500000f


	//   ....[122]....
        /*17ec*/ 	.word	0x0500000f


	//   ....[123]....
        /*17f0*/ 	.word	0x0500000f


	//   ....[124]....
        /*17f4*/ 	.word	0x0500000f


	//   ....[125]....
        /*17f8*/ 	.word	0x0500000f


	//   ....[126]....
        /*17fc*/ 	.word	0x0500000f


	//   ....[127]....
        /*1800*/ 	.word	0x0500000f


	//   ....[128]....
        /*1804*/ 	.word	0x0500000f


	//   ....[129]....
        /*1808*/ 	.word	0x0500000f


	//   ....[130]....
        /*180c*/ 	.word	0x0500000f


	//   ....[131]....
        /*1810*/ 	.word	0x0500000f


	//   ....[132]....
        /*1814*/ 	.word	0x0500000f


	//   ....[133]....
        /*1818*/ 	.word	0x0500000f


	//   ....[134]....
        /*181c*/ 	.word	0x0500000f


	//   ....[135]....
        /*1820*/ 	.word	0x0500000f


	//   ....[136]....
        /*1824*/ 	.word	0x0500000f


	//   ....[137]....
        /*1828*/ 	.word	0x0500000f


	//   ....[138]....
        /*182c*/ 	.word	0x0500000f


	//   ....[139]....
        /*1830*/ 	.word	0x0500000f


	//   ....[140]....
        /*1834*/ 	.word	0x0500000f


	//   ....[141]....
        /*1838*/ 	.word	0x0500000f


	//   ....[142]....
        /*183c*/ 	.word	0x0500000f


	//   ....[143]....
        /*1840*/ 	.word	0x0500000f


	//   ....[144]....
        /*1844*/ 	.word	0x0500000f


	//   ....[145]....
        /*1848*/ 	.word	0x0500000f


	//   ....[146]....
        /*184c*/ 	.word	0x0500000f


	//   ....[147]....
        /*1850*/ 	.word	0x0500000f


	//   ....[148]....
        /*1854*/ 	.word	0x0500000f


	//   ....[149]....
        /*1858*/ 	.word	0x0500000f


	//   ....[150]....
        /*185c*/ 	.word	0x0500000f


	//   ....[151]....
        /*1860*/ 	.word	0x0500000f


	//   ....[152]....
        /*1864*/ 	.word	0x0500000f


	//   ....[153]....
        /*1868*/ 	.word	0x0500000f


	//   ....[154]....
        /*186c*/ 	.word	0x0500000f


	//----- nvinfo : EIATTR_COOP_GROUP_INSTR_OFFSETS
	.align		4
.L_326:
        /*1870*/ 	.byte	0x04, 0x28
        /*1872*/ 	.short	(.L_328 - .L_327)


	//   ....[0]....
.L_327:
        /*1874*/ 	.word	0x00000070


	//   ....[1]....
        /*1878*/ 	.word	0x00000140


	//   ....[2]....
        /*187c*/ 	.word	0x00000190


	//   ....[3]....
        /*1880*/ 	.word	0x000003c0


	//   ....[4]....
        /*1884*/ 	.word	0x00000520


	//   ....[5]....
        /*1888*/ 	.word	0x00000640


	//   ....[6]....
        /*188c*/ 	.word	0x000007a0


	//   ....[7]....
        /*1890*/ 	.word	0x00003d40


	//   ....[8]....
        /*1894*/ 	.word	0x00003d50


	//   ....[9]....
        /*1898*/ 	.word	0x00004c50


	//   ....[10]....
        /*189c*/ 	.word	0x00004c60


	//   ....[11]....
        /*18a0*/ 	.word	0x00005b50


	//   ....[12]....
        /*18a4*/ 	.word	0x00005b60


	//   ....[13]....
        /*18a8*/ 	.word	0x00006a30


	//   ....[14]....
        /*18ac*/ 	.word	0x00006a40


	//   ....[15]....
        /*18b0*/ 	.word	0x00007fa0


	//   ....[16]....
        /*18b4*/ 	.word	0x00007fb0


	//   ....[17]....
        /*18b8*/ 	.word	0x00008f90


	//   ....[18]....
        /*18bc*/ 	.word	0x00008fa0


	//   ....[19]....
        /*18c0*/ 	.word	0x00009f60


	//   ....[20]....
        /*18c4*/ 	.word	0x00009f70


	//   ....[21]....
        /*18c8*/ 	.word	0x0000af50


	//   ....[22]....
        /*18cc*/ 	.word	0x0000af60


	//   ....[23]....
        /*18d0*/ 	.word	0x0000c170


	//   ....[24]....
        /*18d4*/ 	.word	0x0000c180


	//   ....[25]....
        /*18d8*/ 	.word	0x0000c290


	//   ....[26]....
        /*18dc*/ 	.word	0x0000c2a0


	//   ....[27]....
        /*18e0*/ 	.word	0x0000c3c0


	//   ....[28]....
        /*18e4*/ 	.word	0x0000c3d0


	//   ....[29]....
        /*18e8*/ 	.word	0x0000c4f0


	//   ....[30]....
        /*18ec*/ 	.word	0x0000c500


	//   ....[31]....
        /*18f0*/ 	.word	0x0000c870


	//   ....[32]....
        /*18f4*/ 	.word	0x0000c890


	//   ....[33]....
        /*18f8*/ 	.word	0x0000c970


	//   ....[34]....
        /*18fc*/ 	.word	0x0000c990


	//   ....[35]....
        /*1900*/ 	.word	0x0000ca70


	//   ....[36]....
        /*1904*/ 	.word	0x0000ca90


	//   ....[37]....
        /*1908*/ 	.word	0x0000cb70


	//   ....[38]....
        /*190c*/ 	.word	0x0000cb90


	//   ....[39]....
        /*1910*/ 	.word	0x0000d640


	//   ....[40]....
        /*1914*/ 	.word	0x0000df80


	//   ....[41]....
        /*1918*/ 	.word	0x0000df90


	//   ....[42]....
        /*191c*/ 	.word	0x0000dfa0


	//   ....[43]....
        /*1920*/ 	.word	0x0000dfb0


	//   ....[44]....
        /*1924*/ 	.word	0x0000e1d0


	//   ....[45]....
        /*1928*/ 	.word	0x0000e1e0


	//   ....[46]....
        /*192c*/ 	.word	0x0000e1f0


	//   ....[47]....
        /*1930*/ 	.word	0x0000e200


	//   ....[48]....
        /*1934*/ 	.word	0x0000e3f0


	//   ....[49]....
        /*1938*/ 	.word	0x0000e400


	//   ....[50]....
        /*193c*/ 	.word	0x0000e410


	//   ....[51]....
        /*1940*/ 	.word	0x0000e420


	//   ....[52]....
        /*1944*/ 	.word	0x0000e630


	//   ....[53]....
        /*1948*/ 	.word	0x0000e640


	//   ....[54]....
        /*194c*/ 	.word	0x0000e650


	//   ....[55]....
        /*1950*/ 	.word	0x0000e660


	//   ....[56]....
        /*1954*/ 	.word	0x000129a0


	//   ....[57]....
        /*1958*/ 	.word	0x000129b0


	//   ....[58]....
        /*195c*/ 	.word	0x000129c0


	//   ....[59]....
        /*1960*/ 	.word	0x000129d0


	//   ....[60]....
        /*1964*/ 	.word	0x00012aa0


	//   ....[61]....
        /*1968*/ 	.word	0x00012ac0


	//   ....[62]....
        /*196c*/ 	.word	0x00012ad0


	//   ....[63]....
        /*1970*/ 	.word	0x00012ae0


	//   ....[64]....
        /*1974*/ 	.word	0x00012cc0


	//   ....[65]....
        /*1978*/ 	.word	0x00012ce0


	//   ....[66]....
        /*197c*/ 	.word	0x00012d00


	//   ....[67]....
        /*1980*/ 	.word	0x00012d10


	//   ....[68]....
        /*1984*/ 	.word	0x00012d90


	//   ....[69]....
        /*1988*/ 	.word	0x00012da0


	//   ....[70]....
        /*198c*/ 	.word	0x00012db0


	//   ....[71]....
        /*1990*/ 	.word	0x00012dc0


	//   ....[72]....
        /*1994*/ 	.word	0x00017f40


	//   ....[73]....
        /*1998*/ 	.word	0x000187c0


	//   ....[74]....
        /*199c*/ 	.word	0x000187d0


	//   ....[75]....
        /*19a0*/ 	.word	0x000187f0


	//   ....[76]....
        /*19a4*/ 	.word	0x00019130


	//   ....[77]....
        /*19a8*/ 	.word	0x00019170


	//   ....[78]....
        /*19ac*/ 	.word	0x0001b280


	//   ....[79]....
        /*19b0*/ 	.word	0x0001b2d0


	//   ....[80]....
        /*19b4*/ 	.word	0x0001c0e0


	//   ....[81]....
        /*19b8*/ 	.word	0x0001c100


	//   ....[82]....
        /*19bc*/ 	.word	0x0001c6f0


	//   ....[83]....
        /*19c0*/ 	.word	0x0001c730


	//   ....[84]....
        /*19c4*/ 	.word	0x0001ec70


	//   ....[85]....
        /*19c8*/ 	.word	0x0001ecd0


	//   ....[86]....
        /*19cc*/ 	.word	0x0001f940


	//   ....[87]....
        /*19d0*/ 	.word	0x0001f9c0


	//   ....[88]....
        /*19d4*/ 	.word	0x00020d00


	//   ....[89]....
        /*19d8*/ 	.word	0x00020d70


	//   ....[90]....
        /*19dc*/ 	.word	0x00020e40


	//   ....[91]....
        /*19e0*/ 	.word	0x00020e60


	//   ....[92]....
        /*19e4*/ 	.word	0x00022100


	//   ....[93]....
        /*19e8*/ 	.word	0x00022140


	//   ....[94]....
        /*19ec*/ 	.word	0x00022170


	//   ....[95]....
        /*19f0*/ 	.word	0x000221a0


	//   ....[96]....
        /*19f4*/ 	.word	0x000221d0


	//   ....[97]....
        /*19f8*/ 	.word	0x00022200


	//   ....[98]....
        /*19fc*/ 	.word	0x00022230


	//   ....[99]....
        /*1a00*/ 	.word	0x00022260


	//   ....[100]....
        /*1a04*/ 	.word	0x00022290


	//   ....[101]....
        /*1a08*/ 	.word	0x000222c0


	//   ....[102]....
        /*1a0c*/ 	.word	0x000222f0


	//   ....[103]....
        /*1a10*/ 	.word	0x00022320


	//   ....[104]....
        /*1a14*/ 	.word	0x00022350


	//   ....[105]....
        /*1a18*/ 	.word	0x00022380


	//   ....[106]....
        /*1a1c*/ 	.word	0x000223b0


	//   ....[107]....
        /*1a20*/ 	.word	0x000223e0


	//   ....[108]....
        /*1a24*/ 	.word	0x00022410


	//   ....[109]....
        /*1a28*/ 	.word	0x00022440


	//   ....[110]....
        /*1a2c*/ 	.word	0x00022470


	//   ....[111]....
        /*1a30*/ 	.word	0x000224a0


	//   ....[112]....
        /*1a34*/ 	.word	0x000224d0


	//   ....[113]....
        /*1a38*/ 	.word	0x00022500


	//   ....[114]....
        /*1a3c*/ 	.word	0x00022530


	//   ....[115]....
        /*1a40*/ 	.word	0x00022560


	//   ....[116]....
        /*1a44*/ 	.word	0x00022590


	//   ....[117]....
        /*1a48*/ 	.word	0x000225c0


	//   ....[118]....
        /*1a4c*/ 	.word	0x000225f0


	//   ....[119]....
        /*1a50*/ 	.word	0x00022620


	//   ....[120]....
        /*1a54*/ 	.word	0x00022650


	//   ....[121]....
        /*1a58*/ 	.word	0x00022680


	//   ....[122]....
        /*1a5c*/ 	.word	0x000226b0


	//   ....[123]....
        /*1a60*/ 	.word	0x000226e0


	//   ....[124]....
        /*1a64*/ 	.word	0x00022710


	//   ....[125]....
        /*1a68*/ 	.word	0x00022740


	//   ....[126]....
        /*1a6c*/ 	.word	0x00022770


	//   ....[127]....
        /*1a70*/ 	.word	0x000227a0


	//   ....[128]....
        /*1a74*/ 	.word	0x000227d0


	//   ....[129]....
        /*1a78*/ 	.word	0x00022800


	//   ....[130]....
        /*1a7c*/ 	.word	0x00022830


	//   ....[131]....
        /*1a80*/ 	.word	0x00022860


	//   ....[132]....
        /*1a84*/ 	.word	0x00022890


	//   ....[133]....
        /*1a88*/ 	.word	0x000228c0


	//   ....[134]....
        /*1a8c*/ 	.word	0x000228f0


	//   ....[135]....
        /*1a90*/ 	.word	0x00022920


	//   ....[136]....
        /*1a94*/ 	.word	0x00022950


	//   ....[137]....
        /*1a98*/ 	.word	0x00022980


	//   ....[138]....
        /*1a9c*/ 	.word	0x000229b0


	//   ....[139]....
        /*1aa0*/ 	.word	0x000229e0


	//   ....[140]....
        /*1aa4*/ 	.word	0x00022a10


	//   ....[141]....
        /*1aa8*/ 	.word	0x00022a40


	//   ....[142]....
        /*1aac*/ 	.word	0x00022a70


	//   ....[143]....
        /*1ab0*/ 	.word	0x00022aa0


	//   ....[144]....
        /*1ab4*/ 	.word	0x00022ad0


	//   ....[145]....
        /*1ab8*/ 	.word	0x00022b00


	//   ....[146]....
        /*1abc*/ 	.word	0x00022b30


	//   ....[147]....
        /*1ac0*/ 	.word	0x00022b60


	//   ....[148]....
        /*1ac4*/ 	.word	0x00022b90


	//   ....[149]....
        /*1ac8*/ 	.word	0x00022bc0


	//   ....[150]....
        /*1acc*/ 	.word	0x00022bf0


	//   ....[151]....
        /*1ad0*/ 	.word	0x00022c20


	//   ....[152]....
        /*1ad4*/ 	.word	0x00022c50


	//   ....[153]....
        /*1ad8*/ 	.word	0x00022c80


	//   ....[154]....
        /*1adc*/ 	.word	0x00022cb0


	//   ....[155]....
        /*1ae0*/ 	.word	0x00022ce0


	//   ....[156]....
        /*1ae4*/ 	.word	0x00022d10


	//   ....[157]....
        /*1ae8*/ 	.word	0x00022d40


	//   ....[158]....
        /*1aec*/ 	.word	0x00022d70


	//   ....[159]....
        /*1af0*/ 	.word	0x00022da0


	//   ....[160]....
        /*1af4*/ 	.word	0x00022dd0


	//   ....[161]....
        /*1af8*/ 	.word	0x00022e00


	//   ....[162]....
        /*1afc*/ 	.word	0x00022e30


	//   ....[163]....
        /*1b00*/ 	.word	0x00022e60


	//   ....[164]....
        /*1b04*/ 	.word	0x00022e90


	//   ....[165]....
        /*1b08*/ 	.word	0x00022ec0


	//   ....[166]....
        /*1b0c*/ 	.word	0x00022ef0


	//   ....[167]....
        /*1b10*/ 	.word	0x00022f20


	//   ....[168]....
        /*1b14*/ 	.word	0x00022f50


	//   ....[169]....
        /*1b18*/ 	.word	0x00022f80


	//   ....[170]....
        /*1b1c*/ 	.word	0x00022fb0


	//   ....[171]....
        /*1b20*/ 	.word	0x00022fe0


	//   ....[172]....
        /*1b24*/ 	.word	0x00023010


	//   ....[173]....
        /*1b28*/ 	.word	0x00023040


	//   ....[174]....
        /*1b2c*/ 	.word	0x00023070


	//   ....[175]....
        /*1b30*/ 	.word	0x000230a0


	//   ....[176]....
        /*1b34*/ 	.word	0x000230d0


	//   ....[177]....
        /*1b38*/ 	.word	0x00023100


	//   ....[178]....
        /*1b3c*/ 	.word	0x00023130


	//   ....[179]....
        /*1b40*/ 	.word	0x00023160


	//   ....[180]....
        /*1b44*/ 	.word	0x00023190


	//   ....[181]....
        /*1b48*/ 	.word	0x000231c0


	//   ....[182]....
        /*1b4c*/ 	.word	0x000231f0


	//   ....[183]....
        /*1b50*/ 	.word	0x00023220


	//   ....[184]....
        /*1b54*/ 	.word	0x00023250


	//   ....[185]....
        /*1b58*/ 	.word	0x00023280


	//   ....[186]....
        /*1b5c*/ 	.word	0x000232b0


	//   ....[187]....
        /*1b60*/ 	.word	0x000232e0


	//   ....[188]....
        /*1b64*/ 	.word	0x00023310


	//   ....[189]....
        /*1b68*/ 	.word	0x00023340


	//   ....[190]....
        /*1b6c*/ 	.word	0x00023370


	//   ....[191]....
        /*1b70*/ 	.word	0x000233a0


	//   ....[192]....
        /*1b74*/ 	.word	0x000233d0


	//   ....[193]....
        /*1b78*/ 	.word	0x00023400


	//   ....[194]....
        /*1b7c*/ 	.word	0x00023430


	//   ....[195]....
        /*1b80*/ 	.word	0x00023460


	//   ....[196]....
        /*1b84*/ 	.word	0x00023490


	//   ....[197]....
        /*1b88*/ 	.word	0x000234c0


	//   ....[198]....
        /*1b8c*/ 	.word	0x000234f0


	//   ....[199]....
        /*1b90*/ 	.word	0x00023520


	//   ....[200]....
        /*1b94*/ 	.word	0x00023550


	//   ....[201]....
        /*1b98*/ 	.word	0x00023580


	//   ....[202]....
        /*1b9c*/ 	.word	0x000235b0


	//   ....[203]....
        /*1ba0*/ 	.word	0x000235e0


	//   ....[204]....
        /*1ba4*/ 	.word	0x00023610


	//   ....[205]....
        /*1ba8*/ 	.word	0x00023640


	//   ....[206]....
        /*1bac*/ 	.word	0x00023670


	//   ....[207]....
        /*1bb0*/ 	.word	0x000236a0


	//   ....[208]....
        /*1bb4*/ 	.word	0x000236d0


	//   ....[209]....
        /*1bb8*/ 	.word	0x00023700


	//   ....[210]....
        /*1bbc*/ 	.word	0x00023730


	//   ....[211]....
        /*1bc0*/ 	.word	0x00023740


	//   ....[212]....
        /*1bc4*/ 	.word	0x00023770


	//   ....[213]....
        /*1bc8*/ 	.word	0x00023780


	//   ....[214]....
        /*1bcc*/ 	.word	0x000237b0


	//   ....[215]....
        /*1bd0*/ 	.word	0x000237c0


	//   ....[216]....
        /*1bd4*/ 	.word	0x000237f0


	//   ....[217]....
        /*1bd8*/ 	.word	0x00023800


	//   ....[218]....
        /*1bdc*/ 	.word	0x00023830


	//   ....[219]....
        /*1be0*/ 	.word	0x00023840


	//   ....[220]....
        /*1be4*/ 	.word	0x00024320


	//   ....[221]....
        /*1be8*/ 	.word	0x00024340


	//   ....[222]....
        /*1bec*/ 	.word	0x00024350


	//   ....[223]....
        /*1bf0*/ 	.word	0x00024360


	//   ....[224]....
        /*1bf4*/ 	.word	0x00024d80


	//   ....[225]....
        /*1bf8*/ 	.word	0x00024d90


	//   ....[226]....
        /*1bfc*/ 	.word	0x00024f60


	//   ....[227]....
        /*1c00*/ 	.word	0x00024f70


	//   ....[228]....
        /*1c04*/ 	.word	0x00025150


	//   ....[229]....
        /*1c08*/ 	.word	0x00025160


	//   ....[230]....
        /*1c0c*/ 	.word	0x00025340


	//   ....[231]....
        /*1c10*/ 	.word	0x00025350


	//   ....[232]....
        /*1c14*/ 	.word	0x000257d0


	//   ....[233]....
        /*1c18*/ 	.word	0x000257e0


	//   ....[234]....
        /*1c1c*/ 	.word	0x00026800


	//   ....[235]....
        /*1c20*/ 	.word	0x00026810


	//   ....[236]....
        /*1c24*/ 	.word	0x00028870


	//   ....[237]....
        /*1c28*/ 	.word	0x00028880


	//   ....[238]....
        /*1c2c*/ 	.word	0x00028a60


	//   ....[239]....
        /*1c30*/ 	.word	0x00028a70


	//   ....[240]....
        /*1c34*/ 	.word	0x00028c50


	//   ....[241]....
        /*1c38*/ 	.word	0x00028c60


	//   ....[242]....
        /*1c3c*/ 	.word	0x00028e40


	//   ....[243]....
        /*1c40*/ 	.word	0x00028e50


	//   ....[244]....
        /*1c44*/ 	.word	0x00029080


	//   ....[245]....
        /*1c48*/ 	.word	0x00029290


	//   ....[246]....
        /*1c4c*/ 	.word	0x000292c0


	//   ....[247]....
        /*1c50*/ 	.word	0x000292f0


	//   ....[248]....
        /*1c54*/ 	.word	0x00029320


	//   ....[249]....
        /*1c58*/ 	.word	0x00029350


	//   ....[250]....
        /*1c5c*/ 	.word	0x00029380


	//   ....[251]....
        /*1c60*/ 	.word	0x00029510


	//   ....[252]....
        /*1c64*/ 	.word	0x00029540


	//   ....[253]....
        /*1c68*/ 	.word	0x00029570


	//   ....[254]....
        /*1c6c*/ 	.word	0x000295a0


	//   ....[255]....
        /*1c70*/ 	.word	0x000295d0


	//   ....[0]....
        /*1c74*/ 	.word	0x00029600


	//   ....[1]....
        /*1c78*/ 	.word	0x00029690


	//   ....[2]....
        /*1c7c*/ 	.word	0x000296c0


	//   ....[3]....
        /*1c80*/ 	.word	0x000296d0


	//   ....[4]....
        /*1c84*/ 	.word	0x00029710


	//   ....[5]....
        /*1c88*/ 	.word	0x0002ad00


	//   ....[6]....
        /*1c8c*/ 	.word	0x0002cca0


	//   ....[7]....
        /*1c90*/ 	.word	0x0002ccc0


	//   ....[8]....
        /*1c94*/ 	.word	0x0002cdc0


	//   ....[9]....
        /*1c98*/ 	.word	0x0002cdd0


	//   ....[10]....
        /*1c9c*/ 	.word	0x0002ce40


	//   ....[11]....
        /*1ca0*/ 	.word	0x0002ce50


	//   ....[12]....
        /*1ca4*/ 	.word	0x0002cec0


	//   ....[13]....
        /*1ca8*/ 	.word	0x0002ced0


	//   ....[14]....
        /*1cac*/ 	.word	0x0002cf40


	//   ....[15]....
        /*1cb0*/ 	.word	0x0002cf50


	//   ....[16]....
        /*1cb4*/ 	.word	0x0002d000


	//   ....[17]....
        /*1cb8*/ 	.word	0x0002d010


	//   ....[18]....
        /*1cbc*/ 	.word	0x0002d080


	//   ....[19]....
        /*1cc0*/ 	.word	0x0002d090


	//   ....[20]....
        /*1cc4*/ 	.word	0x0002d0a0


	//   ....[21]....
        /*1cc8*/ 	.word	0x0002d120


	//   ....[22]....
        /*1ccc*/ 	.word	0x0002d4b0


	//   ....[23]....
        /*1cd0*/ 	.word	0x0002d4e0


	//   ....[24]....
        /*1cd4*/ 	.word	0x0002d610


	//   ....[25]....
        /*1cd8*/ 	.word	0x0002d620


	//   ....[26]....
        /*1cdc*/ 	.word	0x0002d6b0


	//   ....[27]....
        /*1ce0*/ 	.word	0x0002d6c0


	//   ....[28]....
        /*1ce4*/ 	.word	0x0002d750


	//   ....[29]....
        /*1ce8*/ 	.word	0x0002d760


	//   ....[30]....
        /*1cec*/ 	.word	0x0002d7e0


	//   ....[31]....
        /*1cf0*/ 	.word	0x0002d7f0


	//   ....[32]....
        /*1cf4*/ 	.word	0x0002d870


	//   ....[33]....
        /*1cf8*/ 	.word	0x0002d880


	//   ....[34]....
        /*1cfc*/ 	.word	0x0002d900


	//   ....[35]....
        /*1d00*/ 	.word	0x0002d910


	//   ....[36]....
        /*1d04*/ 	.word	0x0002d920


	//   ....[37]....
        /*1d08*/ 	.word	0x0002d930


	//   ....[38]....
        /*1d0c*/ 	.word	0x0002e080


	//   ....[39]....
        /*1d10*/ 	.word	0x0002e0b0


	//   ....[40]....
        /*1d14*/ 	.word	0x0002e0d0


	//   ....[41]....
        /*1d18*/ 	.word	0x0002e150


	//   ....[42]....
        /*1d1c*/ 	.word	0x0002e170


	//   ....[43]....
        /*1d20*/ 	.word	0x0002e1f0


	//   ....[44]....
        /*1d24*/ 	.word	0x0002e210


	//   ....[45]....
        /*1d28*/ 	.word	0x0002e290


	//   ....[46]....
        /*1d2c*/ 	.word	0x0002e2b0


	//   ....[47]....
        /*1d30*/ 	.word	0x0002e330


	//   ....[48]....
        /*1d34*/ 	.word	0x0002e350


	//   ....[49]....
        /*1d38*/ 	.word	0x0002e3d0


	//   ....[50]....
        /*1d3c*/ 	.word	0x0002e3f0


	//   ....[51]....
        /*1d40*/ 	.word	0x0002e470


	//   ....[52]....
        /*1d44*/ 	.word	0x0002e480


	//   ....[53]....
        /*1d48*/ 	.word	0x0002e490


	//   ....[54]....
        /*1d4c*/ 	.word	0x0002ebc0


	//   ....[55]....
        /*1d50*/ 	.word	0x0002ebe0


	//   ....[56]....
        /*1d54*/ 	.word	0x0002ec40


	//   ....[57]....
        /*1d58*/ 	.word	0x0002ec50


	//   ....[58]....
        /*1d5c*/ 	.word	0x0002eca0


	//   ....[59]....
        /*1d60*/ 	.word	0x0002ecb0


	//   ....[60]....
        /*1d64*/ 	.word	0x0002ed00


	//   ....[61]....
        /*1d68*/ 	.word	0x0002ed10


	//   ....[62]....
        /*1d6c*/ 	.word	0x0002ed60


	//   ....[63]....
        /*1d70*/ 	.word	0x0002ed70


	//   ....[64]....
        /*1d74*/ 	.word	0x0002edc0


	//   ....[65]....
        /*1d78*/ 	.word	0x0002edd0


	//   ....[66]....
        /*1d7c*/ 	.word	0x0002ee20


	//   ....[67]....
        /*1d80*/ 	.word	0x0002ee30


	//   ....[68]....
        /*1d84*/ 	.word	0x0002ee40


	//   ....[69]....
        /*1d88*/ 	.word	0x0002ee90


	//   ....[70]....
        /*1d8c*/ 	.word	0x0002f1b0


	//   ....[71]....
        /*1d90*/ 	.word	0x0002f1c0


	//   ....[72]....
        /*1d94*/ 	.word	0x0002f220


	//   ....[73]....
        /*1d98*/ 	.word	0x0002f230


	//   ....[74]....
        /*1d9c*/ 	.word	0x0002f280


	//   ....[75]....
        /*1da0*/ 	.word	0x0002f290


	//   ....[76]....
        /*1da4*/ 	.word	0x0002f2e0


	//   ....[77]....
        /*1da8*/ 	.word	0x0002f2f0


	//   ....[78]....
        /*1dac*/ 	.word	0x0002f340


	//   ....[79]....
        /*1db0*/ 	.word	0x0002f350


	//   ....[80]....
        /*1db4*/ 	.word	0x0002f3a0


	//   ....[81]....
        /*1db8*/ 	.word	0x0002f3b0


	//   ....[82]....
        /*1dbc*/ 	.word	0x0002f400


	//   ....[83]....
        /*1dc0*/ 	.word	0x0002f410


	//   ....[84]....
        /*1dc4*/ 	.word	0x0002f420


	//   ....[85]....
        /*1dc8*/ 	.word	0x0002f470


	//   ....[86]....
        /*1dcc*/ 	.word	0x00030b60


	//   ....[87]....
        /*1dd0*/ 	.word	0x00030b90


	//   ....[88]....
        /*1dd4*/ 	.word	0x00030bf0


	//   ....[89]....
        /*1dd8*/ 	.word	0x00030c20


	//   ....[90]....
        /*1ddc*/ 	.word	0x00030c50


	//   ....[91]....
        /*1de0*/ 	.word	0x00030c80


	//   ....[92]....
        /*1de4*/ 	.word	0x00030cb0


	//   ....[93]....
        /*1de8*/ 	.word	0x00030ce0


	//   ....[94]....
        /*1dec*/ 	.word	0x00030e80


	//   ....[95]....
        /*1df0*/ 	.word	0x00030eb0


	//   ....[96]....
        /*1df4*/ 	.word	0x00030ee0


	//   ....[97]....
        /*1df8*/ 	.word	0x00030f10


	//   ....[98]....
        /*1dfc*/ 	.word	0x00030f40


	//   ....[99]....
        /*1e00*/ 	.word	0x00030f70


	//   ....[100]....
        /*1e04*/ 	.word	0x00031030


	//   ....[101]....
        /*1e08*/ 	.word	0x00031050


	//   ....[102]....
        /*1e0c*/ 	.word	0x00031070


	//   ....[103]....
        /*1e10*/ 	.word	0x000310d0


	//   ....[104]....
        /*1e14*/ 	.word	0x00031b10


	//   ....[105]....
        /*1e18*/ 	.word	0x00031eb0


	//   ....[106]....
        /*1e1c*/ 	.word	0x00031f40


	//   ....[107]....
        /*1e20*/ 	.word	0x00031fe0


	//   ....[108]....
        /*1e24*/ 	.word	0x00032070


	//   ....[109]....
        /*1e28*/ 	.word	0x00032110


	//   ....[110]....
        /*1e2c*/ 	.word	0x000321a0


	//   ....[111]....
        /*1e30*/ 	.word	0x00032240


	//   ....[112]....
        /*1e34*/ 	.word	0x000322d0


	//   ....[113]....
        /*1e38*/ 	.word	0x000323c0


	//   ....[114]....
        /*1e3c*/ 	.word	0x00032450


	//   ....[115]....
        /*1e40*/ 	.word	0x000324f0


	//   ....[116]....
        /*1e44*/ 	.word	0x00032580


	//   ....[117]....
        /*1e48*/ 	.word	0x00032620


	//   ....[118]....
        /*1e4c*/ 	.word	0x000326b0


	//   ....[119]....
        /*1e50*/ 	.word	0x00032750


	//   ....[120]....
        /*1e54*/ 	.word	0x000327e0


	//   ....[121]....
        /*1e58*/ 	.word	0x000328d0


	//   ....[122]....
        /*1e5c*/ 	.word	0x00032960


	//   ....[123]....
        /*1e60*/ 	.word	0x000329f0


	//   ....[124]....
        /*1e64*/ 	.word	0x00032a80


	//   ....[125]....
        /*1e68*/ 	.word	0x00032b10


	//   ....[126]....
        /*1e6c*/ 	.word	0x00032ba0


	//   ....[127]....
        /*1e70*/ 	.word	0x00032c30


	//   ....[128]....
        /*1e74*/ 	.word	0x00032cc0


	//   ....[129]....
        /*1e78*/ 	.word	0x00032d90


	//   ....[130]....
        /*1e7c*/ 	.word	0x00032e30


	//   ....[131]....
        /*1e80*/ 	.word	0x00032ec0


	//   ....[132]....
        /*1e84*/ 	.word	0x00032f10


	//   ....[133]....
        /*1e88*/ 	.word	0x00032f60


	//   ....[134]....
        /*1e8c*/ 	.word	0x00032ff0


	//   ....[135]....
        /*1e90*/ 	.word	0x00033080


	//   ....[136]....
        /*1e94*/ 	.word	0x000330d0


	//   ....[137]....
        /*1e98*/ 	.word	0x00033120


	//   ....[138]....
        /*1e9c*/ 	.word	0x000331b0


	//   ....[139]....
        /*1ea0*/ 	.word	0x00033240


	//   ....[140]....
        /*1ea4*/ 	.word	0x00033290


	//   ....[141]....
        /*1ea8*/ 	.word	0x000332e0


	//   ....[142]....
        /*1eac*/ 	.word	0x00033370


	//   ....[143]....
        /*1eb0*/ 	.word	0x00033400


	//   ....[144]....
        /*1eb4*/ 	.word	0x00033450


	//   ....[145]....
        /*1eb8*/ 	.word	0x000334a0


	//   ....[146]....
        /*1ebc*/ 	.word	0x000335a0


	//   ....[147]....
        /*1ec0*/ 	.word	0x00033650


	//   ....[148]....
        /*1ec4*/ 	.word	0x000336a0


	//   ....[149]....
        /*1ec8*/ 	.word	0x000336f0


	//   ....[150]....
        /*1ecc*/ 	.word	0x00033800


	//   ....[151]....
        /*1ed0*/ 	.word	0x00033850


	//   ....[152]....
        /*1ed4*/ 	.word	0x000338a0


	//   ....[153]....
        /*1ed8*/ 	.word	0x000338f0


	//   ....[154]....
        /*1edc*/ 	.word	0x00033a10


	//   ....[155]....
        /*1ee0*/ 	.word	0x00033ab0


	//   ....[156]....
        /*1ee4*/ 	.word	0x00033b10


	//   ....[157]....
        /*1ee8*/ 	.word	0x00033b80


	//   ....[158]....
        /*1eec*/ 	.word	0x00033c20


	//   ....[159]....
        /*1ef0*/ 	.word	0x00033c70


	//   ....[160]....
        /*1ef4*/ 	.word	0x00033cc0


	//   ....[161]....
        /*1ef8*/ 	.word	0x00033d10


	//   ....[162]....
        /*1efc*/ 	.word	0x000340b0


	//   ....[163]....
        /*1f00*/ 	.word	0x000341d0


	//   ....[164]....
        /*1f04*/ 	.word	0x000342f0


	//   ....[165]....
        /*1f08*/ 	.word	0x00034410


	//   ....[166]....
        /*1f0c*/ 	.word	0x00034530


	//   ....[167]....
        /*1f10*/ 	.word	0x00034650


	//   ....[168]....
        /*1f14*/ 	.word	0x00034770


	//   ....[169]....
        /*1f18*/ 	.word	0x00034890


	//   ....[170]....
        /*1f1c*/ 	.word	0x000349b0


	//   ....[171]....
        /*1f20*/ 	.word	0x00034ad0


	//   ....[172]....
        /*1f24*/ 	.word	0x00034bf0


	//   ....[173]....
        /*1f28*/ 	.word	0x00034ca0


	//   ....[174]....
        /*1f2c*/ 	.word	0x00034d20


	//   ....[175]....
        /*1f30*/ 	.word	0x00034d90


	//   ....[176]....
        /*1f34*/ 	.word	0x00034df0


	//   ....[177]....
        /*1f38*/ 	.word	0x00034e40


	//   ....[178]....
        /*1f3c*/ 	.word	0x00034ec0


	//   ....[179]....
        /*1f40*/ 	.word	0x00034f30


	//   ....[180]....
        /*1f44*/ 	.word	0x00034f90


	//   ....[181]....
        /*1f48*/ 	.word	0x00034fe0


	//   ....[182]....
        /*1f4c*/ 	.word	0x00035060


	//   ....[183]....
        /*1f50*/ 	.word	0x000350d0


	//   ....[184]....
        /*1f54*/ 	.word	0x00035130


	//   ....[185]....
        /*1f58*/ 	.word	0x00035180


	//   ....[186]....
        /*1f5c*/ 	.word	0x00035200


	//   ....[187]....
        /*1f60*/ 	.word	0x00035270


	//   ....[188]....
        /*1f64*/ 	.word	0x000352d0


	//   ....[189]....
        /*1f68*/ 	.word	0x00035320


	//   ....[190]....
        /*1f6c*/ 	.word	0x000353a0


	//   ....[191]....
        /*1f70*/ 	.word	0x00035410


	//   ....[192]....
        /*1f74*/ 	.word	0x00035470


	//   ....[193]....
        /*1f78*/ 	.word	0x000354c0


	//   ....[194]....
        /*1f7c*/ 	.word	0x00035540


	//   ....[195]....
        /*1f80*/ 	.word	0x000355b0


	//   ....[196]....
        /*1f84*/ 	.word	0x00035610


	//   ....[197]....
        /*1f88*/ 	.word	0x00035660


	//   ....[198]....
        /*1f8c*/ 	.word	0x000356e0


	//   ....[199]....
        /*1f90*/ 	.word	0x00035750


	//   ....[200]....
        /*1f94*/ 	.word	0x000357b0


	//   ....[201]....
        /*1f98*/ 	.word	0x00035800


	//   ....[202]....
        /*1f9c*/ 	.word	0x00035880


	//   ....[203]....
        /*1fa0*/ 	.word	0x000358f0


	//   ....[204]....
        /*1fa4*/ 	.word	0x00035950


	//   ....[205]....
        /*1fa8*/ 	.word	0x000359a0


	//   ....[206]....
        /*1fac*/ 	.word	0x00035a20


	//   ....[207]....
        /*1fb0*/ 	.word	0x00035a90


	//   ....[208]....
        /*1fb4*/ 	.word	0x00035af0


	//   ....[209]....
        /*1fb8*/ 	.word	0x00035b40


	//   ....[210]....
        /*1fbc*/ 	.word	0x00035bc0


	//   ....[211]....
        /*1fc0*/ 	.word	0x00035c30


	//   ....[212]....
        /*1fc4*/ 	.word	0x00035c90


	//   ....[213]....
        /*1fc8*/ 	.word	0x00035ce0


	//   ....[214]....
        /*1fcc*/ 	.word	0x00035d60


	//   ....[215]....
        /*1fd0*/ 	.word	0x00035dd0


	//   ....[216]....
        /*1fd4*/ 	.word	0x00035e30


	//   ....[217]....
        /*1fd8*/ 	.word	0x00035e80


	//   ....[218]....
        /*1fdc*/ 	.word	0x00035f00


	//   ....[219]....
        /*1fe0*/ 	.word	0x00035f70


	//   ....[220]....
        /*1fe4*/ 	.word	0x00035fd0


	//   ....[221]....
        /*1fe8*/ 	.word	0x00036020


	//   ....[222]....
        /*1fec*/ 	.word	0x000360a0


	//   ....[223]....
        /*1ff0*/ 	.word	0x00036110


	//   ....[224]....
        /*1ff4*/ 	.word	0x00036170


	//   ....[225]....
        /*1ff8*/ 	.word	0x000361c0


	//   ....[226]....
        /*1ffc*/ 	.word	0x00036240


	//   ....[227]....
        /*2000*/ 	.word	0x000362b0


	//   ....[228]....
        /*2004*/ 	.word	0x00036310


	//   ....[229]....
        /*2008*/ 	.word	0x00036360


	//   ....[230]....
        /*200c*/ 	.word	0x000363e0


	//   ....[231]....
        /*2010*/ 	.word	0x00036450


	//   ....[232]....
        /*2014*/ 	.word	0x000364b0


	//   ....[233]....
        /*2018*/ 	.word	0x00036500


	//   ....[234]....
        /*201c*/ 	.word	0x00036580


	//   ....[235]....
        /*2020*/ 	.word	0x000365f0


	//   ....[236]....
        /*2024*/ 	.word	0x00036650


	//   ....[237]....
        /*2028*/ 	.word	0x000366a0


	//   ....[238]....
        /*202c*/ 	.word	0x00036720


	//   ....[239]....
        /*2030*/ 	.word	0x00036790


	//   ....[240]....
        /*2034*/ 	.word	0x000367f0


	//   ....[241]....
        /*2038*/ 	.word	0x00036840


	//   ....[242]....
        /*203c*/ 	.word	0x000368c0


	//   ....[243]....
        /*2040*/ 	.word	0x00036930


	//   ....[244]....
        /*2044*/ 	.word	0x00036990


	//   ....[245]....
        /*2048*/ 	.word	0x000369e0


	//   ....[246]....
        /*204c*/ 	.word	0x00036a60


	//   ....[247]....
        /*2050*/ 	.word	0x00036ad0


	//   ....[248]....
        /*2054*/ 	.word	0x00036b30


	//   ....[249]....
        /*2058*/ 	.word	0x00036b80


	//   ....[250]....
        /*205c*/ 	.word	0x00036c00


	//   ....[251]....
        /*2060*/ 	.word	0x00036c70


	//   ....[252]....
        /*2064*/ 	.word	0x00036cd0


	//   ....[253]....
        /*2068*/ 	.word	0x00036d20


	//   ....[254]....
        /*206c*/ 	.word	0x00036da0


	//   ....[255]....
        /*2070*/ 	.word	0x00036e10


	//   ....[0]....
        /*2074*/ 	.word	0x00036e70


	//   ....[1]....
        /*2078*/ 	.word	0x00036ec0


	//   ....[2]....
        /*207c*/ 	.word	0x00036f40


	//   ....[3]....
        /*2080*/ 	.word	0x00036fb0


	//   ....[4]....
        /*2084*/ 	.word	0x00037010


	//   ....[5]....
        /*2088*/ 	.word	0x00037060


	//   ....[6]....
        /*208c*/ 	.word	0x000370e0


	//   ....[7]....
        /*2090*/ 	.word	0x00037150


	//   ....[8]....
        /*2094*/ 	.word	0x000371b0


	//   ....[9]....
        /*2098*/ 	.word	0x00037200


	//   ....[10]....
        /*209c*/ 	.word	0x00037280


	//   ....[11]....
        /*20a0*/ 	.word	0x000372f0


	//   ....[12]....
        /*20a4*/ 	.word	0x00037350


	//   ....[13]....
        /*20a8*/ 	.word	0x000373a0


	//   ....[14]....
        /*20ac*/ 	.word	0x00037420


	//   ....[15]....
        /*20b0*/ 	.word	0x00037490


	//   ....[16]....
        /*20b4*/ 	.word	0x000374f0


	//   ....[17]....
        /*20b8*/ 	.word	0x00037540


	//   ....[18]....
        /*20bc*/ 	.word	0x000375c0


	//   ....[19]....
        /*20c0*/ 	.word	0x00037630


	//   ....[20]....
        /*20c4*/ 	.word	0x00037690


	//   ....[21]....
        /*20c8*/ 	.word	0x000376e0


	//   ....[22]....
        /*20cc*/ 	.word	0x00037760


	//   ....[23]....
        /*20d0*/ 	.word	0x000377d0


	//   ....[24]....
        /*20d4*/ 	.word	0x00037830


	//   ....[25]....
        /*20d8*/ 	.word	0x00037880


	//   ....[26]....
        /*20dc*/ 	.word	0x00037900


	//   ....[27]....
        /*20e0*/ 	.word	0x00037970


	//   ....[28]....
        /*20e4*/ 	.word	0x000379d0


	//   ....[29]....
        /*20e8*/ 	.word	0x00037a20


	//   ....[30]....
        /*20ec*/ 	.word	0x00037aa0


	//   ....[31]....
        /*20f0*/ 	.word	0x00037b10


	//   ....[32]....
        /*20f4*/ 	.word	0x00037b70


	//   ....[33]....
        /*20f8*/ 	.word	0x00037bc0


	//   ....[34]....
        /*20fc*/ 	.word	0x00037c60


	//   ....[35]....
        /*2100*/ 	.word	0x00037cb0


	//   ....[36]....
        /*2104*/ 	.word	0x00037d40


	//   ....[37]....
        /*2108*/ 	.word	0x00037dd0


	//   ....[38]....
        /*210c*/ 	.word	0x00037e60


	//   ....[39]....
        /*2110*/ 	.word	0x00037ef0


	//   ....[40]....
        /*2114*/ 	.word	0x00037f80


	//   ....[41]....
        /*2118*/ 	.word	0x00038010


	//   ....[42]....
        /*211c*/ 	.word	0x00038090


	//   ....[43]....
        /*2120*/ 	.word	0x000380e0


	//   ....[44]....
        /*2124*/ 	.word	0x00038180


	//   ....[45]....
        /*2128*/ 	.word	0x00038210


	//   ....[46]....
        /*212c*/ 	.word	0x000382a0


	//   ....[47]....
        /*2130*/ 	.word	0x000382f0


	//   ....[48]....
        /*2134*/ 	.word	0x00038380


	//   ....[49]....
        /*2138*/ 	.word	0x00038410


	//   ....[50]....
        /*213c*/ 	.word	0x000384a0


	//   ....[51]....
        /*2140*/ 	.word	0x00038530


	//   ....[52]....
        /*2144*/ 	.word	0x000385c0


	//   ....[53]....
        /*2148*/ 	.word	0x00038650


	//   ....[54]....
        /*214c*/ 	.word	0x00038710


	//   ....[55]....
        /*2150*/ 	.word	0x000389f0


	//   ....[56]....
        /*2154*/ 	.word	0x00038ae0


	//   ....[57]....
        /*2158*/ 	.word	0x00038b90


	//   ....[58]....
        /*215c*/ 	.word	0x00038c20


	//   ....[59]....
        /*2160*/ 	.word	0x00038d40


	//   ....[60]....
        /*2164*/ 	.word	0x00038da0


	//   ....[61]....
        /*2168*/ 	.word	0x00038e80


	//   ....[62]....
        /*216c*/ 	.word	0x00038ee0


	//   ....[63]....
        /*2170*/ 	.word	0x00038fc0


	//   ....[64]....
        /*2174*/ 	.word	0x00039020


	//   ....[65]....
        /*2178*/ 	.word	0x00039100


	//   ....[66]....
        /*217c*/ 	.word	0x00039160


	//   ....[67]....
        /*2180*/ 	.word	0x00039280


	//   ....[68]....
        /*2184*/ 	.word	0x000392e0


	//   ....[69]....
        /*2188*/ 	.word	0x000393c0


	//   ....[70]....
        /*218c*/ 	.word	0x00039420


	//   ....[71]....
        /*2190*/ 	.word	0x000394f0


	//   ....[72]....
        /*2194*/ 	.word	0x00039690


	//   ....[73]....
        /*2198*/ 	.word	0x00039720


	//   ....[74]....
        /*219c*/ 	.word	0x00039840


	//   ....[75]....
        /*21a0*/ 	.word	0x00039890


	//   ....[76]....
        /*21a4*/ 	.word	0x000399b0


	//   ....[77]....
        /*21a8*/ 	.word	0x00039a00


	//   ....[78]....
        /*21ac*/ 	.word	0x00039b20


	//   ....[79]....
        /*21b0*/ 	.word	0x00039b70


	//   ....[80]....
        /*21b4*/ 	.word	0x00039c70


	//   ....[81]....
        /*21b8*/ 	.word	0x00039d10


	//   ....[82]....
        /*21bc*/ 	.word	0x00039d70


	//   ....[83]....
        /*21c0*/ 	.word	0x00039e60


	//   ....[84]....
        /*21c4*/ 	.word	0x00039ec0


	//   ....[85]....
        /*21c8*/ 	.word	0x00039fb0


	//   ....[86]....
        /*21cc*/ 	.word	0x0003a010


	//   ....[87]....
        /*21d0*/ 	.word	0x0003a0f0


	//   ....[88]....
        /*21d4*/ 	.word	0x0003a1e0


	//   ....[89]....
        /*21d8*/ 	.word	0x0003a240


	//   ....[90]....
        /*21dc*/ 	.word	0x0003a2a0


	//   ....[91]....
        /*21e0*/ 	.word	0x0003a390


	//   ....[92]....
        /*21e4*/ 	.word	0x0003a3f0


	//   ....[93]....
        /*21e8*/ 	.word	0x0003a4e0


	//   ....[94]....
        /*21ec*/ 	.word	0x0003a540


	//   ....[95]....
        /*21f0*/ 	.word	0x0003a630


	//   ....[96]....
        /*21f4*/ 	.word	0x0003a690


	//   ....[97]....
        /*21f8*/ 	.word	0x0003a780


	//   ....[98]....
        /*21fc*/ 	.word	0x0003a7e0


	//   ....[99]....
        /*2200*/ 	.word	0x0003a8d0


	//   ....[100]....
        /*2204*/ 	.word	0x0003a930


	//   ....[101]....
        /*2208*/ 	.word	0x0003aa20


	//   ....[102]....
        /*220c*/ 	.word	0x0003aa80


	//   ....[103]....
        /*2210*/ 	.word	0x0003ab60


	//   ....[104]....
        /*2214*/ 	.word	0x0003ac90


	//   ....[105]....
        /*2218*/ 	.word	0x0003ad30


	//   ....[106]....
        /*221c*/ 	.word	0x0003ad90


	//   ....[107]....
        /*2220*/ 	.word	0x0003ae50


	//   ....[108]....
        /*2224*/ 	.word	0x0003aeb0


	//   ....[109]....
        /*2228*/ 	.word	0x0003af70


	//   ....[110]....
        /*222c*/ 	.word	0x0003afd0


	//   ....[111]....
        /*2230*/ 	.word	0x0003b090


	//   ....[112]....
        /*2234*/ 	.word	0x0003b0f0


	//   ....[113]....
        /*2238*/ 	.word	0x0003b1b0


	//   ....[114]....
        /*223c*/ 	.word	0x0003b210


	//   ....[115]....
        /*2240*/ 	.word	0x0003b2d0


	//   ....[116]....
        /*2244*/ 	.word	0x0003b330


	//   ....[117]....
        /*2248*/ 	.word	0x0003b3f0


	//   ....[118]....
        /*224c*/ 	.word	0x0003b450


	//   ....[119]....
        /*2250*/ 	.word	0x0003b510


	//   ....[120]....
        /*2254*/ 	.word	0x0003b600


	//   ....[121]....
        /*2258*/ 	.word	0x0003b690


	//   ....[122]....
        /*225c*/ 	.word	0x0003b6f0


	//   ....[123]....
        /*2260*/ 	.word	0x0003b7b0


	//   ....[124]....
        /*2264*/ 	.word	0x0003b810


	//   ....[125]....
        /*2268*/ 	.word	0x0003b8d0


	//   ....[126]....
        /*226c*/ 	.word	0x0003b930


	//   ....[127]....
        /*2270*/ 	.word	0x0003b9f0


	//   ....[128]....
        /*2274*/ 	.word	0x0003ba50


	//   ....[129]....
        /*2278*/ 	.word	0x0003bb10


	//   ....[130]....
        /*227c*/ 	.word	0x0003bb70


	//   ....[131]....
        /*2280*/ 	.word	0x0003bc30


	//   ....[132]....
        /*2284*/ 	.word	0x0003bc90


	//   ....[133]....
        /*2288*/ 	.word	0x0003bd50


	//   ....[134]....
        /*228c*/ 	.word	0x0003bdb0


	//   ....[135]....
        /*2290*/ 	.word	0x0003be70


	//   ....[136]....
        /*2294*/ 	.word	0x0003c050


	//   ....[137]....
        /*2298*/ 	.word	0x0003c0f0


	//   ....[138]....
        /*229c*/ 	.word	0x0003c260


	//   ....[139]....
        /*22a0*/ 	.word	0x0003c2d0


	//   ....[140]....
        /*22a4*/ 	.word	0x0003c340


	//   ....[141]....
        /*22a8*/ 	.word	0x0003c3b0


	//   ....[142]....
        /*22ac*/ 	.word	0x0003c420


	//   ....[143]....
        /*22b0*/ 	.word	0x0003c4a0


	//   ....[144]....
        /*22b4*/ 	.word	0x0003c520


	//   ....[145]....
        /*22b8*/ 	.word	0x0003c5b0


	//   ....[146]....
        /*22bc*/ 	.word	0x0003c620


	//   ....[147]....
        /*22c0*/ 	.word	0x0003c690


	//   ....[148]....
        /*22c4*/ 	.word	0x0003c700


	//   ....[149]....
        /*22c8*/ 	.word	0x0003c780


	//   ....[150]....
        /*22cc*/ 	.word	0x0003c7f0


	//   ....[151]....
        /*22d0*/ 	.word	0x0003c880


	//   ....[152]....
        /*22d4*/ 	.word	0x0003c8e0


	//   ....[153]....
        /*22d8*/ 	.word	0x0003c970


	//   ....[154]....
        /*22dc*/ 	.word	0x0003caa0


	//----- nvinfo : EIATTR_REG_RECONFIG
	.align		4
.L_328:
        /*22e0*/ 	.byte	0x01, 0x54
	.zero		2


	//----- nvinfo : EIATTR_SYSCALL_OFFSETS
	.align		4
        /*22e4*/ 	.byte	0x04, 0x46
        /*22e6*/ 	.short	(.L_330 - .L_329)


	//   ....[0]....
.L_329:
        /*22e8*/ 	.word	0x000025f0


	//   ....[1]....
        /*22ec*/ 	.word	0x00002740


	//   ....[2]....
        /*22f0*/ 	.word	0x0000d7e0


	//   ....[3]....
        /*22f4*/ 	.word	0x0000dd30


	//   ....[4]....
        /*22f8*/ 	.word	0x0002c250


	//   ....[5]....
        /*22fc*/ 	.word	0x0002c3e0


	//   ....[6]....
        /*2300*/ 	.word	0x0002c530


	//   ....[7]....
        /*2304*/ 	.word	0x0002c680


	//   ....[8]....
        /*2308*/ 	.word	0x0002dd40


	//----- nvinfo : EIATTR_MBARRIER_INSTR_OFFSETS
	.align		4
.L_330:
        /*230c*/ 	.byte	0x04, 0x39
        /*230e*/ 	.short	(.L_332 - .L_331)


	//   ....[0]....
.L_331:
        /*2310*/ 	.word	0x00000270
        /*2314*/ 	.word	0x000000ff
        /*2318*/ 	.word	0x00038800
        /*231c*/ 	.short	0x0100
        /*231e*/ 	.byte	0x08
	.zero		1


	//   ....[1]....
        /*2320*/ 	.word	0x00000280
        /*2324*/ 	.word	0x000000ff
        /*2328*/ 	.word	0x00038820
        /*232c*/ 	.short	0x0100
        /*232e*/ 	.byte	0x08
	.zero		1


	//   ....[2]....
        /*2330*/ 	.word	0x00000370
        /*2334*/ 	.word	0x000000ff
        /*2338*/ 	.word	0x00038830
        /*233c*/ 	.short	0x0100
        /*233e*/ 	.byte	0x08
	.zero		1


	//   ....[3]....
        /*2340*/ 	.word	0x00000380
        /*2344*/ 	.word	0x000000ff
        /*2348*/ 	.word	0x00038840
        /*234c*/ 	.short	0x0100
        /*234e*/ 	.byte	0x08
	.zero		1


	//   ....[4]....
        /*2350*/ 	.word	0x00000390
        /*2354*/ 	.word	0x000000ff
        /*2358*/ 	.word	0x00038838
        /*235c*/ 	.short	0x0100
        /*235e*/ 	.byte	0x08
	.zero		1


	//   ....[5]....
        /*2360*/ 	.word	0x000003a0
        /*2364*/ 	.word	0x000000ff
        /*2368*/ 	.word	0x00038848
        /*236c*/ 	.short	0x0100
        /*236e*/ 	.byte	0x08
	.zero		1


	//   ....[6]....
        /*2370*/ 	.word	0x000004d0
        /*2374*/ 	.word	0x000000ff
        /*2378*/ 	.word	0x00038850
        /*237c*/ 	.short	0x0100
        /*237e*/ 	.byte	0x08
	.zero		1


	//   ....[7]....
        /*2380*/ 	.word	0x000004e0
        /*2384*/ 	.word	0x000000ff
        /*2388*/ 	.word	0x00038860
        /*238c*/ 	.short	0x0100
        /*238e*/ 	.byte	0x08
	.zero		1


	//   ....[8]....
        /*2390*/ 	.word	0x000004f0
        /*2394*/ 	.word	0x000000ff
        /*2398*/ 	.word	0x00038858
        /*239c*/ 	.short	0x0100
        /*239e*/ 	.byte	0x08
	.zero		1


	//   ....[9]....
        /*23a0*/ 	.word	0x00000500
        /*23a4*/ 	.word	0x000000ff
        /*23a8*/ 	.word	0x00038868
        /*23ac*/ 	.short	0x0100
        /*23ae*/ 	.byte	0x08
	.zero		1


	//   ....[10]....
        /*23b0*/ 	.word	0x000005f0
        /*23b4*/ 	.word	0x000000ff
        /*23b8*/ 	.word	0x00038870
        /*23bc*/ 	.short	0x0100
        /*23be*/ 	.byte	0x06
	.zero		1


	//   ....[11]....
        /*23c0*/ 	.word	0x00000600
        /*23c4*/ 	.word	0x000000ff
        /*23c8*/ 	.word	0x00038880
        /*23cc*/ 	.short	0x0100
        /*23ce*/ 	.byte	0x06
	.zero		1


	//   ....[12]....
        /*23d0*/ 	.word	0x00000610
        /*23d4*/ 	.word	0x000000ff
        /*23d8*/ 	.word	0x00038878
        /*23dc*/ 	.short	0x0100
        /*23de*/ 	.byte	0x06
	.zero		1


	//   ....[13]....
        /*23e0*/ 	.word	0x00000620
        /*23e4*/ 	.word	0x000000ff
        /*23e8*/ 	.word	0x00038888
        /*23ec*/ 	.short	0x0100
        /*23ee*/ 	.byte	0x06
	.zero		1


	//   ....[14]....
        /*23f0*/ 	.word	0x00000750
        /*23f4*/ 	.word	0x000000ff
        /*23f8*/ 	.word	0x00038890
        /*23fc*/ 	.short	0x0100
        /*23fe*/ 	.byte	0x08
	.zero		1


	//   ....[15]....
        /*2400*/ 	.word	0x00000760
        /*2404*/ 	.word	0x000000ff
        /*2408*/ 	.word	0x000388a0
        /*240c*/ 	.short	0x0100
        /*240e*/ 	.byte	0x08
	.zero		1


	//   ....[16]....
        /*2410*/ 	.word	0x00000770
        /*2414*/ 	.word	0x000000ff
        /*2418*/ 	.word	0x00038898
        /*241c*/ 	.short	0x0100
        /*241e*/ 	.byte	0x08
	.zero		1


	//   ....[17]....
        /*2420*/ 	.word	0x00000780
        /*2424*/ 	.word	0x000000ff
        /*2428*/ 	.word	0x000388a8
        /*242c*/ 	.short	0x0100
        /*242e*/ 	.byte	0x08
	.zero		1


	//   ....[18]....
        /*2430*/ 	.word	0x000008c0
        /*2434*/ 	.word	0x000000ff
        /*2438*/ 	.word	0x000388b0
        /*243c*/ 	.short	0x0100
        /*243e*/ 	.byte	0x08
	.zero		1


	//   ....[19]....
        /*2440*/ 	.word	0x000008d0
        /*2444*/ 	.word	0x000000ff
        /*2448*/ 	.word	0x000388c0
        /*244c*/ 	.short	0x0100
        /*244e*/ 	.byte	0x08
	.zero		1


	//   ....[20]....
        /*2450*/ 	.word	0x000008e0
        /*2454*/ 	.word	0x000000ff
        /*2458*/ 	.word	0x000388b8
        /*245c*/ 	.short	0x0100
        /*245e*/ 	.byte	0x08
	.zero		1


	//   ....[21]....
        /*2460*/ 	.word	0x000008f0
        /*2464*/ 	.word	0x000000ff
        /*2468*/ 	.word	0x000388c8
        /*246c*/ 	.short	0x0100
        /*246e*/ 	.byte	0x08
	.zero		1


	//   ....[22]....
        /*2470*/ 	.word	0x00003cf0
        /*2474*/ 	.word	0x00000058
        /*2478*/ 	.word	0x00038890
        /*247c*/ 	.short	0x010a
        /*247e*/ 	.byte	0x3f
	.zero		1


	//   ....[23]....
        /*2480*/ 	.word	0x00007f40
        /*2484*/ 	.word	0x00000058
        /*2488*/ 	.word	0x00038890
        /*248c*/ 	.short	0x010a
        /*248e*/ 	.byte	0x3f
	.zero		1


	//   ....[24]....
        /*2490*/ 	.word	0x0000bfd0
        /*2494*/ 	.word	0x00000058
        /*2498*/ 	.word	0x00038890
        /*249c*/ 	.short	0x010a
        /*249e*/ 	.byte	0x3f
	.zero		1


	//   ....[25]....
        /*24a0*/ 	.word	0x0000c6c0
        /*24a4*/ 	.word	0x0000000b
        /*24a8*/ 	.word	0x00000000
        /*24ac*/ 	.short	0x0101
        /*24ae*/ 	.byte	0x3f
	.zero		1


	//   ....[26]....
        /*24b0*/ 	.word	0x0000c700
        /*24b4*/ 	.word	0x00000058
        /*24b8*/ 	.word	0x000388b0
        /*24bc*/ 	.short	0x010a
        /*24be*/ 	.byte	0x3f
	.zero		1


	//   ....[27]....
        /*24c0*/ 	.word	0x0000cd10
        /*24c4*/ 	.word	0x00000058
        /*24c8*/ 	.word	0x00000000
        /*24cc*/ 	.short	0x0101
        /*24ce*/ 	.byte	0x3f
	.zero		1


	//   ....[28]....
        /*24d0*/ 	.word	0x0000dab0
        /*24d4*/ 	.word	0x00000017
        /*24d8*/ 	.word	0x00038800
        /*24dc*/ 	.short	0x010a
        /*24de*/ 	.byte	0x3f
	.zero		1


	//   ....[29]....
        /*24e0*/ 	.word	0x0000db00
        /*24e4*/ 	.word	0x00000017
        /*24e8*/ 	.word	0x00038800
        /*24ec*/ 	.short	0x010a
        /*24ee*/ 	.byte	0x3f
	.zero		1


	//   ....[30]....
        /*24f0*/ 	.word	0x0000e880
        /*24f4*/ 	.word	0x00000017
        /*24f8*/ 	.word	0x00038800
        /*24fc*/ 	.short	0x010a
        /*24fe*/ 	.byte	0x3f
	.zero		1


	//   ....[31]....
        /*2500*/ 	.word	0x00013020
        /*2504*/ 	.word	0x00000017
        /*2508*/ 	.word	0x00038800
        /*250c*/ 	.short	0x010a
        /*250e*/ 	.byte	0x3f
	.zero		1


	//   ....[32]....
        /*2510*/ 	.word	0x00017360
        /*2514*/ 	.word	0x00000003
        /*2518*/ 	.word	0x00038830
        /*251c*/ 	.short	0x010a
        /*251e*/ 	.byte	0x3f
	.zero		1


	//   ....[33]....
        /*2520*/ 	.word	0x000173a0
        /*2524*/ 	.word	0x00000003
        /*2528*/ 	.word	0x00038830
        /*252c*/ 	.short	0x010a
        /*252e*/ 	.byte	0x3f
	.zero		1


	//   ....[34]....
        /*2530*/ 	.word	0x00019990
        /*2534*/ 	.word	0x0000002a
        /*2538*/ 	.word	0x00000000
        /*253c*/ 	.short	0x0101
        /*253e*/ 	.byte	0x3f
	.zero		1


	//   ....[35]....
        /*2540*/ 	.word	0x00019f00
        /*2544*/ 	.word	0x00000003
        /*2548*/ 	.word	0x00038850
        /*254c*/ 	.short	0x010a
        /*254e*/ 	.byte	0x3f
	.zero		1


	//   ....[36]....
        /*2550*/ 	.word	0x00019f50
        /*2554*/ 	.word	0x00000003
        /*2558*/ 	.word	0x00038850
        /*255c*/ 	.short	0x010a
        /*255e*/ 	.byte	0x3f
	.zero		1


	//   ....[37]....
        /*2560*/ 	.word	0x0001a2a0
        /*2564*/ 	.word	0x00000003
        /*2568*/ 	.word	0x00000000
        /*256c*/ 	.short	0x0101
        /*256e*/ 	.byte	0x3f
	.zero		1


	//   ....[38]....
        /*2570*/ 	.word	0x0001a450
        /*2574*/ 	.word	0x00000006
        /*2578*/ 	.word	0x00038830
        /*257c*/ 	.short	0x010a
        /*257e*/ 	.byte	0x3f
	.zero		1


	//   ....[39]....
        /*2580*/ 	.word	0x0001a4d0
        /*2584*/ 	.word	0x00000006
        /*2588*/ 	.word	0x00038830
        /*258c*/ 	.short	0x010a
        /*258e*/ 	.byte	0x3f
	.zero		1


	//   ....[40]....
        /*2590*/ 	.word	0x0001d1d0
        /*2594*/ 	.word	0x0000009b
        /*2598*/ 	.word	0x00000000
        /*259c*/ 	.short	0x0101
        /*259e*/ 	.byte	0x3f
	.zero		1


	//   ....[41]....
        /*25a0*/ 	.word	0x0001db80
        /*25a4*/ 	.word	0x00000006
        /*25a8*/ 	.word	0x00038850
        /*25ac*/ 	.short	0x010a
        /*25ae*/ 	.byte	0x3f
	.zero		1


	//   ....[42]....
        /*25b0*/ 	.word	0x0001dbd0
        /*25b4*/ 	.word	0x00000006
        /*25b8*/ 	.word	0x00038850
        /*25bc*/ 	.short	0x010a
        /*25be*/ 	.byte	0x3f
	.zero		1


	//   ....[43]....
        /*25c0*/ 	.word	0x0001deb0
        /*25c4*/ 	.word	0x00000006
        /*25c8*/ 	.word	0x00000000
        /*25cc*/ 	.short	0x0101
        /*25ce*/ 	.byte	0x3f
	.zero		1


	//   ....[44]....
        /*25d0*/ 	.word	0x0001dff0
        /*25d4*/ 	.word	0x00000006
        /*25d8*/ 	.word	0x00038830
        /*25dc*/ 	.short	0x010a
        /*25de*/ 	.byte	0x3f
	.zero		1


	//   ....[45]....
        /*25e0*/ 	.word	0x0001e070
        /*25e4*/ 	.word	0x00000006
        /*25e8*/ 	.word	0x00038830
        /*25ec*/ 	.short	0x010a
        /*25ee*/ 	.byte	0x3f
	.zero		1


	//   ....[46]....
        /*25f0*/ 	.word	0x0001ffa0
        /*25f4*/ 	.word	0x0000009a
        /*25f8*/ 	.word	0x00000000
        /*25fc*/ 	.short	0x0101
        /*25fe*/ 	.byte	0x3f
	.zero		1


	//   ....[47]....
        /*2600*/ 	.word	0x00020960
        /*2604*/ 	.word	0x00000006
        /*2608*/ 	.word	0x00038850
        /*260c*/ 	.short	0x010a
        /*260e*/ 	.byte	0x3f
	.zero		1


	//   ....[48]....
        /*2610*/ 	.word	0x000209b0
        /*2614*/ 	.word	0x00000006
        /*2618*/ 	.word	0x00038850
        /*261c*/ 	.short	0x010a
        /*261e*/ 	.byte	0x3f
	.zero		1


	//   ....[49]....
        /*2620*/ 	.word	0x00020c90
        /*2624*/ 	.word	0x00000006
        /*2628*/ 	.word	0x00000000
        /*262c*/ 	.short	0x0101
        /*262e*/ 	.byte	0x3f
	.zero		1


	//   ....[50]....
        /*2630*/ 	.word	0x00024cd0
        /*2634*/ 	.word	0x00000008
        /*2638*/ 	.word	0x00000000
        /*263c*/ 	.short	0x0101
        /*263e*/ 	.byte	0x3f
	.zero		1


	//   ....[51]....
        /*2640*/ 	.word	0x00025730
        /*2644*/ 	.word	0x0000000e
        /*2648*/ 	.word	0x00000000
        /*264c*/ 	.short	0x0101
        /*264e*/ 	.byte	0x3f
	.zero		1


	//   ....[52]....
        /*2650*/ 	.word	0x0002ade0
        /*2654*/ 	.word	0x00000016
        /*2658*/ 	.word	0x00038820
        /*265c*/ 	.short	0x010a
        /*265e*/ 	.byte	0x3f
	.zero		1


	//   ....[53]....
        /*2660*/ 	.word	0x0002ae70
        /*2664*/ 	.word	0x0000000a
        /*2668*/ 	.word	0x000388a0
        /*266c*/ 	.short	0x010a
        /*266e*/ 	.byte	0x3f
	.zero		1


	//   ....[54]....
        /*2670*/ 	.word	0x0002b1c0
        /*2674*/ 	.word	0x0000000a
        /*2678*/ 	.word	0x000388c0
        /*267c*/ 	.short	0x010a
        /*267e*/ 	.byte	0x3f
	.zero		1


	//   ....[55]....
        /*2680*/ 	.word	0x0002b5e0
        /*2684*/ 	.word	0x00000009
        /*2688*/ 	.word	0x000388a0
        /*268c*/ 	.short	0x010a
        /*268e*/ 	.byte	0x3f
	.zero		1


	//   ....[56]....
        /*2690*/ 	.word	0x0002b920
        /*2694*/ 	.word	0x00000009
        /*2698*/ 	.word	0x000388c0
        /*269c*/ 	.short	0x010a
        /*269e*/ 	.byte	0x3f
	.zero		1


	//   ....[57]....
        /*26a0*/ 	.word	0x0002ca90
        /*26a4*/ 	.word	0x00000006
        /*26a8*/ 	.word	0x00038880
        /*26ac*/ 	.short	0x010a
        /*26ae*/ 	.byte	0x3f
	.zero		1


	//   ....[58]....
        /*26b0*/ 	.word	0x0002d220
        /*26b4*/ 	.word	0x00000006
        /*26b8*/ 	.word	0x00038870
        /*26bc*/ 	.short	0x0107
        /*26be*/ 	.byte	0x3f
	.zero		1


	//   ....[59]....
        /*26c0*/ 	.word	0x0002d2e0
        /*26c4*/ 	.word	0x00000006
        /*26c8*/ 	.word	0x00038870
        /*26cc*/ 	.short	0x0101
        /*26ce*/ 	.byte	0x3f
	.zero		1


	//   ....[60]....
        /*26d0*/ 	.word	0x0002d310
        /*26d4*/ 	.word	0x00000006
        /*26d8*/ 	.word	0x00038840
        /*26dc*/ 	.short	0x010a
        /*26de*/ 	.byte	0x3f
	.zero		1


	//   ....[61]....
        /*26e0*/ 	.word	0x0002da60
        /*26e4*/ 	.word	0x00000006
        /*26e8*/ 	.word	0x00038830
        /*26ec*/ 	.short	0x0107
        /*26ee*/ 	.byte	0x3f
	.zero		1


	//   ....[62]....
        /*26f0*/ 	.word	0x0002db40
        /*26f4*/ 	.word	0x00000006
        /*26f8*/ 	.word	0x00038830
        /*26fc*/ 	.short	0x0101
        /*26fe*/ 	.byte	0x3f
	.zero		1


	//   ....[63]....
        /*2700*/ 	.word	0x0002e5c0
        /*2704*/ 	.word	0x00000016
        /*2708*/ 	.word	0x00038800
        /*270c*/ 	.short	0x0107
        /*270e*/ 	.byte	0x3f
	.zero		1


	//   ....[64]....
        /*2710*/ 	.word	0x0002e6d0
        /*2714*/ 	.word	0x00000016
        /*2718*/ 	.word	0x00038800
        /*271c*/ 	.short	0x0101
        /*271e*/ 	.byte	0x3f
	.zero		1


	//   ....[65]....
        /*2720*/ 	.word	0x0002e6f0
        /*2724*/ 	.word	0x00000016
        /*2728*/ 	.word	0x00038820
        /*272c*/ 	.short	0x010a
        /*272e*/ 	.byte	0x3f
	.zero		1


	//   ....[66]....
        /*2730*/ 	.word	0x0002ea10
        /*2734*/ 	.word	0x00000000
        /*2738*/ 	.word	0x00038880
        /*273c*/ 	.short	0x010a
        /*273e*/ 	.byte	0x3f
	.zero		1


	//   ....[67]....
        /*2740*/ 	.word	0x0002ef20
        /*2744*/ 	.word	0x00000000
        /*2748*/ 	.word	0x00038870
        /*274c*/ 	.short	0x0107
        /*274e*/ 	.byte	0x3f
	.zero		1


	//   ....[68]....
        /*2750*/ 	.word	0x0002efe0
        /*2754*/ 	.word	0x00000000
        /*2758*/ 	.word	0x00038870
        /*275c*/ 	.short	0x0101
        /*275e*/ 	.byte	0x3f
	.zero		1


	//   ....[69]....
        /*2760*/ 	.word	0x0002f010
        /*2764*/ 	.word	0x00000000
        /*2768*/ 	.word	0x00038840
        /*276c*/ 	.short	0x010a
        /*276e*/ 	.byte	0x3f
	.zero		1


	//   ....[70]....
        /*2770*/ 	.word	0x0002f500
        /*2774*/ 	.word	0x00000000
        /*2778*/ 	.word	0x00038830
        /*277c*/ 	.short	0x0107
        /*277e*/ 	.byte	0x3f
	.zero		1


	//   ....[71]....
        /*2780*/ 	.word	0x0002f5c0
        /*2784*/ 	.word	0x00000000
        /*2788*/ 	.word	0x00038830
        /*278c*/ 	.short	0x0101
        /*278e*/ 	.byte	0x3f
	.zero		1


	//   ....[72]....
        /*2790*/ 	.word	0x0002f650
        /*2794*/ 	.word	0x00000011
        /*2798*/ 	.word	0x00038870
        /*279c*/ 	.short	0x010a
        /*279e*/ 	.byte	0x3f
	.zero		1


	//   ....[73]....
        /*27a0*/ 	.word	0x0002f6e0
        /*27a4*/ 	.word	0x00000011
        /*27a8*/ 	.word	0x00038860
        /*27ac*/ 	.short	0x010a
        /*27ae*/ 	.byte	0x3f
	.zero		1


	//   ....[74]....
        /*27b0*/ 	.word	0x0002fe50
        /*27b4*/ 	.word	0x00000011
        /*27b8*/ 	.word	0x00038850
        /*27bc*/ 	.short	0x0101
        /*27be*/ 	.byte	0x3f
	.zero		1


	//   ....[75]....
        /*27c0*/ 	.word	0x0002fee0
        /*27c4*/ 	.word	0x00000011
        /*27c8*/ 	.word	0x00000000
        /*27cc*/ 	.short	0x0101
        /*27ce*/ 	.byte	0x3f
	.zero		1


	//   ....[76]....
        /*27d0*/ 	.word	0x000300a0
        /*27d4*/ 	.word	0x00000012
        /*27d8*/ 	.word	0x00038870
        /*27dc*/ 	.short	0x010a
        /*27de*/ 	.byte	0x3f
	.zero		1


	//   ....[77]....
        /*27e0*/ 	.word	0x00030120
        /*27e4*/ 	.word	0x00000012
        /*27e8*/ 	.word	0x00038860
        /*27ec*/ 	.short	0x010a
        /*27ee*/ 	.byte	0x3f
	.zero		1


	//   ....[78]....
        /*27f0*/ 	.word	0x000308a0
        /*27f4*/ 	.word	0x00000012
        /*27f8*/ 	.word	0x00038850
        /*27fc*/ 	.short	0x0101
        /*27fe*/ 	.byte	0x3f
	.zero		1


	//   ....[79]....
        /*2800*/ 	.word	0x00030950
        /*2804*/ 	.word	0x00000012
        /*2808*/ 	.word	0x00000000
        /*280c*/ 	.short	0x0101
        /*280e*/ 	.byte	0x3f
	.zero		1


	//   ....[80]....
        /*2810*/ 	.word	0x00031a90
        /*2814*/ 	.word	0x00000005
        /*2818*/ 	.word	0x00038820
        /*281c*/ 	.short	0x010a
        /*281e*/ 	.byte	0x3f
	.zero		1


	//   ....[81]....
        /*2820*/ 	.word	0x00031c00
        /*2824*/ 	.word	0x00000003
        /*2828*/ 	.word	0x00038840
        /*282c*/ 	.short	0x010a
        /*282e*/ 	.byte	0x3f
	.zero		1


	//   ....[82]....
        /*2830*/ 	.word	0x00031ca0
        /*2834*/ 	.word	0x00000017
        /*2838*/ 	.word	0x00038840
        /*283c*/ 	.short	0x010a
        /*283e*/ 	.byte	0x3f
	.zero		1


	//   ....[83]....
        /*2840*/ 	.word	0x00031ce0
        /*2844*/ 	.word	0x00000003
        /*2848*/ 	.word	0x00038860
        /*284c*/ 	.short	0x010a
        /*284e*/ 	.byte	0x3f
	.zero		1


	//   ....[84]....
        /*2850*/ 	.word	0x00031d20
        /*2854*/ 	.word	0x00000017
        /*2858*/ 	.word	0x00038860
        /*285c*/ 	.short	0x010a
        /*285e*/ 	.byte	0x3f
	.zero		1


	//   ....[85]....
        /*2860*/ 	.word	0x00031d60
        /*2864*/ 	.word	0x00000003
        /*2868*/ 	.word	0x00038880
        /*286c*/ 	.short	0x010a
        /*286e*/ 	.byte	0x3f
	.zero		1


	//   ....[86]....
        /*2870*/ 	.word	0x00031da0
        /*2874*/ 	.word	0x00000017
        /*2878*/ 	.word	0x00038880
        /*287c*/ 	.short	0x010a
        /*287e*/ 	.byte	0x3f
	.zero		1


	//   ....[87]....
        /*2880*/ 	.word	0x00031e00
        /*2884*/ 	.word	0x00000058
        /*2888*/ 	.word	0x00038890
        /*288c*/ 	.short	0x010a
        /*288e*/ 	.byte	0x3f
	.zero		1


	//   ....[88]....
        /*2890*/ 	.word	0x00032310
        /*2894*/ 	.word	0x00000058
        /*2898*/ 	.word	0x00038890
        /*289c*/ 	.short	0x010a
        /*289e*/ 	.byte	0x3f
	.zero		1


	//   ....[89]....
        /*28a0*/ 	.word	0x00032820
        /*28a4*/ 	.word	0x00000058
        /*28a8*/ 	.word	0x00038890
        /*28ac*/ 	.short	0x010a
        /*28ae*/ 	.byte	0x3f
	.zero		1


	//   ....[90]....
        /*28b0*/ 	.word	0x00032cf0
        /*28b4*/ 	.word	0x00000058
        /*28b8*/ 	.word	0x000388b0
        /*28bc*/ 	.short	0x010a
        /*28be*/ 	.byte	0x3f
	.zero		1


	//   ....[91]....
        /*28c0*/ 	.word	0x000334e0
        /*28c4*/ 	.word	0x00000017
        /*28c8*/ 	.word	0x00038800
        /*28cc*/ 	.short	0x010a
        /*28ce*/ 	.byte	0x3f
	.zero		1


	//   ....[92]....
        /*28d0*/ 	.word	0x00033e20
        /*28d4*/ 	.word	0x00000017
        /*28d8*/ 	.word	0x00038800
        /*28dc*/ 	.short	0x010a
        /*28de*/ 	.byte	0x3f
	.zero		1


	//   ....[93]....
        /*28e0*/ 	.word	0x00033e70
        /*28e4*/ 	.word	0x00000003
        /*28e8*/ 	.word	0x00038830
        /*28ec*/ 	.short	0x010a
        /*28ee*/ 	.byte	0x3f
	.zero		1


	//   ....[94]....
        /*28f0*/ 	.word	0x00033ec0
        /*28f4*/ 	.word	0x00000003
        /*28f8*/ 	.word	0x00038850
        /*28fc*/ 	.short	0x010a
        /*28fe*/ 	.byte	0x3f
	.zero		1


	//   ....[95]....
        /*2900*/ 	.word	0x00033f10
        /*2904*/ 	.word	0x00000006
        /*2908*/ 	.word	0x00038830
        /*290c*/ 	.short	0x010a
        /*290e*/ 	.byte	0x3f
	.zero		1


	//   ....[96]....
        /*2910*/ 	.word	0x00033f60
        /*2914*/ 	.word	0x00000006
        /*2918*/ 	.word	0x00038850
        /*291c*/ 	.short	0x010a
        /*291e*/ 	.byte	0x3f
	.zero		1


	//   ....[97]....
        /*2920*/ 	.word	0x00033fb0
        /*2924*/ 	.word	0x00000006
        /*2928*/ 	.word	0x00038830
        /*292c*/ 	.short	0x010a
        /*292e*/ 	.byte	0x3f
	.zero		1


	//   ....[98]....
        /*2930*/ 	.word	0x00034000
        /*2934*/ 	.word	0x00000006
        /*2938*/ 	.word	0x00038850
        /*293c*/ 	.short	0x010a
        /*293e*/ 	.byte	0x3f
	.zero		1


	//   ....[99]....
        /*2940*/ 	.word	0x000387d0
        /*2944*/ 	.word	0x00000016
        /*2948*/ 	.word	0x00038820
        /*294c*/ 	.short	0x010a
        /*294e*/ 	.byte	0x3f
	.zero		1


	//   ....[100]....
        /*2950*/ 	.word	0x00038820
        /*2954*/ 	.word	0x0000000a
        /*2958*/ 	.word	0x000388a0
        /*295c*/ 	.short	0x010a
        /*295e*/ 	.byte	0x3f
	.zero		1


	//   ....[101]....
        /*2960*/ 	.word	0x00038870
        /*2964*/ 	.word	0x0000000a
        /*2968*/ 	.word	0x000388c0
        /*296c*/ 	.short	0x010a
        /*296e*/ 	.byte	0x3f
	.zero		1


	//   ....[102]....
        /*2970*/ 	.word	0x000388c0
        /*2974*/ 	.word	0x00000009
        /*2978*/ 	.word	0x000388a0
        /*297c*/ 	.short	0x010a
        /*297e*/ 	.byte	0x3f
	.zero		1


	//   ....[103]....
        /*2980*/ 	.word	0x00038910
        /*2984*/ 	.word	0x00000009
        /*2988*/ 	.word	0x000388c0
        /*298c*/ 	.short	0x010a
        /*298e*/ 	.byte	0x3f
	.zero		1


	//   ....[104]....
        /*2990*/ 	.word	0x00038a30
        /*2994*/ 	.word	0x00000006
        /*2998*/ 	.word	0x00038880
        /*299c*/ 	.short	0x010a
        /*299e*/ 	.byte	0x3f
	.zero		1


	//   ....[105]....
        /*29a0*/ 	.word	0x000395e0
        /*29a4*/ 	.word	0x00000006
        /*29a8*/ 	.word	0x00038840
        /*29ac*/ 	.short	0x010a
        /*29ae*/ 	.byte	0x3f
	.zero		1


	//   ....[106]....
        /*29b0*/ 	.word	0x0003ab90
        /*29b4*/ 	.word	0x00000016
        /*29b8*/ 	.word	0x00038820
        /*29bc*/ 	.short	0x010a
        /*29be*/ 	.byte	0x3f
	.zero		1


	//   ....[107]....
        /*29c0*/ 	.word	0x0003abe0
        /*29c4*/ 	.word	0x00000000
        /*29c8*/ 	.word	0x00038880
        /*29cc*/ 	.short	0x010a
        /*29ce*/ 	.byte	0x3f
	.zero		1


	//   ....[108]....
        /*29d0*/ 	.word	0x0003b550
        /*29d4*/ 	.word	0x00000000
        /*29d8*/ 	.word	0x00038840
        /*29dc*/ 	.short	0x010a
        /*29de*/ 	.byte	0x3f
	.zero		1


	//   ....[109]....
        /*29e0*/ 	.word	0x0003beb0
        /*29e4*/ 	.word	0x00000011
        /*29e8*/ 	.word	0x00038870
        /*29ec*/ 	.short	0x010a
        /*29ee*/ 	.byte	0x3f
	.zero		1


	//   ....[110]....
        /*29f0*/ 	.word	0x0003bf00
        /*29f4*/ 	.word	0x00000011
        /*29f8*/ 	.word	0x00038860
        /*29fc*/ 	.short	0x010a
        /*29fe*/ 	.byte	0x3f
	.zero		1


	//   ....[111]....
        /*2a00*/ 	.word	0x0003bf50
        /*2a04*/ 	.word	0x00000012
        /*2a08*/ 	.word	0x00038870
        /*2a0c*/ 	.short	0x010a
        /*2a0e*/ 	.byte	0x3f
	.zero		1


	//   ....[112]....
        /*2a10*/ 	.word	0x0003bfa0
        /*2a14*/ 	.word	0x00000012
        /*2a18*/ 	.word	0x00038860
        /*2a1c*/ 	.short	0x010a
        /*2a1e*/ 	.byte	0x3f
	.zero		1


	//   ....[113]....
        /*2a20*/ 	.word	0x0003c9c0
        /*2a24*/ 	.word	0x00000005
        /*2a28*/ 	.word	0x00038820
        /*2a2c*/ 	.short	0x010a
        /*2a2e*/ 	.byte	0x3f
	.zero		1


	//   ....[114]....
        /*2a30*/ 	.word	0x0003cb60
        /*2a34*/ 	.word	0x00000003
        /*2a38*/ 	.word	0x00038840
        /*2a3c*/ 	.short	0x010a
        /*2a3e*/ 	.byte	0x3f
	.zero		1


	//   ....[115]....
        /*2a40*/ 	.word	0x0003cbb0
        /*2a44*/ 	.word	0x00000017
        /*2a48*/ 	.word	0x00038840
        /*2a4c*/ 	.short	0x010a
        /*2a4e*/ 	.byte	0x3f
	.zero		1


	//   ....[116]....
        /*2a50*/ 	.word	0x0003cc00
        /*2a54*/ 	.word	0x00000003
        /*2a58*/ 	.word	0x00038860
        /*2a5c*/ 	.short	0x010a
        /*2a5e*/ 	.byte	0x3f
	.zero		1


	//   ....[117]....
        /*2a60*/ 	.word	0x0003cc50
        /*2a64*/ 	.word	0x00000017
        /*2a68*/ 	.word	0x00038860
        /*2a6c*/ 	.short	0x010a
        /*2a6e*/ 	.byte	0x3f
	.zero		1


	//   ....[118]....
        /*2a70*/ 	.word	0x0003cca0
        /*2a74*/ 	.word	0x00000003
        /*2a78*/ 	.word	0x00038880
        /*2a7c*/ 	.short	0x010a
        /*2a7e*/ 	.byte	0x3f
	.zero		1


	//----- nvinfo : EIATTR_NUM_MBARRIERS
	.align		4
.L_332:
        /*2a80*/ 	.byte	0x03, 0x38
        /*2a82*/ 	.short	0x0016


	//----- nvinfo : EIATTR_EXIT_INSTR_OFFSETS
	.align		4
        /*2a84*/ 	.byte	0x04, 0x1c
        /*2a86*/ 	.short	(.L_334 - .L_333)


	//   ....[0]....
.L_333:
        /*2a88*/ 	.word	0x00031df0


	//----- nvinfo : EIATTR_MAX_THREADS
	.align		4
.L_334:
        /*2a8c*/ 	.byte	0x04, 0x05
        /*2a8e*/ 	.short	(.L_336 - .L_335)
.L_335:
        /*2a90*/ 	.word	0x00000180
        /*2a94*/ 	.word	0x00000001
        /*2a98*/ 	.word	0x00000001


	//----- nvinfo : EIATTR_CRS_STACK_SIZE
	.align		4
.L_336:
        /*2a9c*/ 	.byte	0x04, 0x1e
        /*2a9e*/ 	.short	(.L_338 - .L_337)
.L_337:
        /*2aa0*/ 	.word	0x00000000


	//----- nvinfo : EIATTR_CBANK_PARAM_SIZE
	.align		4
.L_338:
        /*2aa4*/ 	.byte	0x03, 0x19
        /*2aa6*/ 	.short	0x0af0


	//----- nvinfo : EIATTR_PARAM_CBANK
	.align		4
        /*2aa8*/ 	.byte	0x04, 0x0a
        /*2aaa*/ 	.short	(.L_340 - .L_339)
	.align		4
.L_339:
        /*2aac*/ 	.word	index@(.nv.constant0._ZN7cutlass13device_kernelIN5flash11enable_sm90INS1_16FlashAttnFwdSm90INS1_25CollectiveMainloopFwdSm90ILi2EN4cute5tupleIJNS5_1CILi1EEES8_S8_EEENS6_IJNS7_ILi128EEESA_NS7_ILi256EEEEEELi256ENS_12float_e4m3_tEfNS_4arch4Sm90ELb1ELb0ELb1ELb1ELb1ELb1ELb0ELb1ELb0ELb1ELb1ELb0EEENS1_21CollectiveEpilogueFwdINS6_IJSA_SB_SA_EEES9_NS_10bfloat16_tESF_Li256ELb1ELb1ELb1ELb1EEENS1_36VarlenDynamicPersistentTileSchedulerILi128ELi128ELi256ELi128ELb1ELb1ELb1ELb1ELb1ELb1EEEEEEEEEvNT_6ParamsE)
        /*2ab0*/ 	.short	0x0210
        /*2ab2*/ 	.short	0x0af0


	//----- nvinfo : EIATTR_SW_WAR
	.align		4
.L_340:
        /*2ab4*/ 	.byte	0x04, 0x36
        /*2ab6*/ 	.short	(.L_342 - .L_341)
.L_341:
        /*2ab8*/ 	.word	0x00000008
.L_342:


//--------------------- .nv.callgraph             --------------------------
	.section	.nv.callgraph,"",@"SHT_CUDA_CALLGRAPH"
	.align	4
	.sectionentsize	8
	.align		4
        /*0000*/ 	.word	0x00000000
	.align		4
        /*0004*/ 	.word	0xffffffff
	.align		4
        /*0008*/ 	.word	index@(_ZN7cutlass13device_kernelIN5flash11enable_sm90INS1_16FlashAttnFwdSm90INS1_25CollectiveMainloopFwdSm90ILi2EN4cute5tupleIJNS5_1CILi1EEES8_S8_EEENS6_IJNS7_ILi128EEESA_NS7_ILi256EEEEEELi256ENS_12float_e4m3_tEfNS_4arch4Sm90ELb0ELb0ELb1ELb0ELb1ELb0ELb0ELb1ELb0ELb1ELb1ELb0EEENS1_21CollectiveEpilogueFwdINS6_IJSA_SB_SA_EEES9_NS_10bfloat16_tESF_Li256ELb0ELb1ELb1ELb1EEENS1_19SingleTileSchedulerILb0ELb1ELb1ELi128EEEEEEEEEvNT_6ParamsE)
	.align		4
        /*000c*/ 	.word	index@(__assertfail)
	.align		4
        /*0010*/ 	.word	index@(_ZN7cutlass13device_kernelIN5flash11enable_sm90INS1_16FlashAttnFwdSm90INS1_25CollectiveMainloopFwdSm90ILi2EN4cute5tupleIJNS5_1CILi1EEES8_S8_EEENS6_IJNS7_ILi128EEESA_NS7_ILi256EEEEEELi256ENS_12float_e4m3_tEfNS_4arch4Sm90ELb0ELb0ELb1ELb1ELb1ELb0ELb0ELb1ELb0ELb1ELb1ELb0EEENS1_21CollectiveEpilogueFwdINS6_IJSA_SB_SA_EEES9_NS_10bfloat16_tESF_Li256ELb1ELb1ELb1ELb1EEENS1_36VarlenDynamicPersistentTileSchedulerILi128ELi128ELi256ELi128ELb1ELb1ELb1ELb0ELb1ELb1EEEEEEEEEvNT_6ParamsE)
	.align		4
        /*0014*/ 	.word	index@(__assertfail)
	.align		4
        /*0018*/ 	.word	index@(_ZN7cutlass13device_kernelIN5flash11enable_sm90INS1_16FlashAttnFwdSm90INS1_25CollectiveMainloopFwdSm90ILi2EN4cute5tupleIJNS5_1CILi1EEES8_S8_EEENS6_IJNS7_ILi128EEESA_NS7_ILi256EEEEEELi256ENS_12float_e4m3_tEfNS_4arch4Sm90ELb0ELb0ELb1ELb1ELb1ELb1ELb0ELb1ELb0ELb1ELb1ELb0EEENS1_21CollectiveEpilogueFwdINS6_IJSA_SB_SA_EEES9_NS_10bfloat16_tESF_Li256ELb1ELb1ELb1ELb1EEENS1_36VarlenDynamicPersistentTileSchedulerILi128ELi128ELi256ELi128ELb1ELb1ELb1ELb0ELb1ELb1EEEEEEEEEvNT_6ParamsE)
	.align		4
        /*001c*/ 	.word	index@(__assertfail)
	.align		4
        /*0020*/ 	.word	index@(_ZN7cutlass13device_kernelIN5flash11enable_sm90INS1_16FlashAttnFwdSm90INS1_25CollectiveMainloopFwdSm90ILi2EN4cute5tupleIJNS5_1CILi1EEES8_S8_EEENS6_IJNS7_ILi128EEENS7_ILi64EEENS7_ILi256EEEEEELi256ENS_12float_e4m3_tEfNS_4arch4Sm90ELb0ELb1ELb1ELb0ELb1ELb0ELb0ELb1ELb0ELb1ELb1ELb0EEENS1_21CollectiveEpilogueFwdINS6_IJSA_SC_SB_EEES9_NS_10bfloat16_tESG_Li256ELb0ELb1ELb1ELb1EEENS1_19SingleTileSchedulerILb0ELb1ELb1ELi128EEEEEEEEEvNT_6ParamsE)
	.align		4
        /*0024*/ 	.word	index@(__assertfail)
	.align		4
        /*0028*/ 	.word	index@(_ZN7cutlass13device_kernelIN5flash11enable_sm90INS1_16FlashAttnFwdSm90INS1_25CollectiveMainloopFwdSm90ILi2EN4cute5tupleIJNS5_1CILi1EEES8_S8_EEENS6_IJNS7_ILi128EEENS7_ILi64EEENS7_ILi256EEEEEELi256ENS_12float_e4m3_tEfNS_4arch4Sm90ELb0ELb1ELb1ELb1ELb1ELb0ELb0ELb1ELb0ELb1ELb1ELb0EEENS1_21CollectiveEpilogueFwdINS6_IJSA_SC_SB_EEES9_NS_10bfloat16_tESG_Li256ELb1ELb1ELb1ELb1EEENS1_36VarlenDynamicPersistentTileSchedulerILi128ELi64ELi256ELi128ELb1ELb1ELb1ELb1ELb0ELb1EEEEEEEEEvNT_6ParamsE)
	.align		4
        /*002c*/ 	.word	index@(__assertfail)
	.align		4
        /*0030*/ 	.word	index@(_ZN7cutlass13device_kernelIN5flash11enable_sm90INS1_16FlashAttnFwdSm90INS1_25CollectiveMainloopFwdSm90ILi2EN4cute5tupleIJNS5_1CILi1EEES8_S8_EEENS6_IJNS7_ILi128EEENS7_ILi64EEENS7_ILi256EEEEEELi256ENS_12float_e4m3_tEfNS_4arch4Sm90ELb0ELb1ELb1ELb1ELb1ELb1ELb0ELb1ELb0ELb1ELb1ELb0EEENS1_21CollectiveEpilogueFwdINS6_IJSA_SC_SB_EEES9_NS_10bfloat16_tESG_Li256ELb1ELb1ELb1ELb1EEENS1_36VarlenDynamicPersistentTileSchedulerILi128ELi64ELi256ELi128ELb1ELb1ELb1ELb1ELb0ELb1EEEEEEEEEvNT_6ParamsE)
	.align		4
        /*0034*/ 	.word	index@(__assertfail)
	.align		4
        /*0038*/ 	.word	index@(_ZN7cutlass13device_kernelIN5flash11enable_sm90INS1_16FlashAttnFwdSm90INS1_25CollectiveMainloopFwdSm90ILi2EN4cute5tupleIJNS5_1CILi1EEES8_S8_EEENS6_IJNS7_ILi128EEESA_NS7_ILi256EEEEEELi256ENS_12float_e4m3_tEfNS_4arch4Sm90ELb1ELb0ELb1ELb0ELb1ELb0ELb0ELb1ELb0ELb1ELb1ELb0EEENS1_21CollectiveEpilogueFwdINS6_IJSA_SB_SA_EEES9_NS_10bfloat16_tESF_Li256ELb0ELb1ELb1ELb1EEENS1_19SingleTileSchedulerILb0ELb1ELb1ELi128EEEEEEEEEvNT_6ParamsE)
	.align		4
        /*003c*/ 	.word	index@(__assertfail)
	.align		4
        /*0040*/ 	.word	index@(_ZN7cutlass13device_kernelIN5flash11enable_sm90INS1_16FlashAttnFwdSm90INS1_25CollectiveMainloopFwdSm90ILi2EN4cute5tupleIJNS5_1CILi1EEES8_S8_EEENS6_IJNS7_ILi128EEESA_NS7_ILi256EEEEEELi256ENS_12float_e4m3_tEfNS_4arch4Sm90ELb1ELb0ELb1ELb1ELb1ELb0ELb0ELb1ELb0ELb1ELb1ELb0EEENS1_21CollectiveEpilogueFwdINS6_IJSA_SB_SA_EEES9_NS_10bfloat16_tESF_Li256ELb1ELb1ELb1ELb1EEENS1_36VarlenDynamicPersistentTileSchedulerILi128ELi128ELi256ELi128ELb1ELb1ELb1ELb1ELb1ELb1EEEEEEEEEvNT_6ParamsE)
	.align		4
        /*0044*/ 	.word	index@(__assertfail)
	.align		4
        /*0048*/ 	.word	index@(_ZN7cutlass13device_kernelIN5flash11enable_sm90INS1_16FlashAttnFwdSm90INS1_25CollectiveMainloopFwdSm90ILi2EN4cute5tupleIJNS5_1CILi1EEES8_S8_EEENS6_IJNS7_ILi128EEESA_NS7_ILi256EEEEEELi256ENS_12float_e4m3_tEfNS_4arch4Sm90ELb1ELb0ELb1ELb1ELb1ELb1ELb0ELb1ELb0ELb1ELb1ELb0EEENS1_21CollectiveEpilogueFwdINS6_IJSA_SB_SA_EEES9_NS_10bfloat16_tESF_Li256ELb1ELb1ELb1ELb1EEENS1_36VarlenDynamicPersistentTileSchedulerILi128ELi128ELi256ELi128ELb1ELb1ELb1ELb1ELb1ELb1EEEEEEEEEvNT_6ParamsE)
	.align		4
        /*004c*/ 	.word	index@(__assertfail)
	.align		4
        /*0050*/ 	.word	0x00000000
	.align		4
        /*0054*/ 	.word	0xfffffffe
	.align		4
        /*0058*/ 	.word	0x00000000
	.align		4
        /*005c*/ 	.word	0xfffffffd
	.align		4
        /*0060*/ 	.word	0x00000000
	.align		4
        /*0064*/ 	.word	0xfffffffc


//--------------------- .nv.constant4             --------------------------
	.section	.nv.constant4,"a",@progbits
	.align	8
	.align		8
.nv.constant4:
        /*0000*/ 	.dword	__assertfail
	.align		8
        /*0008*/ 	.dword	__unnamed_1
	.align		8
        /*0010*/ 	.dword	__unnamed_2
	.align		8
        /*0018*/ 	.dword	__unnamed_3
	.align		8
        /*0020*/ 	.dword	__unnamed_4
	.align		8
        /*0028*/ 	.dword	__unnamed_5
	.align		8
        /*0030*/ 	.dword	__unnamed_6
	.align		8
        /*0038*/ 	.dword	_ZZN5flash28permute_output_fp8_VcolmajorIN4cute6TensorINS1_11ArrayEngineIfLm128EEENS1_6LayoutINS1_5tupleIJNS6_IJNS1_1CILi2EEES8_NS7_ILi32EEEEEENS7_ILi1EEESB_EEENS6_IJNS6_IJSB_S8_NS7_ILi4EEEEEENS7_ILi0EEESF_EEEEEEEEEvRT_E9upper_map
	.align		8
        /*0040*/ 	.dword	__unnamed_7
	.align		8
        /*0048*/ 	.dword	__unnamed_8
	.align		8
        /*0050*/ 	.dword	__unnamed_9
	.align		8
        /*0058*/ 	.dword	__unnamed_10
	.align		8
        /*0060*/ 	.dword	__unnamed_11
	.align		8
        /*0068*/ 	.dword	_ZN86_INTERNAL_c2f450a7_50_flash_fwd_hdim256_e4m3_paged_split_softcap_sm90_cu_bdbb69e5_34644cuda3std3__45__cpo5beginE
	.align		8
        /*0070*/ 	.dword	_ZN86_INTERNAL_c2f450a7_50_flash_fwd_hdim256_e4m3_paged_split_softcap_sm90_cu_bdbb69e5_34644cuda3std3__45__cpo3endE
	.align		8
        /*0078*/ 	.dword	_ZN86_INTERNAL_c2f450a7_50_flash_fwd_hdim256_e4m3_paged_split_softcap_sm90_cu_bdbb69e5_34644cuda3std3__45__cpo6cbeginE
	.align		8
        /*0080*/ 	.dword	_ZN86_INTERNAL_c2f450a7_50_flash_fwd_hdim256_e4m3_paged_split_softcap_sm90_cu_bdbb69e5_34644cuda3std3__45__cpo4cendE
	.align		8
        /*0088*/ 	.dword	_ZN86_INTERNAL_c2f450a7_50_flash_fwd_hdim256_e4m3_paged_split_softcap_sm90_cu_bdbb69e5_34644cuda3std3__488_GLOBAL__N__c2f450a7_50_flash_fwd_hdim256_e4m3_paged_split_softcap_sm90_cu_bdbb69e5_34646ignoreE
	.align		8
        /*0090*/ 	.dword	_ZN86_INTERNAL_c2f450a7_50_flash_fwd_hdim256_e4m3_paged_split_softcap_sm90_cu_bdbb69e5_34644cuda3std3__419piecewise_constructE
	.align		8
        /*0098*/ 	.dword	_ZN86_INTERNAL_c2f450a7_50_flash_fwd_hdim256_e4m3_paged_split_softcap_sm90_cu_bdbb69e5_34644cuda3std3__48in_placeE
	.align		8
        /*00a0*/ 	.dword	_ZN86_INTERNAL_c2f450a7_50_flash_fwd_hdim256_e4m3_paged_split_softcap_sm90_cu_bdbb69e5_34644cuda3std6ranges3__45__cpo4swapE
	.align		8
        /*00a8*/ 	.dword	_ZN86_INTERNAL_c2f450a7_50_flash_fwd_hdim256_e4m3_paged_split_softcap_sm90_cu_bdbb69e5_34644cuda3std6ranges3__45__cpo9iter_moveE
	.align		8
        /*00b0*/ 	.dword	_ZN86_INTERNAL_c2f450a7_50_flash_fwd_hdim256_e4m3_paged_split_softcap_sm90_cu_bdbb69e5_34644cute7productE
	.align		8
        /*00b8*/ 	.dword	_ZN86_INTERNAL_c2f450a7_50_flash_fwd_hdim256_e4m3_paged_split_softcap_sm90_cu_bdbb69e5_34644cute1_E
	.align		8
        /*00c0*/ 	.dword	$str$23
	.align		8
        /*00c8*/ 	.dword	$str$24


//--------------------- .text._ZN7cutlass13device_kernelIN5flash11enable_sm90INS1_16FlashAttnFwdSm90INS1_25CollectiveMainloopFwdSm90ILi2EN4cute5tupleIJNS5_1CILi1EEES8_S8_EEENS6_IJNS7_ILi128EEESA_NS7_ILi256EEEEEELi256ENS_12float_e4m3_tEfNS_4arch4Sm90ELb0ELb0ELb1ELb0ELb1ELb0ELb0ELb1ELb0ELb1ELb1ELb0EEENS1_21CollectiveEpilogueFwdINS6_IJSA_SB_SA_EEES9_NS_10bfloat16_tESF_Li256ELb0ELb1ELb1ELb1EEENS1_19SingleTileSchedulerILb0ELb1ELb1ELi128EEEEEEEEEvNT_6ParamsE --------------------------
	.section	.text._ZN7cutlass13device_kernelIN5flash11enable_sm90INS1_16FlashAttnFwdSm90INS1_25CollectiveMainloopFwdSm90ILi2EN4cute5tupleIJNS5_1CILi1EEES8_S8_EEENS6_IJNS7_ILi128EEESA_NS7_ILi256EEEEEELi256ENS_12float_e4m3_tEfNS_4arch4Sm90ELb0ELb0ELb1ELb0ELb1ELb0ELb0ELb1ELb0ELb1ELb1ELb0EEENS1_21CollectiveEpilogueFwdINS6_IJSA_SB_SA_EEES9_NS_10bfloat16_tESF_Li256ELb0ELb1ELb1ELb1EEENS1_19SingleTileSchedulerILb0ELb1ELb1ELi128EEEEEEEEEvNT_6ParamsE,"ax",@progbits
	.align	128
.text._ZN7cutlass13device_kernelIN5flash11enable_sm90INS1_16FlashAttnFwdSm90INS1_25CollectiveMainloopFwdSm90ILi2EN4cute5tupleIJNS5_1CILi1EEES8_S8_EEENS6_IJNS7_ILi128EEESA_NS7_ILi256EEEEEELi256ENS_12float_e4m3_tEfNS_4arch4Sm90ELb0ELb0ELb1ELb0ELb1ELb0ELb0ELb1ELb0ELb1ELb1ELb0EEENS1_21CollectiveEpilogueFwdINS6_IJSA_SB_SA_EEES9_NS_10bfloat16_tESF_Li256ELb0ELb1ELb1ELb1EEENS1_19SingleTileSchedulerILb0ELb1ELb1ELi128EEEEEEEEEvNT_6ParamsE:
        .type           _ZN7cutlass13device_kernelIN5flash11enable_sm90INS1_16FlashAttnFwdSm90INS1_25CollectiveMainloopFwdSm90ILi2EN4cute5tupleIJNS5_1CILi1EEES8_S8_EEENS6_IJNS7_ILi128EEESA_NS7_ILi256EEEEEELi256ENS_12float_e4m3_tEfNS_4arch4Sm90ELb0ELb0ELb1ELb0ELb1ELb0ELb0ELb1ELb0ELb1ELb1ELb0EEENS1_21CollectiveEpilogueFwdINS6_IJSA_SB_SA_EEES9_NS_10bfloat16_tESF_Li256ELb0ELb1ELb1ELb1EEENS1_19SingleTileSchedulerILb0ELb1ELb1ELi128EEEEEEEEEvNT_6ParamsE,@function
        .size           _ZN7cutlass13device_kernelIN5flash11enable_sm90INS1_16FlashAttnFwdSm90INS1_25CollectiveMainloopFwdSm90ILi2EN4cute5tupleIJNS5_1CILi1EEES8_S8_EEENS6_IJNS7_ILi128EEESA_NS7_ILi256EEEEEELi256ENS_12float_e4m3_tEfNS_4arch4Sm90ELb0ELb0ELb1ELb0ELb1ELb0ELb0ELb1ELb0ELb1ELb1ELb0EEENS1_21CollectiveEpilogueFwdINS6_IJSA_SB_SA_EEES9_NS_10bfloat16_tESF_Li256ELb0ELb1ELb1ELb1EEENS1_19SingleTileSchedulerILb0ELb1ELb1ELi128EEEEEEEEEvNT_6ParamsE,(.L_x_3852 - _ZN7cutlass13device_kernelIN5flash11enable_sm90INS1_16FlashAttnFwdSm90INS1_25CollectiveMainloopFwdSm90ILi2EN4cute5tupleIJNS5_1CILi1EEES8_S8_EEENS6_IJNS7_ILi128EEESA_NS7_ILi256EEEEEELi256ENS_12float_e4m3_tEfNS_4arch4Sm90ELb0ELb0ELb1ELb0ELb1ELb0ELb0ELb1ELb0ELb1ELb1ELb0EEENS1_21CollectiveEpilogueFwdINS6_IJSA_SB_SA_EEES9_NS_10bfloat16_tESF_Li256ELb0ELb1ELb1ELb1EEENS1_19SingleTileSchedulerILb0ELb1ELb1ELi128EEEEEEEEEvNT_6ParamsE)
        .other          _ZN7cutlass13device_kernelIN5flash11enable_sm90INS1_16FlashAttnFwdSm90INS1_25CollectiveMainloopFwdSm90ILi2EN4cute5tupleIJNS5_1CILi1EEES8_S8_EEENS6_IJNS7_ILi128EEESA_NS7_ILi256EEEEEELi256ENS_12float_e4m3_tEfNS_4arch4Sm90ELb0ELb0ELb1ELb0ELb1ELb0ELb0ELb1ELb0ELb1ELb1ELb0EEENS1_21CollectiveEpilogueFwdINS6_IJSA_SB_SA_EEES9_NS_10bfloat16_tESF_Li256ELb0ELb1ELb1ELb1EEENS1_19SingleTileSchedulerILb0ELb1ELb1ELi128EEEEEEEEEvNT_6ParamsE,@"STO_CUDA_ENTRY STV_DEFAULT"
_ZN7cutlass13device_kernelIN5flash11enable_sm90INS1_16FlashAttnFwdSm90INS1_25CollectiveMainloopFwdSm90ILi2EN4cute5tupleIJNS5_1CILi1EEES8_S8_EEENS6_IJNS7_ILi128EEESA_NS7_ILi256EEEEEELi256ENS_12float_e4m3_tEfNS_4arch4Sm90ELb0ELb0ELb1ELb0ELb1ELb0ELb0ELb1ELb0ELb1ELb1ELb0EEENS1_21CollectiveEpilogueFwdINS6_IJSA_SB_SA_EEES9_NS_10bfloat16_tESF_Li256ELb0ELb1ELb1ELb1EEENS1_19SingleTileSchedulerILb0ELb1ELb1ELi128EEEEEEEEEvNT_6ParamsE:
[----:B------:R-:W0:Y:S02]  /*0000*/  LDC R1, c[0x0][0x28] ;  /* 0x00000a00ff017b82 */ /* 0x000e240000000800 */
[----:B0-----:R-:W-:Y:S01]  /*0010*/  VIADD R1, R1, 0xfffffff0 ;  /* 0xfffffff001017836 */ /* 0x001fe20000000000 */
[----:B------:R-:W0:Y:S01]  /*0020*/  S2R R19, SR_TID.X ;  /* 0x0000000000137919 */ /* 0x000e220000002100 */
[----:B------:R-:W-:Y:S01]  /*0030*/  ELECT P0, URZ, PT ;  /* 0x00000000003f782f */ /* 0x000fe20003800000 */
[----:B------:R-:W-:Y:S01]  /*0040*/  UMOV UR4, 0x80 ;  /* 0x0000008000047882 */ /* 0x000fe20000000000 */
[----:B------:R-:W-:Y:S01]  /*0050*/  UMOV UR7, 0x100 ;  /* 0x0000010000077882 */ /* 0x000fe20000000000 */
[--C-:B0-----:R-:W-:Y:S02]  /*0060*/  SHF.R.U32.HI R0, RZ, 0x5, R19.reuse ;  /* 0x00000005ff007819 */ /* 0x101fe40000011613 */
[----:B------:R-:W-:-:S03]  /*0070*/  SHF.R.U32.HI R16, RZ, 0x7, R19 ;  /* 0x00000007ff107819 */ /* 0x000fc60000011613 */
[----:B------:R-:W0:Y:S04]  /*0080*/  SHFL.IDX PT, R2, R0, RZ, 0x1f ;  /* 0x00001fff00027589 */ /* 0x000e2800000e0000 */
[----:B------:R1:W2:Y:S01]  /*0090*/  SHFL.IDX PT, R3, R16, RZ, 0x1f ;  /* 0x00001fff10037589 */ /* 0x0002a200000e0000 */
[C---:B0-----:R-:W-:Y:S02]  /*00a0*/  ISETP.NE.OR P0, PT, R2.reuse, RZ, !P0 ;  /* 0x000000ff0200720c */ /* 0x041fe40004705670 */
[----:B------:R-:W-:-:S11]  /*00b0*/  ISETP.NE.AND P1, PT, R2, RZ, PT ;  /* 0x000000ff0200720c */ /* 0x000fd60003f25270 */
[----:B------:R-:W-:Y:S01]  /*00c0*/  VOTEU.ALL UP0, P0 ;  /* 0x00000000003f7886 */ /* 0x000fe20000000000 */
[----:B------:R-:W-:-:S04]  /*00d0*/  VOTEU.ALL UP1, P0 ;  /* 0x00000000003f7886 */ /* 0x000fc80000020000 */
[----:B------:R-:W0:Y:S01]  /*00e0*/  @!UP0 S2UR UR8, SR_CgaCtaId ;  /* 0x00000000000889c3 */ /* 0x000e220000008800 */
[----:B------:R-:W-:Y:S01]  /*00f0*/  @!UP0 UMOV UR6, 0x400 ;  /* 0x0000040000068882 */ /* 0x000fe20000000000 */
[----:B------:R-:W-:-:S04]  /*0100*/  @!UP0 UIADD3 UR4, -UR4, 0x100000, URZ ;  /* 0x0010000004048890 */ /* 0x000fc8000fffe13f */
[----:B------:R-:W-:Y:S02]  /*0110*/  @!UP0 USHF.L.U32 UR5, UR4, 0xb, URZ ;  /* 0x0000000b04058899 */ /* 0x000fe4000800063f */
[----:B------:R-:W-:Y:S02]  /*0120*/  @!UP0 USHF.L.U32 UR4, UR4, 0x1, URZ ;  /* 0x0000000104048899 */ /* 0x000fe4000800063f */
[----:B0-----:R-:W-:Y:S02]  /*0130*/  @!UP0 ULEA UR8, UR8, UR6, 0x18 ;  /* 0x0000000608088291 */ /* 0x001fe4000f8ec03f */
[----:B------:R-:W-:-:S04]  /*0140*/  @!UP0 UIADD3 UR6, -UR7, 0x100000, URZ ;  /* 0x0010000007068890 */ /* 0x000fc8000fffe13f */
[----:B------:R-:W-:Y:S02]  /*0150*/  @!UP0 USHF.L.U32 UR7, UR6, 0xb, URZ ;  /* 0x0000000b06078899 */ /* 0x000fe4000800063f */
[----:B------:R-:W-:Y:S01]  /*0160*/  @!UP0 USHF.L.U32 UR6, UR6, 0x1, URZ ;  /* 0x0000000106068899 */ /* 0x000fe2000800063f */
[----:B------:R-:W-:-:S05]  /*0170*/  VOTEU.ALL UP0, P0 ;  /* 0x00000000003f7886 */ /* 0x000fca0000000000 */
[----:B------:R1:W0:Y:S06]  /*0180*/  @!UP0 SYNCS.EXCH.64 URZ, [UR8+0x38800], UR4 ;  /* 0x03880004083f85b2 */ /* 0x00022c0008000100 */
[----:B------:R1:W3:Y:S02]  /*0190*/  @!UP1 SYNCS.EXCH.64 URZ, [UR8+0x38820], UR6 ;  /* 0x03882006083f95b2 */ /* 0x0002e40008000100 */
[----:B-12---:R-:W-:Y:S05]  /*01a0*/  @P1 BRA `(.L_x_0) ;  /* 0x0000000000481947 */ /* 0x006fea0003800000 */
[----:B------:R-:W1:Y:S01]  /*01b0*/  S2UR UR5, SR_CgaCtaId ;  /* 0x00000000000579c3 */ /* 0x000e620000008800 */
[----:B------:R-:W-:Y:S01]  /*01c0*/  UMOV UR4, 0x400 ;  /* 0x0000040000047882 */ /* 0x000fe20000000000 */
[----:B------:R-:W-:Y:S01]  /*01d0*/  UMOV UR6, 0x80 ;  /* 0x0000008000067882 */ /* 0x000fe20000000000 */
[----:B------:R-:W-:Y:S01]  /*01e0*/  UMOV UR7, 0x100 ;  /* 0x0000010000077882 */ /* 0x000fe20000000000 */
[----:B------:R-:W-:Y:S01]  /*01f0*/  ELECT P0, URZ, PT ;  /* 0x00000000003f782f */ /* 0x000fe20003800000 */
[----:B-1----:R-:W-:Y:S02]  /*0200*/  ULEA UR8, UR5, UR4, 0x18 ;  /* 0x0000000405087291 */ /* 0x002fe4000f8ec03f */
[----:B------:R-:W-:-:S04]  /*0210*/  UIADD3 UR4, -UR6, 0x100000, URZ ;  /* 0x0010000006047890 */ /* 0x000fc8000fffe13f */
[----:B------:R-:W-:Y:S02]  /*0220*/  USHF.L.U32 UR5, UR4, 0xb, URZ ;  /* 0x0000000b04057899 */ /* 0x000fe4000800063f */
[----:B------:R-:W-:Y:S02]  /*0230*/  USHF.L.U32 UR4, UR4, 0x1, URZ ;  /* 0x0000000104047899 */ /* 0x000fe4000800063f */
[----:B------:R-:W-:-:S04]  /*0240*/  UIADD3 UR6, -UR7, 0x100000, URZ ;  /* 0x0010000007067890 */ /* 0x000fc8000fffe13f */
[----:B------:R-:W-:Y:S02]  /*0250*/  USHF.L.U32 UR7, UR6, 0xb, URZ ;  /* 0x0000000b06077899 */ /* 0x000fe4000800063f */
[----:B------:R-:W-:Y:S01]  /*0260*/  USHF.L.U32 UR6, UR6, 0x1, URZ ;  /* 0x0000000106067899 */ /* 0x000fe2000800063f */
[----:B------:R-:W1:Y:S03]  /*0270*/  FENCE.VIEW.ASYNC.S ;  /* 0x00000000000073c6 */ /* 0x000e660000000000 */
[----:B-1----:R1:W2:Y:S08]  /*0280*/  SYNCS.EXCH.64 URZ, [UR8+0x38830], UR4 ;  /* 0x03883004083f75b2 */ /* 0x0022b00008000100 */
[----:B------:R1:W4:Y:S01]  /*0290*/  SYNCS.EXCH.64 URZ, [UR8+0x38840], UR6 ;  /* 0x03884006083f75b2 */ /* 0x0003220008000100 */
[----:B------:R1:W0:Y:S01]  /*02a0*/  SYNCS.EXCH.64 URZ, [UR8+0x38838], UR4 ;  /* 0x03883804083f75b2 */ /* 0x0002220008000100 */
[----:B------:R1:W0:Y:S01]  /*02b0*/  SYNCS.EXCH.64 URZ, [UR8+0x38848], UR6 ;  /* 0x03884806083f75b2 */ /* 0x0002220008000100 */
[----:B------:R-:W-:Y:S01]  /*02c0*/  NOP ;  /* 0x0000000000007918 */ /* 0x000fe20000000000 */
.L_x_0:
[----:B------:R-:W5:Y:S01]  /*02d0*/  SHFL.IDX PT, R2, R0, RZ, 0x1f ;  /* 0x00001fff00027589 */ /* 0x000f6200000e0000 */
[----:B------:R-:W-:Y:S01]  /*02e0*/  NOP ;  /* 0x0000000000007918 */ /* 0x000fe20000000000 */
[----:B-----5:R-:W-:-:S13]  /*02f0*/  ISETP.NE.AND P0, PT, R2, RZ, PT ;  /* 0x000000ff0200720c */ /* 0x020fda0003f05270 */
[----:B------:R-:W-:Y:S05]  /*0300*/  @P0 BRA `(.L_x_1) ;  /* 0x0000000000480947 */ /* 0x000fea0003800000 */
[----:B-1----:R-:W1:Y:S01]  /*0310*/  S2UR UR5, SR_CgaCtaId ;  /* 0x00000000000579c3 */ /* 0x002e620000008800 */
        /* <DEDUP_REMOVED lines=12> */
[----:B-1----:R1:W0:Y:S08]  /*03e0*/  SYNCS.EXCH.64 URZ, [UR8+0x38850], UR4 ;  /* 0x03885004083f75b2 */ /* 0x0022300008000100 */
[----:B------:R1:W0:Y:S01]  /*03f0*/  SYNCS.EXCH.64 URZ, [UR8+0x38860], UR6 ;  /* 0x03886006083f75b2 */ /* 0x0002220008000100 */
[----:B------:R1:W0:Y:S01]  /*0400*/  SYNCS.EXCH.64 URZ, [UR8+0x38858], UR4 ;  /* 0x03885804083f75b2 */ /* 0x0002220008000100 */
[----:B------:R1:W0:Y:S01]  /*0410*/  SYNCS.EXCH.64 URZ, [UR8+0x38868], UR6 ;  /* 0x03886806083f75b2 */ /* 0x0002220008000100 */
[----:B------:R-:W-:Y:S01]  /*0420*/  NOP ;  /* 0x0000000000007918 */ /* 0x000fe20000000000 */
.L_x_1:
[----:B------:R-:W5:Y:S01]  /*0430*/  SHFL.IDX PT, R2, R0, RZ, 0x1f ;  /* 0x00001fff00027589 */ /* 0x000f6200000e0000 */
[----:B------:R-:W-:Y:S01]  /*0440*/  NOP ;  /* 0x0000000000007918 */ /* 0x000fe20000000000 */
[----:B-----5:R-:W-:-:S13]  /*0450*/  ISETP.NE.AND P0, PT, R2, RZ, PT ;  /* 0x000000ff0200720c */ /* 0x020fda0003f05270 */
[----:B------:R-:W-:Y:S05]  /*0460*/  @P0 BRA `(.L_x_2) ;  /* 0x0000000000380947 */ /* 0x000fea0003800000 */
[----:B-1----:R-:W1:Y:S01]  /*0470*/  S2UR UR5, SR_CgaCtaId ;  /* 0x00000000000579c3 */ /* 0x002e620000008800 */
[----:B------:R-:W-:Y:S01]  /*0480*/  UMOV UR4, 0x400 ;  /* 0x0000040000047882 */ /* 0x000fe20000000000 */
[----:B------:R-:W-:Y:S01]  /*0490*/  UMOV UR7, 0x80 ;  /* 0x0000008000077882 */ /* 0x000fe20000000000 */
[----:B------:R-:W-:Y:S01]  /*04a0*/  ELECT P0, URZ, PT ;  /* 0x00000000003f782f */ /* 0x000fe20003800000 */
[----:B-1----:R-:W-:Y:S02]  /*04b0*/  ULEA UR6, UR5, UR4, 0x18 ;  /* 0x0000000405067291 */ /* 0x002fe4000f8ec03f */
[----:B------:R-:W-:-:S04]  /*04c0*/  UIADD3 UR4, -UR7, 0x100000, URZ ;  /* 0x0010000007047890 */ /* 0x000fc8000fffe13f */
[----:B------:R-:W-:Y:S02]  /*04d0*/  USHF.L.U32 UR5, UR4, 0xb, URZ ;  /* 0x0000000b04057899 */ /* 0x000fe4000800063f */
[----:B------:R-:W-:Y:S01]  /*04e0*/  USHF.L.U32 UR4, UR4, 0x1, URZ ;  /* 0x0000000104047899 */ /* 0x000fe2000800063f */
[----:B------:R-:W1:Y:S11]  /*04f0*/  FENCE.VIEW.ASYNC.S ;  /* 0x00000000000073c6 */ /* 0x000e760000000000 */
[----:B-1----:R1:W0:Y:S01]  /*0500*/  SYNCS.EXCH.64 URZ, [UR6+0x38870], UR4 ;  /* 0x03887004063f75b2 */ /* 0x0022220008000100 */
[----:B------:R1:W0:Y:S01]  /*0510*/  SYNCS.EXCH.64 URZ, [UR6+0x38880], UR4 ;  /* 0x03888004063f75b2 */ /* 0x0002220008000100 */
[----:B------:R1:W0:Y:S01]  /*0520*/  SYNCS.EXCH.64 URZ, [UR6+0x38878], UR4 ;  /* 0x03887804063f75b2 */ /* 0x0002220008000100 */
[----:B------:R1:W0:Y:S01]  /*0530*/  SYNCS.EXCH.64 URZ, [UR6+0x38888], UR4 ;  /* 0x03888804063f75b2 */ /* 0x0002220008000100 */
[----:B------:R-:W-:Y:S01]  /*0540*/  NOP ;  /* 0x0000000000007918 */ /* 0x000fe20000000000 */
.L_x_2:
        /* <DEDUP_REMOVED lines=22> */
.L_x_3:
[----:B------:R-:W5:Y:S01]  /*06b0*/  SHFL.IDX PT, R2, R0, RZ, 0x1f ;  /* 0x00001fff00027589 */ /* 0x000f6200000e0000 */
[----:B------:R-:W-:Y:S01]  /*06c0*/  R2UR UR9, R3 ;  /* 0x00000000030972ca */ /* 0x000fe200000e0000 */
        /* <DEDUP_REMOVED lines=21> */
.L_x_4:
[----:B------:R-:W-:Y:S01]  /*0820*/  UISETP.NE.AND UP0, UPT, UR9, URZ, UPT ;  /* 0x0000003f0900728c */ /* 0x000fe2000bf05270 */
[----:B------:R-:W-:Y:S01]  /*0830*/  NOP ;  /* 0x0000000000007918 */ /* 0x000fe20000000000 */
[----:B------:R-:W-:Y:S01]  /*0840*/  UMOV UR36, 0x1 ;  /* 0x0000000100247882 */ /* 0x000fe20000000000 */
[----:B------:R-:W-:Y:S01]  /*0850*/  ULDC.64 UR46, c[0x0][0x208] ;  /* 0x00008200002e7ab9 */ /* 0x000fe20000000a00 */
[----:B------:R-:W-:Y:S01]  /*0860*/  USEL UR36, UR36, 0x2, !UP0 ;  /* 0x0000000224247887 */ /* 0x000fe2000c000000 */
[----:B------:R-:W-:Y:S01]  /*0870*/  BSSY B6, `(.L_x_5) ;  /* 0x0000fb1000067945 */ /* 0x000fe20003800000 */
[----:B0-234-:R-:W-:Y:S01]  /*0880*/  BAR.SYNC.DEFER_BLOCKING 0x0 ;  /* 0x0000000000007b1d */ /* 0x01dfe20000010000 */
[----:B------:R-:W-:-:S13]  /*0890*/  PLOP3.LUT P0, PT, PT, PT, UP0, 0x80, 0x0 ;  /* 0x000000000000781c */ /* 0x000fda0003f0f008 */
[----:B------:R-:W-:Y:S05]  /*08a0*/  @!P0 BRA `(.L_x_6) ;  /* 0x000000a800f88947 */ /* 0x000fea0003800000 */
.L_x_7:
[----:B------:R-:W-:-:S08]  /*08b0*/  NOP ;  /* 0x0000000000007918 */ /* 0x000fd00000000000 */
[----:B------:R-:W0:Y:S02]  /*08c0*/  USETMAXREG.TRY_ALLOC.CTAPOOL UP0, 0xe8 ;  /* 0x000000e8000079c8 */ /* 0x000e240008000600 */
[----:B0-----:R-:W-:-:S13]  /*08d0*/  PLOP3.LUT P0, PT, PT, PT, UP0, 0x80, 0x0 ;  /* 0x000000000000781c */ /* 0x001fda0003f0f008 */
[----:B------:R-:W-:Y:S05]  /*08e0*/  @!P0 BRA `(.L_x_7) ;  /* 0xfffffffc00f08947 */ /* 0x000fea000383ffff */
[----:B-1----:R-:W0:Y:S01]  /*08f0*/  S2UR UR6, SR_CTAID.Y ;  /* 0x00000000000679c3 */ /* 0x002e220000002600 */
[----:B------:R-:W-:-:S07]  /*0900*/  ULDC UR7, c[0x0][0xc50] ;  /* 0x0003140000077ab9 */ /* 0x000fce0000000800 */
[----:B------:R-:W-:Y:S08]  /*0910*/  BAR.ARV 0x8, 0x180 ;  /* 0x0206000000007b1d */ /* 0x000ff00000002000 */
[----:B------:R-:W1:Y:S01]  /*0920*/  S2UR UR37, SR_CTAID.Z ;  /* 0x00000000002579c3 */ /* 0x000e620000002700 */
[----:B------:R-:W-:Y:S01]  /*0930*/  ISETP.NE.AND P0, PT, R16, 0x1, PT ;  /* 0x000000011000780c */ /* 0x000fe20003f05270 */
[----:B------:R-:W-:-:S11]  /*0940*/  UISETP.NE.AND UP0, UPT, UR7, 0x1, UPT ;  /* 0x000000010700788c */ /* 0x000fd6000bf05270 */
[----:B------:R-:W-:Y:S01]  /*0950*/  @UP0 ULDC UR4, c[0x0][0xc54] ;  /* 0x0003150000040ab9 */ /* 0x000fe20000000800 */
[----:B------:R-:W-:Y:S06]  /*0960*/  @!P0 BAR.ARV 0x9, 0x100 ;  /* 0x0244000000008b1d */ /* 0x000fec0000002000 */
[----:B0-----:R-:W-:Y:S01]  /*0970*/  UIMAD.WIDE.U32 UR4, UR6, UR4, URZ ;  /* 0x00000004060472a5 */ /* 0x001fe2000f8e003f */
[----:B------:R-:W-:Y:S01]  /*0980*/  @UP0 ULDC UR8, c[0x0][0xc58] ;  /* 0x0003160000080ab9 */ /* 0x000fe20000000800 */
[----:B------:R-:W-:Y:S01]  /*0990*/  UMOV UR38, UR6 ;  /* 0x0000000600267c82 */ /* 0x000fe20008000000 */
[----:B-1----:R-:W-:Y:S01]  /*09a0*/  ISETP.LE.AND P0, PT, RZ, UR37, PT ;  /* 0x00000025ff007c0c */ /* 0x002fe2000bf03270 */
[----:B------:R-:W-:-:S04]  /*09b0*/  @UP0 USHF.R.U32.HI UR38, URZ, UR8, UR5 ;  /* 0x000000083f260299 */ /* 0x000fc80008011605 */
[----:B------:R-:W-:-:S04]  /*09c0*/  UIADD3 UR4, -UR38, URZ, URZ ;  /* 0x0000003f26047290 */ /* 0x000fc8000fffe13f */
[----:B------:R-:W-:-:S04]  /*09d0*/  UIMAD UR7, UR7, UR4, UR6 ;  /* 0x00000004070772a4 */ /* 0x000fc8000f8e0206 */
[----:B------:R-:W-:Y:S08]  /*09e0*/  @!P0 BRA `(.L_x_8) ;  /* 0x000000f800648947 */ /* 0x000ff00003800000 */
[----:B------:R-:W-:Y:S01]  /*09f0*/  ULDC.64 UR4, c[0x0][0x418] ;  /* 0x0001060000047ab9 */ /* 0x000fe20000000a00 */
[----:B------:R-:W-:Y:S01]  /*0a00*/  ULDC UR44, c[0x0][0x424] ;  /* 0x00010900002c7ab9 */ /* 0x000fe20000000800 */
[----:B------:R-:W-:Y:S02]  /*0a10*/  UISETP.NE.U32.AND UP0, UPT, UR4, URZ, UPT ;  /* 0x0000003f0400728c */ /* 0x000fe4000bf05070 */
[----:B------:R-:W-:Y:S02]  /*0a20*/  ULOP3.LUT UR39, UR7, 0xffff, URZ, 0xc0, !UPT ;  /* 0x0000ffff07277892 */ /* 0x000fe4000f8ec03f */
[----:B------:R-:W-:Y:S01]  /*0a30*/  UISETP.NE.AND.EX UP0, UPT, UR5, URZ, UPT, UP0 ;  /* 0x0000003f0500728c */ /* 0x000fe2000bf05300 */
[----:B------:R-:W-:-:S03]  /*0a40*/  ULDC UR4, c[0x0][0x2f0] ;  /* 0x0000bc0000047ab9 */ /* 0x000fc60000000800 */
[----:B------:R-:W-:-:S04]  /*0a50*/  USEL UR44, UR44, 0x1, UP0 ;  /* 0x000000012c2c7887 */ /* 0x000fc80008000000 */
[----:B------:R-:W-:-:S04]  /*0a60*/  UIMAD UR44, UR44, UR4, URZ ;  /* 0x000000042c2c72a4 */ /* 0x000fc8000f8e023f */
[----:B------:R-:W-:Y:S02]  /*0a70*/  UISETP.GE.AND UP0, UPT, UR44, 0x1, UPT ;  /* 0x000000012c00788c */ /* 0x000fe4000bf06270 */
[----:B------:R-:W-:-:S04]  /*0a80*/  UIADD3 UR4, UR44, 0x7f, URZ ;  /* 0x0000007f2c047890 */ /* 0x000fc8000fffe03f */
[----:B------:R-:W-:Y:S01]  /*0a90*/  PLOP3.LUT P0, PT, PT, PT, UP0, 0x80, 0x0 ;  /* 0x000000000000781c */ /* 0x000fe20003f0f008 */
[----:B------:R-:W-:-:S04]  /*0aa0*/  USHF.R.S32.HI UR5, URZ, 0x1f, UR4 ;  /* 0x0000001f3f057899 */ /* 0x000fc80008011404 */
[----:B------:R-:W-:-:S03]  /*0ab0*/  ULEA.HI UR5, UR5, UR4, URZ, 0x7 ;  /* 0x0000000405057291 */ /* 0x000fc6000f8f383f */
[----:B------:R-:W-:Y:S01]  /*0ac0*/  UMOV UR4, URZ ;  /* 0x0000003f00047c82 */ /* 0x000fe20008000000 */
[----:B------:R-:W-:-:S04]  /*0ad0*/  USHF.R.S32.HI UR6, URZ, 0x7, UR5 ;  /* 0x000000073f067899 */ /* 0x000fc80008011405 */
[----:B------:R-:W-:Y:S08]  /*0ae0*/  @!P0 BRA `(.L_x_9) ;  /* 0x0000000000908947 */ /* 0x000ff00003800000 */
[----:B------:R-:W-:Y:S01]  /*0af0*/  USHF.R.U32.HI UR7, URZ, 0x10, UR7 ;  /* 0x000000103f077899 */ /* 0x000fe20008011607 */
[----:B------:R-:W-:-:S03]  /*0b00*/  UMOV UR4, URZ ;  /* 0x0000003f00047c82 */ /* 0x000fc60008000000 */
[----:B------:R-:W-:-:S11]  /*0b10*/  UISETP.NE.AND UP0, UPT, UR7, URZ, UPT ;  /* 0x0000003f0700728c */ /* 0x000fd6000bf05270 */
[----:B------:R-:W-:Y:S02]  /*0b20*/  @!UP0 ULDC UR7, c[0x0][0x9f0] ;  /* 0x00027c0000078ab9 */ /* 0x000fe40000000800 */
[----:B------:R-:W-:Y:S01]  /*0b30*/  IMAD.U32 R3, RZ, RZ, UR7 ;  /* 0x00000007ff037e24 */ /* 0x000fe2000f8e00ff */
[----:B------:R-:W-:-:S04]  /*0b40*/  UIADD3 UR8, UR6, -0x1, UR7 ;  /* 0xffffffff06087890 */ /* 0x000fc8000fffe007 */
[-C--:B------:R-:W-:Y:S02]  /*0b50*/  IABS R0, R3.reuse ;  /* 0x0000000300007213 */ /* 0x080fe40000000000 */
[----:B------:R-:W-:Y:S01]  /*0b60*/  IMAD.U32 R4, RZ, RZ, UR8 ;  /* 0x00000008ff047e24 */ /* 0x000fe2000f8e00ff */
[----:B------:R-:W-:Y:S01]  /*0b70*/  IABS R5, R3 ;  /* 0x0000000300057213 */ /* 0x000fe20000000000 */
[----:B------:R-:W-:Y:S01]  /*0b80*/  ULOP3.LUT UR8, UR8, UR7, URZ, 0x3c, !UPT ;  /* 0x0000000708087292 */ /* 0x000fe2000f8e3c3f */
[----:B------:R-:W-:Y:S02]  /*0b90*/  R2UR UR11, R0 ;  /* 0x00000000000b72ca */ /* 0x000fe400000e0000 */
[----:B------:R-:W-:-:S05]  /*0ba0*/  IABS R4, R4 ;  /* 0x0000000400047213 */ /* 0x000fca0000000000 */
[----:B------:R-:W-:-:S05]  /*0bb0*/  IMAD.MOV.U32 R3, RZ, RZ, R4 ;  /* 0x000000ffff037224 */ /* 0x000fca00078e0004 */
[----:B------:R-:W-:Y:S01]  /*0bc0*/  R2UR UR10, R3 ;  /* 0x00000000030a72ca */ /* 0x000fe200000e0000 */
[----:B------:R-:W0:Y:S08]  /*0bd0*/  I2F.RP R0, UR11 ;  /* 0x0000000b00007d06 */ /* 0x000e300008209400 */
[----:B0-----:R-:W0:Y:S02]  /*0be0*/  MUFU.RCP R0, R0 ;  /* 0x0000000000007308 */ /* 0x001e240000001000 */
[----:B0-----:R-:W-:-:S02]  /*0bf0*/  VIADD R2, R0, 0xffffffe ;  /* 0x0ffffffe00027836 */ /* 0x001fc40000000000 */
[----:B------:R-:W-:-:S04]  /*0c00*/  IMAD.MOV R0, RZ, RZ, -R5 ;  /* 0x000000ffff007224 */ /* 0x000fc800078e0a05 */
[----:B------:R-:W0:Y:S02]  /*0c10*/  F2I.FTZ.U32.TRUNC.NTZ R2, R2 ;  /* 0x0000000200027305 */ /* 0x000e24000021f000 */
[----:B0-----:R-:W-:-:S13]  /*0c20*/  R2UR UR5, R2 ;  /* 0x00000000020572ca */ /* 0x001fda00000e0000 */
[----:B------:R-:W-:-:S04]  /*0c30*/  UIADD3 UR9, URZ, -UR5, URZ ;  /* 0x800000053f097290 */ /* 0x000fc8000fffe03f */
[----:B------:R-:W-:-:S04]  /*0c40*/  UIMAD UR9, UR9, UR11, URZ ;  /* 0x0000000b090972a4 */ /* 0x000fc8000f8e023f */
[----:B------:R-:W-:-:S03]  /*0c50*/  UIMAD.WIDE.U32 UR4, UR5, UR9, UR4 ;  /* 0x00000009050472a5 */ /* 0x000fc6000f8e0004 */
[----:B------:R-:W-:Y:S01]  /*0c60*/  R2UR UR9, R0 ;  /* 0x00000000000972ca */ /* 0x000fe200000e0000 */
[----:B------:R-:W-:-:S12]  /*0c70*/  UIMAD.WIDE.U32 UR4, UR5, UR10, URZ ;  /* 0x0000000a050472a5 */ /* 0x000fd8000f8e003f */
[----:B------:R-:W-:-:S04]  /*0c80*/  UIMAD UR4, UR5, UR9, UR10 ;  /* 0x00000009050472a4 */ /* 0x000fc8000f8e020a */
[----:B------:R-:W-:-:S11]  /*0c90*/  UISETP.GT.U32.AND UP1, UPT, UR11, UR4, UPT ;  /* 0x000000040b00728c */ /* 0x000fd6000bf24070 */
[----:B------:R-:W-:Y:S02]  /*0ca0*/  @!UP1 UIADD3 UR4, UR4, -UR11, URZ ;  /* 0x8000000b04049290 */ /* 0x000fe4000fffe03f */
[----:B------:R-:W-:Y:S02]  /*0cb0*/  @!UP1 UIADD3 UR5, UR5, 0x1, URZ ;  /* 0x0000000105059890 */ /* 0x000fe4000fffe03f */
[----:B------:R-:W-:Y:S02]  /*0cc0*/  UISETP.GE.U32.AND UP0, UPT, UR4, UR11, UPT ;  /* 0x0000000b0400728c */ /* 0x000fe4000bf06070 */
[----:B------:R-:W-:-:S09]  /*0cd0*/  UISETP.GE.AND UP1, UPT, UR8, URZ, UPT ;  /* 0x0000003f0800728c */ /* 0x000fd2000bf26270 */
[----:B------:R-:W-:Y:S02]  /*0ce0*/  @UP0 UIADD3 UR5, UR5, 0x1, URZ ;  /* 0x0000000105050890 */ /* 0x000fe4000fffe03f */
[----:B------:R-:W-:-:S05]  /*0cf0*/  UISETP.NE.AND UP0, UPT, UR7, URZ, UPT ;  /* 0x0000003f0700728c */ /* 0x000fca000bf05270 */
[----:B------:R-:W-:Y:S02]  /*0d00*/  UMOV UR4, UR5 ;  /* 0x0000000500047c82 */ /* 0x000fe40008000000 */
[----:B------:R-:W-:-:S04]  /*0d10*/  @!UP1 UIADD3 UR4, -UR4, URZ, URZ ;  /* 0x0000003f04049290 */ /* 0x000fc8000fffe13f */
[----:B------:R-:W-:-:S12]  /*0d20*/  @!UP0 ULOP3.LUT UR4, URZ, UR7, URZ, 0x33, !UPT ;  /* 0x000000073f048292 */ /* 0x000fd8000f8e333f */
.L_x_9:
[----:B------:R-:W-:Y:S01]  /*0d30*/  UIMAD UR39, UR39, UR4, URZ ;  /* 0x00000004272772a4 */ /* 0x000fe2000f8e023f */
[----:B------:R-:W-:Y:S01]  /*0d40*/  IMAD.U32 R0, RZ, RZ, UR6 ;  /* 0x00000006ff007e24 */ /* 0x000fe2000f8e00ff */
[----:B------:R-:W-:Y:S01]  /*0d50*/  USHF.R.S32.HI UR40, URZ, 0x1f, UR37 ;  /* 0x0000001f3f287899 */ /* 0x000fe20008011425 */
[----:B------:R-:W-:Y:S01]  /*0d60*/  IMAD.U32 R3, RZ, RZ, UR4 ;  /* 0x00000004ff037e24 */ /* 0x000fe2000f8e00ff */
[----:B------:R-:W-:Y:S01]  /*0d70*/  PLOP3.LUT P0, PT, PT, PT, PT, 0x80, 0x0 ;  /* 0x000000000000781c */ /* 0x000fe20003f0f070 */
[----:B------:R-:W-:Y:S01]  /*0d80*/  VIADD R19, R19, 0xffffff80 ;  /* 0xffffff8013137836 */ /* 0x000fe20000000000 */
[----:B------:R-:W-:Y:S01]  /*0d90*/  CS2R R28, SRZ ;  /* 0x00000000001c7805 */ /* 0x000fe2000001ff00 */
[----:B------:R-:W-:Y:S01]  /*0da0*/  IMAD.MOV.U32 R2, RZ, RZ, RZ ;  /* 0x000000ffff027224 */ /* 0x000fe200078e00ff */
[----:B------:R-:W-:Y:S02]  /*0db0*/  VIADDMNMX R0, R3, UR39, R0, PT ;  /* 0x0000002703007c46 */ /* 0x000fe4000b800100 */
[----:B------:R-:W-:Y:S01]  /*0dc0*/  CS2R R24, SRZ ;  /* 0x0000000000187805 */ /* 0x000fe2000001ff00 */
[----:B------:R-:W-:Y:S01]  /*0dd0*/  IMAD.MOV.U32 R6, RZ, RZ, RZ ;  /* 0x000000ffff067224 */ /* 0x000fe200078e00ff */
[----:B------:R-:W-:-:S02]  /*0de0*/  CS2R R26, SRZ ;  /* 0x00000000001a7805 */ /* 0x000fc4000001ff00 */
[----:B------:R-:W-:Y:S01]  /*0df0*/  R2UR UR43, R0 ;  /* 0x00000000002b72ca */ /* 0x000fe200000e0000 */
[----:B------:R-:W-:Y:S01]  /*0e00*/  IMAD.MOV.U32 R0, RZ, RZ, RZ ;  /* 0x000000ffff007224 */ /* 0x000fe200078e00ff */
[----:B------:R-:W-:Y:S01]  /*0e10*/  CS2R R36, SRZ ;  /* 0x0000000000247805 */ /* 0x000fe2000001ff00 */
[----:B------:R-:W-:Y:S01]  /*0e20*/  IMAD.MOV.U32 R31, RZ, RZ, RZ ;  /* 0x000000ffff1f7224 */ /* 0x000fe200078e00ff */
[----:B------:R-:W-:Y:S02]  /*0e30*/  CS2R R32, SRZ ;  /* 0x0000000000207805 */ /* 0x000fe4000001ff00 */
[----:B------:R-:W-:Y:S02]  /*0e40*/  MOV R10, RZ ;  /* 0x000000ff000a7202 */ /* 0x000fe40000000f00 */
[----:B------:R-:W-:Y:S01]  /*0e50*/  CS2R R34, SRZ ;  /* 0x0000000000227805 */ /* 0x000fe2000001ff00 */
[----:B------:R-:W-:Y:S01]  /*0e60*/  IMAD.MOV.U32 R39, RZ, RZ, RZ ;  /* 0x000000ffff277224 */ /* 0x000fe200078e00ff */
[----:B------:R-:W-:-:S02]  /*0e70*/  CS2R R44, SRZ ;  /* 0x00000000002c7805 */ /* 0x000fc4000001ff00 */
[----:B------:R-:W-:Y:S02]  /*0e80*/  CS2R R40, SRZ ;  /* 0x0000000000287805 */ /* 0x000fe4000001ff00 */
[----:B------:R-:W-:Y:S02]  /*0e90*/  CS2R R46, SRZ ;  /* 0x00000000002e7805 */ /* 0x000fe4000001ff00 */
[----:B------:R-:W-:Y:S02]  /*0ea0*/  CS2R R42, SRZ ;  /* 0x00000000002a7805 */ /* 0x000fe4000001ff00 */
[----:B------:R-:W-:Y:S01]  /*0eb0*/  CS2R R52, SRZ ;  /* 0x0000000000347805 */ /* 0x000fe2000001ff00 */
[----:B------:R-:W-:Y:S01]  /*0ec0*/  UISETP.GT.AND UP0, UPT, UR43, UR39, UPT ;  /* 0x000000272b00728c */ /* 0x000fe2000bf04270 */
[----:B------:R-:W-:Y:S02]  /*0ed0*/  CS2R R48, SRZ ;  /* 0x0000000000307805 */ /* 0x000fe4000001ff00 */
[----:B------:R-:W-:-:S02]  /*0ee0*/  CS2R R54, SRZ ;  /* 0x0000000000367805 */ /* 0x000fc4000001ff00 */
[----:B------:R-:W-:Y:S02]  /*0ef0*/  CS2R R50, SRZ ;  /* 0x0000000000327805 */ /* 0x000fe4000001ff00 */
[----:B------:R-:W-:Y:S02]  /*0f00*/  CS2R R60, SRZ ;  /* 0x00000000003c7805 */ /* 0x000fe4000001ff00 */
[----:B------:R-:W-:Y:S02]  /*0f10*/  CS2R R56, SRZ ;  /* 0x0000000000387805 */ /* 0x000fe4000001ff00 */
[----:B------:R-:W-:Y:S02]  /*0f20*/  PLOP3.LUT P1, PT, PT, PT, UP0, 0x80, 0x0 ;  /* 0x000000000000781c */ /* 0x000fe40003f2f008 */
[----:B------:R-:W-:Y:S02]  /*0f30*/  CS2R R62, SRZ ;  /* 0x00000000003e7805 */ /* 0x000fe4000001ff00 */
[----:B------:R-:W-:-:S02]  /*0f40*/  CS2R R58, SRZ ;  /* 0x00000000003a7805 */ /* 0x000fc4000001ff00 */
[----:B------:R-:W-:Y:S02]  /*0f50*/  CS2R R68, SRZ ;  /* 0x0000000000447805 */ /* 0x000fe4000001ff00 */
[----:B------:R-:W-:Y:S02]  /*0f60*/  CS2R R64, SRZ ;  /* 0x0000000000407805 */ /* 0x000fe4000001ff00 */
[----:B------:R-:W-:Y:S02]  /*0f70*/  CS2R R70, SRZ ;  /* 0x0000000000467805 */ /* 0x000fe4000001ff00 */
[----:B------:R-:W-:Y:S02]  /*0f80*/  CS2R R66, SRZ ;  /* 0x0000000000427805 */ /* 0x000fe4000001ff00 */
        /* <DEDUP_REMOVED lines=38> */
[----:B------:R-:W-:Y:S01]  /*11f0*/  CS2R R150, SRZ ;  /* 0x0000000000967805 */ /* 0x000fe2000001ff00 */
[----:B------:R-:W-:Y:S02]  /*1200*/  IMAD.MOV.U32 R8, RZ, RZ, RZ ;  /* 0x000000ffff087224 */ /* 0x000fe400078e00ff */
[----:B------:R-:W-:Y:S01]  /*1210*/  IMAD.MOV.U32 R147, RZ, RZ, RZ ;  /* 0x000000ffff937224 */ /* 0x000fe200078e00ff */
[----:B------:R-:W-:Y:S06]  /*1220*/  @!P1 BRA `(.L_x_10) ;  /* 0x0000006400409947 */ /* 0x000fec0003800000 */
[----:B------:R-:W-:Y:S01]  /*1230*/  SHF.R.S32.HI R0, RZ, 0x1f, R19 ;  /* 0x0000001fff007819 */ /* 0x000fe20000011413 */
[----:B------:R-:W0:Y:S01]  /*1240*/  S2UR UR42, SR_CgaCtaId ;  /* 0x00000000002a79c3 */ /* 0x000e220000008800 */
[----:B------:R-:W-:Y:S02]  /*1250*/  UMOV UR41, 0x400 ;  /* 0x0000040000297882 */ /* 0x000fe40000000000 */
[----:B------:R-:W-:-:S04]  /*1260*/  LEA.HI R17, R0, R19, RZ, 0x7 ;  /* 0x0000001300117211 */ /* 0x000fc800078f38ff */
[----:B------:R-:W-:-:S06]  /*1270*/  SHF.R.S32.HI R0, RZ, 0x7, R17 ;  /* 0x00000007ff007819 */ /* 0x000fcc0000011411 */
[----:B------:R-:W1:Y:S01]  /*1280*/  SHFL.IDX PT, R0, R0, RZ, 0x1f ;  /* 0x00001fff00007589 */ /* 0x000e6200000e0000 */
[----:B0-----:R-:W-:-:S04]  /*1290*/  ULEA UR41, UR42, UR41, 0x18 ;  /* 0x000000292a297291 */ /* 0x001fc8000f8ec03f */
[----:B------:R-:W-:-:S04]  /*12a0*/  UIADD3 UR6, UR41, 0x20400, URZ ;  /* 0x0002040029067890 */ /* 0x000fc8000fffe03f */
[----:B------:R-:W-:Y:S01]  /*12b0*/  ULOP3.LUT UP0, URZ, UR6, 0x3ff, URZ, 0xc0, !UPT ;  /* 0x000003ff063f7892 */ /* 0x000fe2000f80c03f */
[----:B-1----:R-:W-:-:S05]  /*12c0*/  R2UR UR4, R0 ;  /* 0x00000000000472ca */ /* 0x002fca00000e0000 */
[----:B------:R-:W-:-:S08]  /*12d0*/  PLOP3.LUT P0, PT, PT, PT, UP0, 0x80, 0x0 ;  /* 0x000000000000781c */ /* 0x000fd00003f0f008 */
[----:B------:R-:W-:-:S04]  /*12e0*/  ULEA.HI UR5, UR4, UR4, URZ, 0x1 ;  /* 0x0000000404057291 */ /* 0x000fc8000f8f083f */
[----:B------:R-:W-:-:S04]  /*12f0*/  ULOP3.LUT UR5, UR5, 0x1e, URZ, 0xc0, !UPT ;  /* 0x0000001e05057892 */ /* 0x000fc8000f8ec03f */
[----:B------:R-:W-:-:S04]  /*1300*/  UIADD3 UR5, UR4, -UR5, URZ ;  /* 0x8000000504057290 */ /* 0x000fc8000fffe03f */
[----:B------:R-:W-:-:S04]  /*1310*/  ULEA UR5, UR5, UR6, 0xd ;  /* 0x0000000605057291 */ /* 0x000fc8000f8e683f */
[----:B------:R-:W-:-:S04]  /*1320*/  USHF.R.U32.HI UR5, URZ, 0x4, UR5 ;  /* 0x000000043f057899 */ /* 0x000fc80008011605 */
[----:B------:R-:W-:Y:S01]  /*1330*/  ULOP3.LUT UR45, UR5, 0x3fff, URZ, 0xc0, !UPT ;  /* 0x00003fff052d7892 */ /* 0x000fe2000f8ec03f */
[----:B------:R-:W-:Y:S11]  /*1340*/  @!P0 BRA `(.L_x_11) ;  /* 0x0000000000408947 */ /* 0x000ff60003800000 */
[----:B------:R-:W-:Y:S01]  /*1350*/  MOV R0, 0x0 ;  /* 0x0000000000007802 */ /* 0x000fe20000000f00 */
[----:B------:R-:W-:Y:S01]  /*1360*/  ULDC.64 UR4, c[0x4][0xc0] ;  /* 0x0100300000047ab9 */ /* 0x000fe20000000a00 */
[----:B------:R-:W-:Y:S01]  /*1370*/  ULDC.64 UR6, c[0x4][0x30] ;  /* 0x01000c0000067ab9 */ /* 0x000fe20000000a00 */
[----:B------:R-:W-:Y:S01]  /*1380*/  IMAD.U32 R4, RZ, RZ, UR4 ;  /* 0x00000004ff047e24 */ /* 0x000fe2000f8e00ff */
[----:B------:R0:W1:Y:S01]  /*1390*/  LDC.64 R2, c[0x4][R0] ;  /* 0x0100000000027b82 */ /* 0x0000620000000a00 */
[----:B------:R-:W-:Y:S01]  /*13a0*/  IMAD.U32 R5, RZ, RZ, UR5 ;  /* 0x00000005ff057e24 */ /* 0x000fe2000f8e00ff */
[----:B------:R-:W-:Y:S01]  /*13b0*/  ULDC.64 UR4, c[0x4][0xc8] ;  /* 0x0100320000047ab9 */ /* 0x000fe20000000a00 */
[----:B------:R-:W-:Y:S02]  /*13c0*/  IMAD.U32 R10, RZ, RZ, UR6 ;  /* 0x00000006ff0a7e24 */ /* 0x000fe4000f8e00ff */
[----:B------:R-:W-:Y:S02]  /*13d0*/  IMAD.U32 R6, RZ, RZ, UR4 ;  /* 0x00000004ff067e24 */ /* 0x000fe4000f8e00ff */
[----:B------:R-:W-:-:S02]  /*13e0*/  IMAD.U32 R7, RZ, RZ, UR5 ;  /* 0x00000005ff077e24 */ /* 0x000fc4000f8e00ff */
[----:B------:R-:W-:Y:S02]  /*13f0*/  IMAD.U32 R11, RZ, RZ, UR7 ;  /* 0x00000007ff0b7e24 */ /* 0x000fe4000f8e00ff */
[----:B------:R-:W-:Y:S02]  /*1400*/  IMAD.MOV.U32 R8, RZ, RZ, 0x70 ;  /* 0x00000070ff087424 */ /* 0x000fe400078e00ff */
[----:B------:R-:W-:Y:S02]  /*1410*/  IMAD.MOV.U32 R12, RZ, RZ, 0x1 ;  /* 0x00000001ff0c7424 */ /* 0x000fe400078e00ff */
[----:B0-----:R-:W-:-:S07]  /*1420*/  IMAD.MOV.U32 R13, RZ, RZ, RZ ;  /* 0x000000ffff0d7224 */ /* 0x001fce00078e00ff */
[----:B------:R-:W-:-:S07]  /*1430*/  LEPC R20, `(.L_x_11) ;  /* 0x000000001014794e */ /* 0x000fce0000000000 */
[----:B-1----:R-:W-:Y:S05]  /*1440*/  CALL.ABS.NOINC R2 ;  /* 0x0000000002007343 */ /* 0x002fea0003c00000 */
.L_x_11:
[----:B------:R-:W-:Y:S01]  /*1450*/  ULDC.64 UR6, c[0x0][0x990] ;  /* 0x0002640000067ab9 */ /* 0x000fe20000000a00 */
[----:B------:R-:W-:Y:S01]  /*1460*/  ULDC.64 UR4, c[0x0][0x998] ;  /* 0x0002660000047ab9 */ /* 0x000fe20000000a00 */
[----:B------:R-:W-:Y:S01]  /*1470*/  UISETP.NE.U32.AND UP0, UPT, UR6, URZ, UPT ;  /* 0x0000003f0600728c */ /* 0x000fe2000bf05070 */
[----:B------:R-:W-:Y:S01]  /*1480*/  IMAD.MOV.U32 R3, RZ, RZ, 0x3f800000 ;  /* 0x3f800000ff037424 */ /* 0x000fe200078e00ff */
[----:B------:R-:W-:Y:S01]  /*1490*/  UISETP.NE.U32.AND UP1, UPT, UR4, URZ, UPT ;  /* 0x0000003f0400728c */ /* 0x000fe2000bf25070 */
[----:B------:R-:W-:Y:S01]  /*14a0*/  MOV R0, 0x3f800000 ;  /* 0x3f80000000007802 */ /* 0x000fe20000000f00 */
[----:B------:R-:W-:Y:S02]  /*14b0*/  UISETP.NE.AND.EX UP0, UPT, UR7, URZ, UPT, UP0 ;  /* 0x0000003f0700728c */ /* 0x000fe4000bf05300 */
[----:B------:R-:W-:-:S04]  /*14c0*/  UISETP.NE.AND.EX UP1, UPT, UR5, URZ, UPT, UP1 ;  /* 0x0000003f0500728c */ /* 0x000fc8000bf25310 */
[----:B------:R-:W-:Y:S02]  /*14d0*/  PLOP3.LUT P0, PT, PT, PT, UP0, 0x80, 0x0 ;  /* 0x000000000000781c */ /* 0x000fe40003f0f008 */
[----:B------:R-:W-:-:S03]  /*14e0*/  PLOP3.LUT P1, PT, PT, PT, UP1, 0x80, 0x0 ;  /* 0x000000000000781c */ /* 0x000fc60003f2f018 */
[----:B------:R-:W-:Y:S01]  /*14f0*/  @UP0 ULDC.64 UR12, c[0x0][0x9a8] ;  /* 0x00026a00000c0ab9 */ /* 0x000fe20000000a00 */
[----:B------:R-:W-:Y:S01]  /*1500*/  @UP0 ULDC.64 UR16, c[0x0][0x9b0] ;  /* 0x00026c0000100ab9 */ /* 0x000fe20000000a00 */
[----:B------:R-:W-:Y:S01]  /*1510*/  @UP1 ULDC.64 UR14, c[0x0][0x9b8] ;  /* 0x00026e00000e1ab9 */ /* 0x000fe20000000a00 */
[----:B------:R-:W-:Y:S02]  /*1520*/  @UP0 UIMAD UR10, UR40, UR12, URZ ;  /* 0x0000000c280a02a4 */ /* 0x000fe4000f8e023f */
[----:B------:R-:W-:Y:S02]  /*1530*/  @UP0 UIMAD.WIDE.U32 UR8, UR37, UR12, URZ ;  /* 0x0000000c250802a5 */ /* 0x000fe4000f8e003f */
[----:B------:R-:W-:Y:S02]  /*1540*/  @UP1 UIMAD UR12, UR40, UR14, URZ ;  /* 0x0000000e280c12a4 */ /* 0x000fe4000f8e023f */
[----:B------:R-:W-:Y:S02]  /*1550*/  @UP0 UIMAD UR13, UR37, UR13, UR10 ;  /* 0x0000000d250d02a4 */ /* 0x000fe4000f8e020a */
[----:B------:R-:W-:-:S02]  /*1560*/  @UP1 UIMAD.WIDE.U32 UR10, UR37, UR14, URZ ;  /* 0x0000000e250a12a5 */ /* 0x000fc4000f8e003f */
[----:B------:R-:W-:Y:S02]  /*1570*/  @UP1 UIMAD UR14, UR37, UR15, UR12 ;  /* 0x0000000f250e12a4 */ /* 0x000fe4000f8e020c */
[----:B------:R-:W-:Y:S02]  /*1580*/  @UP0 USHF.R.S32.HI UR12, URZ, 0x1f, UR38 ;  /* 0x0000001f3f0c0899 */ /* 0x000fe40008011426 */
[----:B------:R-:W-:Y:S01]  /*1590*/  @UP1 USHF.R.S32.HI UR15, URZ, 0x1f, UR38 ;  /* 0x0000001f3f0f1899 */ /* 0x000fe20008011426 */
[----:B------:R-:W-:Y:S01]  /*15a0*/  @UP1 ULDC.64 UR18, c[0x0][0x9c0] ;  /* 0x0002700000121ab9 */ /* 0x000fe20000000a00 */
[----:B------:R-:W-:Y:S02]  /*15b0*/  @UP0 UIMAD UR12, UR12, UR16, URZ ;  /* 0x000000100c0c02a4 */ /* 0x000fe4000f8e023f */
[----:B------:R-:W-:Y:S02]  /*15c0*/  @UP0 UIADD3 UR9, UR9, UR13, URZ ;  /* 0x0000000d09090290 */ /* 0x000fe4000fffe03f */
[----:B------:R-:W-:-:S02]  /*15d0*/  @UP1 UIMAD UR13, UR15, UR18, URZ ;  /* 0x000000120f0d12a4 */ /* 0x000fc4000f8e023f */
[----:B------:R-:W-:Y:S02]  /*15e0*/  @UP1 UIADD3 UR11, UR11, UR14, URZ ;  /* 0x0000000e0b0b1290 */ /* 0x000fe4000fffe03f */
[----:B------:R-:W-:Y:S02]  /*15f0*/  @UP0 UIMAD UR12, UR38, UR17, UR12 ;  /* 0x00000011260c02a4 */ /* 0x000fe4000f8e020c */
[----:B------:R-:W-:Y:S02]  /*1600*/  @UP0 UIMAD.WIDE.U32 UR8, UR38, UR16, UR8 ;  /* 0x00000010260802a5 */ /* 0x000fe4000f8e0008 */
[----:B------:R-:W-:Y:S02]  /*1610*/  @UP1 UIMAD UR13, UR38, UR19, UR13 ;  /* 0x00000013260d12a4 */ /* 0x000fe4000f8e020d */
[----:B------:R-:W-:Y:S02]  /*1620*/  @UP1 UIMAD.WIDE.U32 UR10, UR38, UR18, UR10 ;  /* 0x00000012260a12a5 */ /* 0x000fe4000f8e000a */
[----:B------:R-:W-:-:S02]  /*1630*/  @UP0 UIADD3 UR12, UR9, UR12, URZ ;  /* 0x0000000c090c0290 */ /* 0x000fc4000fffe03f */
[----:B------:R-:W-:Y:S02]  /*1640*/  @UP0 ULEA UR6, UP2, UR8, UR6, 0x2 ;  /* 0x0000000608060291 */ /* 0x000fe4000f84103f */
[----:B------:R-:W-:Y:S02]  /*1650*/  @UP1 UIADD3 UR9, UR11, UR13, URZ ;  /* 0x0000000d0b091290 */ /* 0x000fe4000fffe03f */
[----:B------:R-:W-:Y:S02]  /*1660*/  @UP1 ULEA UR4, UP3, UR10, UR4, 0x2 ;  /* 0x000000040a041291 */ /* 0x000fe4000f86103f */
[----:B------:R-:W-:Y:S01]  /*1670*/  @UP0 ULEA.HI.X UR7, UR8, UR7, UR12, 0x2, UP2 ;  /* 0x0000000708070291 */ /* 0x000fe200090f140c */
[----:B------:R-:W-:Y:S01]  /*1680*/  IMAD.U32 R6, RZ, RZ, UR6 ;  /* 0x00000006ff067e24 */ /* 0x000fe2000f8e00ff */
[----:B------:R-:W-:Y:S02]  /*1690*/  @UP1 ULEA.HI.X UR5, UR10, UR5, UR9, 0x2, UP3 ;  /* 0x000000050a051291 */ /* 0x000fe400098f1409 */
[----:B------:R-:W-:Y:S01]  /*16a0*/  IMAD.U32 R8, RZ, RZ, UR4 ;  /* 0x00000004ff087e24 */ /* 0x000fe2000f8e00ff */
[----:B------:R-:W-:Y:S01]  /*16b0*/  SHF.L.U32 R4, RZ, 0x1f, RZ ;  /* 0x0000001fff047819 */ /* 0x000fe200000006ff */
[----:B------:R-:W-:Y:S01]  /*16c0*/  IMAD.U32 R7, RZ, RZ, UR7 ;  /* 0x00000007ff077e24 */ /* 0x000fe2000f8e00ff */
[----:B------:R-:W-:Y:S01]  /*16d0*/  ULDC UR4, c[0x0][0x9d8] ;  /* 0x0002760000047ab9 */ /* 0x000fe20000000800 */
[----:B------:R-:W-:-:S03]  /*16e0*/  IMAD.U32 R9, RZ, RZ, UR5 ;  /* 0x00000005ff097e24 */ /* 0x000fc6000f8e00ff */
[----:B------:R-:W2:Y:S04]  /*16f0*/  @P0 LDG.E R3, desc[UR46][R6.64] ;  /* 0x0000002e06030981 */ /* 0x000ea8000c1e1900 */
[----:B------:R-:W2:Y:S01]  /*1700*/  @P1 LDG.E R0, desc[UR46][R8.64] ;  /* 0x0000002e08001981 */ /* 0x000ea2000c1e1900 */
[----:B------:R-:W0:Y:S01]  /*1710*/  SYNCS.PHASECHK.TRANS64.TRYWAIT P0, [UR41+0x38800], R4 ;  /* 0x03880004ff0075a7 */ /* 0x000e220008000169 */
[----:B--2---:R-:W-:Y:S01]  /*1720*/  FMUL.FTZ R0, R3, R0 ;  /* 0x0000000003007220 */ /* 0x004fe20000410000 */
[----:B------:R-:W-:-:S03]  /*1730*/  VIADD R3, R16, 0x8 ;  /* 0x0000000810037836 */ /* 0x000fc60000000000 */
[----:B------:R-:W-:Y:S01]  /*1740*/  FMUL.FTZ R0, R0, UR4 ;  /* 0x0000000400007c20 */ /* 0x000fe20008410000 */
[----:B0-----:R-:W-:Y:S06]  /*1750*/  @!P0 BRA `(.L_x_12) ;  /* 0x000000ec00108947 */ /* 0x001fec0003800000 */
.L_x_96:
[----:B------:R-:W-:Y:S05]  /*1760*/  WARPSYNC.ALL ;  /* 0x0000000000007948 */ /* 0x000fea0003800000 */
[----:B------:R-:W-:Y:S01]  /*1770*/  ULOP3.LUT UR4, UR36, 0x1, URZ, 0xfc, !UPT ;  /* 0x0000000124047892 */ /* 0x000fe2000f8efc3f */
[----:B------:R1:W-:Y:S03]  /*1780*/  BAR.SYNC.DEFER_BLOCKING R3, 0x100 ;  /* 0x000400030000751d */ /* 0x0003e60000010000 */
[----:B------:R-:W-:-:S06]  /*1790*/  UISETP.NE.AND UP0, UPT, UR4, 0x3, UPT ;  /* 0x000000030400788c */ /* 0x000fcc000bf05270 */
[----:B------:R-:W-:-:S13]  /*17a0*/  PLOP3.LUT P0, PT, PT, PT, UP0, 0x80, 0x0 ;  /* 0x000000000000781c */ /* 0x000fda0003f0f008 */
[----:B-1----:R-:W-:Y:S05]  /*17b0*/  @!P0 BRA `(.L_x_13) ;  /* 0x0000000000048947 */ /* 0x002fea0003800000 */
[----:B------:R-:W-:Y:S01]  /*17c0*/  BPT.TRAP 0x1 ;  /* 0x000000040000795c */ /* 0x000fe20000300000 */
.L_x_13:
[----:B------:R1:W2:Y:S01]  /*17d0*/  SYNCS.PHASECHK.TRANS64.TRYWAIT P1, [UR41+0x38830], R4 ;  /* 0x03883004ff0075a7 */ /* 0x0002a20008020169 */
[----:B------:R-:W-:Y:S05]  /*17e0*/  @!P0 BRA `(.L_x_14) ;  /* 0x0000000000048947 */ /* 0x000fea0003800000 */
[----:B------:R-:W-:Y:S01]  /*17f0*/  BPT.TRAP 0x1 ;  /* 0x000000040000795c */ /* 0x000fe20000300000 */
.L_x_14:
[----:B--2---:R-:W-:Y:S05]  /*1800*/  @P1 BRA `(.L_x_15) ;  /* 0x0000000000081947 */ /* 0x004fea0003800000 */
[----:B------:R-:W2:Y:S02]  /*1810*/  SYNCS.PHASECHK.TRANS64.TRYWAIT P1, [UR41+0x38830], R4 ;  /* 0x03883004ff0075a7 */ /* 0x000ea40008020169 */
[----:B--2---:R-:W-:Y:S05]  /*1820*/  @!P1 BRA `(.L_x_16) ;  /* 0x000000e800f49947 */ /* 0x004fea0003800000 */
.L_x_15:
[----:B------:R-:W-:Y:S01]  /*1830*/  UIADD3 UR4, UR41, 0x28400, URZ ;  /* 0x0002840029047890 */ /* 0x000fe2000fffe03f */
[----:B------:R-:W-:Y:S01]  /*1840*/  WARPGROUP.ARRIVE ;  /* 0x00000000000079c5 */ /* 0x000fe20000000000 */
[----:B------:R-:W-:Y:S01]  /*1850*/  UMOV UR5, 0x40000040 ;  /* 0x4000004000057882 */ /* 0x000fe20000000000 */
[----:B------:R-:W-:Y:S01]  /*1860*/  UMOV UR11, 0x40000040 ;  /* 0x40000040000b7882 */ /* 0x000fe20000000000 */
[----:B------:R-:W-:Y:S01]  /*1870*/  USHF.R.U32.HI UR4, URZ, 0x4, UR4 ;  /* 0x000000043f047899 */ /* 0x000fe20008011604 */
[----:B------:R-:W-:Y:S01]  /*1880*/  IADD3 R2, -R16, 0xb, RZ ;  /* 0x0000000b10027810 */ /* 0x000fe20007ffe1ff */
[----:B------:R-:W-:Y:S01]  /*1890*/  UMOV UR9, UR5 ;  /* 0x0000000500097c82 */ /* 0x000fe20008000000 */
[----:B------:R-:W-:Y:S01]  /*18a0*/  UMOV UR13, 0x40000040 ;  /* 0x40000040000d7882 */ /* 0x000fe20000000000 */
[----:B------:R-:W-:Y:S02]  /*18b0*/  ULOP3.LUT UR48, UR4, 0x3fff, URZ, 0xc0, !UPT ;  /* 0x00003fff04307892 */ /* 0x000fe4000f8ec03f */
[----:B------:R-:W-:-:S02]  /*18c0*/  ULOP3.LUT UR4, UR45, 0x10000, URZ, 0xfc, !UPT ;  /* 0x000100002d047892 */ /* 0x000fc4000f8efc3f */
[----:B------:R-:W-:Y:S02]  /*18d0*/  ULOP3.LUT UR48, UR48, 0x10000, URZ, 0xfc, !UPT ;  /* 0x0001000030307892 */ /* 0x000fe4000f8efc3f */
[----:B------:R-:W-:Y:S02]  /*18e0*/  UIADD3 UR12, UR4, 0x4, URZ ;  /* 0x00000004040c7890 */ /* 0x000fe4000fffe03f */
[----:B------:R-:W-:Y:S01]  /*18f0*/  UIADD3 UR14, UR48, 0x4, URZ ;  /* 0x00000004300e7890 */ /* 0x000fe2000fffe03f */
[----:B------:R-:W-:Y:S02]  /*1900*/  UMOV UR8, UR4 ;  /* 0x0000000400087c82 */ /* 0x000fe40008000000 */
[----:B------:R-:W-:Y:S01]  /*1910*/  UMOV UR10, UR48 ;  /* 0x00000030000a7c82 */ /* 0x000fe20008000000 */
[----:B------:R-:W-:Y:S01]  /*1920*/  UMOV UR15, 0x40000040 ;  /* 0x40000040000f7882 */ /* 0x000fe20000000000 */
[----:B------:R-:W-:Y:S01]  /*1930*/  QGMMA.64x128x32.F32.E4M3.E4M3 R24, gdesc[UR8], RZ, !UPT, gsb0 ;  /* 0x01e00000081879f3 */ /* 0x000fe2000c0008ff */
[----:B------:R-:W-:-:S02]  /*1940*/  UIADD3 UR8, UR4, 0x2, URZ ;  /* 0x0000000204087890 */ /* 0x000fc4000fffe03f */
[----:B------:R-:W-:Y:S01]  /*1950*/  UIADD3 UR10, UR48, 0x2, URZ ;  /* 0x00000002300a7890 */ /* 0x000fe2000fffe03f */
[----:B------:R-:W-:Y:S01]  /*1960*/  UMOV UR9, 0x40000040 ;  /* 0x4000004000097882 */ /* 0x000fe20000000000 */
[----:B------:R-:W-:Y:S01]  /*1970*/  UMOV UR11, 0x40000040 ;  /* 0x40000040000b7882 */ /* 0x000fe20000000000 */
[----:B------:R-:W-:Y:S02]  /*1980*/  UIADD3 UR16, UR4, 0x6, URZ ;  /* 0x0000000604107890 */ /* 0x000fe4000fffe03f */
[----:B------:R-:W-:Y:S01]  /*1990*/  UIADD3 UR18, UR48, 0x6, URZ ;  /* 0x0000000630127890 */ /* 0x000fe2000fffe03f */
[----:B------:R-:W-:Y:S01]  /*19a0*/  UMOV UR17, 0x40000040 ;  /* 0x4000004000117882 */ /* 0x000fe20000000000 */
[----:B------:R-:W-:Y:S01]  /*19b0*/  UMOV UR19, 0x40000040 ;  /* 0x4000004000137882 */ /* 0x000fe20000000000 */
[----:B------:R-:W-:Y:S02]  /*19c0*/  UIADD3 UR20, UR4, 0x400, URZ ;  /* 0x0000040004147890 */ /* 0x000fe4000fffe03f */
[----:B------:R-:W-:Y:S01]  /*19d0*/  UIADD3 UR22, UR48, 0x400, URZ ;  /* 0x0000040030167890 */ /* 0x000fe2000fffe03f */
[----:B------:R-:W-:Y:S01]  /*19e0*/  UMOV UR21, 0x40000040 ;  /* 0x4000004000157882 */ /* 0x000fe20000000000 */
[----:B------:R-:W-:Y:S01]  /*19f0*/  UMOV UR23, 0x40000040 ;  /* 0x4000004000177882 */ /* 0x000fe20000000000 */
        /* <DEDUP_REMOVED lines=12> */
[----:B------:R-:W-:-:S02]  /*1ac0*/  WARPGROUP.DEPBAR.LE gsb0, 0x0 ;  /* 0x00008000000079c5 */ /* 0x000fc40000010000 */
[----:B------:R-:W-:-:S06]  /*1ad0*/  WARPGROUP.ARRIVE ;  /* 0x00000000000079c5 */ /* 0x000fcc0000000000 */
[----:B------:R-:W-:Y:S03]  /*1ae0*/  QGMMA.64x128x32.F32.E4M3.E4M3 R24, gdesc[UR8], R24, gsb0 ;  /* 0x01e00000081879f3 */ /* 0x000fe60008000818 */
[----:B------:R-:W-:Y:S02]  /*1af0*/  WARPGROUP.DEPBAR.LE gsb0, 0x0 ;  /* 0x00008000000079c5 */ /* 0x000fe40000010000 */
[----:B------:R-:W-:-:S07]  /*1b00*/  WARPGROUP.ARRIVE ;  /* 0x00000000000079c5 */ /* 0x000fce0000000000 */
        /* <DEDUP_REMOVED lines=17> */
[----:B------:R2:W-:Y:S06]  /*1c20*/  BAR.ARV R2, 0x100 ;  /* 0x000400020000751d */ /* 0x0005ec0000002000 */
[----:B------:R-:W-:Y:S05]  /*1c30*/  @!P0 BRA `(.L_x_17) ;  /* 0x0000000000048947 */ /* 0x000fea0003800000 */
[----:B------:R-:W-:Y:S01]  /*1c40*/  BPT.TRAP 0x1 ;  /* 0x000000040000795c */ /* 0x000fe20000300000 */
.L_x_17:
[C---:B------:R-:W-:Y:S01]  /*1c50*/  FMUL.FTZ R34, R0.reuse, R34 ;  /* 0x0000002200227220 */ /* 0x040fe20000410000 */
[C---:B------:R-:W-:Y:S01]  /*1c60*/  FMUL.FTZ R24, R0.reuse, R24 ;  /* 0x0000001800187220 */ /* 0x040fe20000410000 */
[C---:B------:R-:W-:Y:S01]  /*1c70*/  FMUL.FTZ R25, R0.reuse, R25 ;  /* 0x0000001900197220 */ /* 0x040fe20000410000 */
[----:B------:R-:W-:Y:S01]  /*1c80*/  UIMAD UR44, UR43, -0x80, UR44 ;  /* 0xffffff802b2c78a4 */ /* 0x000fe2000f8e022c */
[----:B------:R3:W4:Y:S01]  /*1c90*/  MUFU.TANH R9, R34 ;  /* 0x0000002200097308 */ /* 0x0007220000002400 */
[C---:B------:R-:W-:Y:S01]  /*1ca0*/  FMUL.FTZ R28, R0.reuse, R28 ;  /* 0x0000001c001c7220 */ /* 0x040fe20000410000 */
[C---:B------:R-:W-:Y:S01]  /*1cb0*/  FMUL.FTZ R29, R0.reuse, R29 ;  /* 0x0000001d001d7220 */ /* 0x040fe20000410000 */
[----:B------:R-:W-:Y:S01]  /*1cc0*/  UIADD3 UR44, UR44, 0x80, URZ ;  /* 0x000000802c2c7890 */ /* 0x000fe2000fffe03f */
[C---:B------:R-:W-:Y:S01]  /*1cd0*/  FMUL.FTZ R32, R0.reuse, R32 ;  /* 0x0000002000207220 */ /* 0x040fe20000410000 */
[C---:B------:R-:W-:Y:S01]  /*1ce0*/  FMUL.FTZ R33, R0.reuse, R33 ;  /* 0x0000002100217220 */ /* 0x040fe20000410000 */
[C---:B------:R-:W-:Y:S01]  /*1cf0*/  FMUL.FTZ R26, R0.reuse, R26 ;  /* 0x0000001a001a7220 */ /* 0x040fe20000410000 */
[C---:B------:R-:W-:Y:S01]  /*1d00*/  FMUL.FTZ R35, R0.reuse, R35 ;  /* 0x0000002300237220 */ /* 0x040fe20000410000 */
[----:B------:R-:W-:Y:S01]  /*1d10*/  MUFU.TANH R24, R24 ;  /* 0x0000001800187308 */ /* 0x000fe20000002400 */
[----:B---3--:R-:W-:Y:S01]  /*1d20*/  LOP3.LUT R34, R17, 0xffffff80, RZ, 0xc0, !PT ;  /* 0xffffff8011227812 */ /* 0x008fe200078ec0ff */
[C---:B------:R-:W-:Y:S01]  /*1d30*/  FMUL.FTZ R38, R0.reuse, R38 ;  /* 0x0000002600267220 */ /* 0x040fe20000410000 */
[C---:B------:R-:W-:Y:S01]  /*1d40*/  FMUL.FTZ R36, R0.reuse, R36 ;  /* 0x0000002400247220 */ /* 0x040fe20000410000 */
[C---:B------:R-:W-:Y:S01]  /*1d50*/  FMUL.FTZ R27, R0.reuse, R27 ;  /* 0x0000001b001b7220 */ /* 0x040fe20000410000 */
[----:B------:R-:W-:Y:S01]  /*1d60*/  FMUL.FTZ R39, R0, R39 ;  /* 0x0000002700277220 */ /* 0x000fe20000410000 */
[----:B------:R-:W-:-:S02]  /*1d70*/  IMAD.IADD R34, R19, 0x1, -R34 ;  /* 0x0000000113227824 */ /* 0x000fc400078e0a22 */
[C---:B------:R-:W-:Y:S01]  /*1d80*/  FMUL.FTZ R37, R0.reuse, R37 ;  /* 0x0000002500257220 */ /* 0x040fe20000410000 */
[----:B------:R-:W-:Y:S01]  /*1d90*/  MUFU.TANH R25, R25 ;  /* 0x0000001900197308 */ /* 0x000fe20000002400 */
[C---:B------:R-:W-:Y:S01]  /*1da0*/  FMUL.FTZ R30, R0.reuse, R30 ;  /* 0x0000001e001e7220 */ /* 0x040fe20000410000 */
[C---:B------:R-:W-:Y:S01]  /*1db0*/  FMUL.FTZ R42, R0.reuse, R42 ;  /* 0x0000002a002a7220 */ /* 0x040fe20000410000 */
[----:B------:R-:W-:Y:S01]  /*1dc0*/  SHF.R.S32.HI R17, RZ, 0x1f, R34 ;  /* 0x0000001fff117819 */ /* 0x000fe20000011422 */
[C---:B------:R-:W-:Y:S01]  /*1dd0*/  FMUL.FTZ R40, R0.reuse, R40 ;  /* 0x0000002800287220 */ /* 0x040fe20000410000 */
[C---:B------:R-:W-:Y:S01]  /*1de0*/  FMUL.FTZ R31, R0.reuse, R31 ;  /* 0x0000001f001f7220 */ /* 0x040fe20000410000 */
[C---:B------:R-:W-:Y:S01]  /*1df0*/  FMUL.FTZ R43, R0.reuse, R43 ;  /* 0x0000002b002b7220 */ /* 0x040fe20000410000 */
[----:B------:R-:W-:Y:S01]  /*1e00*/  LEA.HI R17, R17, R34, RZ, 0x2 ;  /* 0x0000002211117211 */ /* 0x000fe200078f10ff */
[----:B------:R-:W-:Y:S01]  /*1e10*/  MUFU.TANH R28, R28 ;  /* 0x0000001c001c7308 */ /* 0x000fe20000002400 */
[C---:B------:R-:W-:Y:S01]  /*1e20*/  FMUL.FTZ R41, R0.reuse, R41 ;  /* 0x0000002900297220 */ /* 0x040fe20000410000 */
[C---:B------:R-:W-:Y:S01]  /*1e30*/  FMUL.FTZ R46, R0.reuse, R46 ;  /* 0x0000002e002e7220 */ /* 0x040fe20000410000 */
[----:B------:R-:W-:Y:S01]  /*1e40*/  LOP3.LUT R17, R17, 0x7ffffffc, RZ, 0xc0, !PT ;  /* 0x7ffffffc11117812 */ /* 0x000fe200078ec0ff */
[C---:B------:R-:W-:Y:S01]  /*1e50*/  FMUL.FTZ R44, R0.reuse, R44 ;  /* 0x0000002c002c7220 */ /* 0x040fe20000410000 */
[C---:B------:R-:W-:Y:S01]  /*1e60*/  FMUL.FTZ R45, R0.reuse, R45 ;  /* 0x0000002d002d7220 */ /* 0x040fe20000410000 */
[C---:B------:R-:W-:Y:S01]  /*1e70*/  FMUL.FTZ R50, R0.reuse, R50 ;  /* 0x0000003200327220 */ /* 0x040fe20000410000 */
[----:B------:R-:W-:Y:S01]  /*1e80*/  FMUL.FTZ R48, R0, R48 ;  /* 0x0000003000307220 */ /* 0x000fe20000410000 */
[----:B------:R-:W-:Y:S01]  /*1e90*/  IMAD.IADD R17, R34, 0x1, -R17 ;  /* 0x0000000122117824 */ /* 0x000fe200078e0a11 */
[----:B------:R-:W-:Y:S01]  /*1ea0*/  MUFU.TANH R29, R29 ;  /* 0x0000001d001d7308 */ /* 0x000fe20000002400 */
[----:B------:R-:W-:-:S02]  /*1eb0*/  IMAD.U32 R34, RZ, RZ, UR44 ;  /* 0x0000002cff227e24 */ /* 0x000fc4000f8e00ff */
[C---:B------:R-:W-:Y:S01]  /*1ec0*/  FMUL.FTZ R49, R0.reuse, R49 ;  /* 0x0000003100317220 */ /* 0x040fe20000410000 */
[C---:B------:R-:W-:Y:S01]  /*1ed0*/  FMUL.FTZ R52, R0.reuse, R52 ;  /* 0x0000003400347220 */ /* 0x040fe20000410000 */
[C---:B------:R-:W-:Y:S01]  /*1ee0*/  FMUL.FTZ R53, R0.reuse, R53 ;  /* 0x0000003500357220 */ /* 0x040fe20000410000 */
[----:B------:R-:W-:Y:S02]  /*1ef0*/  IMAD R34, R17, -0x2, R34 ;  /* 0xfffffffe11227824 */ /* 0x000fe400078e0222 */
[C---:B------:R-:W-:Y:S01]  /*1f00*/  FMUL.FTZ R47, R0.reuse, R47 ;  /* 0x0000002f002f7220 */ /* 0x040fe20000410000 */
[C---:B------:R-:W-:Y:S01]  /*1f10*/  FMUL.FTZ R56, R0.reuse, R56 ;  /* 0x0000003800387220 */ /* 0x040fe20000410000 */
[----:B------:R-:W-:Y:S01]  /*1f20*/  MUFU.TANH R32, R32 ;  /* 0x0000002000207308 */ /* 0x000fe20000002400 */
[----:B------:R-:W-:Y:S01]  /*1f30*/  FMUL.FTZ R57, R0, R57 ;  /* 0x0000003900397220 */ /* 0x000fe20000410000 */
[----:B------:R-:W-:Y:S01]  /*1f40*/  ISETP.GT.AND P2, PT, R34, RZ, PT ;  /* 0x000000ff2200720c */ /* 0x000fe20003f44270 */
[----:B------:R-:W-:Y:S01]  /*1f50*/  FMUL.FTZ R51, R0, R51 ;  /* 0x0000003300337220 */ /* 0x000fe20000410000 */
[----:B------:R-:W-:Y:S01]  /*1f60*/  ISETP.GT.AND P1, PT, R34, 0x1, PT ;  /* 0x000000012200780c */ /* 0x000fe20003f24270 */
[----:B------:R-:W-:Y:S01]  /*1f70*/  FMUL.FTZ R60, R0, R60 ;  /* 0x0000003c003c7220 */ /* 0x000fe20000410000 */
[----:B------:R-:W-:Y:S01]  /*1f80*/  ISETP.GT.AND P6, PT, R34, 0x8, PT ;  /* 0x000000082200780c */ /* 0x000fe20003fc4270 */
[----:B------:R-:W-:Y:S01]  /*1f90*/  FMUL.FTZ R61, R0, R61 ;  /* 0x0000003d003d7220 */ /* 0x000fe20000410000 */
[----:B0-----:R-:W0:Y:S01]  /*1fa0*/  MUFU.TANH R5, R26 ;  /* 0x0000001a00057308 */ /* 0x001e220000002400 */
[----:B------:R-:W-:Y:S01]  /*1fb0*/  ISETP.GT.AND P5, PT, R34, 0x9, PT ;  /* 0x000000092200780c */ /* 0x000fe20003fa4270 */
[----:B------:R-:W-:Y:S01]  /*1fc0*/  FMUL.FTZ R54, R0, R54 ;  /* 0x0000003600367220 */ /* 0x000fe20000410000 */
[----:B------:R-:W-:Y:S01]  /*1fd0*/  ISETP.GT.AND P4, PT, R34, 0x10, PT ;  /* 0x000000102200780c */ /* 0x000fe20003f84270 */
[----:B------:R-:W-:Y:S01]  /*1fe0*/  FMUL.FTZ R64, R0, R64 ;  /* 0x0000004000407220 */ /* 0x000fe20000410000 */
[----:B------:R-:W-:Y:S01]  /*1ff0*/  ISETP.GT.AND P3, PT, R34, 0x11, PT ;  /* 0x000000112200780c */ /* 0x000fe20003f64270 */
[C---:B------:R-:W-:Y:S01]  /*2000*/  FMUL.FTZ R55, R0.reuse, R55 ;  /* 0x0000003700377220 */ /* 0x040fe20000410000 */
[----:B----4-:R-:W-:Y:S01]  /*2010*/  FSEL R9, R9, -INF , P4 ;  /* 0xff80000009097808 */ /* 0x010fe20002000000 */
[----:B------:R-:W-:Y:S01]  /*2020*/  MUFU.TANH R33, R33 ;  /* 0x0000002100217308 */ /* 0x000fe20000002400 */
[C---:B------:R-:W-:Y:S01]  /*2030*/  FMUL.FTZ R65, R0.reuse, R65 ;  /* 0x0000004100417220 */ /* 0x040fe20000410000 */
[C---:B------:R-:W-:Y:S01]  /*2040*/  FMUL.FTZ R58, R0.reuse, R58 ;  /* 0x0000003a003a7220 */ /* 0x040fe20000410000 */
[C---:B------:R-:W-:Y:S01]  /*2050*/  FMUL.FTZ R68, R0.reuse, R68 ;  /* 0x0000004400447220 */ /* 0x040fe20000410000 */
[C---:B------:R-:W-:Y:S01]  /*2060*/  FMUL.FTZ R59, R0.reuse, R59 ;  /* 0x0000003b003b7220 */ /* 0x040fe20000410000 */
[C---:B------:R-:W-:Y:S01]  /*2070*/  FMUL.FTZ R62, R0.reuse, R62 ;  /* 0x0000003e003e7220 */ /* 0x040fe20000410000 */
[C---:B------:R-:W-:Y:S01]  /*2080*/  FMUL.FTZ R69, R0.reuse, R69 ;  /* 0x0000004500457220 */ /* 0x040fe20000410000 */
[C---:B------:R-:W-:Y:S01]  /*2090*/  FMUL.FTZ R63, R0.reuse, R63 ;  /* 0x0000003f003f7220 */ /* 0x040fe20000410000 */
[----:B------:R3:W4:Y:S01]  /*20a0*/  MUFU.TANH R10, R35 ;  /* 0x00000023000a7308 */ /* 0x0007220000002400 */
[----:B0-----:R-:W-:Y:S01]  /*20b0*/  FSEL R5, R5, -INF , P2 ;  /* 0xff80000005057808 */ /* 0x001fe20001000000 */
[C---:B------:R-:W-:Y:S01]  /*20c0*/  FMUL.FTZ R72, R0.reuse, R72 ;  /* 0x0000004800487220 */ /* 0x040fe20000410000 */
[C---:B------:R-:W-:Y:S01]  /*20d0*/  FMUL.FTZ R73, R0.reuse, R73 ;  /* 0x0000004900497220 */ /* 0x040fe20000410000 */
[C---:B------:R-:W-:Y:S01]  /*20e0*/  FMUL.FTZ R66, R0.reuse, R66 ;  /* 0x0000004200427220 */ /* 0x040fe20000410000 */
[C---:B------:R-:W-:Y:S01]  /*20f0*/  FMUL.FTZ R76, R0.reuse, R76 ;  /* 0x0000004c004c7220 */ /* 0x040fe20000410000 */
[C---:B------:R-:W-:Y:S01]  /*2100*/  FMUL.FTZ R67, R0.reuse, R67 ;  /* 0x0000004300437220 */ /* 0x040fe20000410000 */
[----:B------:R-:W-:Y:S01]  /*2110*/  FMUL.FTZ R70, R0, R70 ;  /* 0x0000004600467220 */ /* 0x000fe20000410000 */
[----:B------:R0:W5:Y:S01]  /*2120*/  MUFU.TANH R11, R38 ;  /* 0x00000026000b7308 */ /* 0x0001620000002400 */
[----:B---3--:R-:W-:Y:S01]  /*2130*/  FSEL R35, R24, -INF , P2 ;  /* 0xff80000018237808 */ /* 0x008fe20001000000 */
[----:B------:R-:W-:Y:S01]  /*2140*/  FMUL.FTZ R77, R0, R77 ;  /* 0x0000004d004d7220 */ /* 0x000fe20000410000 */
[----:B------:R-:W-:Y:S01]  /*2150*/  ISETP.GT.AND P2, PT, R34, 0x18, PT ;  /* 0x000000182200780c */ /* 0x000fe20003f44270 */
[C---:B------:R-:W-:Y:S01]  /*2160*/  FMUL.FTZ R71, R0.reuse, R71 ;  /* 0x0000004700477220 */ /* 0x040fe20000410000 */
[C---:B------:R-:W-:Y:S01]  /*2170*/  FMUL.FTZ R80, R0.reuse, R80 ;  /* 0x0000005000507220 */ /* 0x040fe20000410000 */
[C---:B------:R-:W-:Y:S01]  /*2180*/  FMUL.FTZ R81, R0.reuse, R81 ;  /* 0x0000005100517220 */ /* 0x040fe20000410000 */
[C---:B------:R-:W-:Y:S01]  /*2190*/  FMUL.FTZ R74, R0.reuse, R74 ;  /* 0x0000004a004a7220 */ /* 0x040fe20000410000 */
[----:B------:R-:W3:Y:S01]  /*21a0*/  MUFU.TANH R6, R27 ;  /* 0x0000001b00067308 */ /* 0x000ee20000002400 */
[----:B0-----:R-:W-:Y:S01]  /*21b0*/  FSEL R38, R25, -INF , P1 ;  /* 0xff80000019267808 */ /* 0x001fe20000800000 */
[----:B------:R-:W-:Y:S01]  /*21c0*/  FMUL.FTZ R84, R0, R84 ;  /* 0x0000005400547220 */ /* 0x000fe20000410000 */
[----:B----4-:R-:W-:Y:S01]  /*21d0*/  FSEL R10, R10, -INF , P3 ;  /* 0xff8000000a0a7808 */ /* 0x010fe20001800000 */
[C---:B------:R-:W-:Y:S01]  /*21e0*/  FMUL.FTZ R75, R0.reuse, R75 ;  /* 0x0000004b004b7220 */ /* 0x040fe20000410000 */
[----:B------:R-:W-:Y:S01]  /*21f0*/  FMNMX.FTZ R24, R35, R38, !PT ;  /* 0x0000002623187209 */ /* 0x000fe20007810000 */
[C---:B------:R-:W-:Y:S01]  /*2200*/  FMUL.FTZ R85, R0.reuse, R85 ;  /* 0x0000005500557220 */ /* 0x040fe20000410000 */
[----:B------:R-:W-:Y:S01]  /*2210*/  ULDC UR7, c[0x0][0x988] ;  /* 0x0002620000077ab9 */ /* 0x000fe20000000800 */
[----:B------:R-:W0:Y:S01]  /*2220*/  MUFU.TANH R36, R36 ;  /* 0x0000002400247308 */ /* 0x000e220000002400 */
[----:B-----5:R-:W-:Y:S01]  /*2230*/  FSEL R11, R11, -INF , P2 ;  /* 0xff8000000b0b7808 */ /* 0x020fe20001000000 */
[C---:B------:R-:W-:Y:S01]  /*2240*/  FMUL.FTZ R78, R0.reuse, R78 ;  /* 0x0000004e004e7220 */ /* 0x040fe20000410000 */
[----:B------:R-:W-:Y:S01]  /*2250*/  P2R R88, PR, RZ, 0x1 ;  /* 0x00000001ff587803 */ /* 0x000fe20000000000 */
        /* <DEDUP_REMOVED lines=8> */
[----:B------:R-:W-:-:S04]  /*22e0*/  UIADD3 UR6, UR41, 0x38840, URZ ;  /* 0x0003884029067890 */ /* 0x000fc8000fffe03f */
[----:B------:R-:W3:Y:S01]  /*22f0*/  MUFU.TANH R7, R30 ;  /* 0x0000001e00077308 */ /* 0x000ee20000002400 */
[----:B----4-:R-:W-:Y:S01]  /*2300*/  FSEL R39, R28, -INF , P6 ;  /* 0xff8000001c277808 */ /* 0x010fe20003000000 */
[----:B------:R-:W-:Y:S01]  /*2310*/  UPRMT UR6, UR42, 0x654, UR6 ;  /* 0x000006542a067896 */ /* 0x000fe20008000006 */
[----:B0-----:R-:W-:Y:S02]  /*2320*/  FSEL R36, R36, -INF , P2 ;  /* 0xff80000024247808 */ /* 0x001fe40001000000 */
[----:B------:R-:W-:Y:S02]  /*2330*/  FMNMX.FTZ R17, R39, R24, !PT ;  /* 0x0000001827117209 */ /* 0x000fe40007810000 */
[----:B------:R-:W-:Y:S01]  /*2340*/  ISETP.GT.AND P2, PT, R34, 0x30, PT ;  /* 0x000000302200780c */ /* 0x000fe20003f44270 */
[----:B------:R-:W-:Y:S01]  /*2350*/  MUFU.TANH R37, R37 ;  /* 0x0000002500257308 */ /* 0x000fe20000002400 */
[----:B-----5:R-:W-:Y:S02]  /*2360*/  FSEL R12, R12, -INF , P1 ;  /* 0xff8000000c0c7808 */ /* 0x020fe40000800000 */
[----:B------:R-:W-:Y:S05]  /*2370*/  SYNCS.ARRIVE.TRANS64.RED.A1T0 RZ, [UR6], RZ ;  /* 0x000000ffffff79a7 */ /* 0x000fea0008100406 */
[----:B------:R0:W4:Y:S01]  /*2380*/  MUFU.TANH R13, R42 ;  /* 0x0000002a000d7308 */ /* 0x0001220000002400 */
[----:B---3--:R-:W-:-:S02]  /*2390*/  FSEL R7, R7, -INF , P6 ;  /* 0xff80000007077808 */ /* 0x008fc40003000000 */
[----:B------:R-:W-:-:S05]  /*23a0*/  ISETP.GT.AND P6, PT, R34, 0x20, PT ;  /* 0x000000202200780c */ /* 0x000fca0003fc4270 */
[----:B------:R-:W3:Y:S01]  /*23b0*/  MUFU.TANH R8, R31 ;  /* 0x0000001f00087308 */ /* 0x000ee20000002400 */
[----:B0-----:R-:W-:-:S04]  /*23c0*/  FSEL R42, R29, -INF , P5 ;  /* 0xff8000001d2a7808 */ /* 0x001fc80002800000 */
[----:B------:R-:W-:-:S03]  /*23d0*/  FMNMX.FTZ R24, R42, R17, !PT ;  /* 0x000000112a187209 */ /* 0x000fc60007810000 */
[----:B------:R-:W0:Y:S01]  /*23e0*/  MUFU.TANH R40, R40 ;  /* 0x0000002800287308 */ /* 0x000e220000002400 */
[----:B----4-:R-:W-:-:S07]  /*23f0*/  FSEL R13, R13, -INF , P6 ;  /* 0xff8000000d0d7808 */ /* 0x010fce0003000000 */
[----:B------:R4:W5:Y:S01]  /*2400*/  MUFU.TANH R14, R43 ;  /* 0x0000002b000e7308 */ /* 0x0009620000002400 */
[----:B---3--:R-:W-:Y:S02]  /*2410*/  FSEL R8, R8, -INF , P5 ;  /* 0xff80000008087808 */ /* 0x008fe40002800000 */
[----:B------:R-:W-:-:S05]  /*2420*/  ISETP.GT.AND P5, PT, R34, 0x21, PT ;  /* 0x000000212200780c */ /* 0x000fca0003fa4270 */
[----:B------:R-:W3:Y:S01]  /*2430*/  MUFU.TANH R41, R41 ;  /* 0x0000002900297308 */ /* 0x000ee20000002400 */
[----:B----4-:R-:W-:Y:S02]  /*2440*/  FSEL R43, R32, -INF , P4 ;  /* 0xff800000202b7808 */ /* 0x010fe40002000000 */
[----:B0-----:R-:W-:Y:S02]  /*2450*/  FSEL R40, R40, -INF , P6 ;  /* 0xff80000028287808 */ /* 0x001fe40003000000 */
[----:B------:R-:W-:Y:S02]  /*2460*/  FMNMX.FTZ R17, R43, R24, !PT ;  /* 0x000000182b117209 */ /* 0x000fe40007810000 */
[C---:B------:R-:W-:Y:S01]  /*2470*/  ISETP.GT.AND P4, PT, R34.reuse, 0x28, PT ;  /* 0x000000282200780c */ /* 0x040fe20003f84270 */
[----:B------:R0:W4:Y:S01]  /*2480*/  MUFU.TANH R15, R46 ;  /* 0x0000002e000f7308 */ /* 0x0001220000002400 */
[----:B------:R-:W-:Y:S02]  /*2490*/  ISETP.GT.AND P6, PT, R34, 0x38, PT ;  /* 0x000000382200780c */ /* 0x000fe40003fc4270 */
[----:B-----5:R-:W-:-:S05]  /*24a0*/  FSEL R14, R14, -INF , P5 ;  /* 0xff8000000e0e7808 */ /* 0x020fca0002800000 */
[----:B------:R-:W5:Y:S01]  /*24b0*/  MUFU.TANH R44, R44 ;  /* 0x0000002c002c7308 */ /* 0x000f620000002400 */
[----:B0-----:R-:W-:Y:S02]  /*24c0*/  FSEL R46, R33, -INF , P3 ;  /* 0xff800000212e7808 */ /* 0x001fe40001800000 */
[----:B---3--:R-:W-:Y:S02]  /*24d0*/  FSEL R41, R41, -INF , P5 ;  /* 0xff80000029297808 */ /* 0x008fe40002800000 */
[----:B------:R-:W-:Y:S02]  /*24e0*/  FMNMX.FTZ R17, R46, R17, !PT ;  /* 0x000000112e117209 */ /* 0x000fe40007810000 */
[----:B------:R-:W-:Y:S01]  /*24f0*/  ISETP.GT.AND P3, PT, R34, 0x29, PT ;  /* 0x000000292200780c */ /* 0x000fe20003f64270 */
[----:B------:R-:W0:Y:S01]  /*2500*/  MUFU.TANH R45, R45 ;  /* 0x0000002d002d7308 */ /* 0x000e220000002400 */
[----:B------:R-:W-:Y:S02]  /*2510*/  FMNMX.FTZ R17, R36, R17, !PT ;  /* 0x0000001124117209 */ /* 0x000fe40007810000 */
[----:B------:R-:W-:-:S02]  /*2520*/  ISETP.GT.AND P5, PT, R34, 0x39, PT ;  /* 0x000000392200780c */ /* 0x000fc40003fa4270 */
[----:B----4-:R-:W-:-:S03]  /*2530*/  FSEL R15, R15, -INF , P4 ;  /* 0xff8000000f0f7808 */ /* 0x010fc60002000000 */
[----:B------:R3:W4:Y:S01]  /*2540*/  MUFU.TANH R18, R50 ;  /* 0x0000003200127308 */ /* 0x0007220000002400 */
[----:B-----5:R-:W-:Y:S02]  /*2550*/  FSEL R44, R44, -INF , P4 ;  /* 0xff8000002c2c7808 */ /* 0x020fe40002000000 */
[----:B------:R-:W-:-:S05]  /*2560*/  ISETP.GT.AND P4, PT, R34, 0x40, PT ;  /* 0x000000402200780c */ /* 0x000fca0003f84270 */
[----:B------:R-:W5:Y:S01]  /*2570*/  MUFU.TANH R48, R48 ;  /* 0x0000003000307308 */ /* 0x000f620000002400 */
[----:B---3--:R-:W-:Y:S02]  /*2580*/  FSEL R50, R37, -INF , P1 ;  /* 0xff80000025327808 */ /* 0x008fe40000800000 */
[----:B0-----:R-:W-:Y:S02]  /*2590*/  FSEL R45, R45, -INF , P3 ;  /* 0xff8000002d2d7808 */ /* 0x001fe40001800000 */
[----:B------:R-:W-:Y:S02]  /*25a0*/  FMNMX.FTZ R17, R50, R17, !PT ;  /* 0x0000001132117209 */ /* 0x000fe40007810000 */
[----:B------:R-:W-:Y:S01]  /*25b0*/  ISETP.GT.AND P1, PT, R34, 0x31, PT ;  /* 0x000000312200780c */ /* 0x000fe20003f24270 */
[----:B------:R-:W0:Y:S01]  /*25c0*/  MUFU.TANH R49, R49 ;  /* 0x0000003100317308 */ /* 0x000e220000002400 */
[----:B------:R-:W-:Y:S02]  /*25d0*/  FMNMX.FTZ R24, R40, R17, !PT ;  /* 0x0000001128187209 */ /* 0x000fe40007810000 */
[----:B----4-:R-:W-:-:S02]  /*25e0*/  FSEL R18, R18, -INF , P2 ;  /* 0xff80000012127808 */ /* 0x010fc40001000000 */
[----:B------:R-:W-:-:S03]  /*25f0*/  FMNMX.FTZ R17, R41, R24, !PT ;  /* 0x0000001829117209 */ /* 0x000fc60007810000 */
[----:B------:R-:W3:Y:S01]  /*2600*/  MUFU.TANH R52, R52 ;  /* 0x0000003400347308 */ /* 0x000ee20000002400 */
[----:B------:R-:W-:Y:S02]  /*2610*/  FMNMX.FTZ R24, R44, R17, !PT ;  /* 0x000000112c187209 */ /* 0x000fe40007810000 */
[----:B-----5:R-:W-:Y:S02]  /*2620*/  FSEL R48, R48, -INF , P2 ;  /* 0xff80000030307808 */ /* 0x020fe40001000000 */
[----:B------:R-:W-:Y:S02]  /*2630*/  FMNMX.FTZ R17, R45, R24, !PT ;  /* 0x000000182d117209 */ /* 0x000fe40007810000 */
[----:B------:R-:W-:Y:S01]  /*2640*/  ISETP.GT.AND P2, PT, R34, 0x48, PT ;  /* 0x000000482200780c */ /* 0x000fe20003f44270 */
[----:B------:R-:W4:Y:S01]  /*2650*/  MUFU.TANH R53, R53 ;  /* 0x0000003500357308 */ /* 0x000f220000002400 */
[----:B0-----:R-:W-:Y:S02]  /*2660*/  FSEL R49, R49, -INF , P1 ;  /* 0xff80000031317808 */ /* 0x001fe40000800000 */
[----:B------:R-:W-:-:S04]  /*2670*/  FMNMX.FTZ R24, R48, R17, !PT ;  /* 0x0000001130187209 */ /* 0x000fc80007810000 */
[----:B------:R-:W-:Y:S01]  /*2680*/  FMNMX.FTZ R17, R49, R24, !PT ;  /* 0x0000001831117209 */ /* 0x000fe20007810000 */
[----:B------:R-:W0:Y:S01]  /*2690*/  MUFU.TANH R47, R47 ;  /* 0x0000002f002f7308 */ /* 0x000e220000002400 */
[----:B---3--:R-:W-:-:S04]  /*26a0*/  FSEL R52, R52, -INF , P6 ;  /* 0xff80000034347808 */ /* 0x008fc80003000000 */
[----:B------:R-:W-:-:S03]  /*26b0*/  FMNMX.FTZ R24, R52, R17, !PT ;  /* 0x0000001134187209 */ /* 0x000fc60007810000 */
[----:B------:R-:W3:Y:S01]  /*26c0*/  MUFU.TANH R56, R56 ;  /* 0x0000003800387308 */ /* 0x000ee20000002400 */
[----:B----4-:R-:W-:-:S04]  /*26d0*/  FSEL R53, R53, -INF , P5 ;  /* 0xff80000035357808 */ /* 0x010fc80002800000 */
[----:B------:R-:W-:-:S03]  /*26e0*/  FMNMX.FTZ R19, R53, R24, !PT ;  /* 0x0000001835137209 */ /* 0x000fc60007810000 */
[----:B------:R-:W4:Y:S01]  /*26f0*/  MUFU.TANH R57, R57 ;  /* 0x0000003900397308 */ /* 0x000f220000002400 */
[----:B0-----:R-:W-:Y:S02]  /*2700*/  FSEL R17, R47, -INF , P3 ;  /* 0xff8000002f117808 */ /* 0x001fe40001800000 */
[----:B------:R-:W-:-:S05]  /*2710*/  ISETP.GT.AND P3, PT, R34, 0x41, PT ;  /* 0x000000412200780c */ /* 0x000fca0003f64270 */
        /* <DEDUP_REMOVED lines=13> */
[----:B----4-:R-:W-:Y:S02]  /*27f0*/  FSEL R20, R20, -INF , P6 ;  /* 0xff80000014147808 */ /* 0x010fe40003000000 */
[----:B------:R-:W-:-:S05]  /*2800*/  ISETP.GT.AND P6, PT, R34, 0x50, PT ;  /* 0x000000502200780c */ /* 0x000fca0003fc4270 */
[----:B------:R-:W4:Y:S01]  /*2810*/  MUFU.TANH R64, R64 ;  /* 0x0000004000407308 */ /* 0x000f220000002400 */
[----:B0-----:R-:W-:-:S04]  /*2820*/  FSEL R61, R61, -INF , P1 ;  /* 0xff8000003d3d7808 */ /* 0x001fc80000800000 */
[----:B------:R-:W-:-:S03]  /*2830*/  FMNMX.FTZ R25, R61, R24, !PT ;  /* 0x000000183d197209 */ /* 0x000fc60007810000 */
[----:B------:R-:W0:Y:S01]  /*2840*/  MUFU.TANH R22, R58 ;  /* 0x0000003a00167308 */ /* 0x000e220000002400 */
[----:B---3--:R-:W-:Y:S02]  /*2850*/  FSEL R21, R21, -INF , P5 ;  /* 0xff80000015157808 */ /* 0x008fe40002800000 */
[----:B------:R-:W-:-:S05]  /*2860*/  ISETP.GT.AND P5, PT, R34, 0x51, PT ;  /* 0x000000512200780c */ /* 0x000fca0003fa4270 */
        /* <DEDUP_REMOVED lines=67> */
[----:B0-----:R-:W-:Y:S01]  /*2ca0*/  FSEL R78, R78, -INF , P6 ;  /* 0xff8000004e4e7808 */ /* 0x001fe20003000000 */
[----:B------:R-:W0:Y:S06]  /*2cb0*/  SHFL.BFLY PT, R33, R32, 0x2, 0x1f ;  /* 0x0c401f0020217f89 */ /* 0x000e2c00000e0000 */
[----:B------:R-:W5:Y:S01]  /*2cc0*/  MUFU.TANH R83, R83 ;  /* 0x0000005300537308 */ /* 0x000f620000002400 */
[----:B---3--:R-:W-:-:S07]  /*2cd0*/  FSEL R79, R79, -INF , P5 ;  /* 0xff8000004f4f7808 */ /* 0x008fce0002800000 */
[----:B------:R-:W3:Y:S01]  /*2ce0*/  MUFU.TANH R86, R86 ;  /* 0x0000005600567308 */ /* 0x000ee20000002400 */
[----:B----4-:R-:W-:-:S07]  /*2cf0*/  FSEL R82, R82, -INF , P4 ;  /* 0xff80000052527808 */ /* 0x010fce0002000000 */
[----:B------:R-:W4:Y:S01]  /*2d00*/  MUFU.TANH R87, R87 ;  /* 0x0000005700577308 */ /* 0x000f220000002400 */
[----:B-----5:R-:W-:Y:S02]  /*2d10*/  FSEL R83, R83, -INF , P3 ;  /* 0xff80000053537808 */ /* 0x020fe40001800000 */
[----:B0-----:R-:W-:-:S05]  /*2d20*/  FMNMX.FTZ R33, R32, R33, !PT ;  /* 0x0000002120217209 */ /* 0x001fca0007810000 */
[----:B------:R-:W0:Y:S01]  /*2d30*/  SHFL.BFLY PT, R34, R33, 0x1, 0x1f ;  /* 0x0c201f0021227f89 */ /* 0x000e2200000e0000 */
[----:B---3--:R-:W-:Y:S02]  /*2d40*/  FSEL R86, R86, -INF , P2 ;  /* 0xff80000056567808 */ /* 0x008fe40001000000 */
[----:B----4-:R-:W-:Y:S02]  /*2d50*/  FSEL R87, R87, -INF , P1 ;  /* 0xff80000057577808 */ /* 0x010fe40000800000 */
[----:B0-----:R-:W-:Y:S01]  /*2d60*/  FMNMX.FTZ R185, R33, R34, !PT ;  /* 0x0000002221b97209 */ /* 0x001fe20007810000 */
[----:B------:R-:W-:-:S03]  /*2d70*/  IMAD.U32 R34, RZ, RZ, UR7 ;  /* 0x00000007ff227e24 */ /* 0x000fc6000f8e00ff */
[C---:B------:R-:W-:Y:S01]  /*2d80*/  FSETP.NEU.FTZ.AND P0, PT, R185.reuse, -INF , PT ;  /* 0xff800000b900780b */ /* 0x040fe20003f1d000 */
[----:B------:R-:W-:-:S05]  /*2d90*/  FFMA.FTZ R34, R185, R34, -8 ;  /* 0xc1000000b9227423 */ /* 0x000fca0000010022 */
[----:B------:R-:W-:Y:S02]  /*2da0*/  FSEL R55, R34, RZ, P0 ;  /* 0x000000ff22377208 */ /* 0x000fe40000000000 */
[----:B------:R-:W-:Y:S02]  /*2db0*/  FMNMX.FTZ R34, R5, R6, !PT ;  /* 0x0000000605227209 */ /* 0x000fe40007810000 */
[----:B------:R-:W-:Y:S01]  /*2dc0*/  ISETP.NE.AND P0, PT, R88, RZ, PT ;  /* 0x000000ff5800720c */ /* 0x000fe20003f05270 */
[--C-:B------:R-:W-:Y:S01]  /*2dd0*/  FFMA.FTZ R32, R39, UR7, -R55.reuse ;  /* 0x0000000727207c23 */ /* 0x100fe20008010837 */
[----:B------:R-:W-:Y:S01]  /*2de0*/  FMNMX.FTZ R37, R7, R34, !PT ;  /* 0x0000002207257209 */ /* 0x000fe20007810000 */
[--C-:B------:R-:W-:Y:S01]  /*2df0*/  FFMA.FTZ R33, R38, UR7, -R55.reuse ;  /* 0x0000000726217c23 */ /* 0x100fe20008010837 */
[--C-:B------:R-:W-:Y:S01]  /*2e00*/  FFMA.FTZ R38, R36, UR7, -R55.reuse ;  /* 0x0000000724267c23 */ /* 0x100fe20008010837 */
[--C-:B------:R-:W-:Y:S01]  /*2e10*/  FFMA.FTZ R154, R43, UR7, -R55.reuse ;  /* 0x000000072b9a7c23 */ /* 0x100fe20008010837 */
[----:B------:R-:W-:Y:S01]  /*2e20*/  FMNMX.FTZ R34, R8, R37, !PT ;  /* 0x0000002508227209 */ /* 0x000fe20007810000 */
[--C-:B------:R-:W-:Y:S01]  /*2e30*/  FFMA.FTZ R156, R40, UR7, -R55.reuse ;  /* 0x00000007289c7c23 */ /* 0x100fe20008010837 */
[--C-:B------:R-:W-:Y:S01]  /*2e40*/  FFMA.FTZ R152, R35, UR7, -R55.reuse ;  /* 0x0000000723987c23 */ /* 0x100fe20008010837 */
[--C-:B------:R-:W-:Y:S01]  /*2e50*/  FFMA.FTZ R35, R42, UR7, -R55.reuse ;  /* 0x000000072a237c23 */ /* 0x100fe20008010837 */
[----:B------:R-:W-:Y:S01]  /*2e60*/  FMNMX.FTZ R37, R9, R34, !PT ;  /* 0x0000002209257209 */ /* 0x000fe20007810000 */
[--C-:B------:R-:W-:Y:S01]  /*2e70*/  FFMA.FTZ R53, R53, UR7, -R55.reuse ;  /* 0x0000000735357c23 */ /* 0x100fe20008010837 */
[----:B------:R-:W-:Y:S01]  /*2e80*/  MUFU.EX2 R33, R33 ;  /* 0x0000002100217308 */ /* 0x000fe20000000800 */
        /* <DEDUP_REMOVED lines=15> */
[----:B------:R0:W-:Y:S01]  /*2f80*/  MUFU.EX2 R34, R38 ;  /* 0x0000002600227308 */ /* 0x0001e20000000800 */
[--C-:B------:R-:W-:Y:S01]  /*2f90*/  FFMA.FTZ R68, R68, UR7, -R55.reuse ;  /* 0x0000000744447c23 */ /* 0x100fe20008010837 */
[----:B------:R-:W-:Y:S01]  /*2fa0*/  FMNMX.FTZ R36, R14, R39, !PT ;  /* 0x000000270e247209 */ /* 0x000fe20007810000 */
[--C-:B------:R-:W-:Y:S01]  /*2fb0*/  FFMA.FTZ R39, R50, UR7, -R55.reuse ;  /* 0x0000000732277c23 */ /* 0x100fe20008010837 */
[--C-:B------:R-:W-:Y:S01]  /*2fc0*/  FFMA.FTZ R69, R69, UR7, -R55.reuse ;  /* 0x0000000745457c23 */ /* 0x100fe20008010837 */
[--C-:B------:R-:W-:Y:S01]  /*2fd0*/  FFMA.FTZ R160, R72, UR7, -R55.reuse ;  /* 0x0000000748a07c23 */ /* 0x100fe20008010837 */
[----:B------:R-:W-:Y:S01]  /*2fe0*/  FMNMX.FTZ R36, R15, R36, !PT ;  /* 0x000000240f247209 */ /* 0x000fe20007810000 */
[--C-:B------:R-:W-:Y:S01]  /*2ff0*/  FFMA.FTZ R76, R76, UR7, -R55.reuse ;  /* 0x000000074c4c7c23 */ /* 0x100fe20008010837 */
[----:B------:R-:W3:Y:S01]  /*3000*/  MUFU.EX2 R152, R152 ;  /* 0x0000009800987308 */ /* 0x000ee20000000800 */
[--C-:B------:R-:W-:Y:S01]  /*3010*/  FFMA.FTZ R77, R77, UR7, -R55.reuse ;  /* 0x000000074d4d7c23 */ /* 0x100fe20008010837 */
[----:B------:R-:W-:Y:S01]  /*3020*/  FMNMX.FTZ R43, R17, R36, !PT ;  /* 0x00000024112b7209 */ /* 0x000fe20007810000 */
[--C-:B------:R-:W-:Y:S01]  /*3030*/  FFMA.FTZ R162, R80, UR7, -R55.reuse ;  /* 0x0000000750a27c23 */ /* 0x100fe20008010837 */
[--C-:B------:R-:W-:Y:S01]  /*3040*/  FFMA.FTZ R81, R81, UR7, -R55.reuse ;  /* 0x0000000751517c23 */ /* 0x100fe20008010837 */
[----:B------:R-:W-:Y:S01]  /*3050*/  FFMA.FTZ R84, R84, UR7, -R55 ;  /* 0x0000000754547c23 */ /* 0x000fe20008010837 */
[----:B------:R-:W-:-:S02]  /*3060*/  FMNMX.FTZ R36, R18, R43, !PT ;  /* 0x0000002b12247209 */ /* 0x000fc40007810000 */
[----:B------:R-:W4:Y:S02]  /*3070*/  MUFU.EX2 R32, R32 ;  /* 0x0000002000207308 */ /* 0x000f240000000800 */
[----:B------:R-:W-:-:S04]  /*3080*/  FMNMX.FTZ R43, R19, R36, !PT ;  /* 0x00000024132b7209 */ /* 0x000fc80007810000 */
[----:B------:R-:W-:Y:S02]  /*3090*/  FMNMX.FTZ R36, R20, R43, !PT ;  /* 0x0000002b14247209 */ /* 0x000fe40007810000 */
[----:B------:R-:W-:Y:S02]  /*30a0*/  MUFU.EX2 R35, R35 ;  /* 0x0000002300237308 */ /* 0x000fe40000000800 */
[----:B------:R-:W-:Y:S01]  /*30b0*/  FMNMX.FTZ R43, R21, R36, !PT ;  /* 0x00000024152b7209 */ /* 0x000fe20007810000 */
[----:B------:R-:W-:-:S03]  /*30c0*/  FFMA.FTZ R36, R44, UR7, -R55 ;  /* 0x000000072c247c23 */ /* 0x000fc60008010837 */
[----:B0-----:R-:W-:Y:S02]  /*30d0*/  FMNMX.FTZ R38, R22, R43, !PT ;  /* 0x0000002b16267209 */ /* 0x001fe40007810000 */
[----:B------:R-:W-:Y:S02]  /*30e0*/  MUFU.EX2 R154, R154 ;  /* 0x0000009a009a7308 */ /* 0x000fe40000000800 */
[----:B------:R-:W-:-:S04]  /*30f0*/  FMNMX.FTZ R43, R23, R38, !PT ;  /* 0x00000026172b7209 */ /* 0x000fc80007810000 */
[----:B------:R-:W-:Y:S02]  /*3100*/  FMNMX.FTZ R38, R24, R43, !PT ;  /* 0x0000002b18267209 */ /* 0x000fe40007810000 */
[----:B------:R-:W-:Y:S02]  /*3110*/  MUFU.EX2 R37, R37 ;  /* 0x0000002500257308 */ /* 0x000fe40000000800 */
[----:B------:R-:W-:-:S04]  /*3120*/  FMNMX.FTZ R43, R25, R38, !PT ;  /* 0x00000026192b7209 */ /* 0x000fc80007810000 */
[----:B------:R-:W-:Y:S02]  /*3130*/  FMNMX.FTZ R38, R26, R43, !PT ;  /* 0x0000002b1a267209 */ /* 0x000fe40007810000 */
[----:B------:R-:W-:Y:S02]  /*3140*/  MUFU.EX2 R39, R39 ;  /* 0x0000002700277308 */ /* 0x000fe40000000800 */
[----:B------:R-:W-:-:S04]  /*3150*/  FMNMX.FTZ R43, R27, R38, !PT ;  /* 0x000000261b2b7209 */ /* 0x000fc80007810000 */
[----:B------:R-:W-:Y:S02]  /*3160*/  FMNMX.FTZ R38, R28, R43, !PT ;  /* 0x0000002b1c267209 */ /* 0x000fe40007810000 */
[----:B------:R-:W-:Y:S02]  /*3170*/  MUFU.EX2 R156, R156 ;  /* 0x0000009c009c7308 */ /* 0x000fe40000000800 */
[----:B------:R-:W-:Y:S01]  /*3180*/  FMNMX.FTZ R47, R29, R38, !PT ;  /* 0x000000261d2f7209 */ /* 0x000fe20007810000 */
[----:B------:R-:W-:-:S03]  /*3190*/  FFMA.FTZ R38, R52, UR7, -R55 ;  /* 0x0000000734267c23 */ /* 0x000fc60008010837 */
        /* <DEDUP_REMOVED lines=11> */
[----:B------:R-:W-:-:S05]  /*3250*/  FMNMX.FTZ R40, R87, R40, !PT ;  /* 0x0000002857287209 */ /* 0x000fca0007810000 */
[----:B------:R-:W0:Y:S01]  /*3260*/  SHFL.BFLY PT, R51, R40, 0x2, 0x1f ;  /* 0x0c401f0028337f89 */ /* 0x000e2200000e0000 */
[----:B------:R5:W-:Y:S08]  /*3270*/  MUFU.EX2 R43, R49 ;  /* 0x00000031002b7308 */ /* 0x000bf00000000800 */
[----:B------:R-:W-:Y:S01]  /*3280*/  MUFU.EX2 R38, R38 ;  /* 0x0000002600267308 */ /* 0x000fe20000000800 */
[----:B-----5:R-:W-:-:S07]  /*3290*/  FFMA.FTZ R49, R65, UR7, -R55 ;  /* 0x0000000741317c23 */ /* 0x020fce0008010837 */
[----:B------:R-:W-:Y:S01]  /*32a0*/  MUFU.EX2 R164, R164 ;  /* 0x000000a400a47308 */ /* 0x000fe20000000800 */
[----:B0-----:R-:W-:-:S07]  /*32b0*/  FMNMX.FTZ R42, R40, R51, !PT ;  /* 0x00000033282a7209 */ /* 0x001fce0007810000 */
[----:B------:R-:W-:Y:S01]  /*32c0*/  MUFU.EX2 R47, R57 ;  /* 0x00000039002f7308 */ /* 0x000fe20000000800 */
[--C-:B------:R-:W-:Y:S01]  /*32d0*/  FFMA.FTZ R51, R73, UR7, -R55.reuse ;  /* 0x0000000749337c23 */ /* 0x100fe20008010837 */
[----:B------:R-:W-:Y:S01]  /*32e0*/  FFMA.FTZ R55, R85, UR7, -R55 ;  /* 0x0000000755377c23 */ /* 0x000fe20008010837 */
[----:B------:R-:W0:Y:S05]  /*32f0*/  SHFL.BFLY PT, R53, R42, 0x1, 0x1f ;  /* 0x0c201f002a357f89 */ /* 0x000e2a00000e0000 */
[----:B------:R-:W-:Y:S08]  /*3300*/  MUFU.EX2 R60, R60 ;  /* 0x0000003c003c7308 */ /* 0x000ff00000000800 */
[----:B------:R-:W-:Y:S08]  /*3310*/  MUFU.EX2 R61, R61 ;  /* 0x0000003d003d7308 */ /* 0x000ff00000000800 */
[----:B------:R-:W-:Y:S01]  /*3320*/  MUFU.EX2 R166, R166 ;  /* 0x000000a600a67308 */ /* 0x000fe20000000800 */
[----:B0-----:R-:W-:Y:S01]  /*3330*/  FMNMX.FTZ R170, R42, R53, !PT ;  /* 0x000000352aaa7209 */ /* 0x001fe20007810000 */
[----:B------:R-:W-:-:S03]  /*3340*/  IMAD.U32 R53, RZ, RZ, UR7 ;  /* 0x00000007ff357e24 */ /* 0x000fc6000f8e00ff */
[C---:B------:R-:W-:Y:S01]  /*3350*/  FSETP.NEU.FTZ.AND P1, PT, R170.reuse, -INF , PT ;  /* 0xff800000aa00780b */ /* 0x040fe20003f3d000 */
[----:B------:R-:W-:Y:S02]  /*3360*/  FFMA.FTZ R40, R170, R53, -8 ;  /* 0xc1000000aa287423 */ /* 0x000fe40000010035 */
[----:B------:R-:W-:Y:S03]  /*3370*/  MUFU.EX2 R49, R49 ;  /* 0x0000003100317308 */ /* 0x000fe60000000800 */
[----:B------:R-:W-:-:S05]  /*3380*/  FSEL R40, R40, RZ, P1 ;  /* 0x000000ff28287208 */ /* 0x000fca0000800000 */
[----:B------:R-:W-:Y:S01]  /*3390*/  MUFU.EX2 R68, R68 ;  /* 0x0000004400447308 */ /* 0x000fe20000000800 */
[--C-:B------:R-:W-:Y:S01]  /*33a0*/  FFMA.FTZ R5, R5, UR7, -R40.reuse ;  /* 0x0000000705057c23 */ /* 0x100fe20008010828 */
[--C-:B------:R-:W-:Y:S01]  /*33b0*/  FFMA.FTZ R6, R6, UR7, -R40.reuse ;  /* 0x0000000706067c23 */ /* 0x100fe20008010828 */
[--C-:B------:R-:W-:Y:S01]  /*33c0*/  FFMA.FTZ R7, R7, UR7, -R40.reuse ;  /* 0x0000000707077c23 */ /* 0x100fe20008010828 */
[--C-:B------:R-:W-:Y:S01]  /*33d0*/  FFMA.FTZ R8, R8, UR7, -R40.reuse ;  /* 0x0000000708087c23 */ /* 0x100fe20008010828 */
[--C-:B------:R-:W-:Y:S01]  /*33e0*/  FFMA.FTZ R9, R9, UR7, -R40.reuse ;  /* 0x0000000709097c23 */ /* 0x100fe20008010828 */
[--C-:B------:R-:W-:Y:S01]  /*33f0*/  FFMA.FTZ R10, R10, UR7, -R40.reuse ;  /* 0x000000070a0a7c23 */ /* 0x100fe20008010828 */
[--C-:B------:R-:W-:Y:S01]  /*3400*/  FFMA.FTZ R11, R11, UR7, -R40.reuse ;  /* 0x000000070b0b7c23 */ /* 0x100fe20008010828 */
[----:B------:R3:W-:Y:S01]  /*3410*/  MUFU.EX2 R153, R5 ;  /* 0x0000000500997308 */ /* 0x0007e20000000800 */
[--C-:B------:R-:W-:Y:S01]  /*3420*/  FFMA.FTZ R12, R12, UR7, -R40.reuse ;  /* 0x000000070c0c7c23 */ /* 0x100fe20008010828 */
[--C-:B------:R-:W-:Y:S01]  /*3430*/  FFMA.FTZ R13, R13, UR7, -R40.reuse ;  /* 0x000000070d0d7c23 */ /* 0x100fe20008010828 */
[--C-:B------:R-:W-:Y:S01]  /*3440*/  FFMA.FTZ R17, R17, UR7, -R40.reuse ;  /* 0x0000000711117c23 */ /* 0x100fe20008010828 */
[--C-:B------:R-:W-:Y:S01]  /*3450*/  FFMA.FTZ R14, R14, UR7, -R40.reuse ;  /* 0x000000070e0e7c23 */ /* 0x100fe20008010828 */
[--C-:B------:R-:W-:Y:S01]  /*3460*/  FFMA.FTZ R15, R15, UR7, -R40.reuse ;  /* 0x000000070f0f7c23 */ /* 0x100fe20008010828 */
[--C-:B------:R-:W-:Y:S01]  /*3470*/  FFMA.FTZ R18, R18, UR7, -R40.reuse ;  /* 0x0000000712127c23 */ /* 0x100fe20008010828 */
[--C-:B------:R-:W-:Y:S01]  /*3480*/  FFMA.FTZ R19, R19, UR7, -R40.reuse ;  /* 0x0000000713137c23 */ /* 0x100fe20008010828 */
[----:B------:R-:W0:Y:S01]  /*3490*/  MUFU.EX2 R42, R6 ;  /* 0x00000006002a7308 */ /* 0x000e220000000800 */
[----:B---3--:R-:W-:Y:S01]  /*34a0*/  FADD.FTZ R5, R152, R33 ;  /* 0x0000002198057221 */ /* 0x008fe20000010000 */
[--C-:B------:R-:W-:Y:S01]  /*34b0*/  FFMA.FTZ R20, R20, UR7, -R40.reuse ;  /* 0x0000000714147c23 */ /* 0x100fe20008010828 */
[--C-:B------:R-:W-:Y:S01]  /*34c0*/  FFMA.FTZ R21, R21, UR7, -R40.reuse ;  /* 0x0000000715157c23 */ /* 0x100fe20008010828 */
[--C-:B------:R-:W-:Y:S01]  /*34d0*/  FFMA.FTZ R22, R22, UR7, -R40.reuse ;  /* 0x0000000716167c23 */ /* 0x100fe20008010828 */
[----:B----4-:R-:W-:Y:S01]  /*34e0*/  FADD.FTZ R46, R32, R5 ;  /* 0x00000005202e7221 */ /* 0x010fe20000010000 */
[--C-:B------:R-:W-:Y:S01]  /*34f0*/  FFMA.FTZ R23, R23, UR7, -R40.reuse ;  /* 0x0000000717177c23 */ /* 0x100fe20008010828 */
[--C-:B------:R-:W-:Y:S01]  /*3500*/  FFMA.FTZ R24, R24, UR7, -R40.reuse ;  /* 0x0000000718187c23 */ /* 0x100fe20008010828 */
[----:B------:R-:W3:Y:S01]  /*3510*/  MUFU.EX2 R7, R7 ;  /* 0x0000000700077308 */ /* 0x000ee20000000800 */
[--C-:B------:R-:W-:Y:S01]  /*3520*/  FFMA.FTZ R25, R25, UR7, -R40.reuse ;  /* 0x0000000719197c23 */ /* 0x100fe20008010828 */
[--C-:B------:R-:W-:Y:S01]  /*3530*/  FFMA.FTZ R26, R26, UR7, -R40.reuse ;  /* 0x000000071a1a7c23 */ /* 0x100fe20008010828 */
[--C-:B------:R-:W-:Y:S01]  /*3540*/  FFMA.FTZ R27, R27, UR7, -R40.reuse ;  /* 0x000000071b1b7c23 */ /* 0x100fe20008010828 */
[--C-:B------:R-:W-:Y:S01]  /*3550*/  FFMA.FTZ R28, R28, UR7, -R40.reuse ;  /* 0x000000071c1c7c23 */ /* 0x100fe20008010828 */
[--C-:B------:R-:W-:Y:S01]  /*3560*/  FFMA.FTZ R29, R29, UR7, -R40.reuse ;  /* 0x000000071d1d7c23 */ /* 0x100fe20008010828 */
[--C-:B------:R-:W-:Y:S01]  /*3570*/  FFMA.FTZ R30, R30, UR7, -R40.reuse ;  /* 0x000000071e1e7c23 */ /* 0x100fe20008010828 */
[----:B------:R-:W-:Y:S01]  /*3580*/  FFMA.FTZ R31, R31, UR7, -R40 ;  /* 0x000000071f1f7c23 */ /* 0x000fe20008010828 */
[----:B------:R-:W4:Y:S01]  /*3590*/  MUFU.EX2 R8, R8 ;  /* 0x0000000800087308 */ /* 0x000f220000000800 */
[----:B0-----:R-:W-:Y:S01]  /*35a0*/  FADD.FTZ R44, R153, R42 ;  /* 0x0000002a992c7221 */ /* 0x001fe20000010000 */
[--C-:B------:R-:W-:Y:S01]  /*35b0*/  FFMA.FTZ R78, R78, UR7, -R40.reuse ;  /* 0x000000074e4e7c23 */ /* 0x100fe20008010828 */
[--C-:B------:R-:W-:Y:S01]  /*35c0*/  FFMA.FTZ R79, R79, UR7, -R40.reuse ;  /* 0x000000074f4f7c23 */ /* 0x100fe20008010828 */
[--C-:B------:R-:W-:Y:S01]  /*35d0*/  FFMA.FTZ R82, R82, UR7, -R40.reuse ;  /* 0x0000000752527c23 */ /* 0x100fe20008010828 */
[--C-:B------:R-:W-:Y:S01]  /*35e0*/  FFMA.FTZ R83, R83, UR7, -R40.reuse ;  /* 0x0000000753537c23 */ /* 0x100fe20008010828 */
[--C-:B------:R-:W-:Y:S01]  /*35f0*/  FFMA.FTZ R86, R86, UR7, -R40.reuse ;  /* 0x0000000756567c23 */ /* 0x100fe20008010828 */
[----:B------:R-:W-:Y:S01]  /*3600*/  FFMA.FTZ R40, R87, UR7, -R40 ;  /* 0x0000000757287c23 */ /* 0x000fe20008010828 */
[----:B------:R-:W0:Y:S01]  /*3610*/  MUFU.EX2 R9, R9 ;  /* 0x0000000900097308 */ /* 0x000e220000000800 */
[----:B---3--:R-:W-:-:S07]  /*3620*/  FADD.FTZ R5, R7, R44 ;  /* 0x0000002c07057221 */ /* 0x008fce0000010000 */
[----:B------:R-:W3:Y:S01]  /*3630*/  MUFU.EX2 R10, R10 ;  /* 0x0000000a000a7308 */ /* 0x000ee20000000800 */
[----:B----4-:R-:W-:-:S07]  /*3640*/  FADD.FTZ R44, R8, R5 ;  /* 0x00000005082c7221 */ /* 0x010fce0000010000 */
[----:B------:R-:W4:Y:S01]  /*3650*/  MUFU.EX2 R11, R11 ;  /* 0x0000000b000b7308 */ /* 0x000f220000000800 */
[----:B0-----:R-:W-:-:S07]  /*3660*/  FADD.FTZ R5, R9, R44 ;  /* 0x0000002c09057221 */ /* 0x001fce0000010000 */
[----:B------:R-:W0:Y:S01]  /*3670*/  MUFU.EX2 R12, R12 ;  /* 0x0000000c000c7308 */ /* 0x000e220000000800 */
[----:B---3--:R-:W-:-:S07]  /*3680*/  FADD.FTZ R44, R10, R5 ;  /* 0x000000050a2c7221 */ /* 0x008fce0000010000 */
[----:B------:R3:W-:Y:S01]  /*3690*/  MUFU.EX2 R6, R17 ;  /* 0x0000001100067308 */ /* 0x0007e20000000800 */
[----:B----4-:R-:W-:-:S07]  /*36a0*/  FADD.FTZ R5, R11, R44 ;  /* 0x0000002c0b057221 */ /* 0x010fce0000010000 */
[----:B------:R-:W4:Y:S01]  /*36b0*/  MUFU.EX2 R13, R13 ;  /* 0x0000000d000d7308 */ /* 0x000f220000000800 */
[C---:B---3--:R-:W-:Y:S01]  /*36c0*/  FADD.FTZ R17, R35.reuse, R46 ;  /* 0x0000002e23117221 */ /* 0x048fe20000010000 */
[----:B0-----:R-:W-:Y:S01]  /*36d0*/  FADD.FTZ R44, R12, R5 ;  /* 0x000000050c2c7221 */ /* 0x001fe20000010000 */
[----:B------:R-:W-:Y:S02]  /*36e0*/  F2FP.SATFINITE.E4M3.F32.PACK_AB_MERGE_C R35, R35, R32, RZ ;  /* 0x000000202323723e */ /* 0x000fe400048070ff */
[----:B------:R-:W-:Y:S01]  /*36f0*/  FADD.FTZ R46, R154, R17 ;  /* 0x000000119a2e7221 */ /* 0x000fe20000010000 */
[----:B------:R-:W-:Y:S02]  /*3700*/  F2FP.SATFINITE.E4M3.F32.PACK_AB_MERGE_C R12, R12, R11, RZ ;  /* 0x0000000b0c0c723e */ /* 0x000fe400048070ff */
[----:B------:R-:W0:Y:S01]  /*3710*/  MUFU.EX2 R14, R14 ;  /* 0x0000000e000e7308 */ /* 0x000e220000000800 */
[----:B------:R-:W-:Y:S01]  /*3720*/  FADD.FTZ R17, R37, R46 ;  /* 0x0000002e25117221 */ /* 0x000fe20000010000 */
[----:B------:R-:W-:-:S02]  /*3730*/  F2FP.SATFINITE.E4M3.F32.PACK_AB_MERGE_C R152, R33, R152, R35 ;  /* 0x000000982198723e */ /* 0x000fc40004807023 */
[----:B------:R-:W-:Y:S01]  /*3740*/  F2FP.SATFINITE.E4M3.F32.PACK_AB_MERGE_C R155, R10, R9, R12 ;  /* 0x000000090a9b723e */ /* 0x000fe2000480700c */
[----:B------:R-:W-:-:S03]  /*3750*/  FADD.FTZ R46, R34, R17 ;  /* 0x00000011222e7221 */ /* 0x000fc60000010000 */
[----:B------:R-:W3:Y:S01]  /*3760*/  MUFU.EX2 R15, R15 ;  /* 0x0000000f000f7308 */ /* 0x000ee20000000800 */
[----:B------:R-:W-:Y:S01]  /*3770*/  FADD.FTZ R17, R39, R46 ;  /* 0x0000002e27117221 */ /* 0x000fe20000010000 */
[----:B----4-:R-:W-:Y:S01]  /*3780*/  FADD.FTZ R5, R13, R44 ;  /* 0x0000002c0d057221 */ /* 0x010fe20000010000 */
[----:B------:R-:W-:Y:S02]  /*3790*/  F2FP.SATFINITE.E4M3.F32.PACK_AB_MERGE_C R39, R39, R34, RZ ;  /* 0x000000222727723e */ /* 0x000fe400048070ff */
[----:B------:R-:W-:Y:S02]  /*37a0*/  FADD.FTZ R46, R156, R17 ;  /* 0x000000119c2e7221 */ /* 0x000fe40000010000 */
[----:B------:R-:W-:Y:S01]  /*37b0*/  F2FP.SATFINITE.E4M3.F32.PACK_AB_MERGE_C R154, R37, R154, R39 ;  /* 0x0000009a259a723e */ /* 0x000fe20004807027 */
[----:B------:R-:W4:Y:S01]  /*37c0*/  MUFU.EX2 R18, R18 ;  /* 0x0000001200127308 */ /* 0x000f220000000800 */
[----:B0-----:R-:W-:Y:S01]  /*37d0*/  FADD.FTZ R44, R14, R5 ;  /* 0x000000050e2c7221 */ /* 0x001fe20000010000 */
[----:B------:R-:W-:-:S04]  /*37e0*/  FADD.FTZ R17, R41, R46 ;  /* 0x0000002e29117221 */ /* 0x000fc80000010000 */
[----:B------:R-:W-:Y:S01]  /*37f0*/  FADD.FTZ R46, R36, R17 ;  /* 0x00000011242e7221 */ /* 0x000fe20000010000 */
[----:B------:R-:W-:Y:S01]  /*3800*/  F2FP.SATFINITE.E4M3.F32.PACK_AB_MERGE_C R36, R45, R36, RZ ;  /* 0x000000242d24723e */ /* 0x000fe200048070ff */
[----:B------:R-:W0:Y:S01]  /*3810*/  MUFU.EX2 R19, R19 ;  /* 0x0000001300137308 */ /* 0x000e220000000800 */
[----:B---3--:R-:W-:Y:S01]  /*3820*/  FADD.FTZ R5, R15, R44 ;  /* 0x0000002c0f057221 */ /* 0x008fe20000010000 */
[----:B------:R-:W-:Y:S01]  /*3830*/  FADD.FTZ R17, R45, R46 ;  /* 0x0000002e2d117221 */ /* 0x000fe20000010000 */
[C---:B------:R-:W-:Y:S02]  /*3840*/  F2FP.SATFINITE.E4M3.F32.PACK_AB_MERGE_C R15, R6.reuse, R15, RZ ;  /* 0x0000000f060f723e */ /* 0x040fe400048070ff */
[----:B------:R-:W-:Y:S01]  /*3850*/  FADD.FTZ R5, R6, R5 ;  /* 0x0000000506057221 */ /* 0x000fe20000010000 */
[----:B------:R-:W-:Y:S01]  /*3860*/  FADD.FTZ R44, R158, R17 ;  /* 0x000000119e2c7221 */ /* 0x000fe20000010000 */
[----:B------:R-:W-:Y:S01]  /*3870*/  F2FP.SATFINITE.E4M3.F32.PACK_AB_MERGE_C R156, R41, R156, R36 ;  /* 0x0000009c299c723e */ /* 0x000fe20004807024 */
[----:B------:R-:W3:Y:S01]  /*3880*/  MUFU.EX2 R20, R20 ;  /* 0x0000001400147308 */ /* 0x000ee20000000800 */
[----:B----4-:R-:W-:Y:S01]  /*3890*/  FADD.FTZ R46, R18, R5 ;  /* 0x00000005122e7221 */ /* 0x010fe20000010000 */
[----:B------:R-:W-:Y:S01]  /*38a0*/  FADD.FTZ R5, R43, R44 ;  /* 0x0000002c2b057221 */ /* 0x000fe20000010000 */
[----:B------:R-:W-:-:S03]  /*38b0*/  F2FP.SATFINITE.E4M3.F32.PACK_AB_MERGE_C R157, R14, R13, R15 ;  /* 0x0000000d0e9d723e */ /* 0x000fc6000480700f */
[----:B------:R-:W-:Y:S01]  /*38c0*/  FADD.FTZ R44, R38, R5 ;  /* 0x00000005262c7221 */ /* 0x000fe20000010000 */
[----:B------:R-:W-:Y:S01]  /*38d0*/  F2FP.SATFINITE.E4M3.F32.PACK_AB_MERGE_C R38, R59, R38, RZ ;  /* 0x000000263b26723e */ /* 0x000fe200048070ff */
[----:B------:R-:W4:Y:S01]  /*38e0*/  MUFU.EX2 R21, R21 ;  /* 0x0000001500157308 */ /* 0x000f220000000800 */
[----:B0-----:R-:W-:Y:S01]  /*38f0*/  FADD.FTZ R17, R19, R46 ;  /* 0x0000002e13117221 */ /* 0x001fe20000010000 */
[----:B------:R-:W-:Y:S01]  /*3900*/  FADD.FTZ R5, R59, R44 ;  /* 0x0000002c3b057221 */ /* 0x000fe20000010000 */
[----:B------:R-:W-:-:S03]  /*3910*/  F2FP.SATFINITE.E4M3.F32.PACK_AB_MERGE_C R158, R43, R158, R38 ;  /* 0x0000009e2b9e723e */ /* 0x000fc60004807026 */
[----:B------:R-:W-:Y:S02]  /*3920*/  FADD.FTZ R44, R164, R5 ;  /* 0x00000005a42c7221 */ /* 0x000fe40000010000 */
[----:B------:R-:W0:Y:S01]  /*3930*/  MUFU.EX2 R22, R22 ;  /* 0x0000001600167308 */ /* 0x000e220000000800 */
[----:B---3--:R-:W-:Y:S01]  /*3940*/  FADD.FTZ R46, R20, R17 ;  /* 0x00000011142e7221 */ /* 0x008fe20000010000 */
[----:B------:R-:W-:-:S04]  /*3950*/  FADD.FTZ R5, R47, R44 ;  /* 0x0000002c2f057221 */ /* 0x000fc80000010000 */
[----:B------:R-:W-:Y:S01]  /*3960*/  FADD.FTZ R44, R60, R5 ;  /* 0x000000053c2c7221 */ /* 0x000fe20000010000 */
[----:B------:R-:W-:Y:S01]  /*3970*/  F2FP.SATFINITE.E4M3.F32.PACK_AB_MERGE_C R60, R61, R60, RZ ;  /* 0x0000003c3d3c723e */ /* 0x000fe200048070ff */
[----:B------:R-:W3:Y:S01]  /*3980*/  MUFU.EX2 R23, R23 ;  /* 0x0000001700177308 */ /* 0x000ee20000000800 */
[----:B----4-:R-:W-:Y:S01]  /*3990*/  FADD.FTZ R17, R21, R46 ;  /* 0x0000002e15117221 */ /* 0x010fe20000010000 */
[----:B------:R-:W-:Y:S01]  /*39a0*/  FADD.FTZ R5, R61, R44 ;  /* 0x0000002c3d057221 */ /* 0x000fe20000010000 */
[----:B------:R-:W-:Y:S02]  /*39b0*/  F2FP.SATFINITE.E4M3.F32.PACK_AB_MERGE_C R20, R21, R20, RZ ;  /* 0x000000141514723e */ /* 0x000fe400048070ff */
[----:B------:R-:W-:Y:S01]  /*39c0*/  F2FP.SATFINITE.E4M3.F32.PACK_AB_MERGE_C R164, R47, R164, R60 ;  /* 0x000000a42fa4723e */ /* 0x000fe2000480703c */
[----:B------:R-:W-:Y:S01]  /*39d0*/  FADD.FTZ R44, R166, R5 ;  /* 0x00000005a62c7221 */ /* 0x000fe20000010000 */
[----:B------:R-:W-:Y:S01]  /*39e0*/  F2FP.SATFINITE.E4M3.F32.PACK_AB_MERGE_C R159, R19, R18, R20 ;  /* 0x00000012139f723e */ /* 0x000fe20004807014 */
[----:B------:R-:W4:Y:S01]  /*39f0*/  MUFU.EX2 R24, R24 ;  /* 0x0000001800187308 */ /* 0x000f220000000800 */
[----:B0-----:R-:W-:Y:S01]  /*3a00*/  FADD.FTZ R46, R22, R17 ;  /* 0x00000011162e7221 */ /* 0x001fe20000010000 */
[----:B------:R-:W-:-:S06]  /*3a10*/  FADD.FTZ R5, R49, R44 ;  /* 0x0000002c31057221 */ /* 0x000fcc0000010000 */
[----:B------:R-:W0:Y:S01]  /*3a20*/  MUFU.EX2 R25, R25 ;  /* 0x0000001900197308 */ /* 0x000e220000000800 */
[----:B---3--:R-:W-:-:S07]  /*3a30*/  FADD.FTZ R17, R23, R46 ;  /* 0x0000002e17117221 */ /* 0x008fce0000010000 */
[----:B------:R-:W3:Y:S01]  /*3a40*/  MUFU.EX2 R26, R26 ;  /* 0x0000001a001a7308 */ /* 0x000ee20000000800 */
[----:B----4-:R-:W-:-:S07]  /*3a50*/  FADD.FTZ R46, R24, R17 ;  /* 0x00000011182e7221 */ /* 0x010fce0000010000 */
[----:B------:R-:W4:Y:S01]  /*3a60*/  MUFU.EX2 R27, R27 ;  /* 0x0000001b001b7308 */ /* 0x000f220000000800 */
[C---:B0-----:R-:W-:Y:S01]  /*3a70*/  FADD.FTZ R17, R25.reuse, R46 ;  /* 0x0000002e19117221 */ /* 0x041fe20000010000 */
[----:B------:R-:W-:-:S04]  /*3a80*/  F2FP.SATFINITE.E4M3.F32.PACK_AB_MERGE_C R24, R25, R24, RZ ;  /* 0x000000181918723e */ /* 0x000fc800048070ff */
[----:B------:R-:W-:Y:S02]  /*3a90*/  F2FP.SATFINITE.E4M3.F32.PACK_AB_MERGE_C R165, R23, R22, R24 ;  /* 0x0000001617a5723e */ /* 0x000fe40004807018 */
[----:B------:R-:W0:Y:S01]  /*3aa0*/  MUFU.EX2 R28, R28 ;  /* 0x0000001c001c7308 */ /* 0x000e220000000800 */
[----:B---3--:R-:W-:-:S07]  /*3ab0*/  FADD.FTZ R32, R26, R17 ;  /* 0x000000111a207221 */ /* 0x008fce0000010000 */
[----:B------:R-:W3:Y:S01]  /*3ac0*/  MUFU.EX2 R29, R29 ;  /* 0x0000001d001d7308 */ /* 0x000ee20000000800 */
[----:B----4-:R-:W-:Y:S01]  /*3ad0*/  FADD.FTZ R17, R27, R32 ;  /* 0x000000201b117221 */ /* 0x010fe20000010000 */
[----:B------:R-:W-:-:S06]  /*3ae0*/  FADD.FTZ R32, R68, R5 ;  /* 0x0000000544207221 */ /* 0x000fcc0000010000 */
[----:B------:R-:W4:Y:S01]  /*3af0*/  MUFU.EX2 R69, R69 ;  /* 0x0000004500457308 */ /* 0x000f220000000800 */
[----:B0-----:R-:W-:-:S07]  /*3b00*/  FADD.FTZ R34, R28, R17 ;  /* 0x000000111c227221 */ /* 0x001fce0000010000 */
[----:B------:R-:W0:Y:S01]  /*3b10*/  MUFU.EX2 R30, R30 ;  /* 0x0000001e001e7308 */ /* 0x000e220000000800 */
[C---:B---3--:R-:W-:Y:S01]  /*3b20*/  FADD.FTZ R17, R29.reuse, R34 ;  /* 0x000000221d117221 */ /* 0x048fe20000010000 */
[----:B------:R-:W-:Y:S02]  /*3b30*/  F2FP.SATFINITE.E4M3.F32.PACK_AB_MERGE_C R34, R8, R7, RZ ;  /* 0x000000070822723e */ /* 0x000fe400048070ff */
[----:B------:R-:W-:Y:S02]  /*3b40*/  F2FP.SATFINITE.E4M3.F32.PACK_AB_MERGE_C R28, R29, R28, RZ ;  /* 0x0000001c1d1c723e */ /* 0x000fe400048070ff */
[----:B------:R-:W-:Y:S02]  /*3b50*/  F2FP.SATFINITE.E4M3.F32.PACK_AB_MERGE_C R153, R42, R153, R34 ;  /* 0x000000992a99723e */ /* 0x000fe40004807022 */
[----:B------:R-:W3:Y:S01]  /*3b60*/  MUFU.EX2 R160, R160 ;  /* 0x000000a000a07308 */ /* 0x000ee20000000800 */
[C---:B----4-:R-:W-:Y:S01]  /*3b70*/  FADD.FTZ R5, R69.reuse, R32 ;  /* 0x0000002045057221 */ /* 0x050fe20000010000 */
[----:B------:R-:W-:-:S02]  /*3b80*/  F2FP.SATFINITE.E4M3.F32.PACK_AB_MERGE_C R68, R69, R68, RZ ;  /* 0x000000444544723e */ /* 0x000fc400048070ff */
[----:B------:R-:W-:Y:S02]  /*3b90*/  F2FP.SATFINITE.E4M3.F32.PACK_AB_MERGE_C R167, R27, R26, R28 ;  /* 0x0000001a1ba7723e */ /* 0x000fe4000480701c */
[----:B------:R-:W-:Y:S02]  /*3ba0*/  F2FP.SATFINITE.E4M3.F32.PACK_AB_MERGE_C R166, R49, R166, R68 ;  /* 0x000000a631a6723e */ /* 0x000fe40004807044 */
[----:B------:R-:W4:Y:S01]  /*3bb0*/  MUFU.EX2 R31, R31 ;  /* 0x0000001f001f7308 */ /* 0x000f220000000800 */
[----:B0-----:R-:W-:-:S07]  /*3bc0*/  FADD.FTZ R8, R30, R17 ;  /* 0x000000111e087221 */ /* 0x001fce0000010000 */
        /* <DEDUP_REMOVED lines=8> */
[----:B------:R-:W3:Y:S01]  /*3c50*/  MUFU.EX2 R79, R79 ;  /* 0x0000004f004f7308 */ /* 0x000ee20000000800 */
[----:B----4-:R-:W-:-:S07]  /*3c60*/  FADD.FTZ R8, R76, R5 ;  /* 0x000000054c087221 */ /* 0x010fce0000010000 */
[----:B------:R-:W4:Y:S01]  /*3c70*/  MUFU.EX2 R162, R162 ;  /* 0x000000a200a27308 */ /* 0x000f220000000800 */
[C---:B0-----:R-:W-:Y:S01]  /*3c80*/  F2FP.SATFINITE.E4M3.F32.PACK_AB_MERGE_C R76, R77.reuse, R76, RZ ;  /* 0x0000004c4d4c723e */ /* 0x041fe200048070ff */
[----:B------:R-:W-:-:S03]  /*3c90*/  FADD.FTZ R77, R77, R8 ;  /* 0x000000084d4d7221 */ /* 0x000fc60000010000 */
[----:B------:R-:W-:-:S03]  /*3ca0*/  F2FP.SATFINITE.E4M3.F32.PACK_AB_MERGE_C R160, R51, R160, R76 ;  /* 0x000000a033a0723e */ /* 0x000fc6000480704c */
[----:B------:R-:W0:Y:S01]  /*3cb0*/  MUFU.EX2 R82, R82 ;  /* 0x0000005200527308 */ /* 0x000e220000000800 */
[C---:B---3--:R-:W-:Y:S01]  /*3cc0*/  FADD.FTZ R5, R79.reuse, R6 ;  /* 0x000000064f057221 */ /* 0x048fe20000010000 */
[----:B------:R-:W-:-:S04]  /*3cd0*/  F2FP.SATFINITE.E4M3.F32.PACK_AB_MERGE_C R78, R79, R78, RZ ;  /* 0x0000004e4f4e723e */ /* 0x000fc800048070ff */
[----:B------:R-:W-:Y:S02]  /*3ce0*/  F2FP.SATFINITE.E4M3.F32.PACK_AB_MERGE_C R161, R31, R30, R78 ;  /* 0x0000001e1fa1723e */ /* 0x000fe4000480704e */
        /* <DEDUP_REMOVED lines=11> */
[----:B---3--:R-:W-:Y:S01]  /*3da0*/  FADD.FTZ R8, R86, R11 ;  /* 0x0000000b56087221 */ /* 0x008fe20000010000 */
[C---:B----4-:R-:W-:Y:S01]  /*3db0*/  F2FP.SATFINITE.E4M3.F32.PACK_AB_MERGE_C R84, R55.reuse, R84, RZ ;  /* 0x000000543754723e */ /* 0x050fe200048070ff */
[----:B------:R-:W-:-:S03]  /*3dc0*/  FADD.FTZ R5, R55, R6 ;  /* 0x0000000637057221 */ /* 0x000fc60000010000 */
[----:B------:R-:W-:Y:S02]  /*3dd0*/  F2FP.SATFINITE.E4M3.F32.PACK_AB_MERGE_C R162, R81, R162, R84 ;  /* 0x000000a251a2723e */ /* 0x000fe40004807054 */
[C---:B0-----:R-:W-:Y:S01]  /*3de0*/  F2FP.SATFINITE.E4M3.F32.PACK_AB_MERGE_C R86, R7.reuse, R86, RZ ;  /* 0x000000560756723e */ /* 0x041fe200048070ff */
[----:B------:R-:W-:-:S03]  /*3df0*/  FADD.FTZ R6, R7, R8 ;  /* 0x0000000807067221 */ /* 0x000fc60000010000 */
[----:B------:R-:W-:Y:S01]  /*3e00*/  F2FP.SATFINITE.E4M3.F32.PACK_AB_MERGE_C R163, R83, R82, R86 ;  /* 0x0000005253a3723e */ /* 0x000fe20004807056 */
[----:B------:R-:W-:Y:S06]  /*3e10*/  @!P0 BRA `(.L_x_18) ;  /* 0x0000000000048947 */ /* 0x000fec0003800000 */
[----:B------:R-:W-:Y:S01]  /*3e20*/  BPT.TRAP 0x1 ;  /* 0x000000040000795c */ /* 0x000fe20000300000 */
.L_x_18:
[----:B------:R0:W3:Y:S01]  /*3e30*/  SYNCS.PHASECHK.TRANS64.TRYWAIT P1, [UR41+0x38850], R4 ;  /* 0x03885004ff0075a7 */ /* 0x0000e20008020169 */
[----:B------:R-:W-:Y:S05]  /*3e40*/  @!P0 BRA `(.L_x_19) ;  /* 0x0000000000048947 */ /* 0x000fea0003800000 */
[----:B------:R-:W-:Y:S01]  /*3e50*/  BPT.TRAP 0x1 ;  /* 0x000000040000795c */ /* 0x000fe20000300000 */
.L_x_19:
[----:B---3--:R-:W-:Y:S05]  /*3e60*/  @P1 BRA `(.L_x_20) ;  /* 0x0000000000081947 */ /* 0x008fea0003800000 */
[----:B------:R-:W3:Y:S02]  /*3e70*/  SYNCS.PHASECHK.TRANS64.TRYWAIT P1, [UR41+0x38850], R4 ;  /* 0x03885004ff0075a7 */ /* 0x000ee40008020169 */
[----:B---3--:R-:W-:Y:S05]  /*3e80*/  @!P1 BRA `(.L_x_21) ;  /* 0x000000c400749947 */ /* 0x008fea0003800000 */
.L_x_20:
[----:B------:R4:W-:Y:S01]  /*3e90*/  BAR.SYNC.DEFER_BLOCKING R3, 0x100 ;  /* 0x000400030000751d */ /* 0x0009e20000010000 */
[----:B------:R-:W-:-:S04]  /*3ea0*/  UIADD3 UR6, UR41, 0x400, URZ ;  /* 0x0000040029067890 */ /* 0x000fc8000fffe03f */
[----:B------:R-:W-:-:S03]  /*3eb0*/  USHF.R.U32.HI UR6, URZ, 0x4, UR6 ;  /* 0x000000043f067899 */ /* 0x000fc60008011606 */
[----:B------:R-:W0:Y:S01]  /*3ec0*/  S2UR UR50, SR_CgaCtaId ;  /* 0x00000000003279c3 */ /* 0x000e220000008800 */
[----:B------:R-:W-:Y:S01]  /*3ed0*/  UMOV UR11, 0x40000040 ;  /* 0x40000040000b7882 */ /* 0x000fe20000000000 */
[----:B------:R-:W-:-:S04]  /*3ee0*/  ULOP3.LUT UR6, UR6, 0x3fff, URZ, 0xc0, !UPT ;  /* 0x00003fff06067892 */ /* 0x000fc8000f8ec03f */
[----:B------:R-:W-:-:S04]  /*3ef0*/  ULOP3.LUT UR44, UR6, 0x10000, URZ, 0xfc, !UPT ;  /* 0x00010000062c7892 */ /* 0x000fc8000f8efc3f */
[----:B------:R-:W-:-:S03]  /*3f00*/  UIADD3 UR6, UR44, 0x2, URZ ;  /* 0x000000022c067890 */ /* 0x000fc6000fffe03f */
[----:B------:R-:W-:Y:S01]  /*3f10*/  UMOV UR10, UR44 ;  /* 0x0000002c000a7c82 */ /* 0x000fe20008000000 */
[----:B------:R-:W-:-:S06]  /*3f20*/  WARPGROUP.ARRIVE ;  /* 0x00000000000079c5 */ /* 0x000fcc0000000000 */
[----:B------:R-:W-:Y:S01]  /*3f30*/  QGMMA.64x256x32.F32.E4M3.E4M3 R24, R152, gdesc[UR8], RZ, !UPT, gsb0 ;  /* 0x03e0000898187df3 */ /* 0x000fe2000c0008ff */
[----:B------:R-:W-:Y:S01]  /*3f40*/  UMOV UR10, UR6 ;  /* 0x00000006000a7c82 */ /* 0x000fe20008000000 */
[----:B------:R-:W-:Y:S01]  /*3f50*/  UMOV UR11, 0x40000040 ;  /* 0x40000040000b7882 */ /* 0x000fe20000000000 */
[----:B------:R-:W-:Y:S01]  /*3f60*/  UIADD3 UR6, UR44, 0x4, URZ ;  /* 0x000000042c067890 */ /* 0x000fe2000fffe03f */
[----:B------:R-:W-:Y:S02]  /*3f70*/  WARPGROUP.DEPBAR.LE gsb0, 0x0 ;  /* 0x00008000000079c5 */ /* 0x000fe40000010000 */
[----:B------:R-:W-:-:S15]  /*3f80*/  WARPGROUP.ARRIVE ;  /* 0x00000000000079c5 */ /* 0x000fde0000000000 */
[----:B------:R-:W-:-:S07]  /*3f90*/  NOP ;  /* 0x0000000000007918 */ /* 0x000fce0000000000 */
[----:B------:R-:W-:Y:S01]  /*3fa0*/  QGMMA.64x256x32.F32.E4M3.E4M3 R24, R156, gdesc[UR8], R24, gsb0 ;  /* 0x03e000089c187df3 */ /* 0x000fe20008000818 */
        /* <DEDUP_REMOVED lines=9> */
[----:B------:R-:W-:Y:S02]  /*4040*/  WARPGROUP.DEPBAR.LE gsb0, 0x0 ;  /* 0x00008000000079c5 */ /* 0x000fe40000010000 */
[----:B------:R-:W-:-:S15]  /*4050*/  WARPGROUP.ARRIVE ;  /* 0x00000000000079c5 */ /* 0x000fde0000000000 */
[----:B------:R-:W-:-:S08]  /*4060*/  NOP ;  /* 0x0000000000007918 */ /* 0x000fd00000000000 */
[----:B------:R-:W-:Y:S03]  /*4070*/  QGMMA.64x256x32.F32.E4M3.E4M3 R24, R160, gdesc[UR8], R24, gsb0 ;  /* 0x03e00008a0187df3 */ /* 0x000fe60008000818 */
[----:B------:R-:W-:Y:S02]  /*4080*/  WARPGROUP.DEPBAR.LE gsb0, 0x0 ;  /* 0x00008000000079c5 */ /* 0x000fe40000010000 */
[----:B0---4-:R-:W-:Y:S05]  /*4090*/  @!P0 BRA `(.L_x_22) ;  /* 0x0000000000048947 */ /* 0x011fea0003800000 */
[----:B------:R-:W-:Y:S01]  /*40a0*/  BPT.TRAP 0x1 ;  /* 0x000000040000795c */ /* 0x000fe20000300000 */
.L_x_22:
[----:B------:R-:W-:Y:S02]  /*40b0*/  UIADD3 UR43, UR43, -0x2, URZ ;  /* 0xfffffffe2b2b7890 */ /* 0x000fe4000fffe03f */
[----:B------:R-:W-:Y:S02]  /*40c0*/  UIADD3 UR6, UR41, 0x38860, URZ ;  /* 0x0003886029067890 */ /* 0x000fe4000fffe03f */
[----:B------:R-:W-:Y:S02]  /*40d0*/  UISETP.GE.AND UP0, UPT, UR43, UR39, UPT ;  /* 0x000000272b00728c */ /* 0x000fe4000bf06270 */
[----:B------:R-:W-:-:S04]  /*40e0*/  UPRMT UR6, UR50, 0x654, UR6 ;  /* 0x0000065432067896 */ /* 0x000fc80008000006 */
[----:B------:R-:W-:-:S05]  /*40f0*/  PLOP3.LUT P1, PT, PT, PT, UP0, 0x80, 0x0 ;  /* 0x000000000000781c */ /* 0x000fca0003f2f008 */
[----:B------:R-:W-:Y:S08]  /*4100*/  SYNCS.ARRIVE.TRANS64.RED.A1T0 RZ, [UR6], RZ ;  /* 0x000000ffffff79a7 */ /* 0x000ff00008100406 */
[----:B------:R-:W-:Y:S05]  /*4110*/  @!P1 BRA `(.L_x_23) ;  /* 0x0000002800a49947 */ /* 0x000fea0003800000 */
[----:B---3--:R-:W-:Y:S01]  /*4120*/  IMAD.MOV.U32 R7, RZ, RZ, R170 ;  /* 0x000000ffff077224 */ /* 0x008fe200078e00aa */
[----:B------:R-:W-:Y:S01]  /*4130*/  UMOV UR42, URZ ;  /* 0x0000003f002a7c82 */ /* 0x000fe20008000000 */
[----:B-1----:R-:W-:Y:S01]  /*4140*/  IMAD.MOV.U32 R4, RZ, RZ, R185 ;  /* 0x000000ffff047224 */ /* 0x002fe200078e00b9 */
[----:B------:R-:W-:Y:S01]  /*4150*/  UMOV UR6, URZ ;  /* 0x0000003f00067c82 */ /* 0x000fe20008000000 */
[----:B------:R-:W-:-:S05]  /*4160*/  ULDC UR45, c[0x0][0x988] ;  /* 0x00026200002d7ab9 */ /* 0x000fca0000000800 */
.L_x_34:
[----:B------:R-:W-:Y:S01]  /*4170*/  UIADD3 UR6, UR6, 0x1, URZ ;  /* 0x0000000106067890 */ /* 0x000fe2000fffe03f */
[----:B--2---:R-:W-:Y:S01]  /*4180*/  IMAD.U32 R2, RZ, RZ, UR43 ;  /* 0x0000002bff027e24 */ /* 0x004fe2000f8e00ff */
[----:B------:R-:W-:Y:S02]  /*4190*/  UIADD3 UR43, UR43, -0x1, URZ ;  /* 0xffffffff2b2b7890 */ /* 0x000fe4000fffe03f */
[----:B------:R-:W-:Y:S02]  /*41a0*/  UISETP.NE.AND UP0, UPT, UR6, 0x2, UPT ;  /* 0x000000020600788c */ /* 0x000fe4000bf05270 */
[----:B------:R-:W-:Y:S02]  /*41b0*/  ISETP.GT.AND P1, PT, R2, UR39, PT ;  /* 0x0000002702007c0c */ /* 0x000fe4000bf24270 */
[----:B------:R-:W-:Y:S02]  /*41c0*/  USEL UR7, URZ, 0x1, UP0 ;  /* 0x000000013f077887 */ /* 0x000fe40008000000 */
[----:B------:R-:W-:-:S02]  /*41d0*/  USEL UR49, UR6, URZ, UP0 ;  /* 0x0000003f06317287 */ /* 0x000fc40008000000 */
[----:B------:R-:W-:Y:S01]  /*41e0*/  ULOP3.LUT UR42, UR42, UR7, URZ, 0x3c, !UPT ;  /* 0x000000072a2a7292 */ /* 0x000fe2000f8e3c3f */
[----:B------:R-:W-:Y:S11]  /*41f0*/  @!P0 BRA `(.L_x_24) ;  /* 0x0000000000048947 */ /* 0x000ff60003800000 */
[----:B------:R-:W-:Y:S01]  /*4200*/  BPT.TRAP 0x1 ;  /* 0x000000040000795c */ /* 0x000fe20000300000 */
.L_x_24:
[----:B------:R-:W-:Y:S01]  /*4210*/  MOV R2, UR42 ;  /* 0x0000002a00027c02 */ /* 0x000fe20008000f00 */
[----:B------:R-:W-:-:S03]  /*4220*/  ULEA UR51, UR49, UR41, 0x3 ;  /* 0x0000002931337291 */ /* 0x000fc6000f8e183f */
[----:B------:R-:W-:-:S04]  /*4230*/  SHF.L.U32 R2, R2, 0x1f, RZ ;  /* 0x0000001f02027819 */ /* 0x000fc800000006ff */
[----:B------:R-:W-:-:S13]  /*4240*/  R2UR UR52, R2 ;  /* 0x00000000023472ca */ /* 0x000fda00000e0000 */
[----:B------:R-:W-:-:S04]  /*4250*/  IMAD.U32 R2, RZ, RZ, UR52 ;  /* 0x00000034ff027e24 */ /* 0x000fc8000f8e00ff */
[----:B------:R0:W1:Y:S01]  /*4260*/  SYNCS.PHASECHK.TRANS64.TRYWAIT P2, [UR51+0x38830], R2 ;  /* 0x03883002ff0075a7 */ /* 0x0000620008040173 */
[----:B------:R-:W-:Y:S05]  /*4270*/  @!P0 BRA `(.L_x_25) ;  /* 0x0000000000048947 */ /* 0x000fea0003800000 */
[----:B------:R-:W-:Y:S01]  /*4280*/  BPT.TRAP 0x1 ;  /* 0x000000040000795c */ /* 0x000fe20000300000 */
.L_x_25:
[----:B-1----:R-:W-:Y:S05]  /*4290*/  @P2 BRA `(.L_x_26) ;  /* 0x00000000000c2947 */ /* 0x002fea0003800000 */
[----:B0-----:R-:W-:-:S04]  /*42a0*/  IMAD.U32 R2, RZ, RZ, UR52 ;  /* 0x00000034ff027e24 */ /* 0x001fc8000f8e00ff */
[----:B------:R-:W0:Y:S02]  /*42b0*/  SYNCS.PHASECHK.TRANS64.TRYWAIT P2, [UR51+0x38830], R2 ;  /* 0x03883002ff0075a7 */ /* 0x000e240008040173 */
[----:B0-----:R-:W-:Y:S05]  /*42c0*/  @!P2 BRA `(.L_x_27) ;  /* 0x000000c0007ca947 */ /* 0x001fea0003800000 */
.L_x_26:
[----:B------:R-:W-:Y:S01]  /*42d0*/  ULEA UR6, UR49, UR48, 0xb ;  /* 0x0000003031067291 */ /* 0x000fe2000f8e583f */
[----:B------:R-:W-:Y:S01]  /*42e0*/  WARPGROUP.ARRIVE ;  /* 0x00000000000079c5 */ /* 0x000fe20000000000 */
[----:B------:R-:W-:Y:S01]  /*42f0*/  UMOV UR7, 0x40000040 ;  /* 0x4000004000077882 */ /* 0x000fe20000000000 */
[----:B------:R-:W-:Y:S01]  /*4300*/  UMOV UR11, 0x40000040 ;  /* 0x40000040000b7882 */ /* 0x000fe20000000000 */
[----:B------:R-:W-:Y:S01]  /*4310*/  UIADD3 UR10, UR6, 0x2, URZ ;  /* 0x00000002060a7890 */ /* 0x000fe2000fffe03f */
[----:B0-----:R-:W-:Y:S01]  /*4320*/  IADD3 R2, -R16, 0xb, RZ ;  /* 0x0000000b10027810 */ /* 0x001fe20007ffe1ff */
[----:B------:R-:W-:Y:S01]  /*4330*/  UIADD3 UR14, UR6, 0x4, URZ ;  /* 0x00000004060e7890 */ /* 0x000fe2000fffe03f */
[----:B------:R-:W-:Y:S02]  /*4340*/  UMOV UR15, 0x40000040 ;  /* 0x40000040000f7882 */ /* 0x000fe40000000000 */
[----:B------:R-:W-:Y:S01]  /*4350*/  QGMMA.64x128x32.F32.E4M3.E4M3 R152, gdesc[UR4], RZ, !UPT, gsb0 ;  /* 0x01e00000049879f3 */ /* 0x000fe2000c0008ff */
[----:B------:R-:W-:Y:S01]  /*4360*/  UIADD3 UR18, UR6, 0x6, URZ ;  /* 0x0000000606127890 */ /* 0x000fe2000fffe03f */
[----:B------:R-:W-:Y:S01]  /*4370*/  UMOV UR19, 0x40000040 ;  /* 0x4000004000137882 */ /* 0x000fe20000000000 */
        /* <DEDUP_REMOVED lines=33> */
.L_x_28:
[C---:B------:R-:W-:Y:S01]  /*4590*/  FMUL.FTZ R9, R0.reuse, R152 ;  /* 0x0000009800097220 */ /* 0x040fe20000410000 */
[C---:B------:R-:W-:Y:S01]  /*45a0*/  FMUL.FTZ R8, R0.reuse, R153 ;  /* 0x0000009900087220 */ /* 0x040fe20000410000 */
[C---:B------:R-:W-:Y:S01]  /*45b0*/  FMUL.FTZ R12, R0.reuse, R156 ;  /* 0x0000009c000c7220 */ /* 0x040fe20000410000 */
[C---:B------:R-:W-:Y:S01]  /*45c0*/  FMUL.FTZ R13, R0.reuse, R157 ;  /* 0x0000009d000d7220 */ /* 0x040fe20000410000 */
[C---:B------:R-:W-:Y:S01]  /*45d0*/  FMUL.FTZ R17, R0.reuse, R160 ;  /* 0x000000a000117220 */ /* 0x040fe20000410000 */
[C---:B------:R-:W-:Y:S01]  /*45e0*/  FMUL.FTZ R18, R0.reuse, R161 ;  /* 0x000000a100127220 */ /* 0x040fe20000410000 */
[----:B------:R-:W1:Y:S01]  /*45f0*/  MUFU.TANH R9, R9 ;  /* 0x0000000900097308 */ /* 0x000e620000002400 */
[C---:B------:R-:W-:Y:S01]  /*4600*/  FMUL.FTZ R19, R0.reuse, R162 ;  /* 0x000000a200137220 */ /* 0x040fe20000410000 */
[C---:B------:R-:W-:Y:S01]  /*4610*/  FMUL.FTZ R162, R0.reuse, R177 ;  /* 0x000000b100a27220 */ /* 0x040fe20000410000 */
[C---:B------:R-:W-:Y:S01]  /*4620*/  FMUL.FTZ R21, R0.reuse, R164 ;  /* 0x000000a400157220 */ /* 0x040fe20000410000 */
[C---:B------:R-:W-:Y:S01]  /*4630*/  FMUL.FTZ R22, R0.reuse, R165 ;  /* 0x000000a500167220 */ /* 0x040fe20000410000 */
[C---:B------:R-:W-:Y:S01]  /*4640*/  FMUL.FTZ R20, R0.reuse, R163 ;  /* 0x000000a300147220 */ /* 0x040fe20000410000 */
[C---:B------:R-:W-:Y:S01]  /*4650*/  FMUL.FTZ R163, R0.reuse, R178 ;  /* 0x000000b200a37220 */ /* 0x040fe20000410000 */
[C---:B------:R-:W-:Y:S01]  /*4660*/  FMUL.FTZ R153, R0.reuse, R168 ;  /* 0x000000a800997220 */ /* 0x040fe20000410000 */
[----:B------:R-:W2:Y:S01]  /*4670*/  MUFU.TANH R8, R8 ;  /* 0x0000000800087308 */ /* 0x000ea20000002400 */
[C---:B------:R-:W-:Y:S01]  /*4680*/  FMUL.FTZ R10, R0.reuse, R154 ;  /* 0x0000009a000a7220 */ /* 0x040fe20000410000 */
[C---:B------:R-:W-:Y:S01]  /*4690*/  FMUL.FTZ R154, R0.reuse, R169 ;  /* 0x000000a9009a7220 */ /* 0x040fe20000410000 */
[C---:B------:R-:W-:Y:S01]  /*46a0*/  FMUL.FTZ R164, R0.reuse, R179 ;  /* 0x000000b300a47220 */ /* 0x040fe20000410000 */
[C---:B------:R-:W-:Y:S01]  /*46b0*/  FMUL.FTZ R157, R0.reuse, R172 ;  /* 0x000000ac009d7220 */ /* 0x040fe20000410000 */
[C---:B------:R-:W-:Y:S01]  /*46c0*/  FMUL.FTZ R14, R0.reuse, R158 ;  /* 0x0000009e000e7220 */ /* 0x040fe20000410000 */
[C---:B------:R-:W-:Y:S01]  /*46d0*/  FMUL.FTZ R158, R0.reuse, R173 ;  /* 0x000000ad009e7220 */ /* 0x040fe20000410000 */
[C---:B------:R-:W-:Y:S01]  /*46e0*/  FMUL.FTZ R161, R0.reuse, R176 ;  /* 0x000000b000a17220 */ /* 0x040fe20000410000 */
[----:B------:R-:W3:Y:S01]  /*46f0*/  MUFU.TANH R12, R12 ;  /* 0x0000000c000c7308 */ /* 0x000ee20000002400 */
[----:B-1----:R-:W-:Y:S01]  /*4700*/  FMNMX.FTZ R177, R9, R4, !PT ;  /* 0x0000000409b17209 */ /* 0x002fe20007810000 */
[C---:B------:R-:W-:Y:S01]  /*4710*/  FMUL.FTZ R165, R0.reuse, R180 ;  /* 0x000000b400a57220 */ /* 0x040fe20000410000 */
[C---:B------:R-:W-:Y:S01]  /*4720*/  FMUL.FTZ R23, R0.reuse, R166 ;  /* 0x000000a600177220 */ /* 0x040fe20000410000 */
[C---:B------:R-:W-:Y:S01]  /*4730*/  FMUL.FTZ R166, R0.reuse, R181 ;  /* 0x000000b500a67220 */ /* 0x040fe20000410000 */
[C---:B------:R-:W-:Y:S01]  /*4740*/  FMUL.FTZ R169, R0.reuse, R184 ;  /* 0x000000b800a97220 */ /* 0x040fe20000410000 */
[C---:B------:R-:W-:Y:S01]  /*4750*/  FMUL.FTZ R152, R0.reuse, R167 ;  /* 0x000000a700987220 */ /* 0x040fe20000410000 */
[----:B------:R-:W-:Y:S01]  /*4760*/  FMUL.FTZ R11, R0, R155 ;  /* 0x0000009b000b7220 */ /* 0x000fe20000410000 */
[----:B------:R-:W1:Y:S01]  /*4770*/  MUFU.TANH R13, R13 ;  /* 0x0000000d000d7308 */ /* 0x000e620000002400 */
[----:B--2---:R-:W-:Y:S01]  /*4780*/  FMNMX.FTZ R177, R8, R177, !PT ;  /* 0x000000b108b17209 */ /* 0x004fe20007810000 */
[C---:B------:R-:W-:Y:S01]  /*4790*/  FMUL.FTZ R167, R0.reuse, R182 ;  /* 0x000000b600a77220 */ /* 0x040fe20000410000 */
[C---:B------:R-:W-:Y:S01]  /*47a0*/  FMUL.FTZ R155, R0.reuse, R170 ;  /* 0x000000aa009b7220 */ /* 0x040fe20000410000 */
[C---:B------:R-:W-:Y:S01]  /*47b0*/  FMUL.FTZ R170, R0.reuse, R185 ;  /* 0x000000b900aa7220 */ /* 0x040fe20000410000 */
[C---:B------:R-:W-:Y:S01]  /*47c0*/  FMUL.FTZ R168, R0.reuse, R183 ;  /* 0x000000b700a87220 */ /* 0x040fe20000410000 */
[C---:B------:R-:W-:Y:S01]  /*47d0*/  FMUL.FTZ R173, R0.reuse, R188 ;  /* 0x000000bc00ad7220 */ /* 0x040fe20000410000 */
[----:B------:R-:W-:Y:S01]  /*47e0*/  FMUL.FTZ R15, R0, R159 ;  /* 0x0000009f000f7220 */ /* 0x000fe20000410000 */
[----:B------:R-:W2:Y:S01]  /*47f0*/  MUFU.TANH R17, R17 ;  /* 0x0000001100117308 */ /* 0x000ea20000002400 */
[----:B---3--:R-:W-:Y:S01]  /*4800*/  FMNMX.FTZ R178, R12, R177, !PT ;  /* 0x000000b10cb27209 */ /* 0x008fe20007810000 */
        /* <DEDUP_REMOVED lines=13> */
[----:B------:R-:W-:Y:S01]  /*48e0*/  UMOV UR7, UR45 ;  /* 0x0000002d00077c82 */ /* 0x000fe20008000000 */
[----:B------:R-:W1:Y:S01]  /*48f0*/  MUFU.TANH R21, R21 ;  /* 0x0000001500157308 */ /* 0x000e620000002400 */
[----:B--2---:R-:W-:Y:S01]  /*4900*/  FMNMX.FTZ R179, R17, R178, !PT ;  /* 0x000000b211b37209 */ /* 0x004fe20007810000 */
[C---:B------:R-:W-:Y:S01]  /*4910*/  FMUL.FTZ R189, R0.reuse, R191 ;  /* 0x000000bf00bd7220 */ /* 0x040fe20000410000 */
[C---:B------:R-:W-:Y:S01]  /*4920*/  FMUL.FTZ R191, R0.reuse, R195 ;  /* 0x000000c300bf7220 */ /* 0x040fe20000410000 */
[C---:B------:R-:W-:Y:S01]  /*4930*/  FMUL.FTZ R195, R0.reuse, R203 ;  /* 0x000000cb00c37220 */ /* 0x040fe20000410000 */
[C---:B------:R-:W-:Y:S01]  /*4940*/  FMUL.FTZ R193, R0.reuse, R199 ;  /* 0x000000c700c17220 */ /* 0x040fe20000410000 */
[----:B------:R-:W-:Y:S01]  /*4950*/  FMUL.FTZ R199, R0, R211 ;  /* 0x000000d300c77220 */ /* 0x000fe20000410000 */
[----:B------:R-:W-:Y:S01]  /*4960*/  UIADD3 UR6, UR51, 0x38840, URZ ;  /* 0x0003884033067890 */ /* 0x000fe2000fffe03f */
[----:B------:R-:W2:Y:S01]  /*4970*/  MUFU.TANH R22, R22 ;  /* 0x0000001600167308 */ /* 0x000ea20000002400 */
[----:B---3--:R-:W-:-:S02]  /*4980*/  FMNMX.FTZ R178, R18, R179, !PT ;  /* 0x000000b312b27209 */ /* 0x008fc40007810000 */
[----:B------:R-:W-:-:S05]  /*4990*/  UPRMT UR6, UR50, 0x654, UR6 ;  /* 0x0000065432067896 */ /* 0x000fca0008000006 */
[----:B------:R-:W3:Y:S01]  /*49a0*/  MUFU.TANH R153, R153 ;  /* 0x0000009900997308 */ /* 0x000ee20000002400 */
[----:B-1----:R-:W-:Y:S01]  /*49b0*/  FMNMX.FTZ R179, R21, R178, !PT ;  /* 0x000000b215b37209 */ /* 0x002fe20007810000 */
[----:B------:R-:W-:Y:S02]  /*49c0*/  FMUL.FTZ R178, R0, R196 ;  /* 0x000000c400b27220 */ /* 0x000fe40000410000 */
[----:B------:R-:W-:Y:S04]  /*49d0*/  SYNCS.ARRIVE.TRANS64.RED.A1T0 RZ, [UR6], RZ ;  /* 0x000000ffffff79a7 */ /* 0x000fe80008100406 */
[----:B------:R-:W1:Y:S01]  /*49e0*/  MUFU.TANH R154, R154 ;  /* 0x0000009a009a7308 */ /* 0x000e620000002400 */
[----:B--2---:R-:W-:Y:S01]  /*49f0*/  FMNMX.FTZ R180, R22, R179, !PT ;  /* 0x000000b316b47209 */ /* 0x004fe20007810000 */
[C---:B------:R-:W-:Y:S01]  /*4a00*/  FMUL.FTZ R179, R0.reuse, R197 ;  /* 0x000000c500b37220 */ /* 0x040fe20000410000 */
[----:B------:R-:W-:-:S05]  /*4a10*/  FMUL.FTZ R197, R0, R207 ;  /* 0x000000cf00c57220 */ /* 0x000fca0000410000 */
[----:B------:R-:W2:Y:S01]  /*4a20*/  MUFU.TANH R157, R157 ;  /* 0x0000009d009d7308 */ /* 0x000ea20000002400 */
[----:B---3--:R-:W-:-:S07]  /*4a30*/  FMNMX.FTZ R181, R153, R180, !PT ;  /* 0x000000b499b57209 */ /* 0x008fce0007810000 */
[----:B------:R-:W3:Y:S01]  /*4a40*/  MUFU.TANH R158, R158 ;  /* 0x0000009e009e7308 */ /* 0x000ee20000002400 */
[----:B-1----:R-:W-:-:S07]  /*4a50*/  FMNMX.FTZ R180, R154, R181, !PT ;  /* 0x000000b59ab47209 */ /* 0x002fce0007810000 */
[----:B------:R-:W1:Y:S01]  /*4a60*/  MUFU.TANH R161, R161 ;  /* 0x000000a100a17308 */ /* 0x000e620000002400 */
[----:B--2---:R-:W-:Y:S01]  /*4a70*/  FMNMX.FTZ R181, R157, R180, !PT ;  /* 0x000000b49db57209 */ /* 0x004fe20007810000 */
[C---:B------:R-:W-:Y:S01]  /*4a80*/  FMUL.FTZ R180, R0.reuse, R200 ;  /* 0x000000c800b47220 */ /* 0x040fe20000410000 */
[----:B------:R-:W-:-:S05]  /*4a90*/  FMUL.FTZ R200, R0, R214 ;  /* 0x000000d600c87220 */ /* 0x000fca0000410000 */
[----:B------:R-:W2:Y:S01]  /*4aa0*/  MUFU.TANH R162, R162 ;  /* 0x000000a200a27308 */ /* 0x000ea20000002400 */
[----:B---3--:R-:W-:Y:S01]  /*4ab0*/  FMNMX.FTZ R182, R158, R181, !PT ;  /* 0x000000b59eb67209 */ /* 0x008fe20007810000 */
[C---:B------:R-:W-:Y:S01]  /*4ac0*/  FMUL.FTZ R181, R0.reuse, R201 ;  /* 0x000000c900b57220 */ /* 0x040fe20000410000 */
[----:B------:R-:W-:-:S05]  /*4ad0*/  FMUL.FTZ R201, R0, R215 ;  /* 0x000000d700c97220 */ /* 0x000fca0000410000 */
[----:B------:R-:W3:Y:S01]  /*4ae0*/  MUFU.TANH R165, R165 ;  /* 0x000000a500a57308 */ /* 0x000ee20000002400 */
[----:B-1----:R-:W-:-:S07]  /*4af0*/  FMNMX.FTZ R183, R161, R182, !PT ;  /* 0x000000b6a1b77209 */ /* 0x002fce0007810000 */
[----:B------:R-:W1:Y:S01]  /*4b00*/  MUFU.TANH R166, R166 ;  /* 0x000000a600a67308 */ /* 0x000e620000002400 */
[----:B--2---:R-:W-:-:S07]  /*4b10*/  FMNMX.FTZ R182, R162, R183, !PT ;  /* 0x000000b7a2b67209 */ /* 0x004fce0007810000 */
[----:B------:R-:W2:Y:S01]  /*4b20*/  MUFU.TANH R169, R169 ;  /* 0x000000a900a97308 */ /* 0x000ea20000002400 */
[----:B---3--:R-:W-:Y:S01]  /*4b30*/  FMNMX.FTZ R183, R165, R182, !PT ;  /* 0x000000b6a5b77209 */ /* 0x008fe20007810000 */
[----:B------:R-:W-:-:S06]  /*4b40*/  FMUL.FTZ R182, R0, R204 ;  /* 0x000000cc00b67220 */ /* 0x000fcc0000410000 */
[----:B------:R-:W3:Y:S01]  /*4b50*/  MUFU.TANH R170, R170 ;  /* 0x000000aa00aa7308 */ /* 0x000ee20000002400 */
[----:B-1----:R-:W-:Y:S01]  /*4b60*/  FMNMX.FTZ R184, R166, R183, !PT ;  /* 0x000000b7a6b87209 */ /* 0x002fe20007810000 */
[----:B------:R-:W-:-:S06]  /*4b70*/  FMUL.FTZ R183, R0, R205 ;  /* 0x000000cd00b77220 */ /* 0x000fcc0000410000 */
[----:B------:R-:W1:Y:S01]  /*4b80*/  MUFU.TANH R173, R173 ;  /* 0x000000ad00ad7308 */ /* 0x000e620000002400 */
[----:B--2---:R-:W-:-:S07]  /*4b90*/  FMNMX.FTZ R185, R169, R184, !PT ;  /* 0x000000b8a9b97209 */ /* 0x004fce0007810000 */
[----:B------:R-:W2:Y:S01]  /*4ba0*/  MUFU.TANH R174, R174 ;  /* 0x000000ae00ae7308 */ /* 0x000ea20000002400 */
[----:B---3--:R-:W-:-:S07]  /*4bb0*/  FMNMX.FTZ R184, R170, R185, !PT ;  /* 0x000000b9aab87209 */ /* 0x008fce0007810000 */
        /* <DEDUP_REMOVED lines=15> */
[----:B-1----:R-:W-:-:S07]  /*4cb0*/  FMNMX.FTZ R190, R180, R185, !PT ;  /* 0x000000b9b4be7209 */ /* 0x002fce0007810000 */
[----:B------:R-:W1:Y:S01]  /*4cc0*/  MUFU.TANH R183, R183 ;  /* 0x000000b700b77308 */ /* 0x000e620000002400 */
[----:B--2---:R-:W-:-:S07]  /*4cd0*/  FMNMX.FTZ R185, R181, R190, !PT ;  /* 0x000000beb5b97209 */ /* 0x004fce0007810000 */
[----:B------:R-:W2:Y:S01]  /*4ce0*/  MUFU.TANH R184, R184 ;  /* 0x000000b800b87308 */ /* 0x000ea20000002400 */
[----:B---3--:R-:W-:-:S07]  /*4cf0*/  FMNMX.FTZ R190, R182, R185, !PT ;  /* 0x000000b9b6be7209 */ /* 0x008fce0007810000 */
[----:B------:R-:W3:Y:S01]  /*4d00*/  MUFU.TANH R186, R186 ;  /* 0x000000ba00ba7308 */ /* 0x000ee20000002400 */
[----:B-1----:R-:W-:Y:S01]  /*4d10*/  FMNMX.FTZ R185, R183, R190, !PT ;  /* 0x000000beb7b97209 */ /* 0x002fe20007810000 */
[C---:B------:R-:W-:Y:S01]  /*4d20*/  FMUL.FTZ R190, R0.reuse, R194 ;  /* 0x000000c200be7220 */ /* 0x040fe20000410000 */
[----:B------:R-:W-:-:S05]  /*4d30*/  FMUL.FTZ R194, R0, R202 ;  /* 0x000000ca00c27220 */ /* 0x000fca0000410000 */
        /* <DEDUP_REMOVED lines=9> */
[----:B--2---:R-:W-:-:S05]  /*4dd0*/  FMNMX.FTZ R185, R188, R185, !PT ;  /* 0x000000b9bcb97209 */ /* 0x004fca0007810000 */
[----:B------:R-:W2:Y:S02]  /*4de0*/  SHFL.BFLY PT, R196, R185, 0x2, 0x1f ;  /* 0x0c401f00b9c47f89 */ /* 0x000ea400000e0000 */
[----:B------:R-:W4:Y:S08]  /*4df0*/  MUFU.TANH R14, R14 ;  /* 0x0000000e000e7308 */ /* 0x000f300000002400 */
[----:B------:R-:W5:Y:S08]  /*4e00*/  MUFU.TANH R15, R15 ;  /* 0x0000000f000f7308 */ /* 0x000f700000002400 */
[----:B------:R-:W0:Y:S01]  /*4e10*/  MUFU.TANH R19, R19 ;  /* 0x0000001300137308 */ /* 0x000e220000002400 */
[----:B--2---:R-:W-:Y:S01]  /*4e20*/  FMNMX.FTZ R202, R185, R196, !PT ;  /* 0x000000c4b9ca7209 */ /* 0x004fe20007810000 */
[----:B------:R-:W-:-:S06]  /*4e30*/  FMUL.FTZ R196, R0, R206 ;  /* 0x000000ce00c47220 */ /* 0x000fcc0000410000 */
[----:B------:R-:W2:Y:S01]  /*4e40*/  MUFU.TANH R20, R20 ;  /* 0x0000001400147308 */ /* 0x000ea20000002400 */
[----:B------:R-:W3:Y:S07]  /*4e50*/  SHFL.BFLY PT, R185, R202, 0x1, 0x1f ;  /* 0x0c201f00cab97f89 */ /* 0x000eee00000e0000 */
[----:B------:R-:W2:Y:S08]  /*4e60*/  MUFU.TANH R23, R23 ;  /* 0x0000001700177308 */ /* 0x000eb00000002400 */
[----:B------:R-:W2:Y:S08]  /*4e70*/  MUFU.TANH R152, R152 ;  /* 0x0000009800987308 */ /* 0x000eb00000002400 */
[----:B------:R-:W2:Y:S01]  /*4e80*/  MUFU.TANH R155, R155 ;  /* 0x0000009b009b7308 */ /* 0x000ea20000002400 */
[----:B---3--:R-:W-:Y:S01]  /*4e90*/  FMNMX.FTZ R185, R202, R185, !PT ;  /* 0x000000b9cab97209 */ /* 0x008fe20007810000 */
[----:B------:R-:W-:-:S04]  /*4ea0*/  IMAD.U32 R202, RZ, RZ, UR7 ;  /* 0x00000007ffca7e24 */ /* 0x000fc8000f8e00ff */
[C---:B------:R-:W-:Y:S01]  /*4eb0*/  FFMA.FTZ R203, R185.reuse, R202, -8 ;  /* 0xc1000000b9cb7423 */ /* 0x040fe200000100ca */
[----:B------:R-:W-:Y:S01]  /*4ec0*/  FMNMX.FTZ R202, R10, R7, !PT ;  /* 0x000000070aca7209 */ /* 0x000fe20007810000 */
[----:B------:R-:W3:Y:S01]  /*4ed0*/  MUFU.TANH R156, R156 ;  /* 0x0000009c009c7308 */ /* 0x000ee20000002400 */
[----:B------:R-:W-:-:S01]  /*4ee0*/  FADD.FTZ R4, -R185, R4 ;  /* 0x00000004b9047221 */ /* 0x000fc20000010100 */
[--C-:B------:R-:W-:Y:S01]  /*4ef0*/  FFMA.FTZ R205, R13, UR7, -R203.reuse ;  /* 0x000000070dcd7c23 */ /* 0x100fe200080108cb */
[----:B------:R-:W-:-:S01]  /*4f00*/  FFMA.FTZ R13, R17, UR7, -R203 ;  /* 0x00000007110d7c23 */ /* 0x000fc200080108cb */
[----:B-1----:R-:W-:Y:S01]  /*4f10*/  FMNMX.FTZ R17, R11, R202, !PT ;  /* 0x000000ca0b117209 */ /* 0x002fe20007810000 */
[----:B------:R-:W-:-:S01]  /*4f20*/  FFMA.FTZ R204, R153, UR7, -R203 ;  /* 0x0000000799cc7c23 */ /* 0x000fc200080108cb */
[--C-:B------:R-:W-:Y:S01]  /*4f30*/  FFMA.FTZ R206, R157, UR7, -R203.reuse ;  /* 0x000000079dce7c23 */ /* 0x100fe200080108cb */
[----:B------:R-:W-:-:S01]  /*4f40*/  FFMA.FTZ R207, R169, UR7, -R203 ;  /* 0x00000007a9cf7c23 */ /* 0x000fc200080108cb */
[----:B----4-:R-:W-:Y:S01]  /*4f50*/  FMNMX.FTZ R202, R14, R17, !PT ;  /* 0x000000110eca7209 */ /* 0x010fe20007810000 */
[----:B------:R-:W1:Y:S01]  /*4f60*/  MUFU.TANH R159, R159 ;  /* 0x0000009f009f7308 */ /* 0x000e620000002400 */
[----:B------:R-:W-:Y:S01]  /*4f70*/  FMUL.FTZ R4, R4, UR7 ;  /* 0x0000000704047c20 */ /* 0x000fe20008410000 */
[--C-:B------:R-:W-:Y:S01]  /*4f80*/  FFMA.FTZ R9, R9, UR7, -R203.reuse ;  /* 0x0000000709097c23 */ /* 0x100fe200080108cb */
[----:B-----5:R-:W-:Y:S01]  /*4f90*/  FMNMX.FTZ R202, R15, R202, !PT ;  /* 0x000000ca0fca7209 */ /* 0x020fe20007810000 */
[--C-:B------:R-:W-:Y:S01]  /*4fa0*/  FFMA.FTZ R8, R8, UR7, -R203.reuse ;  /* 0x0000000708087c23 */ /* 0x100fe200080108cb */
[----:B------:R-:W-:-:S01]  /*4fb0*/  FFMA.FTZ R12, R12, UR7, -R203 ;  /* 0x000000070c0c7c23 */ /* 0x000fc200080108cb */
[--C-:B------:R-:W-:Y:S01]  /*4fc0*/  FFMA.FTZ R18, R18, UR7, -R203.reuse ;  /* 0x0000000712127c23 */ /* 0x100fe200080108cb */
[----:B0-----:R-:W-:Y:S01]  /*4fd0*/  FMNMX.FTZ R17, R19, R202, !PT ;  /* 0x000000ca13117209 */ /* 0x001fe20007810000 */
[----:B------:R-:W0:Y:S01]  /*4fe0*/  MUFU.TANH R160, R160 ;  /* 0x000000a000a07308 */ /* 0x000e220000002400 */
[----:B------:R-:W-:-:S01]  /*4ff0*/  FFMA.FTZ R174, R174, UR7, -R203 ;  /* 0x00000007aeae7c23 */ /* 0x000fc200080108cb */
[--C-:B------:R-:W-:Y:S01]  /*5000*/  FFMA.FTZ R21, R21, UR7, -R203.reuse ;  /* 0x0000000715157c23 */ /* 0x100fe200080108cb */
[----:B--2---:R-:W-:Y:S01]  /*5010*/  FMNMX.FTZ R202, R20, R17, !PT ;  /* 0x0000001114ca7209 */ /* 0x004fe20007810000 */
[--C-:B------:R-:W-:Y:S01]  /*5020*/  FFMA.FTZ R178, R178, UR7, -R203.reuse ;  /* 0x00000007b2b27c23 */ /* 0x100fe200080108cb */
[----:B------:R-:W-:-:S02]  /*5030*/  FFMA.FTZ R179, R179, UR7, -R203 ;  /* 0x00000007b3b37c23 */ /* 0x000fc400080108cb */
[----:B------:R-:W-:Y:S01]  /*5040*/  FMNMX.FTZ R17, R23, R202, !PT ;  /* 0x000000ca17117209 */ /* 0x000fe20007810000 */
[----:B------:R-:W-:-:S01]  /*5050*/  FFMA.FTZ R202, R22, UR7, -R203 ;  /* 0x0000000716ca7c23 */ /* 0x000fc200080108cb */
[----:B------:R-:W2:Y:S02]  /*5060*/  MUFU.TANH R163, R163 ;  /* 0x000000a300a37308 */ /* 0x000ea40000002400 */
[----:B------:R-:W-:-:S04]  /*5070*/  FMNMX.FTZ R22, R152, R17, !PT ;  /* 0x0000001198167209 */ /* 0x000fc80007810000 */
[----:B------:R-:W-:Y:S02]  /*5080*/  FMNMX.FTZ R17, R155, R22, !PT ;  /* 0x000000169b117209 */ /* 0x000fe40007810000 */
[----:B------:R-:W4:Y:S02]  /*5090*/  MUFU.TANH R164, R164 ;  /* 0x000000a400a47308 */ /* 0x000f240000002400 */
[----:B---3--:R-:W-:-:S04]  /*50a0*/  FMNMX.FTZ R22, R156, R17, !PT ;  /* 0x000000119c167209 */ /* 0x008fc80007810000 */
[----:B-1----:R-:W-:Y:S01]  /*50b0*/  FMNMX.FTZ R153, R159, R22, !PT ;  /* 0x000000169f997209 */ /* 0x002fe20007810000 */
[----:B------:R-:W-:-:S01]  /*50c0*/  FFMA.FTZ R22, R154, UR7, -R203 ;  /* 0x000000079a167c23 */ /* 0x000fc200080108cb */
[----:B------:R-:W1:Y:S02]  /*50d0*/  MUFU.TANH R167, R167 ;  /* 0x000000a700a77308 */ /* 0x000e640000002400 */
[----:B0-----:R-:W-:-:S04]  /*50e0*/  FMNMX.FTZ R154, R160, R153, !PT ;  /* 0x00000099a09a7209 */ /* 0x001fc80007810000 */
[----:B--2---:R-:W-:Y:S02]  /*50f0*/  FMNMX.FTZ R153, R163, R154, !PT ;  /* 0x0000009aa3997209 */ /* 0x004fe40007810000 */
[----:B------:R-:W0:Y:S02]  /*5100*/  MUFU.TANH R168, R168 ;  /* 0x000000a800a87308 */ /* 0x000e240000002400 */
[----:B----4-:R-:W-:-:S06]  /*5110*/  FMNMX.FTZ R154, R164, R153, !PT ;  /* 0x00000099a49a7209 */ /* 0x010fcc0007810000 */
[----:B------:R-:W2:Y:S01]  /*5120*/  MUFU.TANH R171, R171 ;  /* 0x000000ab00ab7308 */ /* 0x000ea20000002400 */
[----:B-1----:R-:W-:Y:S01]  /*5130*/  FMNMX.FTZ R157, R167, R154, !PT ;  /* 0x0000009aa79d7209 */ /* 0x002fe20007810000 */
[----:B------:R-:W-:-:S06]  /*5140*/  FFMA.FTZ R154, R158, UR7, -R203 ;  /* 0x000000079e9a7c23 */ /* 0x000fcc00080108cb */
[----:B------:R-:W1:Y:S01]  /*5150*/  MUFU.TANH R172, R172 ;  /* 0x000000ac00ac7308 */ /* 0x000e620000002400 */
[----:B0-----:R-:W-:-:S07]  /*5160*/  FMNMX.FTZ R158, R168, R157, !PT ;  /* 0x0000009da89e7209 */ /* 0x001fce0007810000 */
[----:B------:R-:W0:Y:S01]  /*5170*/  MUFU.TANH R175, R175 ;  /* 0x000000af00af7308 */ /* 0x000e220000002400 */
[----:B--2---:R-:W-:Y:S01]  /*5180*/  FMNMX.FTZ R157, R171, R158, !PT ;  /* 0x0000009eab9d7209 */ /* 0x004fe20007810000 */
[--C-:B------:R-:W-:Y:S01]  /*5190*/  FFMA.FTZ R158, R161, UR7, -R203.reuse ;  /* 0x00000007a19e7c23 */ /* 0x100fe200080108cb */
[----:B------:R-:W-:-:S05]  /*51a0*/  FFMA.FTZ R161, R162, UR7, -R203 ;  /* 0x00000007a2a17c23 */ /* 0x000fca00080108cb */
[----:B------:R-:W2:Y:S08]  /*51b0*/  MUFU.TANH R189, R189 ;  /* 0x000000bd00bd7308 */ /* 0x000eb00000002400 */
[----:B------:R-:W3:Y:S08]  /*51c0*/  MUFU.TANH R190, R190 ;  /* 0x000000be00be7308 */ /* 0x000ef00000002400 */
[----:B------:R-:W4:Y:S08]  /*51d0*/  MUFU.TANH R191, R191 ;  /* 0x000000bf00bf7308 */ /* 0x000f300000002400 */
[----:B------:R1:W-:Y:S08]  /*51e0*/  MUFU.EX2 R17, R204 ;  /* 0x000000cc00117308 */ /* 0x0003f00000000800 */
[----:B------:R-:W5:Y:S01]  /*51f0*/  MUFU.TANH R192, R192 ;  /* 0x000000c000c07308 */ /* 0x000f620000002400 */
[----:B-1----:R-:W-:-:S04]  /*5200*/  FMNMX.FTZ R204, R172, R157, !PT ;  /* 0x0000009daccc7209 */ /* 0x002fc80007810000 */
[----:B0-----:R-:W-:-:S03]  /*5210*/  FMNMX.FTZ R204, R175, R204, !PT ;  /* 0x000000ccafcc7209 */ /* 0x001fc60007810000 */
[----:B------:R-:W0:Y:S01]  /*5220*/  MUFU.TANH R193, R193 ;  /* 0x000000c100c17308 */ /* 0x000e220000002400 */
[----:B--2---:R-:W-:Y:S01]  /*5230*/  FMNMX.FTZ R157, R189, R204, !PT ;  /* 0x000000ccbd9d7209 */ /* 0x004fe20007810000 */
[----:B------:R-:W-:-:S03]  /*5240*/  FFMA.FTZ R204, R166, UR7, -R203 ;  /* 0x00000007a6cc7c23 */ /* 0x000fc600080108cb */
[----:B---3--:R-:W-:Y:S01]  /*5250*/  FMNMX.FTZ R162, R190, R157, !PT ;  /* 0x0000009dbea27209 */ /* 0x008fe20007810000 */
[----:B------:R-:W-:-:S02]  /*5260*/  FFMA.FTZ R157, R165, UR7, -R203 ;  /* 0x00000007a59d7c23 */ /* 0x000fc400080108cb */
[----:B------:R-:W1:Y:S01]  /*5270*/  MUFU.TANH R194, R194 ;  /* 0x000000c200c27308 */ /* 0x000e620000002400 */
[----:B----4-:R-:W-:-:S04]  /*5280*/  FMNMX.FTZ R165, R191, R162, !PT ;  /* 0x000000a2bfa57209 */ /* 0x010fc80007810000 */
[----:B-----5:R-:W-:-:S03]  /*5290*/  FMNMX.FTZ R162, R192, R165, !PT ;  /* 0x000000a5c0a27209 */ /* 0x020fc60007810000 */
[----:B------:R-:W2:Y:S01]  /*52a0*/  MUFU.TANH R195, R195 ;  /* 0x000000c300c37308 */ /* 0x000ea20000002400 */
[----:B0-----:R-:W-:-:S07]  /*52b0*/  FMNMX.FTZ R165, R193, R162, !PT ;  /* 0x000000a2c1a57209 */ /* 0x001fce0007810000 */
[----:B------:R-:W0:Y:S01]  /*52c0*/  MUFU.TANH R196, R196 ;  /* 0x000000c400c47308 */ /* 0x000e220000002400 */
[----:B-1----:R-:W-:-:S07]  /*52d0*/  FMNMX.FTZ R162, R194, R165, !PT ;  /* 0x000000a5c2a27209 */ /* 0x002fce0007810000 */
[----:B------:R-:W1:Y:S01]  /*52e0*/  MUFU.TANH R197, R197 ;  /* 0x000000c500c57308 */ /* 0x000e620000002400 */
[----:B--2---:R-:W-:-:S07]  /*52f0*/  FMNMX.FTZ R165, R195, R162, !PT ;  /* 0x000000a2c3a57209 */ /* 0x004fce0007810000 */
[----:B------:R-:W2:Y:S01]  /*5300*/  MUFU.TANH R198, R198 ;  /* 0x000000c600c67308 */ /* 0x000ea20000002400 */
[----:B0-----:R-:W-:Y:S01]  /*5310*/  FMNMX.FTZ R166, R196, R165, !PT ;  /* 0x000000a5c4a67209 */ /* 0x001fe20007810000 */
[----:B------:R-:W-:-:S06]  /*5320*/  FFMA.FTZ R165, R170, UR7, -R203 ;  /* 0x00000007aaa57c23 */ /* 0x000fcc00080108cb */
[----:B------:R-:W0:Y:S01]  /*5330*/  MUFU.TANH R199, R199 ;  /* 0x000000c700c77308 */ /* 0x000e220000002400 */
[----:B-1----:R-:W-:-:S07]  /*5340*/  FMNMX.FTZ R169, R197, R166, !PT ;  /* 0x000000a6c5a97209 */ /* 0x002fce0007810000 */
[----:B------:R-:W1:Y:S01]  /*5350*/  MUFU.TANH R200, R200 ;  /* 0x000000c800c87308 */ /* 0x000e620000002400 */
[----:B--2---:R-:W-:-:S07]  /*5360*/  FMNMX.FTZ R166, R198, R169, !PT ;  /* 0x000000a9c6a67209 */ /* 0x004fce0007810000 */
[----:B------:R-:W2:Y:S01]  /*5370*/  MUFU.TANH R201, R201 ;  /* 0x000000c900c97308 */ /* 0x000ea20000002400 */
[----:B0-----:R-:W-:-:S07]  /*5380*/  FMNMX.FTZ R169, R199, R166, !PT ;  /* 0x000000a6c7a97209 */ /* 0x001fce0007810000 */
[----:B------:R0:W-:Y:S01]  /*5390*/  MUFU.EX2 R153, R206 ;  /* 0x000000ce00997308 */ /* 0x0001e20000000800 */
[----:B-1----:R-:W-:Y:S01]  /*53a0*/  FMNMX.FTZ R166, R200, R169, !PT ;  /* 0x000000a9c8a67209 */ /* 0x002fe20007810000 */
[--C-:B------:R-:W-:Y:S01]  /*53b0*/  FFMA.FTZ R169, R177, UR7, -R203.reuse ;  /* 0x00000007b1a97c23 */ /* 0x100fe200080108cb */
[----:B------:R-:W-:-:S05]  /*53c0*/  FFMA.FTZ R177, R186, UR7, -R203 ;  /* 0x00000007bab17c23 */ /* 0x000fca00080108cb */
[----:B------:R-:W1:Y:S01]  /*53d0*/  MUFU.EX2 R4, R4 ;  /* 0x0000000400047308 */ /* 0x000e620000000800 */
[----:B--2---:R-:W-:Y:S01]  /*53e0*/  FMNMX.FTZ R170, R201, R166, !PT ;  /* 0x000000a6c9aa7209 */ /* 0x004fe20007810000 */
[--C-:B0-----:R-:W-:Y:S01]  /*53f0*/  FFMA.FTZ R206, R173, UR7, -R203.reuse ;  /* 0x00000007adce7c23 */ /* 0x101fe200080108cb */
[----:B------:R-:W-:-:S01]  /*5400*/  FFMA.FTZ R173, R180, UR7, -R203 ;  /* 0x00000007b4ad7c23 */ /* 0x000fc200080108cb */
[--C-:B------:R-:W-:Y:S01]  /*5410*/  FFMA.FTZ R180, R182, UR7, -R203.reuse ;  /* 0x00000007b6b47c23 */ /* 0x100fe200080108cb */
[----:B------:R-:W-:-:S01]  /*5420*/  FFMA.FTZ R182, R187, UR7, -R203 ;  /* 0x00000007bbb67c23 */ /* 0x000fc200080108cb */
[----:B------:R-:W0:Y:S01]  /*5430*/  SHFL.BFLY PT, R209, R170, 0x2, 0x1f ;  /* 0x0c401f00aad17f89 */ /* 0x000e2200000e0000 */
[----:B------:R-:W-:Y:S02]  /*5440*/  IMAD.U32 R187, RZ, RZ, UR7 ;  /* 0x00000007ffbb7e24 */ /* 0x000fe4000f8e00ff */
[--C-:B------:R-:W-:Y:S01]  /*5450*/  FFMA.FTZ R166, R176, UR7, -R203.reuse ;  /* 0x00000007b0a67c23 */ /* 0x100fe200080108cb */
[----:B------:R-:W-:-:S01]  /*5460*/  FFMA.FTZ R176, R184, UR7, -R203 ;  /* 0x00000007b8b07c23 */ /* 0x000fc200080108cb */
[----:B------:R-:W2:Y:S01]  /*5470*/  MUFU.EX2 R9, R9 ;  /* 0x0000000900097308 */ /* 0x000ea20000000800 */
[----:B-1----:R-:W-:-:S07]  /*5480*/  FMUL.FTZ R24, R24, R4 ;  /* 0x0000000418187220 */ /* 0x002fce0000410000 */
[----:B------:R-:W1:Y:S01]  /*5490*/  MUFU.EX2 R8, R8 ;  /* 0x0000000800087308 */ /* 0x000e620000000800 */
[-C--:B------:R-:W-:Y:S01]  /*54a0*/  FMUL.FTZ R25, R25, R4.reuse ;  /* 0x0000000419197220 */ /* 0x080fe20000410000 */
[-C--:B------:R-:W-:Y:S01]  /*54b0*/  FMUL.FTZ R28, R28, R4.reuse ;  /* 0x000000041c1c7220 */ /* 0x080fe20000410000 */
[-C--:B------:R-:W-:Y:S01]  /*54c0*/  FMUL.FTZ R29, R29, R4.reuse ;  /* 0x000000041d1d7220 */ /* 0x080fe20000410000 */
[-C--:B------:R-:W-:Y:S01]  /*54d0*/  FMUL.FTZ R32, R32, R4.reuse ;  /* 0x0000000420207220 */ /* 0x080fe20000410000 */
[-C--:B------:R-:W-:Y:S01]  /*54e0*/  FMUL.FTZ R33, R33, R4.reuse ;  /* 0x0000000421217220 */ /* 0x080fe20000410000 */
[-C--:B------:R-:W-:Y:S01]  /*54f0*/  FMUL.FTZ R36, R36, R4.reuse ;  /* 0x0000000424247220 */ /* 0x080fe20000410000 */
[-C--:B------:R-:W-:Y:S01]  /*5500*/  FMUL.FTZ R37, R37, R4.reuse ;  /* 0x0000000425257220 */ /* 0x080fe20000410000 */
[----:B------:R-:W3:Y:S01]  /*5510*/  MUFU.EX2 R12, R12 ;  /* 0x0000000c000c7308 */ /* 0x000ee20000000800 */
[-C--:B------:R-:W-:Y:S01]  /*5520*/  FMUL.FTZ R40, R40, R4.reuse ;  /* 0x0000000428287220 */ /* 0x080fe20000410000 */
[-C--:B------:R-:W-:Y:S01]  /*5530*/  FMUL.FTZ R41, R41, R4.reuse ;  /* 0x0000000429297220 */ /* 0x080fe20000410000 */
[-C--:B------:R-:W-:Y:S01]  /*5540*/  FMUL.FTZ R44, R44, R4.reuse ;  /* 0x000000042c2c7220 */ /* 0x080fe20000410000 */
[----:B0-----:R-:W-:Y:S01]  /*5550*/  FMNMX.FTZ R209, R170, R209, !PT ;  /* 0x000000d1aad17209 */ /* 0x001fe20007810000 */
[-C--:B------:R-:W-:Y:S01]  /*5560*/  FMUL.FTZ R45, R45, R4.reuse ;  /* 0x000000042d2d7220 */ /* 0x080fe20000410000 */
[-C--:B------:R-:W-:Y:S01]  /*5570*/  FMUL.FTZ R48, R48, R4.reuse ;  /* 0x0000000430307220 */ /* 0x080fe20000410000 */
[-C--:B------:R-:W-:Y:S01]  /*5580*/  FMUL.FTZ R49, R49, R4.reuse ;  /* 0x0000000431317220 */ /* 0x080fe20000410000 */
[----:B------:R-:W-:Y:S01]  /*5590*/  MUFU.EX2 R205, R205 ;  /* 0x000000cd00cd7308 */ /* 0x000fe20000000800 */
[----:B------:R-:W0:Y:S01]  /*55a0*/  SHFL.BFLY PT, R170, R209, 0x1, 0x1f ;  /* 0x0c201f00d1aa7f89 */ /* 0x000e2200000e0000 */
[-C--:B------:R-:W-:Y:S01]  /*55b0*/  FMUL.FTZ R52, R52, R4.reuse ;  /* 0x0000000434347220 */ /* 0x080fe20000410000 */
[-C--:B------:R-:W-:Y:S01]  /*55c0*/  FMUL.FTZ R53, R53, R4.reuse ;  /* 0x0000000435357220 */ /* 0x080fe20000410000 */
[-C--:B------:R-:W-:Y:S01]  /*55d0*/  FMUL.FTZ R56, R56, R4.reuse ;  /* 0x0000000438387220 */ /* 0x080fe20000410000 */
[-C--:B------:R-:W-:Y:S01]  /*55e0*/  FMUL.FTZ R57, R57, R4.reuse ;  /* 0x0000000439397220 */ /* 0x080fe20000410000 */
[-C--:B------:R-:W-:Y:S01]  /*55f0*/  FMUL.FTZ R60, R60, R4.reuse ;  /* 0x000000043c3c7220 */ /* 0x080fe20000410000 */
[-C--:B------:R-:W-:Y:S01]  /*5600*/  FMUL.FTZ R61, R61, R4.reuse ;  /* 0x000000043d3d7220 */ /* 0x080fe20000410000 */
[----:B------:R-:W-:Y:S01]  /*5610*/  MUFU.EX2 R13, R13 ;  /* 0x0000000d000d7308 */ /* 0x000fe20000000800 */
[-C--:B------:R-:W-:Y:S01]  /*5620*/  FMUL.FTZ R64, R64, R4.reuse ;  /* 0x0000000440407220 */ /* 0x080fe20000410000 */
        /* <DEDUP_REMOVED lines=13> */
[----:B------:R-:W-:Y:S01]  /*5700*/  FMUL.FTZ R89, R89, R4 ;  /* 0x0000000459597220 */ /* 0x000fe20000410000 */
[----:B------:R4:W-:Y:S01]  /*5710*/  MUFU.EX2 R207, R174 ;  /* 0x000000ae00cf7308 */ /* 0x0009e20000000800 */
[----:B0-----:R-:W-:Y:S01]  /*5720*/  FMNMX.FTZ R170, R209, R170, !PT ;  /* 0x000000aad1aa7209 */ /* 0x001fe20007810000 */
[-C--:B------:R-:W-:Y:S01]  /*5730*/  FMUL.FTZ R92, R92, R4.reuse ;  /* 0x000000045c5c7220 */ /* 0x080fe20000410000 */
[-C--:B------:R-:W-:Y:S01]  /*5740*/  FMUL.FTZ R93, R93, R4.reuse ;  /* 0x000000045d5d7220 */ /* 0x080fe20000410000 */
[-C--:B------:R-:W-:Y:S01]  /*5750*/  FMUL.FTZ R96, R96, R4.reuse ;  /* 0x0000000460607220 */ /* 0x080fe20000410000 */
[----:B------:R-:W-:Y:S01]  /*5760*/  FMUL.FTZ R97, R97, R4 ;  /* 0x0000000461617220 */ /* 0x000fe20000410000 */
[C---:B------:R-:W-:Y:S01]  /*5770*/  FADD.FTZ R7, -R170.reuse, R7 ;  /* 0x00000007aa077221 */ /* 0x040fe20000010100 */
[----:B------:R-:W-:-:S01]  /*5780*/  FFMA.FTZ R184, R170, R187, -8 ;  /* 0xc1000000aab87423 */ /* 0x000fc200000100bb */
[----:B------:R-:W-:Y:S01]  /*5790*/  MUFU.EX2 R18, R18 ;  /* 0x0000001200127308 */ /* 0x000fe20000000800 */
[----:B----4-:R-:W-:-:S01]  /*57a0*/  FFMA.FTZ R174, R181, UR7, -R203 ;  /* 0x00000007b5ae7c23 */ /* 0x010fc200080108cb */
[----:B------:R-:W-:Y:S01]  /*57b0*/  FMUL.FTZ R7, R7, UR7 ;  /* 0x0000000707077c20 */ /* 0x000fe20008410000 */
[----:B------:R-:W-:-:S01]  /*57c0*/  FFMA.FTZ R10, R10, UR7, -R184 ;  /* 0x000000070a0a7c23 */ /* 0x000fc200080108b8 */
[--C-:B------:R-:W-:Y:S01]  /*57d0*/  FFMA.FTZ R11, R11, UR7, -R184.reuse ;  /* 0x000000070b0b7c23 */ /* 0x100fe200080108b8 */
[----:B------:R-:W-:-:S01]  /*57e0*/  FFMA.FTZ R186, R14, UR7, -R184 ;  /* 0x000000070eba7c23 */ /* 0x000fc200080108b8 */
[--C-:B------:R-:W-:Y:S01]  /*57f0*/  FFMA.FTZ R187, R15, UR7, -R184.reuse ;  /* 0x000000070fbb7c23 */ /* 0x100fe200080108b8 */
[----:B------:R-:W-:-:S01]  /*5800*/  FFMA.FTZ R14, R19, UR7, -R184 ;  /* 0x00000007130e7c23 */ /* 0x000fc200080108b8 */
[----:B------:R-:W-:Y:S01]  /*5810*/  MUFU.EX2 R7, R7 ;  /* 0x0000000700077308 */ /* 0x000fe20000000800 */
[----:B------:R-:W-:-:S01]  /*5820*/  FFMA.FTZ R15, R20, UR7, -R184 ;  /* 0x00000007140f7c23 */ /* 0x000fc200080108b8 */
[--C-:B------:R-:W-:Y:S01]  /*5830*/  FFMA.FTZ R20, R156, UR7, -R184.reuse ;  /* 0x000000079c147c23 */ /* 0x100fe200080108b8 */
[----:B------:R-:W-:-:S01]  /*5840*/  FFMA.FTZ R156, R160, UR7, -R184 ;  /* 0x00000007a09c7c23 */ /* 0x000fc200080108b8 */
[--C-:B------:R-:W-:Y:S01]  /*5850*/  FFMA.FTZ R160, R164, UR7, -R184.reuse ;  /* 0x00000007a4a07c23 */ /* 0x100fe200080108b8 */
[----:B------:R-:W-:-:S01]  /*5860*/  FFMA.FTZ R164, R167, UR7, -R184 ;  /* 0x00000007a7a47c23 */ /* 0x000fc200080108b8 */
[----:B--2---:R-:W-:Y:S01]  /*5870*/  FFMA.FTZ R167, R4, R5, R9 ;  /* 0x0000000504a77223 */ /* 0x004fe20000010009 */
[----:B------:R-:W-:-:S01]  /*5880*/  FFMA.FTZ R19, R155, UR7, -R184 ;  /* 0x000000079b137c23 */ /* 0x000fc200080108b8 */
[----:B------:R-:W0:Y:S01]  /*5890*/  MUFU.EX2 R10, R10 ;  /* 0x0000000a000a7308 */ /* 0x000e220000000800 */
[----:B------:R-:W-:-:S01]  /*58a0*/  FFMA.FTZ R23, R23, UR7, -R184 ;  /* 0x0000000717177c23 */ /* 0x000fc200080108b8 */
[--C-:B------:R-:W-:Y:S01]  /*58b0*/  FFMA.FTZ R155, R159, UR7, -R184.reuse ;  /* 0x000000079f9b7c23 */ /* 0x100fe200080108b8 */
[----:B------:R-:W-:-:S01]  /*58c0*/  FFMA.FTZ R159, R163, UR7, -R184 ;  /* 0x00000007a39f7c23 */ /* 0x000fc200080108b8 */
[----:B------:R-:W-:Y:S01]  /*58d0*/  FFMA.FTZ R181, R183, UR7, -R203 ;  /* 0x00000007b7b57c23 */ /* 0x000fe200080108cb */
[----:B------:R-:W-:-:S01]  /*58e0*/  FFMA.FTZ R163, R171, UR7, -R184 ;  /* 0x00000007aba37c23 */ /* 0x000fc200080108b8 */
[----:B-1----:R-:W-:Y:S01]  /*58f0*/  FADD.FTZ R167, R8, R167 ;  /* 0x000000a708a77221 */ /* 0x002fe20000010000 */
[----:B------:R-:W-:-:S01]  /*5900*/  FFMA.FTZ R183, R188, UR7, -R203 ;  /* 0x00000007bcb77c23 */ /* 0x000fc200080108cb */
[----:B------:R-:W1:Y:S01]  /*5910*/  MUFU.EX2 R11, R11 ;  /* 0x0000000b000b7308 */ /* 0x000e620000000800 */
[----:B------:R-:W-:-:S01]  /*5920*/  FFMA.FTZ R152, R152, UR7, -R184 ;  /* 0x0000000798987c23 */ /* 0x000fc200080108b8 */
[--C-:B------:R-:W-:Y:S01]  /*5930*/  FFMA.FTZ R203, R168, UR7, -R184.reuse ;  /* 0x00000007a8cb7c23 */ /* 0x100fe200080108b8 */
[----:B------:R-:W-:-:S01]  /*5940*/  FFMA.FTZ R168, R172, UR7, -R184 ;  /* 0x00000007aca87c23 */ /* 0x000fc200080108b8 */
[----:B---3--:R-:W-:Y:S01]  /*5950*/  FADD.FTZ R172, R12, R167 ;  /* 0x000000a70cac7221 */ /* 0x008fe20000010000 */
[----:B------:R-:W-:-:S01]  /*5960*/  FFMA.FTZ R175, R175, UR7, -R184 ;  /* 0x00000007afaf7c23 */ /* 0x000fc200080108b8 */
[--C-:B------:R-:W-:Y:S01]  /*5970*/  FFMA.FTZ R167, R190, UR7, -R184.reuse ;  /* 0x00000007bea77c23 */ /* 0x100fe200080108b8 */
[----:B------:R-:W-:-:S01]  /*5980*/  FFMA.FTZ R199, R199, UR7, -R184 ;  /* 0x00000007c7c77c23 */ /* 0x000fc200080108b8 */
[----:B------:R-:W2:Y:S01]  /*5990*/  MUFU.EX2 R186, R186 ;  /* 0x000000ba00ba7308 */ /* 0x000ea20000000800 */
[----:B0-----:R-:W-:-:S01]  /*59a0*/  FFMA.FTZ R6, R7, R6, R10 ;  /* 0x0000000607067223 */ /* 0x001fc2000001000a */
[----:B------:R-:W-:Y:S01]  /*59b0*/  FADD.FTZ R172, R205, R172 ;  /* 0x000000accdac7221 */ /* 0x000fe20000010000 */
[----:B------:R-:W-:-:S01]  /*59c0*/  FFMA.FTZ R200, R200, UR7, -R184 ;  /* 0x00000007c8c87c23 */ /* 0x000fc200080108b8 */
[----:B------:R-:W-:Y:S01]  /*59d0*/  F2FP.SATFINITE.E4M3.F32.PACK_AB_MERGE_C R205, R205, R12, RZ ;  /* 0x0000000ccdcd723e */ /* 0x000fe200048070ff */
[-C--:B------:R-:W-:Y:S01]  /*59e0*/  FMUL.FTZ R100, R100, R4.reuse ;  /* 0x0000000464647220 */ /* 0x080fe20000410000 */
[-C--:B------:R-:W-:Y:S01]  /*59f0*/  FMUL.FTZ R101, R101, R4.reuse ;  /* 0x0000000465657220 */ /* 0x080fe20000410000 */
[----:B------:R-:W-:Y:S01]  /*5a00*/  FMUL.FTZ R104, R104, R4 ;  /* 0x0000000468687220 */ /* 0x000fe20000410000 */
[----:B------:R-:W0:Y:S01]  /*5a10*/  MUFU.EX2 R187, R187 ;  /* 0x000000bb00bb7308 */ /* 0x000e220000000800 */
[----:B-1----:R-:W-:-:S01]  /*5a20*/  FADD.FTZ R171, R11, R6 ;  /* 0x000000060bab7221 */ /* 0x002fc20000010000 */
[----:B------:R-:W-:Y:S01]  /*5a30*/  FFMA.FTZ R6, R189, UR7, -R184 ;  /* 0x00000007bd067c23 */ /* 0x000fe200080108b8 */
[----:B------:R-:W-:-:S01]  /*5a40*/  FADD.FTZ R189, R13, R172 ;  /* 0x000000ac0dbd7221 */ /* 0x000fc20000010000 */
[-C--:B------:R-:W-:Y:S01]  /*5a50*/  FMUL.FTZ R105, R105, R4.reuse ;  /* 0x0000000469697220 */ /* 0x080fe20000410000 */
[-C--:B------:R-:W-:Y:S01]  /*5a60*/  FMUL.FTZ R108, R108, R4.reuse ;  /* 0x000000046c6c7220 */ /* 0x080fe20000410000 */
[-C--:B------:R-:W-:Y:S01]  /*5a70*/  FMUL.FTZ R109, R109, R4.reuse ;  /* 0x000000046d6d7220 */ /* 0x080fe20000410000 */
[----:B------:R-:W-:Y:S01]  /*5a80*/  FMUL.FTZ R112, R112, R4 ;  /* 0x0000000470707220 */ /* 0x000fe20000410000 */
[----:B------:R-:W1:Y:S01]  /*5a90*/  MUFU.EX2 R14, R14 ;  /* 0x0000000e000e7308 */ /* 0x000e620000000800 */
[----:B--2---:R-:W-:-:S01]  /*5aa0*/  FADD.FTZ R188, R186, R171 ;  /* 0x000000abbabc7221 */ /* 0x004fc20000010000 */
[-C--:B------:R-:W-:Y:S01]  /*5ab0*/  FMUL.FTZ R113, R113, R4.reuse ;  /* 0x0000000471717220 */ /* 0x080fe20000410000 */
[-C--:B------:R-:W-:Y:S01]  /*5ac0*/  FMUL.FTZ R116, R116, R4.reuse ;  /* 0x0000000474747220 */ /* 0x080fe20000410000 */
[-C--:B------:R-:W-:Y:S01]  /*5ad0*/  FMUL.FTZ R117, R117, R4.reuse ;  /* 0x0000000475757220 */ /* 0x080fe20000410000 */
[-C--:B------:R-:W-:Y:S01]  /*5ae0*/  FMUL.FTZ R120, R120, R4.reuse ;  /* 0x0000000478787220 */ /* 0x080fe20000410000 */
[-C--:B------:R-:W-:Y:S01]  /*5af0*/  FMUL.FTZ R121, R121, R4.reuse ;  /* 0x0000000479797220 */ /* 0x080fe20000410000 */
[----:B------:R-:W-:Y:S01]  /*5b00*/  FMUL.FTZ R124, R124, R4 ;  /* 0x000000047c7c7220 */ /* 0x000fe20000410000 */
[----:B------:R-:W2:Y:S01]  /*5b10*/  MUFU.EX2 R15, R15 ;  /* 0x0000000f000f7308 */ /* 0x000ea20000000800 */
[----:B0-----:R-:W-:-:S01]  /*5b20*/  FADD.FTZ R171, R187, R188 ;  /* 0x000000bcbbab7221 */ /* 0x001fc20000010000 */
[----:B------:R-:W-:Y:S01]  /*5b30*/  FADD.FTZ R188, R18, R189 ;  /* 0x000000bd12bc7221 */ /* 0x000fe20000010000 */
[----:B------:R-:W-:Y:S01]  /*5b40*/  F2FP.SATFINITE.E4M3.F32.PACK_AB_MERGE_C R186, R187, R186, RZ ;  /* 0x000000babbba723e */ /* 0x000fe200048070ff */
[-C--:B------:R-:W-:Y:S01]  /*5b50*/  FMUL.FTZ R125, R125, R4.reuse ;  /* 0x000000047d7d7220 */ /* 0x080fe20000410000 */
[-C--:B------:R-:W-:Y:S01]  /*5b60*/  FMUL.FTZ R128, R128, R4.reuse ;  /* 0x0000000480807220 */ /* 0x080fe20000410000 */
[-C--:B------:R-:W-:Y:S01]  /*5b70*/  FMUL.FTZ R129, R129, R4.reuse ;  /* 0x0000000481817220 */ /* 0x080fe20000410000 */
[----:B------:R-:W-:Y:S01]  /*5b80*/  FMUL.FTZ R132, R132, R4 ;  /* 0x0000000484847220 */ /* 0x000fe20000410000 */
[----:B------:R-:W0:Y:S01]  /*5b90*/  MUFU.EX2 R21, R21 ;  /* 0x0000001500157308 */ /* 0x000e220000000800 */
[----:B-1----:R-:W-:-:S01]  /*5ba0*/  FADD.FTZ R172, R14, R171 ;  /* 0x000000ab0eac7221 */ /* 0x002fc20000010000 */
[-C--:B------:R-:W-:Y:S01]  /*5bb0*/  FMUL.FTZ R133, R133, R4.reuse ;  /* 0x0000000485857220 */ /* 0x080fe20000410000 */
[-C--:B------:R-:W-:Y:S01]  /*5bc0*/  FMUL.FTZ R136, R136, R4.reuse ;  /* 0x0000000488887220 */ /* 0x080fe20000410000 */
[-C--:B------:R-:W-:Y:S01]  /*5bd0*/  FMUL.FTZ R137, R137, R4.reuse ;  /* 0x0000000489897220 */ /* 0x080fe20000410000 */
[-C--:B------:R-:W-:Y:S01]  /*5be0*/  FMUL.FTZ R140, R140, R4.reuse ;  /* 0x000000048c8c7220 */ /* 0x080fe20000410000 */
[-C--:B------:R-:W-:Y:S01]  /*5bf0*/  FMUL.FTZ R141, R141, R4.reuse ;  /* 0x000000048d8d7220 */ /* 0x080fe20000410000 */
[----:B------:R-:W-:Y:S01]  /*5c00*/  FMUL.FTZ R144, R144, R4 ;  /* 0x0000000490907220 */ /* 0x000fe20000410000 */
[----:B------:R-:W-:Y:S01]  /*5c10*/  MUFU.EX2 R23, R23 ;  /* 0x0000001700177308 */ /* 0x000fe20000000800 */
[----:B--2---:R-:W-:-:S01]  /*5c20*/  FADD.FTZ R190, R15, R172 ;  /* 0x000000ac0fbe7221 */ /* 0x004fc20000010000 */
[----:B------:R-:W-:Y:S01]  /*5c30*/  FFMA.FTZ R172, R191, UR7, -R184 ;  /* 0x00000007bfac7c23 */ /* 0x000fe200080108b8 */
[-C--:B------:R-:W-:Y:S01]  /*5c40*/  FMUL.FTZ R145, R145, R4.reuse ;  /* 0x0000000491917220 */ /* 0x080fe20000410000 */
[-C--:B------:R-:W-:Y:S01]  /*5c50*/  FMUL.FTZ R148, R148, R4.reuse ;  /* 0x0000000494947220 */ /* 0x080fe20000410000 */
[----:B------:R-:W-:Y:S01]  /*5c60*/  FMUL.FTZ R149, R149, R4 ;  /* 0x0000000495957220 */ /* 0x000fe20000410000 */
[-C--:B------:R-:W-:Y:S01]  /*5c70*/  FMUL.FTZ R26, R26, R7.reuse ;  /* 0x000000071a1a7220 */ /* 0x080fe20000410000 */
[----:B------:R-:W-:Y:S01]  /*5c80*/  FMUL.FTZ R27, R27, R7 ;  /* 0x000000071b1b7220 */ /* 0x000fe20000410000 */
[----:B------:R-:W1:Y:S01]  /*5c90*/  MUFU.EX2 R202, R202 ;  /* 0x000000ca00ca7308 */ /* 0x000e620000000800 */
[----:B0-----:R-:W-:-:S01]  /*5ca0*/  FADD.FTZ R171, R21, R188 ;  /* 0x000000bc15ab7221 */ /* 0x001fc20000010000 */
        /* <DEDUP_REMOVED lines=14> */
[----:B------:R-:W-:Y:S01]  /*5d90*/  MUFU.EX2 R19, R19 ;  /* 0x0000001300137308 */ /* 0x000fe20000000800 */
[----:B-1----:R-:W-:-:S01]  /*5da0*/  FADD.FTZ R188, R202, R171 ;  /* 0x000000abcabc7221 */ /* 0x002fc20000010000 */
[----:B------:R-:W-:Y:S01]  /*5db0*/  F2FP.SATFINITE.E4M3.F32.PACK_AB_MERGE_C R21, R202, R21, RZ ;  /* 0x00000015ca15723e */ /* 0x000fe200048070ff */
[-C--:B------:R-:W-:Y:S01]  /*5dc0*/  FMUL.FTZ R55, R55, R7.reuse ;  /* 0x0000000737377220 */ /* 0x080fe20000410000 */
[----:B------:R-:W-:Y:S01]  /*5dd0*/  FMUL.FTZ R58, R58, R7 ;  /* 0x000000073a3a7220 */ /* 0x000fe20000410000 */
[----:B------:R-:W-:-:S01]  /*5de0*/  FADD.FTZ R171, R17, R188 ;  /* 0x000000bc11ab7221 */ /* 0x000fc20000010000 */
[-C--:B------:R-:W-:Y:S01]  /*5df0*/  FMUL.FTZ R59, R59, R7.reuse ;  /* 0x000000073b3b7220 */ /* 0x080fe20000410000 */
[-C--:B------:R-:W-:Y:S01]  /*5e00*/  FMUL.FTZ R62, R62, R7.reuse ;  /* 0x000000073e3e7220 */ /* 0x080fe20000410000 */
[----:B------:R-:W0:Y:S01]  /*5e10*/  MUFU.EX2 R22, R22 ;  /* 0x0000001600167308 */ /* 0x000e220000000800 */
[-C--:B------:R-:W-:Y:S01]  /*5e20*/  FMUL.FTZ R63, R63, R7.reuse ;  /* 0x000000073f3f7220 */ /* 0x080fe20000410000 */
[-C--:B------:R-:W-:Y:S01]  /*5e30*/  FMUL.FTZ R66, R66, R7.reuse ;  /* 0x0000000742427220 */ /* 0x080fe20000410000 */
[-C--:B------:R-:W-:Y:S01]  /*5e40*/  FMUL.FTZ R67, R67, R7.reuse ;  /* 0x0000000743437220 */ /* 0x080fe20000410000 */
[-C--:B------:R-:W-:Y:S01]  /*5e50*/  FMUL.FTZ R70, R70, R7.reuse ;  /* 0x0000000746467220 */ /* 0x080fe20000410000 */
[-C--:B------:R-:W-:Y:S01]  /*5e60*/  FMUL.FTZ R71, R71, R7.reuse ;  /* 0x0000000747477220 */ /* 0x080fe20000410000 */
[-C--:B------:R-:W-:Y:S01]  /*5e70*/  FMUL.FTZ R74, R74, R7.reuse ;  /* 0x000000074a4a7220 */ /* 0x080fe20000410000 */
[-C--:B------:R-:W-:Y:S01]  /*5e80*/  FMUL.FTZ R75, R75, R7.reuse ;  /* 0x000000074b4b7220 */ /* 0x080fe20000410000 */
[----:B------:R-:W1:Y:S01]  /*5e90*/  MUFU.EX2 R20, R20 ;  /* 0x0000001400147308 */ /* 0x000e620000000800 */
[-C--:B------:R-:W-:Y:S01]  /*5ea0*/  FMUL.FTZ R78, R78, R7.reuse ;  /* 0x000000074e4e7220 */ /* 0x080fe20000410000 */
        /* <DEDUP_REMOVED lines=8> */
[-C--:B------:R-:W-:Y:S01]  /*5f30*/  FMUL.FTZ R91, R91, R7.reuse ;  /* 0x000000075b5b7220 */ /* 0x080fe20000410000 */
[-C--:B------:R-:W-:Y:S01]  /*5f40*/  FMUL.FTZ R94, R94, R7.reuse ;  /* 0x000000075e5e7220 */ /* 0x080fe20000410000 */
[----:B------:R-:W-:Y:S01]  /*5f50*/  FMUL.FTZ R95, R95, R7 ;  /* 0x000000075f5f7220 */ /* 0x000fe20000410000 */
[----:B------:R-:W-:-:S01]  /*5f60*/  FADD.FTZ R171, R153, R188 ;  /* 0x000000bc99ab7221 */ /* 0x000fc20000010000 */
[-C--:B------:R-:W-:Y:S01]  /*5f70*/  FMUL.FTZ R98, R98, R7.reuse ;  /* 0x0000000762627220 */ /* 0x080fe20000410000 */
[-C--:B------:R-:W-:Y:S01]  /*5f80*/  FMUL.FTZ R99, R99, R7.reuse ;  /* 0x0000000763637220 */ /* 0x080fe20000410000 */
[----:B------:R0:W-:Y:S01]  /*5f90*/  MUFU.EX2 R5, R175 ;  /* 0x000000af00057308 */ /* 0x0001e20000000800 */
[-C--:B------:R-:W-:Y:S01]  /*5fa0*/  FMUL.FTZ R102, R102, R7.reuse ;  /* 0x0000000766667220 */ /* 0x080fe20000410000 */
[-C--:B------:R-:W-:Y:S01]  /*5fb0*/  FMUL.FTZ R103, R103, R7.reuse ;  /* 0x0000000767677220 */ /* 0x080fe20000410000 */
[-C--:B------:R-:W-:Y:S01]  /*5fc0*/  FMUL.FTZ R106, R106, R7.reuse ;  /* 0x000000076a6a7220 */ /* 0x080fe20000410000 */
[-C--:B------:R-:W-:Y:S01]  /*5fd0*/  FMUL.FTZ R107, R107, R7.reuse ;  /* 0x000000076b6b7220 */ /* 0x080fe20000410000 */
[-C--:B------:R-:W-:Y:S01]  /*5fe0*/  FMUL.FTZ R110, R110, R7.reuse ;  /* 0x000000076e6e7220 */ /* 0x080fe20000410000 */
[-C--:B------:R-:W-:Y:S01]  /*5ff0*/  FMUL.FTZ R111, R111, R7.reuse ;  /* 0x000000076f6f7220 */ /* 0x080fe20000410000 */
[----:B------:R-:W-:Y:S01]  /*6000*/  FMUL.FTZ R114, R114, R7 ;  /* 0x0000000772727220 */ /* 0x000fe20000410000 */
[----:B------:R-:W3:Y:S01]  /*6010*/  MUFU.EX2 R154, R154 ;  /* 0x0000009a009a7308 */ /* 0x000ee20000000800 */
[----:B0-----:R-:W-:-:S01]  /*6020*/  FADD.FTZ R175, R23, R190 ;  /* 0x000000be17af7221 */ /* 0x001fc20000010000 */
[----:B------:R-:W-:Y:S01]  /*6030*/  F2FP.SATFINITE.E4M3.F32.PACK_AB_MERGE_C R23, R152, R23, RZ ;  /* 0x000000179817723e */ /* 0x000fe200048070ff */
[-C--:B------:R-:W-:Y:S01]  /*6040*/  FMUL.FTZ R115, R115, R7.reuse ;  /* 0x0000000773737220 */ /* 0x080fe20000410000 */
[----:B------:R-:W-:Y:S01]  /*6050*/  FMUL.FTZ R118, R118, R7 ;  /* 0x0000000776767220 */ /* 0x000fe20000410000 */
[----:B------:R-:W-:-:S01]  /*6060*/  FADD.FTZ R190, R152, R175 ;  /* 0x000000af98be7221 */ /* 0x000fc20000010000 */
[----:B------:R-:W-:Y:S01]  /*6070*/  FFMA.FTZ R175, R192, UR7, -R184 ;  /* 0x00000007c0af7c23 */ /* 0x000fe200080108b8 */
[----:B------:R-:W-:Y:S01]  /*6080*/  FMUL.FTZ R119, R119, R7 ;  /* 0x0000000777777220 */ /* 0x000fe20000410000 */
[----:B------:R-:W0:Y:S01]  /*6090*/  MUFU.EX2 R156, R156 ;  /* 0x0000009c009c7308 */ /* 0x000e220000000800 */
[----:B------:R-:W-:-:S01]  /*60a0*/  FADD.FTZ R189, R19, R190 ;  /* 0x000000be13bd7221 */ /* 0x000fc20000010000 */
[----:B------:R-:W-:Y:S01]  /*60b0*/  FFMA.FTZ R190, R193, UR7, -R184 ;  /* 0x00000007c1be7c23 */ /* 0x000fe200080108b8 */
[-C--:B------:R-:W-:Y:S01]  /*60c0*/  FMUL.FTZ R122, R122, R7.reuse ;  /* 0x000000077a7a7220 */ /* 0x080fe20000410000 */
[----:B------:R-:W-:Y:S01]  /*60d0*/  FMUL.FTZ R123, R123, R7 ;  /* 0x000000077b7b7220 */ /* 0x000fe20000410000 */
[----:B-1----:R-:W-:-:S01]  /*60e0*/  FADD.FTZ R192, R20, R189 ;  /* 0x000000bd14c07221 */ /* 0x002fc20000010000 */
[-C--:B------:R-:W-:Y:S01]  /*60f0*/  FMUL.FTZ R126, R126, R7.reuse ;  /* 0x000000077e7e7220 */ /* 0x080fe20000410000 */
[----:B------:R-:W-:Y:S01]  /*6100*/  FMUL.FTZ R127, R127, R7 ;  /* 0x000000077f7f7220 */ /* 0x000fe20000410000 */
[----:B------:R-:W1:Y:S01]  /*6110*/  MUFU.EX2 R158, R158 ;  /* 0x0000009e009e7308 */ /* 0x000e620000000800 */
[----:B--2---:R-:W-:-:S01]  /*6120*/  FADD.FTZ R189, R155, R192 ;  /* 0x000000c09bbd7221 */ /* 0x004fc20000010000 */
[----:B---3--:R-:W-:Y:S01]  /*6130*/  FADD.FTZ R191, R154, R171 ;  /* 0x000000ab9abf7221 */ /* 0x008fe20000010000 */
[----:B------:R-:W-:-:S01]  /*6140*/  FFMA.FTZ R171, R194, UR7, -R184 ;  /* 0x00000007c2ab7c23 */ /* 0x000fc200080108b8 */
        /* <DEDUP_REMOVED lines=8> */
[-C--:B------:R-:W-:Y:S01]  /*61d0*/  FMUL.FTZ R142, R142, R7.reuse ;  /* 0x000000078e8e7220 */ /* 0x080fe20000410000 */
[-C--:B------:R-:W-:Y:S01]  /*61e0*/  FMUL.FTZ R143, R143, R7.reuse ;  /* 0x000000078f8f7220 */ /* 0x080fe20000410000 */
[-C--:B------:R-:W-:Y:S01]  /*61f0*/  FMUL.FTZ R146, R146, R7.reuse ;  /* 0x0000000792927220 */ /* 0x080fe20000410000 */
[----:B------:R-:W-:Y:S01]  /*6200*/  FMUL.FTZ R147, R147, R7 ;  /* 0x0000000793937220 */ /* 0x000fe20000410000 */
[----:B------:R-:W0:Y:S01]  /*6210*/  MUFU.EX2 R161, R161 ;  /* 0x000000a100a17308 */ /* 0x000e220000000800 */
[----:B-1----:R-:W-:-:S01]  /*6220*/  FADD.FTZ R192, R158, R191 ;  /* 0x000000bf9ec07221 */ /* 0x002fc20000010000 */
[-C--:B------:R-:W-:Y:S01]  /*6230*/  FMUL.FTZ R150, R150, R7.reuse ;  /* 0x0000000796967220 */ /* 0x080fe20000410000 */
[----:B------:R-:W-:-:S05]  /*6240*/  FMUL.FTZ R151, R151, R7 ;  /* 0x0000000797977220 */ /* 0x000fca0000410000 */
[----:B------:R-:W1:Y:S01]  /*6250*/  MUFU.EX2 R160, R160 ;  /* 0x000000a000a07308 */ /* 0x000e620000000800 */
[----:B--2---:R-:W-:-:S01]  /*6260*/  FADD.FTZ R189, R159, R188 ;  /* 0x000000bc9fbd7221 */ /* 0x004fc20000010000 */
[----:B------:R-:W-:-:S06]  /*6270*/  FFMA.FTZ R188, R195, UR7, -R184 ;  /* 0x00000007c3bc7c23 */ /* 0x000fcc00080108b8 */
[----:B------:R-:W2:Y:S01]  /*6280*/  MUFU.EX2 R157, R157 ;  /* 0x0000009d009d7308 */ /* 0x000ea20000000800 */
[----:B0-----:R-:W-:-:S07]  /*6290*/  FADD.FTZ R192, R161, R192 ;  /* 0x000000c0a1c07221 */ /* 0x001fce0000010000 */
[----:B------:R-:W0:Y:S01]  /*62a0*/  MUFU.EX2 R164, R164 ;  /* 0x000000a400a47308 */ /* 0x000e220000000800 */
[----:B-1----:R-:W-:-:S07]  /*62b0*/  FADD.FTZ R189, R160, R189 ;  /* 0x000000bda0bd7221 */ /* 0x002fce0000010000 */
[----:B------:R-:W1:Y:S01]  /*62c0*/  MUFU.EX2 R204, R204 ;  /* 0x000000cc00cc7308 */ /* 0x000e620000000800 */
[----:B--2---:R-:W-:-:S07]  /*62d0*/  FADD.FTZ R191, R157, R192 ;  /* 0x000000c09dbf7221 */ /* 0x004fce0000010000 */
[----:B------:R-:W2:Y:S01]  /*62e0*/  MUFU.EX2 R203, R203 ;  /* 0x000000cb00cb7308 */ /* 0x000ea20000000800 */
[----:B0-----:R-:W-:-:S07]  /*62f0*/  FADD.FTZ R192, R164, R189 ;  /* 0x000000bda4c07221 */ /* 0x001fce0000010000 */
[----:B------:R-:W0:Y:S01]  /*6300*/  MUFU.EX2 R163, R163 ;  /* 0x000000a300a37308 */ /* 0x000e220000000800 */
[----:B-1----:R-:W-:-:S01]  /*6310*/  FADD.FTZ R189, R204, R191 ;  /* 0x000000bfccbd7221 */ /* 0x002fc20000010000 */
[----:B------:R-:W-:Y:S01]  /*6320*/  FFMA.FTZ R191, R196, UR7, -R184 ;  /* 0x00000007c4bf7c23 */ /* 0x000fe200080108b8 */
[----:B------:R-:W-:Y:S02]  /*6330*/  F2FP.SATFINITE.E4M3.F32.PACK_AB_MERGE_C R204, R204, R157, RZ ;  /* 0x0000009dcccc723e */ /* 0x000fe400048070ff */
[----:B------:R-:W-:Y:S02]  /*6340*/  FADD.FTZ R194, R162, R189 ;  /* 0x000000bda2c27221 */ /* 0x000fe40000010000 */
[----:B------:R-:W-:Y:S01]  /*6350*/  F2FP.SATFINITE.E4M3.F32.PACK_AB_MERGE_C R158, R161, R158, R204 ;  /* 0x0000009ea19e723e */ /* 0x000fe200048070cc */
[----:B------:R-:W1:Y:S01]  /*6360*/  MUFU.EX2 R165, R165 ;  /* 0x000000a500a57308 */ /* 0x000e620000000800 */
[----:B--2---:R-:W-:-:S01]  /*6370*/  FADD.FTZ R192, R203, R192 ;  /* 0x000000c0cbc07221 */ /* 0x004fc20000010000 */
[----:B------:R-:W-:-:S04]  /*6380*/  F2FP.SATFINITE.E4M3.F32.PACK_AB_MERGE_C R164, R203, R164, RZ ;  /* 0x000000a4cba4723e */ /* 0x000fc800048070ff */
[----:B------:R-:W-:Y:S02]  /*6390*/  F2FP.SATFINITE.E4M3.F32.PACK_AB_MERGE_C R159, R160, R159, R164 ;  /* 0x0000009fa09f723e */ /* 0x000fe400048070a4 */
[----:B------:R-:W2:Y:S01]  /*63a0*/  MUFU.EX2 R168, R168 ;  /* 0x000000a800a87308 */ /* 0x000ea20000000800 */
[----:B0-----:R-:W-:-:S01]  /*63b0*/  FADD.FTZ R189, R163, R192 ;  /* 0x000000c0a3bd7221 */ /* 0x001fc20000010000 */
[----:B------:R-:W-:-:S06]  /*63c0*/  FFMA.FTZ R192, R197, UR7, -R184 ;  /* 0x00000007c5c07c23 */ /* 0x000fcc00080108b8 */
[----:B------:R-:W0:Y:S01]  /*63d0*/  MUFU.EX2 R206, R206 ;  /* 0x000000ce00ce7308 */ /* 0x000e220000000800 */
[----:B-1----:R-:W-:-:S07]  /*63e0*/  FADD.FTZ R193, R165, R194 ;  /* 0x000000c2a5c17221 */ /* 0x002fce0000010000 */
[----:B------:R-:W1:Y:S01]  /*63f0*/  MUFU.EX2 R6, R6 ;  /* 0x0000000600067308 */ /* 0x000e620000000800 */
[----:B--2---:R-:W-:-:S01]  /*6400*/  FADD.FTZ R194, R168, R189 ;  /* 0x000000bda8c27221 */ /* 0x004fc20000010000 */
[--C-:B------:R-:W-:Y:S01]  /*6410*/  FFMA.FTZ R189, R198, UR7, -R184.reuse ;  /* 0x00000007c6bd7c23 */ /* 0x100fe200080108b8 */
[----:B------:R-:W-:-:S05]  /*6420*/  FFMA.FTZ R184, R201, UR7, -R184 ;  /* 0x00000007c9b87c23 */ /* 0x000fca00080108b8 */
[----:B------:R-:W2:Y:S01]  /*6430*/  MUFU.EX2 R166, R166 ;  /* 0x000000a600a67308 */ /* 0x000ea20000000800 */
[----:B0-----:R-:W-:-:S01]  /*6440*/  FADD.FTZ R196, R206, R193 ;  /* 0x000000c1cec47221 */ /* 0x001fc20000010000 */
[----:B------:R-:W-:Y:S01]  /*6450*/  FADD.FTZ R193, R5, R194 ;  /* 0x000000c205c17221 */ /* 0x000fe20000010000 */
[C---:B------:R-:W-:Y:S02]  /*6460*/  F2FP.SATFINITE.E4M3.F32.PACK_AB_MERGE_C R206, R207.reuse, R206, RZ ;  /* 0x000000cecfce723e */ /* 0x040fe400048070ff */
[----:B------:R-:W-:Y:S02]  /*6470*/  FADD.FTZ R195, R207, R196 ;  /* 0x000000c4cfc37221 */ /* 0x000fe40000010000 */
[----:B------:R-:W-:Y:S01]  /*6480*/  F2FP.SATFINITE.E4M3.F32.PACK_AB_MERGE_C R164, R165, R162, R206 ;  /* 0x000000a2a5a4723e */ /* 0x000fe200048070ce */
[----:B------:R-:W0:Y:S01]  /*6490*/  MUFU.EX2 R167, R167 ;  /* 0x000000a700a77308 */ /* 0x000e220000000800 */
[----:B-1----:R-:W-:-:S07]  /*64a0*/  FADD.FTZ R194, R6, R193 ;  /* 0x000000c106c27221 */ /* 0x002fce0000010000 */
[----:B------:R-:W1:Y:S01]  /*64b0*/  MUFU.EX2 R169, R169 ;  /* 0x000000a900a97308 */ /* 0x000e620000000800 */
[----:B--2---:R-:W-:-:S07]  /*64c0*/  FADD.FTZ R196, R166, R195 ;  /* 0x000000c3a6c47221 */ /* 0x004fce0000010000 */
[----:B------:R-:W2:Y:S01]  /*64d0*/  MUFU.EX2 R172, R172 ;  /* 0x000000ac00ac7308 */ /* 0x000ea20000000800 */
[----:B0-----:R-:W-:-:S07]  /*64e0*/  FADD.FTZ R193, R167, R194 ;  /* 0x000000c2a7c17221 */ /* 0x001fce0000010000 */
[----:B------:R-:W0:Y:S01]  /*64f0*/  MUFU.EX2 R178, R178 ;  /* 0x000000b200b27308 */ /* 0x000e220000000800 */
[----:B-1----:R-:W-:-:S07]  /*6500*/  FADD.FTZ R195, R169, R196 ;  /* 0x000000c4a9c37221 */ /* 0x002fce0000010000 */
[----:B------:R-:W1:Y:S01]  /*6510*/  MUFU.EX2 R175, R175 ;  /* 0x000000af00af7308 */ /* 0x000e620000000800 */
[----:B--2---:R-:W-:-:S01]  /*6520*/  FADD.FTZ R194, R172, R193 ;  /* 0x000000c1acc27221 */ /* 0x004fc20000010000 */
[----:B------:R-:W-:-:S06]  /*6530*/  F2FP.SATFINITE.E4M3.F32.PACK_AB_MERGE_C R193, R154, R153, RZ ;  /* 0x000000999ac1723e */ /* 0x000fcc00048070ff */
[----:B------:R-:W2:Y:S01]  /*6540*/  MUFU.EX2 R179, R179 ;  /* 0x000000b300b37308 */ /* 0x000ea20000000800 */
[----:B0-----:R-:W-:-:S07]  /*6550*/  FADD.FTZ R196, R178, R195 ;  /* 0x000000c3b2c47221 */ /* 0x001fce0000010000 */
[----:B------:R-:W0:Y:S01]  /*6560*/  MUFU.EX2 R190, R190 ;  /* 0x000000be00be7308 */ /* 0x000e220000000800 */
[----:B-1----:R-:W-:-:S07]  /*6570*/  FADD.FTZ R187, R175, R194 ;  /* 0x000000c2afbb7221 */ /* 0x002fce0000010000 */
[----:B------:R-:W1:Y:S01]  /*6580*/  MUFU.EX2 R173, R173 ;  /* 0x000000ad00ad7308 */ /* 0x000e620000000800 */
[----:B--2---:R-:W-:-:S01]  /*6590*/  FADD.FTZ R196, R179, R196 ;  /* 0x000000c4b3c47221 */ /* 0x004fc20000010000 */
[----:B------:R-:W-:-:S04]  /*65a0*/  F2FP.SATFINITE.E4M3.F32.PACK_AB_MERGE_C R178, R179, R178, RZ ;  /* 0x000000b2b3b2723e */ /* 0x000fc800048070ff */
[----:B------:R-:W-:Y:S02]  /*65b0*/  F2FP.SATFINITE.E4M3.F32.PACK_AB_MERGE_C R166, R169, R166, R178 ;  /* 0x000000a6a9a6723e */ /* 0x000fe400048070b2 */
[----:B------:R-:W2:Y:S01]  /*65c0*/  MUFU.EX2 R171, R171 ;  /* 0x000000ab00ab7308 */ /* 0x000ea20000000800 */
[----:B0-----:R-:W-:-:S01]  /*65d0*/  FADD.FTZ R194, R190, R187 ;  /* 0x000000bbbec27221 */ /* 0x001fc20000010000 */
[----:B------:R-:W-:-:S04]  /*65e0*/  F2FP.SATFINITE.E4M3.F32.PACK_AB_MERGE_C R175, R190, R175, RZ ;  /* 0x000000afbeaf723e */ /* 0x000fc800048070ff */
[----:B------:R-:W-:Y:S02]  /*65f0*/  F2FP.SATFINITE.E4M3.F32.PACK_AB_MERGE_C R167, R172, R167, R175 ;  /* 0x000000a7aca7723e */ /* 0x000fe400048070af */
[----:B------:R-:W0:Y:S01]  /*6600*/  MUFU.EX2 R174, R174 ;  /* 0x000000ae00ae7308 */ /* 0x000e220000000800 */
[----:B-1----:R-:W-:-:S07]  /*6610*/  FADD.FTZ R187, R173, R196 ;  /* 0x000000c4adbb7221 */ /* 0x002fce0000010000 */
[----:B------:R-:W1:Y:S01]  /*6620*/  MUFU.EX2 R188, R188 ;  /* 0x000000bc00bc7308 */ /* 0x000e620000000800 */
[----:B--2---:R-:W-:-:S01]  /*6630*/  FADD.FTZ R153, R171, R194 ;  /* 0x000000c2ab997221 */ /* 0x004fc20000010000 */
[----:B------:R-:W-:Y:S02]  /*6640*/  F2FP.SATFINITE.E4M3.F32.PACK_AB_MERGE_C R194, R156, R155, RZ ;  /* 0x0000009b9cc2723e */ /* 0x000fe400048070ff */
[----:B------:R-:W-:-:S04]  /*6650*/  F2FP.SATFINITE.E4M3.F32.PACK_AB_MERGE_C R156, R22, R17, R193 ;  /* 0x00000011169c723e */ /* 0x000fc800048070c1 */
        /* <DEDUP_REMOVED lines=9> */
[----:B0-----:R-:W-:-:S07]  /*66f0*/  FADD.FTZ R155, R191, R152 ;  /* 0x00000098bf9b7221 */ /* 0x001fce0000010000 */
[----:B------:R-:W0:Y:S01]  /*6700*/  MUFU.EX2 R176, R176 ;  /* 0x000000b000b07308 */ /* 0x000e220000000800 */
[----:B-1----:R-:W-:-:S01]  /*6710*/  FADD.FTZ R157, R181, R154 ;  /* 0x0000009ab59d7221 */ /* 0x002fc20000010000 */
[----:B------:R-:W-:Y:S02]  /*6720*/  F2FP.SATFINITE.E4M3.F32.PACK_AB_MERGE_C R180, R181, R180, RZ ;  /* 0x000000b4b5b4723e */ /* 0x000fe400048070ff */
[----:B------:R-:W-:Y:S02]  /*6730*/  F2FP.SATFINITE.E4M3.F32.PACK_AB_MERGE_C R154, R18, R13, R21 ;  /* 0x0000000d129a723e */ /* 0x000fe40004807015 */
[----:B------:R-:W-:Y:S02]  /*6740*/  F2FP.SATFINITE.E4M3.F32.PACK_AB_MERGE_C R160, R174, R173, R180 ;  /* 0x000000adaea0723e */ /* 0x000fe400048070b4 */
[----:B------:R-:W1:Y:S01]  /*6750*/  MUFU.EX2 R189, R189 ;  /* 0x000000bd00bd7308 */ /* 0x000e620000000800 */
[----:B--2---:R-:W-:-:S01]  /*6760*/  FADD.FTZ R152, R192, R155 ;  /* 0x0000009bc0987221 */ /* 0x004fc20000010000 */
[----:B------:R-:W-:-:S04]  /*6770*/  F2FP.SATFINITE.E4M3.F32.PACK_AB_MERGE_C R191, R192, R191, RZ ;  /* 0x000000bfc0bf723e */ /* 0x000fc800048070ff */
[----:B------:R-:W-:Y:S02]  /*6780*/  F2FP.SATFINITE.E4M3.F32.PACK_AB_MERGE_C R161, R188, R171, R191 ;  /* 0x000000abbca1723e */ /* 0x000fe400048070bf */
[----:B------:R-:W2:Y:S01]  /*6790*/  MUFU.EX2 R177, R177 ;  /* 0x000000b100b17308 */ /* 0x000ea20000000800 */
[----:B0-----:R-:W-:-:S01]  /*67a0*/  FADD.FTZ R6, R176, R157 ;  /* 0x0000009db0067221 */ /* 0x001fc20000010000 */
[----:B------:R-:W-:-:S06]  /*67b0*/  F2FP.SATFINITE.E4M3.F32.PACK_AB_MERGE_C R157, R20, R19, R194 ;  /* 0x00000013149d723e */ /* 0x000fcc00048070c2 */
        /* <DEDUP_REMOVED lines=8> */
[----:B------:R-:W-:-:S06]  /*6840*/  F2FP.SATFINITE.E4M3.F32.PACK_AB_MERGE_C R155, R15, R14, R23 ;  /* 0x0000000e0f9b723e */ /* 0x000fcc0004807017 */
[----:B------:R-:W1:Y:S01]  /*6850*/  MUFU.EX2 R153, R184 ;  /* 0x000000b800997308 */ /* 0x000e620000000800 */
[----:B--2---:R-:W-:-:S01]  /*6860*/  FADD.FTZ R152, R200, R5 ;  /* 0x00000005c8987221 */ /* 0x004fc20000010000 */
[C---:B0-----:R-:W-:Y:S01]  /*6870*/  F2FP.SATFINITE.E4M3.F32.PACK_AB_MERGE_C R182, R183.reuse, R182, RZ ;  /* 0x000000b6b7b6723e */ /* 0x041fe200048070ff */
[----:B------:R-:W-:-:S03]  /*6880*/  FADD.FTZ R5, R183, R6 ;  /* 0x00000006b7057221 */ /* 0x000fc60000010000 */
[----:B------:R-:W-:Y:S02]  /*6890*/  F2FP.SATFINITE.E4M3.F32.PACK_AB_MERGE_C R162, R177, R176, R182 ;  /* 0x000000b0b1a2723e */ /* 0x000fe400048070b6 */
[C---:B-1----:R-:W-:Y:S01]  /*68a0*/  F2FP.SATFINITE.E4M3.F32.PACK_AB_MERGE_C R200, R153.reuse, R200, RZ ;  /* 0x000000c899c8723e */ /* 0x042fe200048070ff */
[----:B------:R-:W-:Y:S01]  /*68b0*/  FADD.FTZ R6, R153, R152 ;  /* 0x0000009899067221 */ /* 0x000fe20000010000 */
[----:B------:R-:W-:Y:S02]  /*68c0*/  F2FP.SATFINITE.E4M3.F32.PACK_AB_MERGE_C R152, R8, R9, R205 ;  /* 0x000000090898723e */ /* 0x000fe400048070cd */
[----:B------:R-:W-:Y:S02]  /*68d0*/  F2FP.SATFINITE.E4M3.F32.PACK_AB_MERGE_C R153, R11, R10, R186 ;  /* 0x0000000a0b99723e */ /* 0x000fe400048070ba */
[----:B------:R-:W-:Y:S01]  /*68e0*/  F2FP.SATFINITE.E4M3.F32.PACK_AB_MERGE_C R163, R12, R189, R200 ;  /* 0x000000bd0ca3723e */ /* 0x000fe200048070c8 */
[----:B------:R-:W-:Y:S06]  /*68f0*/  @!P0 BRA `(.L_x_29) ;  /* 0x0000000000048947 */ /* 0x000fec0003800000 */
[----:B------:R-:W-:Y:S01]  /*6900*/  BPT.TRAP 0x1 ;  /* 0x000000040000795c */ /* 0x000fe20000300000 */
.L_x_29:
[----:B------:R-:W-:-:S04]  /*6910*/  IMAD.U32 R4, RZ, RZ, UR52 ;  /* 0x00000034ff047e24 */ /* 0x000fc8000f8e00ff */
[----:B------:R0:W1:Y:S01]  /*6920*/  SYNCS.PHASECHK.TRANS64.TRYWAIT P2, [UR51+0x38850], R4 ;  /* 0x03885004ff0075a7 */ /* 0x0000620008040173 */
[----:B------:R-:W-:Y:S05]  /*6930*/  @!P0 BRA `(.L_x_30) ;  /* 0x0000000000048947 */ /* 0x000fea0003800000 */
[----:B------:R-:W-:Y:S01]  /*6940*/  BPT.TRAP 0x1 ;  /* 0x000000040000795c */ /* 0x000fe20000300000 */
.L_x_30:
[----:B-1----:R-:W-:Y:S05]  /*6950*/  @P2 BRA `(.L_x_31) ;  /* 0x00000000000c2947 */ /* 0x002fea0003800000 */
[----:B0-----:R-:W-:-:S04]  /*6960*/  IMAD.U32 R4, RZ, RZ, UR52 ;  /* 0x00000034ff047e24 */ /* 0x001fc8000f8e00ff */
[----:B------:R-:W0:Y:S02]  /*6970*/  SYNCS.PHASECHK.TRANS64.TRYWAIT P2, [UR51+0x38850], R4 ;  /* 0x03885004ff0075a7 */ /* 0x000e240008040173 */
[----:B0-----:R-:W-:Y:S05]  /*6980*/  @!P2 BRA `(.L_x_32) ;  /* 0x0000009800e8a947 */ /* 0x001fea0003800000 */
.L_x_31:
[----:B------:R1:W-:Y:S01]  /*6990*/  BAR.SYNC.DEFER_BLOCKING R3, 0x100 ;  /* 0x000400030000751d */ /* 0x0003e20000010000 */
[----:B------:R-:W-:-:S05]  /*69a0*/  ULEA UR6, UR49, UR44, 0xb ;  /* 0x0000002c31067291 */ /* 0x000fca000f8e583f */
[----:B------:R-:W-:Y:S02]  /*69b0*/  UMOV UR11, 0x40000040 ;  /* 0x40000040000b7882 */ /* 0x000fe40000000000 */
[----:B------:R-:W-:Y:S01]  /*69c0*/  UMOV UR10, UR6 ;  /* 0x00000006000a7c82 */ /* 0x000fe20008000000 */
[----:B------:R-:W-:-:S06]  /*69d0*/  WARPGROUP.ARRIVE ;  /* 0x00000000000079c5 */ /* 0x000fcc0000000000 */
[----:B------:R-:W-:Y:S01]  /*69e0*/  QGMMA.64x256x32.F32.E4M3.E4M3 R24, R152, gdesc[UR8], R24, gsb0 ;  /* 0x03e0000898187df3 */ /* 0x000fe20008000818 */
[----:B------:R-:W-:Y:S01]  /*69f0*/  UIADD3 UR10, UR6, 0x2, URZ ;  /* 0x00000002060a7890 */ /* 0x000fe2000fffe03f */
[----:B------:R-:W-:Y:S01]  /*6a00*/  UMOV UR11, 0x40000040 ;  /* 0x40000040000b7882 */ /* 0x000fe20000000000 */
[----:B------:R-:W-:Y:S02]  /*6a10*/  WARPGROUP.DEPBAR.LE gsb0, 0x0 ;  /* 0x00008000000079c5 */ /* 0x000fe40000010000 */
[----:B------:R-:W-:-:S15]  /*6a20*/  WARPGROUP.ARRIVE ;  /* 0x00000000000079c5 */ /* 0x000fde0000000000 */
[----:B------:R-:W-:-:S08]  /*6a30*/  NOP ;  /* 0x0000000000007918 */ /* 0x000fd00000000000 */
        /* <DEDUP_REMOVED lines=12> */
[----:B------:R-:W-:Y:S03]  /*6b00*/  QGMMA.64x256x32.F32.E4M3.E4M3 R24, R160, gdesc[UR8], R24, gsb0 ;  /* 0x03e00008a0187df3 */ /* 0x000fe60008000818 */
[----:B------:R-:W-:Y:S02]  /*6b10*/  WARPGROUP.DEPBAR.LE gsb0, 0x0 ;  /* 0x00008000000079c5 */ /* 0x000fe40000010000 */
[----:B-1----:R-:W-:Y:S05]  /*6b20*/  @!P0 BRA `(.L_x_33) ;  /* 0x0000000000048947 */ /* 0x002fea0003800000 */
[----:B------:R-:W-:Y:S01]  /*6b30*/  BPT.TRAP 0x1 ;  /* 0x000000040000795c */ /* 0x000fe20000300000 */
.L_x_33:
[----:B------:R-:W-:Y:S01]  /*6b40*/  UIADD3 UR51, UR51, 0x38860, URZ ;  /* 0x0003886033337890 */ /* 0x000fe2000fffe03f */
[----:B0-----:R-:W-:Y:S01]  /*6b50*/  IMAD.MOV.U32 R7, RZ, RZ, R170 ;  /* 0x000000ffff077224 */ /* 0x001fe200078e00aa */
[----:B------:R-:W-:Y:S01]  /*6b60*/  UMOV UR6, UR49 ;  /* 0x0000003100067c82 */ /* 0x000fe20008000000 */
[----:B------:R-:W-:Y:S01]  /*6b70*/  IMAD.MOV.U32 R4, RZ, RZ, R185 ;  /* 0x000000ffff047224 */ /* 0x000fe200078e00b9 */
[----:B------:R-:W-:-:S09]  /*6b80*/  UPRMT UR51, UR50, 0x654, UR51 ;  /* 0x0000065432337896 */ /* 0x000fd20008000033 */
[----:B------:R-:W-:Y:S01]  /*6b90*/  SYNCS.ARRIVE.TRANS64.RED.A1T0 RZ, [UR51], RZ ;  /* 0x000000ffffff79a7 */ /* 0x000fe20008100433 */
[----:B------:R-:W-:Y:S05]  /*6ba0*/  @P1 BRA `(.L_x_34) ;  /* 0xffffffd400701947 */ /* 0x000fea000383ffff */
.L_x_23:
[----:B------:R-:W-:Y:S01]  /*6bb0*/  ULDC.64 UR8, c[0x0][0x9a0] ;  /* 0x0002680000087ab9 */ /* 0x000fe20000000a00 */
[----:B------:R-:W-:Y:S01]  /*6bc0*/  IMAD.MOV.U32 R3, RZ, RZ, 0x3f800000 ;  /* 0x3f800000ff037424 */ /* 0x000fe200078e00ff */
[----:B------:R-:W-:Y:S01]  /*6bd0*/  UISETP.NE.U32.AND UP0, UPT, UR8, URZ, UPT ;  /* 0x0000003f0800728c */ /* 0x000fe2000bf05070 */
[----:B------:R2:W-:Y:S06]  /*6be0*/  BAR.ARV R2, 0x100 ;  /* 0x000400020000751d */ /* 0x0005ec0000002000 */
[----:B------:R-:W-:Y:S02]  /*6bf0*/  UISETP.NE.AND.EX UP0, UPT, UR9, URZ, UPT, UP0 ;  /* 0x0000003f0900728c */ /* 0x000fe4000bf05300 */
[----:B------:R-:W-:Y:S06]  /*6c00*/  BAR.ARV 0x8, 0x180 ;  /* 0x0206000000007b1d */ /* 0x000fec0000002000 */
[----:B------:R-:W-:-:S03]  /*6c10*/  PLOP3.LUT P0, PT, PT, PT, UP0, 0x80, 0x0 ;  /* 0x000000000000781c */ /* 0x000fc60003f0f008 */
[----:B------:R-:W-:Y:S01]  /*6c20*/  @UP0 ULDC.64 UR10, c[0x0][0x9c8] ;  /* 0x00027200000a0ab9 */ /* 0x000fe20000000a00 */
[----:B------:R-:W-:Y:S02]  /*6c30*/  @UP0 USHF.R.S32.HI UR12, URZ, 0x1f, UR38 ;  /* 0x0000001f3f0c0899 */ /* 0x000fe40008011426 */
[----:B------:R-:W-:Y:S02]  /*6c40*/  @UP0 UIMAD UR6, UR40, UR10, URZ ;  /* 0x0000000a280602a4 */ /* 0x000fe4000f8e023f */
[----:B------:R-:W-:Y:S02]  /*6c50*/  @UP0 UIMAD.WIDE.U32 UR4, UR37, UR10, URZ ;  /* 0x0000000a250402a5 */ /* 0x000fe4000f8e003f */
[----:B------:R-:W-:-:S03]  /*6c60*/  @UP0 UIMAD UR6, UR37, UR11, UR6 ;  /* 0x0000000b250602a4 */ /* 0x000fc6000f8e0206 */
[----:B------:R-:W-:Y:S01]  /*6c70*/  @UP0 ULDC.64 UR10, c[0x0][0x9d0] ;  /* 0x00027400000a0ab9 */ /* 0x000fe20000000a00 */
[----:B------:R-:W-:Y:S02]  /*6c80*/  @UP0 UIADD3 UR5, UR5, UR6, URZ ;  /* 0x0000000605050290 */ /* 0x000fe4000fffe03f */
[----:B------:R-:W-:Y:S02]  /*6c90*/  @UP0 UIMAD UR6, UR12, UR10, URZ ;  /* 0x0000000a0c0602a4 */ /* 0x000fe4000f8e023f */
[----:B------:R-:W-:Y:S02]  /*6ca0*/  @UP0 UIMAD.WIDE.U32 UR4, UR38, UR10, UR4 ;  /* 0x0000000a260402a5 */ /* 0x000fe4000f8e0004 */
[----:B------:R-:W-:Y:S02]  /*6cb0*/  @UP0 UIMAD UR6, UR38, UR11, UR6 ;  /* 0x0000000b260602a4 */ /* 0x000fe4000f8e0206 */
[----:B------:R-:W-:Y:S02]  /*6cc0*/  @UP0 ULEA UR8, UP1, UR4, UR8, 0x2 ;  /* 0x0000000804080291 */ /* 0x000fe4000f82103f */
[----:B------:R-:W-:-:S04]  /*6cd0*/  @UP0 UIADD3 UR5, UR5, UR6, URZ ;  /* 0x0000000605050290 */ /* 0x000fc8000fffe03f */
[----:B------:R-:W-:Y:S01]  /*6ce0*/  @UP0 ULEA.HI.X UR9, UR4, UR9, UR5, 0x2, UP1 ;  /* 0x0000000904090291 */ /* 0x000fe200088f1405 */
[----:B------:R-:W-:-:S05]  /*6cf0*/  IMAD.U32 R8, RZ, RZ, UR8 ;  /* 0x00000008ff087e24 */ /* 0x000fca000f8e00ff */
[----:B------:R-:W-:-:S05]  /*6d00*/  IMAD.U32 R9, RZ, RZ, UR9 ;  /* 0x00000009ff097e24 */ /* 0x000fca000f8e00ff */
[----:B------:R0:W4:Y:S01]  /*6d10*/  @P0 LDG.E R3, desc[UR46][R8.64] ;  /* 0x0000002e08030981 */ /* 0x000122000c1e1900 */
[----:B------:R-:W-:Y:S02]  /*6d20*/  IMAD.U32 R13, RZ, RZ, UR7 ;  /* 0x00000007ff0d7e24 */ /* 0x000fe4000f8e00ff */
[----:B--2---:R-:W-:Y:S01]  /*6d30*/  IMAD.MOV.U32 R2, RZ, RZ, -0x800000 ;  /* 0xff800000ff027424 */ /* 0x004fe200078e00ff */
[----:B------:R-:W2:Y:S04]  /*6d40*/  SHFL.BFLY PT, R0, R5, 0x2, 0x1f ;  /* 0x0c401f0005007f89 */ /* 0x000ea800000e0000 */
[----:B---3--:R-:W1:Y:S01]  /*6d50*/  SHFL.BFLY PT, R7, R6, 0x2, 0x1f ;  /* 0x0c401f0006077f89 */ /* 0x008e6200000e0000 */
[----:B0-----:R-:W-:Y:S02]  /*6d60*/  IMAD.MOV.U32 R8, RZ, RZ, RZ ;  /* 0x000000ffff087224 */ /* 0x001fe400078e00ff */
[----:B--2---:R-:W-:Y:S01]  /*6d70*/  FADD.FTZ R0, R0, R5 ;  /* 0x0000000500007221 */ /* 0x004fe20000010000 */
[----:B-1----:R-:W-:Y:S01]  /*6d80*/  FADD.FTZ R4, R7, R6 ;  /* 0x0000000607047221 */ /* 0x002fe20000010000 */
[----:B------:R-:W-:-:S03]  /*6d90*/  IMAD.MOV.U32 R6, RZ, RZ, RZ ;  /* 0x000000ffff067224 */ /* 0x000fc600078e00ff */
[----:B------:R-:W0:Y:S04]  /*6da0*/  SHFL.BFLY PT, R7, R0, 0x1, 0x1f ;  /* 0x0c201f0000077f89 */ /* 0x000e2800000e0000 */
[----:B------:R-:W1:Y:S01]  /*6db0*/  SHFL.BFLY PT, R11, R4, 0x1, 0x1f ;  /* 0x0c201f00040b7f89 */ /* 0x000e6200000e0000 */
[----:B0-----:R-:W-:Y:S01]  /*6dc0*/  FADD.FTZ R10, R0, R7 ;  /* 0x00000007000a7221 */ /* 0x001fe20000010000 */
[----:B------:R-:W-:Y:S02]  /*6dd0*/  IMAD.MOV.U32 R0, RZ, RZ, -0x800000 ;  /* 0xff800000ff007424 */ /* 0x000fe400078e00ff */
[----:B-1----:R-:W-:Y:S02]  /*6de0*/  FADD.FTZ R11, R4, R11 ;  /* 0x0000000b040b7221 */ /* 0x002fe40000010000 */
[C---:B------:R-:W-:Y:S01]  /*6df0*/  FSETP.NE.FTZ.AND P0, PT, R10.reuse, RZ, PT ;  /* 0x000000ff0a00720b */ /* 0x040fe20003f15000 */
[----:B------:R-:W-:Y:S01]  /*6e00*/  FMUL.FTZ R12, R10, 0.00390625 ;  /* 0x3b8000000a0c7820 */ /* 0x000fe20000410000 */
[----:B------:R-:W-:Y:S01]  /*6e10*/  MOV R4, UR7 ;  /* 0x0000000700047c02 */ /* 0x000fe20008000f00 */
[----:B------:R-:W-:-:S03]  /*6e20*/  FMUL.FTZ R9, R11, 0.00390625 ;  /* 0x3b8000000b097820 */ /* 0x000fc60000410000 */
[----:B------:R-:W-:Y:S02]  /*6e30*/  FSETP.NE.FTZ.AND P1, PT, R12, RZ, PT ;  /* 0x000000ff0c00720b */ /* 0x000fe40003f35000 */
[----:B------:R-:W-:-:S05]  /*6e40*/  FSETP.NE.FTZ.AND P2, PT, R9, RZ, PT ;  /* 0x000000ff0900720b */ /* 0x000fca0003f55000 */
[----:B------:R0:W-:Y:S01]  /*6e50*/  @P0 MUFU.RCP R8, R10 ;  /* 0x0000000a00080308 */ /* 0x0001e20000001000 */
[----:B------:R-:W-:-:S05]  /*6e60*/  FSETP.NE.FTZ.AND P0, PT, R11, RZ, PT ;  /* 0x000000ff0b00720b */ /* 0x000fca0003f15000 */
[----:B------:R-:W-:Y:S02]  /*6e70*/  @P1 FMUL.FTZ R4, R4, 0.69314718246459960938 ;  /* 0x3f31721804041820 */ /* 0x000fe40000410000 */
[----:B------:R-:W1:Y:S01]  /*6e80*/  @P2 MUFU.LG2 R7, R9 ;  /* 0x0000000900072308 */ /* 0x000e620000000c00 */
[----:B0-----:R-:W-:-:S07]  /*6e90*/  @P2 FMUL.FTZ R10, R13, 0.69314718246459960938 ;  /* 0x3f3172180d0a2820 */ /* 0x001fce0000410000 */
[----:B------:R-:W0:Y:S08]  /*6ea0*/  @P1 MUFU.LG2 R5, R12 ;  /* 0x0000000c00051308 */ /* 0x000e300000000c00 */
[----:B------:R-:W2:Y:S01]  /*6eb0*/  @P0 MUFU.RCP R6, R11 ;  /* 0x0000000b00060308 */ /* 0x000ea20000001000 */
[----:B-1----:R-:W-:Y:S01]  /*6ec0*/  @P2 FMUL.FTZ R7, R7, 0.69314718246459960938 ;  /* 0x3f31721807072820 */ /* 0x002fe20000410000 */
[----:B------:R-:W-:-:S03]  /*6ed0*/  PLOP3.LUT P0, PT, PT, PT, PT, 0x8, 0x0 ;  /* 0x000000000000781c */ /* 0x000fc60003f0e170 */
[----:B------:R-:W-:Y:S01]  /*6ee0*/  @P2 FFMA.FTZ R0, R10, R170, R7 ;  /* 0x000000aa0a002223 */ /* 0x000fe20000010007 */
[----:B0-----:R-:W-:-:S04]  /*6ef0*/  @P1 FMUL.FTZ R5, R5, 0.69314718246459960938 ;  /* 0x3f31721805051820 */ /* 0x001fc80000410000 */
[----:B------:R-:W-:Y:S01]  /*6f00*/  @P1 FFMA.FTZ R2, R4, R185, R5 ;  /* 0x000000b904021223 */ /* 0x000fe20000010005 */
[-C--:B----4-:R-:W-:Y:S01]  /*6f10*/  FMUL.FTZ R8, R8, R3.reuse ;  /* 0x0000000308087220 */ /* 0x090fe20000410000 */
[----:B--2---:R-:W-:-:S03]  /*6f20*/  FMUL.FTZ R3, R6, R3 ;  /* 0x0000000306037220 */ /* 0x004fc60000410000 */
[-C--:B------:R-:W-:Y:S01]  /*6f30*/  FMUL.FTZ R24, R24, R8.reuse ;  /* 0x0000000818187220 */ /* 0x080fe20000410000 */
        /* <DEDUP_REMOVED lines=62> */
[----:B------:R-:W-:Y:S01]  /*7320*/  FMUL.FTZ R145, R145, R8 ;  /* 0x0000000891917220 */ /* 0x000fe20000410000 */
        /* <DEDUP_REMOVED lines=63> */
[----:B------:R-:W-:-:S07]  /*7720*/  FMUL.FTZ R147, R147, R3 ;  /* 0x0000000393937220 */ /* 0x000fce0000410000 */
.L_x_10:
[----:B------:R-:W-:Y:S05]  /*7730*/  @P0 BRA `(.L_x_35) ;  /* 0x00000038006c0947 */ /* 0x000fea0003800000 */
[----:B------:R-:W0:Y:S01]  /*7740*/  S2R R7, SR_TID.X ;  /* 0x0000000000077919 */ /* 0x000e220000002100 */
[----:B------:R-:W-:Y:S01]  /*7750*/  ULDC.64 UR4, c[0x4][0x38] ;  /* 0x01000e0000047ab9 */ /* 0x000fe20000000a00 */
[----:B------:R-:W-:Y:S01]  /*7760*/  ULDC.64 UR8, c[0x0][0xbd0] ;  /* 0x0002f40000087ab9 */ /* 0x000fe20000000a00 */
[----:B------:R-:W-:Y:S01]  /*7770*/  USHF.R.S32.HI UR7, URZ, 0x1f, UR38 ;  /* 0x0000001f3f077899 */ /* 0x000fe20008011426 */
[----:B------:R-:W-:Y:S01]  /*7780*/  ULDC.64 UR10, c[0x0][0xb38] ;  /* 0x0002ce00000a7ab9 */ /* 0x000fe20000000a00 */
[----:B0-----:R-:W-:-:S05]  /*7790*/  IMAD.SHL.U32 R3, R7, 0x4, RZ ;  /* 0x0000000407037824 */ /* 0x001fca00078e00ff */
[----:B------:R-:W-:Y:S01]  /*77a0*/  LOP3.LUT R3, R3, 0xc, RZ, 0xc0, !PT ;  /* 0x0000000c03037812 */ /* 0x000fe200078ec0ff */
[----:B------:R-:W-:Y:S03]  /*77b0*/  BAR.SYNC.DEFER_BLOCKING 0x1, 0x100 ;  /* 0x0044000000007b1d */ /* 0x000fe60000010000 */
[----:B------:R-:W-:-:S05]  /*77c0*/  IADD3 R4, P0, R3, UR4, RZ ;  /* 0x0000000403047c10 */ /* 0x000fca000ff1e0ff */
[----:B------:R-:W-:-:S05]  /*77d0*/  IMAD.X R5, RZ, RZ, UR5, P0 ;  /* 0x00000005ff057e24 */ /* 0x000fca00080e06ff */
[----:B------:R0:W2:Y:S01]  /*77e0*/  LDG.E.CONSTANT R3, desc[UR46][R4.64] ;  /* 0x0000002e04037981 */ /* 0x0000a2000c1e9900 */
[----:B------:R-:W-:Y:S01]  /*77f0*/  LOP3.LUT P0, R9, R7, 0x3, RZ, 0xc0, !PT ;  /* 0x0000000307097812 */ /* 0x000fe2000780c0ff */
[----:B------:R-:W-:Y:S01]  /*7800*/  UIMAD.WIDE.U32 UR4, UR38, UR8, URZ ;  /* 0x00000008260472a5 */ /* 0x000fe2000f8e003f */
[----:B------:R-:W-:Y:S01]  /*7810*/  BSSY B0, `(.L_x_36) ;  /* 0x00002b3000007945 */ /* 0x000fe20003800000 */
[----:B------:R-:W-:Y:S01]  /*7820*/  UIMAD UR6, UR7, UR8, URZ ;  /* 0x00000008070672a4 */ /* 0x000fe2000f8e023f */
[----:B------:R-:W-:Y:S01]  /*7830*/  ISETP.EQ.OR P0, PT, R9, 0x3, !P0 ;  /* 0x000000030900780c */ /* 0x000fe20004702670 */
[----:B------:R-:W-:Y:S02]  /*7840*/  UIMAD UR8, UR7, UR10, URZ ;  /* 0x0000000a070872a4 */ /* 0x000fe4000f8e023f */
[----:B------:R-:W-:Y:S01]  /*7850*/  UIMAD UR9, UR38, UR9, UR6 ;  /* 0x00000009260972a4 */ /* 0x000fe2000f8e0206 */
[----:B------:R-:W-:Y:S01]  /*7860*/  SEL R206, R10, R39, P0 ;  /* 0x000000270ace7207 */ /* 0x000fe20000000000 */
[----:B------:R-:W-:Y:S01]  /*7870*/  UIMAD.WIDE.U32 UR6, UR38, UR10, URZ ;  /* 0x0000000a260672a5 */ /* 0x000fe2000f8e003f */
[----:B------:R-:W-:Y:S01]  /*7880*/  SEL R15, R39, R10, P0 ;  /* 0x0000000a270f7207 */ /* 0x000fe20000000000 */
[----:B------:R-:W-:Y:S01]  /*7890*/  VIADD R10, R7, 0xffffff80 ;  /* 0xffffff80070a7836 */ /* 0x000fe20000000000 */
[----:B------:R-:W-:Y:S01]  /*78a0*/  SEL R30, R44, R45, P0 ;  /* 0x0000002d2c1e7207 */ /* 0x000fe20000000000 */
[----:B------:R-:W-:Y:S01]  /*78b0*/  UIADD3 UR9, UR5, UR9, URZ ;  /* 0x0000000905097290 */ /* 0x000fe2000fffe03f */
[----:B------:R-:W-:Y:S01]  /*78c0*/  SEL R44, R45, R44, P0 ;  /* 0x0000002c2d2c7207 */ /* 0x000fe20000000000 */
[----:B------:R-:W-:Y:S01]  /*78d0*/  UIMAD UR8, UR38, UR11, UR8 ;  /* 0x0000000b260872a4 */ /* 0x000fe2000f8e0208 */
[----:B0-----:R-:W-:-:S02]  /*78e0*/  SHF.R.S32.HI R5, RZ, 0x1f, R10 ;  /* 0x0000001fff057819 */ /* 0x001fc4000001140a */
[----:B------:R-:W-:Y:S01]  /*78f0*/  SEL R204, R34, R35, P0 ;  /* 0x0000002322cc7207 */ /* 0x000fe20000000000 */
[----:B------:R-:W-:Y:S01]  /*7900*/  UIADD3 UR8, UR7, UR8, URZ ;  /* 0x0000000807087290 */ /* 0x000fe2000fffe03f */
[----:B------:R-:W-:Y:S02]  /*7910*/  LEA.HI R4, R5, R10, RZ, 0x7 ;  /* 0x0000000a05047211 */ /* 0x000fe400078f38ff */
[----:B------:R-:W-:Y:S02]  /*7920*/  SEL R34, R35, R34, P0 ;  /* 0x0000002223227207 */ /* 0x000fe40000000000 */
[----:B------:R-:W-:Y:S02]  /*7930*/  LOP3.LUT R7, R4, 0xffffff80, RZ, 0xc0, !PT ;  /* 0xffffff8004077812 */ /* 0x000fe400078ec0ff */
[----:B------:R-:W-:Y:S02]  /*7940*/  SEL R220, R86, R87, P0 ;  /* 0x0000005756dc7207 */ /* 0x000fe40000000000 */
[----:B------:R-:W-:Y:S01]  /*7950*/  SEL R35, R87, R86, P0 ;  /* 0x0000005657237207 */ /* 0x000fe20000000000 */
[----:B------:R-:W-:Y:S01]  /*7960*/  IMAD.IADD R45, R10, 0x1, -R7 ;  /* 0x000000010a2d7824 */ /* 0x000fe200078e0a07 */
[----:B------:R-:W-:-:S02]  /*7970*/  SEL R208, R42, R43, P0 ;  /* 0x0000002b2ad07207 */ /* 0x000fc40000000000 */
[----:B------:R-:W-:Y:S02]  /*7980*/  SEL R17, R43, R42, P0 ;  /* 0x0000002a2b117207 */ /* 0x000fe40000000000 */
[----:B------:R-:W-:Y:S02]  /*7990*/  SHF.R.S32.HI R86, RZ, 0x1f, R45 ;  /* 0x0000001fff567819 */ /* 0x000fe4000001142d */
[----:B------:R-:W-:Y:S02]  /*79a0*/  SEL R42, R46, R47, P0 ;  /* 0x0000002f2e2a7207 */ /* 0x000fe40000000000 */
[----:B------:R-:W-:Y:S02]  /*79b0*/  SEL R19, R47, R46, P0 ;  /* 0x0000002e2f137207 */ /* 0x000fe40000000000 */
[----:B------:R-:W-:Y:S02]  /*79c0*/  LEA.HI R5, R5, R10, RZ, 0x2 ;  /* 0x0000000a05057211 */ /* 0x000fe400078f10ff */
[----:B------:R-:W-:-:S02]  /*79d0*/  LEA.HI R47, R86, R45, RZ, 0x2 ;  /* 0x0000002d562f7211 */ /* 0x000fc400078f10ff */
[----:B------:R-:W-:Y:S02]  /*79e0*/  SEL R202, R6, R31, P0 ;  /* 0x0000001f06ca7207 */ /* 0x000fe40000000000 */
[----:B------:R-:W-:Y:S02]  /*79f0*/  SEL R31, R31, R6, P0 ;  /* 0x000000061f1f7207 */ /* 0x000fe40000000000 */
[----:B------:R-:W-:Y:S02]  /*7a00*/  LOP3.LUT R7, R5, 0xfffffffc, RZ, 0xc0, !PT ;  /* 0xfffffffc05077812 */ /* 0x000fe400078ec0ff */
[----:B------:R-:W-:Y:S02]  /*7a10*/  SHF.R.S32.HI R9, RZ, 0x7, R4 ;  /* 0x00000007ff097819 */ /* 0x000fe40000011404 */
[----:B------:R-:W-:Y:S01]  /*7a20*/  SHF.R.S32.HI R5, RZ, 0x2, R47 ;  /* 0x00000002ff057819 */ /* 0x000fe2000001142f */
[----:B------:R-:W-:Y:S01]  /*7a30*/  IMAD.IADD R11, R10, 0x1, -R7 ;  /* 0x000000010a0b7824 */ /* 0x000fe200078e0a07 */
[----:B------:R-:W-:Y:S01]  /*7a40*/  SHF.R.S32.HI R6, RZ, 0x1f, R47 ;  /* 0x0000001fff067819 */ /* 0x000fe2000001142f */
[----:B------:R-:W-:Y:S01]  /*7a50*/  IMAD.U32 R7, RZ, RZ, UR7 ;  /* 0x00000007ff077e24 */ /* 0x000fe2000f8e00ff */
[----:B------:R-:W-:Y:S01]  /*7a60*/  SEL R20, R36, R37, P0 ;  /* 0x0000002524147207 */ /* 0x000fe20000000000 */
[----:B------:R-:W-:Y:S01]  /*7a70*/  IMAD.U32 R7, RZ, RZ, UR8 ;  /* 0x00000008ff077e24 */ /* 0x000fe2000f8e00ff */
[----:B------:R-:W-:-:S02]  /*7a80*/  SEL R36, R37, R36, P0 ;  /* 0x0000002425247207 */ /* 0x000fc40000000000 */
[----:B------:R-:W0:Y:S01]  /*7a90*/  S2R R37, SR_CTAID.X ;  /* 0x0000000000257919 */ /* 0x000e220000002500 */
[----:B------:R-:W-:Y:S02]  /*7aa0*/  LEA.HI R4, R4, R9, RZ, 0x1 ;  /* 0x0000000904047211 */ /* 0x000fe400078f08ff */
[----:B------:R-:W-:Y:S02]  /*7ab0*/  LEA.HI R6, R6, R5, RZ, 0x3 ;  /* 0x0000000506067211 */ /* 0x000fe400078f18ff */
[----:B------:R-:W-:Y:S02]  /*7ac0*/  LOP3.LUT R4, R4, 0x3fffffe, RZ, 0xc0, !PT ;  /* 0x03fffffe04047812 */ /* 0x000fe400078ec0ff */
[----:B------:R-:W-:Y:S02]  /*7ad0*/  LOP3.LUT R6, R6, 0xfffffff8, RZ, 0xc0, !PT ;  /* 0xfffffff806067812 */ /* 0x000fe400078ec0ff */
[----:B------:R-:W-:Y:S01]  /*7ae0*/  SEL R14, R24, R25, P0 ;  /* 0x00000019180e7207 */ /* 0x000fe20000000000 */
[----:B------:R-:W-:Y:S01]  /*7af0*/  IMAD.IADD R9, R9, 0x1, -R4 ;  /* 0x0000000109097824 */ /* 0x000fe200078e0a04 */
[----:B------:R-:W-:Y:S01]  /*7b00*/  LEA.HI R4, R86, R45, RZ, 0x5 ;  /* 0x0000002d56047211 */ /* 0x000fe200078f28ff */
[----:B------:R-:W-:Y:S01]  /*7b10*/  IMAD.IADD R5, R5, 0x1, -R6 ;  /* 0x0000000105057824 */ /* 0x000fe200078e0a06 */
[----:B------:R-:W-:-:S02]  /*7b20*/  LEA.HI R6, R11, R11, RZ, 0x1 ;  /* 0x0000000b0b067211 */ /* 0x000fc400078f08ff */
[----:B------:R-:W-:Y:S02]  /*7b30*/  SEL R24, R25, R24, P0 ;  /* 0x0000001819187207 */ /* 0x000fe40000000000 */
[----:B------:R-:W-:Y:S02]  /*7b40*/  SEL R168, R88, R89, P0 ;  /* 0x0000005958a87207 */ /* 0x000fe40000000000 */
[----:B------:R-:W-:Y:S02]  /*7b50*/  SEL R200, R26, R27, P0 ;  /* 0x0000001b1ac87207 */ /* 0x000fe40000000000 */
[----:B------:R-:W-:Y:S02]  /*7b60*/  SEL R46, R50, R51, P0 ;  /* 0x00000033322e7207 */ /* 0x000fe40000000000 */
[----:B------:R-:W-:Y:S02]  /*7b70*/  SEL R21, R51, R50, P0 ;  /* 0x0000003233157207 */ /* 0x000fe40000000000 */
[----:B------:R-:W-:-:S02]  /*7b80*/  SEL R88, R89, R88, P0 ;  /* 0x0000005859587207 */ /* 0x000fc40000000000 */
        /* <DEDUP_REMOVED lines=9> */
[----:B------:R-:W-:Y:S02]  /*7c20*/  SHF.R.S32.HI R4, RZ, 0x5, R4 ;  /* 0x00000005ff047819 */ /* 0x000fe40000011404 */
[----:B------:R-:W-:Y:S01]  /*7c30*/  LOP3.LUT R86, R6, 0x1ffffffe, RZ, 0xc0, !PT ;  /* 0x1ffffffe06567812 */ /* 0x000fe200078ec0ff */
[----:B------:R-:W-:Y:S01]  /*7c40*/  IMAD.U32 R6, RZ, RZ, UR6 ;  /* 0x00000006ff067e24 */ /* 0x000fe2000f8e00ff */
[----:B------:R-:W-:Y:S01]  /*7c50*/  SEL R176, R104, R105, P0 ;  /* 0x0000006968b07207 */ /* 0x000fe20000000000 */
[----:B------:R-:W-:Y:S01]  /*7c60*/  IMAD R10, R4, 0x10, R5 ;  /* 0x00000010040a7824 */ /* 0x000fe200078e0205 */
[----:B------:R-:W-:Y:S01]  /*7c70*/  SEL R66, R102, R103, P0 ;  /* 0x0000006766427207 */ /* 0x000fe20000000000 */
[----:B------:R-:W-:Y:S01]  /*7c80*/  IMAD.IADD R11, R11, 0x1, -R86 ;  /* 0x000000010b0b7824 */ /* 0x000fe200078e0a56 */
[----:B------:R-:W-:Y:S01]  /*7c90*/  SEL R125, R103, R102, P0 ;  /* 0x00000066677d7207 */ /* 0x000fe20000000000 */
[----:B------:R-:W-:Y:S01]  /*7ca0*/  IMAD R10, R9, 0x40, R10 ;  /* 0x00000040090a7824 */ /* 0x000fe200078e020a */
[----:B------:R-:W-:Y:S01]  /*7cb0*/  SEL R104, R105, R104, P0 ;  /* 0x0000006869687207 */ /* 0x000fe20000000000 */
[----:B------:R-:W-:Y:S01]  /*7cc0*/  IMAD.U32 R4, RZ, RZ, UR4 ;  /* 0x00000004ff047e24 */ /* 0x000fe2000f8e00ff */
[----:B------:R-:W-:Y:S01]  /*7cd0*/  SEL R180, R112, R113, P0 ;  /* 0x0000007170b47207 */ /* 0x000fe20000000000 */
[--C-:B------:R-:W-:Y:S01]  /*7ce0*/  IMAD R11, R11, 0x8, R10.reuse ;  /* 0x000000080b0b7824 */ /* 0x100fe200078e020a */
[----:B------:R-:W-:Y:S01]  /*7cf0*/  SEL R102, R106, R107, P0 ;  /* 0x0000006b6a667207 */ /* 0x000fe20000000000 */
[----:B0-----:R-:W-:Y:S01]  /*7d00*/  IMAD R10, R37, 0x80, R10 ;  /* 0x00000080250a7824 */ /* 0x001fe200078e020a */
[----:B------:R-:W-:Y:S01]  /*7d10*/  SEL R112, R113, R112, P0 ;  /* 0x0000007071707207 */ /* 0x000fe20000000000 */
[----:B------:R-:W-:Y:S01]  /*7d20*/  IMAD R11, R37, 0x80, R11 ;  /* 0x00000080250b7824 */ /* 0x000fe200078e020b */
[----:B------:R-:W-:Y:S01]  /*7d30*/  SEL R182, R116, R117, P0 ;  /* 0x0000007574b67207 */ /* 0x000fe20000000000 */
[----:B------:R-:W0:Y:S01]  /*7d40*/  S2UR UR4, SR_CTAID.Y ;  /* 0x00000000000479c3 */ /* 0x000e220000002600 */
[----:B------:R-:W-:Y:S01]  /*7d50*/  SEL R222, R94, R95, P0 ;  /* 0x0000005f5ede7207 */ /* 0x000fe20000000000 */
[----:B------:R-:W-:Y:S01]  /*7d60*/  IMAD.U32 R5, RZ, RZ, UR5 ;  /* 0x00000005ff057e24 */ /* 0x000fe2000f8e00ff */
[----:B------:R-:W-:Y:S01]  /*7d70*/  SEL R172, R96, R97, P0 ;  /* 0x0000006160ac7207 */ /* 0x000fe20000000000 */
[----:B------:R-:W-:Y:S01]  /*7d80*/  ULDC.64 UR6, c[0x0][0xb48] ;  /* 0x0002d20000067ab9 */ /* 0x000fe20000000a00 */
        /* <DEDUP_REMOVED lines=8> */
[----:B------:R-:W-:Y:S02]  /*7e10*/  LOP3.LUT R86, R47, 0x7ffffffc, RZ, 0xc0, !PT ;  /* 0x7ffffffc2f567812 */ /* 0x000fe400078ec0ff */
[----:B------:R-:W-:Y:S02]  /*7e20*/  SEL R52, R53, R52, P0 ;  /* 0x0000003435347207 */ /* 0x000fe40000000000 */
[----:B------:R-:W-:Y:S01]  /*7e30*/  SEL R70, R71, R70, P0 ;  /* 0x0000004647467207 */ /* 0x000fe20000000000 */
[----:B------:R-:W-:Y:S01]  /*7e40*/  IMAD.IADD R9, R45, 0x1, -R86 ;  /* 0x000000012d097824 */ /* 0x000fe200078e0a56 */
[----:B------:R-:W-:Y:S02]  /*7e50*/  SEL R98, R99, R98, P0 ;  /* 0x0000006263627207 */ /* 0x000fe40000000000 */
[----:B------:R-:W-:Y:S01]  /*7e60*/  SEL R16, R28, R29, P0 ;  /* 0x0000001d1c107207 */ /* 0x000fe20000000000 */
[----:B------:R-:W-:Y:S01]  /*7e70*/  IMAD.SHL.U32 R9, R9, 0x2, RZ ;  /* 0x0000000209097824 */ /* 0x000fe200078e00ff */
        /* <DEDUP_REMOVED lines=65> */
[----:B------:R-:W-:Y:S02]  /*8290*/  LOP3.LUT P1, RZ, R45, 0x3, RZ, 0xc0, !PT ;  /* 0x000000032dff7812 */ /* 0x000fe4000782c0ff */
[----:B------:R-:W-:-:S02]  /*82a0*/  SEL R144, R145, R144, P0 ;  /* 0x0000009091907207 */ /* 0x000fc40000000000 */
[----:B------:R-:W-:Y:S02]  /*82b0*/  SEL R138, R139, R138, P0 ;  /* 0x0000008a8b8a7207 */ /* 0x000fe40000000000 */
[----:B------:R-:W-:Y:S02]  /*82c0*/  SEL R122, R123, R122, P0 ;  /* 0x0000007a7b7a7207 */ /* 0x000fe40000000000 */
[----:B------:R-:W-:Y:S02]  /*82d0*/  SEL R92, R93, R92, P0 ;  /* 0x0000005c5d5c7207 */ /* 0x000fe40000000000 */
[----:B------:R-:W-:Y:S02]  /*82e0*/  SEL R140, R141, R140, P0 ;  /* 0x0000008c8d8c7207 */ /* 0x000fe40000000000 */
[----:B------:R-:W-:Y:S02]  /*82f0*/  SEL R142, R143, R142, P0 ;  /* 0x0000008e8f8e7207 */ /* 0x000fe40000000000 */
[----:B--2---:R-:W-:Y:S01]  /*8300*/  LOP3.LUT R89, R3, 0x2, RZ, 0x3c, !PT ;  /* 0x0000000203597812 */ /* 0x004fe200078e3cff */
[----:B------:R-:W-:Y:S01]  /*8310*/  SHFL.IDX PT, R14, R14, R3, 0x1c1f ;  /* 0x001c1f030e0e7589 */ /* 0x000fe200000e0000 */
[----:B------:R-:W-:-:S02]  /*8320*/  SEL R128, R129, R128, P0 ;  /* 0x0000008081807207 */ /* 0x000fc40000000000 */
[----:B------:R-:W-:Y:S01]  /*8330*/  SEL R130, R131, R130, P0 ;  /* 0x0000008283827207 */ /* 0x000fe20000000000 */
[----:B------:R-:W1:Y:S01]  /*8340*/  SHFL.IDX PT, R95, R24, R89, 0x1c1f ;  /* 0x001c1f59185f7589 */ /* 0x000e6200000e0000 */
[----:B------:R-:W-:Y:S02]  /*8350*/  SEL R126, R127, R126, P0 ;  /* 0x0000007e7f7e7207 */ /* 0x000fe40000000000 */
[----:B------:R-:W-:Y:S01]  /*8360*/  MOV R5, UR9 ;  /* 0x0000000900057c02 */ /* 0x000fe20008000f00 */
[----:B------:R-:W-:Y:S01]  /*8370*/  SHFL.IDX PT, R97, R174, R3, 0x1c1f ;  /* 0x001c1f03ae617589 */ /* 0x000fe200000e0000 */
[----:B------:R-:W-:-:S03]  /*8380*/  ULDC.64 UR8, c[0x0][0xb28] ;  /* 0x0002ca0000087ab9 */ /* 0x000fc60000000a00 */
[----:B------:R-:W-:Y:S04]  /*8390*/  SHFL.IDX PT, R100, R100, R89, 0x1c1f ;  /* 0x001c1f5964647589 */ /* 0x000fe800000e0000 */
[----:B------:R-:W-:Y:S04]  /*83a0*/  SHFL.IDX PT, R47, R102, R3, 0x1c1f ;  /* 0x001c1f03662f7589 */ /* 0x000fe800000e0000 */
[----:B------:R1:W-:Y:S04]  /*83b0*/  SHFL.IDX PT, R71, R30, R3, 0x1c1f ;  /* 0x001c1f031e477589 */ /* 0x0003e800000e0000 */
[----:B------:R-:W-:Y:S04]  /*83c0*/  SHFL.IDX PT, R99, R176, R3, 0x1c1f ;  /* 0x001c1f03b0637589 */ /* 0x000fe800000e0000 */
[----:B------:R-:W-:Y:S01]  /*83d0*/  SHFL.IDX PT, R102, R44, R89, 0x1c1f ;  /* 0x001c1f592c667589 */ /* 0x000fe200000e0000 */
[----:B-1----:R-:W-:-:S03]  /*83e0*/  SEL R30, R14, R95, P0 ;  /* 0x0000005f0e1e7207 */ /* 0x002fc60000000000 */
[----:B------:R-:W-:Y:S04]  /*83f0*/  SHFL.IDX PT, R104, R104, R89, 0x1c1f ;  /* 0x001c1f5968687589 */ /* 0x000fe800000e0000 */
        /* <DEDUP_REMOVED lines=66> */
[----:B------:R1:W-:Y:S04]  /*8820*/  SHFL.IDX PT, R139, R8, R89, 0x1c1f ;  /* 0x001c1f59088b7589 */ /* 0x0003e800000e0000 */
[----:B------:R-:W-:Y:S04]  /*8830*/  SHFL.IDX PT, R155, R80, R89, 0x1c1f ;  /* 0x001c1f59509b7589 */ /* 0x000fe800000e0000 */
[----:B------:R-:W-:Y:S01]  /*8840*/  SHFL.IDX PT, R108, R108, R89, 0x1c1f ;  /* 0x001c1f596c6c7589 */ /* 0x000fe200000e0000 */
[----:B-1----:R-:W1:Y:S03]  /*8850*/  LDC R8, c[0x0][0xbe8] ;  /* 0x0002fa00ff087b82 */ /* 0x002e660000000800 */
[----:B------:R-:W2:Y:S04]  /*8860*/  SHFL.IDX PT, R79, R32, R89, 0x1c1f ;  /* 0x001c1f59204f7589 */ /* 0x000ea800000e0000 */
[----:B------:R-:W-:Y:S04]  /*8870*/  SHFL.IDX PT, R186, R40, R89, 0x1c1f ;  /* 0x001c1f5928ba7589 */ /* 0x000fe800000e0000 */
[----:B------:R-:W3:Y:S04]  /*8880*/  SHFL.IDX PT, R149, R76, R89, 0x1c1f ;  /* 0x001c1f594c957589 */ /* 0x000ee800000e0000 */
[----:B------:R2:W-:Y:S04]  /*8890*/  SHFL.IDX PT, R80, R26, R89, 0x1c1f ;  /* 0x001c1f591a507589 */ /* 0x0005e800000e0000 */
[----:B------:R-:W4:Y:S04]  /*88a0*/  SHFL.IDX PT, R83, R60, R89, 0x1c1f ;  /* 0x001c1f593c537589 */ /* 0x000f2800000e0000 */
[----:B------:R-:W-:Y:S01]  /*88b0*/  SHFL.IDX PT, R120, R120, R89, 0x1c1f ;  /* 0x001c1f5978787589 */ /* 0x000fe200000e0000 */
[----:B-1----:R-:W-:-:S03]  /*88c0*/  ISETP.NE.AND P2, PT, R8, 0x1, PT ;  /* 0x000000010800780c */ /* 0x002fc60003f45270 */
[----:B------:R-:W-:Y:S01]  /*88d0*/  SHFL.IDX PT, R76, R34, R89, 0x1c1f ;  /* 0x001c1f59224c7589 */ /* 0x000fe200000e0000 */
[----:B--2---:R-:W-:Y:S02]  /*88e0*/  SEL R26, R18, R79, P0 ;  /* 0x0000004f121a7207 */ /* 0x004fe40000000000 */
[----:B------:R-:W-:Y:S01]  /*88f0*/  SEL R24, R79, R18, P0 ;  /* 0x000000124f187207 */ /* 0x000fe20000000000 */
[----:B------:R-:W-:Y:S04]  /*8900*/  SHFL.IDX PT, R151, R72, R89, 0x1c1f ;  /* 0x001c1f5948977589 */ /* 0x000fe800000e0000 */
[----:B------:R-:W-:Y:S01]  /*8910*/  SHFL.IDX PT, R178, R144, R89, 0x1c1f ;  /* 0x001c1f5990b27589 */ /* 0x000fe200000e0000 */
[----:B---3--:R-:W-:-:S03]  /*8920*/  SEL R79, R149, R162, P0 ;  /* 0x000000a2954f7207 */ /* 0x008fc60000000000 */
[----:B------:R-:W-:Y:S04]  /*8930*/  SHFL.IDX PT, R123, R31, R89, 0x1c1f ;  /* 0x001c1f591f7b7589 */ /* 0x000fe800000e0000 */
[----:B------:R4:W-:Y:S04]  /*8940*/  SHFL.IDX PT, R72, R15, R89, 0x1c1f ;  /* 0x001c1f590f487589 */ /* 0x0009e800000e0000 */
[----:B------:R-:W1:Y:S04]  /*8950*/  SHFL.IDX PT, R188, R48, R89, 0x1c1f ;  /* 0x001c1f5930bc7589 */ /* 0x000e6800000e0000 */
[----:B------:R2:W3:Y:S01]  /*8960*/  SHFL.IDX PT, R174, R17, R89, 0x1c1f ;  /* 0x001c1f5911ae7589 */ /* 0x0004e200000e0000 */
[----:B----4-:R-:W-:-:S03]  /*8970*/  SEL R15, R154, R83, P0 ;  /* 0x000000539a0f7207 */ /* 0x010fc60000000000 */
[----:B------:R4:W5:Y:S04]  /*8980*/  SHFL.IDX PT, R48, R19, R89, 0x1c1f ;  /* 0x001c1f5913307589 */ /* 0x00096800000e0000 */
[----:B------:R0:W-:Y:S01]  /*8990*/  SHFL.IDX PT, R93, R28, R89, 0x1c1f ;  /* 0x001c1f591c5d7589 */ /* 0x0001e200000e0000 */
[----:B--2---:R-:W-:-:S03]  /*89a0*/  SEL R17, R137, R146, P0 ;  /* 0x0000009289117207 */ /* 0x004fc60000000000 */
[----:B------:R2:W5:Y:S01]  /*89b0*/  SHFL.IDX PT, R134, R21, R89, 0x1c1f ;  /* 0x001c1f5915867589 */ /* 0x00056200000e0000 */
[----:B----4-:R-:W-:-:S03]  /*89c0*/  SEL R19, R146, R137, P0 ;  /* 0x0000008992137207 */ /* 0x010fc60000000000 */
[----:B------:R4:W5:Y:S01]  /*89d0*/  SHFL.IDX PT, R135, R25, R89, 0x1c1f ;  /* 0x001c1f5919877589 */ /* 0x00096200000e0000 */
[----:B0-----:R-:W-:Y:S02]  /*89e0*/  SEL R28, R95, R14, P0 ;  /* 0x0000000e5f1c7207 */ /* 0x001fe40000000000 */
[----:B------:R-:W-:Y:S01]  /*89f0*/  SEL R95, R97, R100, P0 ;  /* 0x00000064615f7207 */ /* 0x000fe20000000000 */
[----:B------:R0:W5:Y:S01]  /*8a00*/  SHFL.IDX PT, R144, R23, R89, 0x1c1f ;  /* 0x001c1f5917907589 */ /* 0x00016200000e0000 */
[----:B------:R-:W-:Y:S02]  /*8a10*/  SEL R97, R100, R97, P0 ;  /* 0x0000006164617207 */ /* 0x000fe40000000000 */
[----:B--2---:R-:W-:Y:S01]  /*8a20*/  SEL R21, R102, R71, P0 ;  /* 0x0000004766157207 */ /* 0x004fe20000000000 */
[----:B------:R2:W-:Y:S01]  /*8a30*/  SHFL.IDX PT, R44, R98, R89, 0x1c1f ;  /* 0x001c1f59622c7589 */ /* 0x0005e200000e0000 */
[----:B------:R-:W-:Y:S02]  /*8a40*/  SEL R100, R104, R99, P0 ;  /* 0x0000006368647207 */ /* 0x000fe40000000000 */
[----:B----4-:R-:W-:Y:S01]  /*8a50*/  SEL R25, R119, R20, P0 ;  /* 0x0000001477197207 */ /* 0x010fe20000000000 */
[----:B------:R-:W4:Y:S01]  /*8a60*/  SHFL.IDX PT, R145, R56, R89, 0x1c1f ;  /* 0x001c1f5938917589 */ /* 0x000f2200000e0000 */
[----:B-1----:R-:W-:-:S02]  /*8a70*/  SEL R18, R69, R188, P0 ;  /* 0x000000bc45127207 */ /* 0x002fc40000000000 */
[----:B0-----:R-:W-:Y:S01]  /*8a80*/  SEL R23, R71, R102, P0 ;  /* 0x0000006647177207 */ /* 0x001fe20000000000 */
[----:B------:R-:W-:Y:S01]  /*8a90*/  SHFL.IDX PT, R176, R140, R89, 0x1c1f ;  /* 0x001c1f598cb07589 */ /* 0x000fe200000e0000 */
[----:B------:R-:W-:Y:S02]  /*8aa0*/  SEL R102, R103, R112, P0 ;  /* 0x0000007067667207 */ /* 0x000fe40000000000 */
[----:B--2---:R-:W-:Y:S01]  /*8ab0*/  SEL R98, R99, R104, P0 ;  /* 0x0000006863627207 */ /* 0x004fe20000000000 */
[----:B------:R-:W0:Y:S01]  /*8ac0*/  SHFL.IDX PT, R140, R29, R89, 0x1c1f ;  /* 0x001c1f591d8c7589 */ /* 0x000e2200000e0000 */
[----:B------:R-:W-:Y:S02]  /*8ad0*/  SEL R104, R112, R103, P0 ;  /* 0x0000006770687207 */ /* 0x000fe40000000000 */
[----:B------:R-:W-:Y:S01]  /*8ae0*/  SEL R103, R105, R116, P0 ;  /* 0x0000007469677207 */ /* 0x000fe20000000000 */
[----:B------:R1:W-:Y:S01]  /*8af0*/  SHFL.IDX PT, R52, R114, R89, 0x1c1f ;  /* 0x001c1f5972347589 */ /* 0x0003e200000e0000 */
[----:B------:R-:W-:-:S02]  /*8b00*/  SEL R105, R116, R105, P0 ;  /* 0x0000006974697207 */ /* 0x000fc40000000000 */
[----:B------:R-:W-:Y:S01]  /*8b10*/  SEL R116, R136, R115, P0 ;  /* 0x0000007388747207 */ /* 0x000fe20000000000 */
[----:B------:R2:W0:Y:S01]  /*8b20*/  SHFL.IDX PT, R143, R27, R89, 0x1c1f ;  /* 0x001c1f591b8f7589 */ /* 0x00042200000e0000 */
[----:B------:R-:W-:Y:S02]  /*8b30*/  SEL R99, R101, R108, P0 ;  /* 0x0000006c65637207 */ /* 0x000fe40000000000 */
[----:B------:R-:W-:Y:S01]  /*8b40*/  SEL R101, R108, R101, P0 ;  /* 0x000000656c657207 */ /* 0x000fe20000000000 */
[----:B------:R3:W-:Y:S01]  /*8b50*/  SHFL.IDX PT, R129, R33, R89, 0x1c1f ;  /* 0x001c1f5921817589 */ /* 0x0007e200000e0000 */
[----:B------:R-:W-:Y:S02]  /*8b60*/  SEL R108, R120, R107, P0 ;  /* 0x0000006b786c7207 */ /* 0x000fe40000000000 */
[----:B-1----:R-:W-:Y:S01]  /*8b70*/  SEL R114, R115, R136, P0 ;  /* 0x0000008873727207 */ /* 0x002fe20000000000 */
[----:B------:R1:W-:Y:S01]  /*8b80*/  SHFL.IDX PT, R131, R122, R89, 0x1c1f ;  /* 0x001c1f597a837589 */ /* 0x0003e200000e0000 */
[----:B------:R-:W4:Y:S01]  /*8b90*/  LDC.64 R136, c[0x0][0xbd8] ;  /* 0x0002f600ff887b82 */ /* 0x000f220000000a00 */
[----:B--2---:R-:W-:-:S02]  /*8ba0*/  SEL R27, R20, R119, P0 ;  /* 0x00000077141b7207 */ /* 0x004fc40000000000 */
[----:B------:R-:W-:Y:S01]  /*8bb0*/  SEL R119, R90, R121, P0 ;  /* 0x000000795a777207 */ /* 0x000fe20000000000 */
[----:B------:R2:W-:Y:S01]  /*8bc0*/  SHFL.IDX PT, R60, R35, R89, 0x1c1f ;  /* 0x001c1f59233c7589 */ /* 0x0005e200000e0000 */
[----:B---3--:R-:W-:Y:S02]  /*8bd0*/  SEL R33, R22, R3, P0 ;  /* 0x0000000316217207 */ /* 0x008fe40000000000 */
[----:B------:R-:W-:Y:S01]  /*8be0*/  SEL R3, R3, R22, P0 ;  /* 0x0000001603037207 */ /* 0x000fe20000000000 */
[----:B------:R3:W-:Y:S01]  /*8bf0*/  SHFL.IDX PT, R32, R106, R89, 0x1c1f ;  /* 0x001c1f596a207589 */ /* 0x0007e200000e0000 */
[----:B------:R-:W-:Y:S02]  /*8c00*/  SEL R121, R121, R90, P0 ;  /* 0x0000005a79797207 */ /* 0x000fe40000000000 */
[----:B------:R-:W-:Y:S01]  /*8c10*/  SEL R22, R75, R186, P0 ;  /* 0x000000ba4b167207 */ /* 0x000fe20000000000 */
[----:B------:R-:W0:Y:S01]  /*8c20*/  SHFL.IDX PT, R141, R78, R89, 0x1c1f ;  /* 0x001c1f594e8d7589 */ /* 0x000e2200000e0000 */
[----:B------:R-:W-:-:S02]  /*8c30*/  SEL R20, R186, R75, P0 ;  /* 0x0000004bba147207 */ /* 0x000fc40000000000 */
[----:B------:R-:W-:Y:S01]  /*8c40*/  SEL R90, R87, R80, P0 ;  /* 0x00000050575a7207 */ /* 0x000fe20000000000 */
[----:B------:R5:W-:Y:S01]  /*8c50*/  SHFL.IDX PT, R40, R118, R89, 0x1c1f ;  /* 0x001c1f5976287589 */ /* 0x000be200000e0000 */
[----:B-1----:R-:W-:Y:S02]  /*8c60*/  SEL R122, R80, R87, P0 ;  /* 0x00000057507a7207 */ /* 0x002fe40000000000 */
[----:B--2---:R-:W-:Y:S01]  /*8c70*/  SEL R35, R83, R154, P0 ;  /* 0x0000009a53237207 */ /* 0x004fe20000000000 */
[----:B------:R-:W-:Y:S01]  /*8c80*/  SHFL.IDX PT, R147, R64, R89, 0x1c1f ;  /* 0x001c1f5940937589 */ /* 0x000fe200000e0000 */
[----:B------:R-:W-:Y:S01]  /*8c90*/  SEL R75, R162, R149, P0 ;  /* 0x00000095a24b7207 */ /* 0x000fe20000000000 */
[----:B------:R-:W1:Y:S01]  /*8ca0*/  LDC R154, c[0x0][0xc50] ;  /* 0x00031400ff9a7b82 */ /* 0x000e620000000800 */
[----:B---3--:R-:W-:Y:S01]  /*8cb0*/  SEL R106, R107, R120, P0 ;  /* 0x000000786b6a7207 */ /* 0x008fe20000000000 */
[----:B------:R-:W-:Y:S01]  /*8cc0*/  SHFL.IDX PT, R184, R128, R89, 0x1c1f ;  /* 0x001c1f5980b87589 */ /* 0x000fe200000e0000 */
[----:B------:R-:W-:-:S02]  /*8cd0*/  SEL R80, R81, R76, P0 ;  /* 0x0000004c51507207 */ /* 0x000fc40000000000 */
[----:B-----5:R-:W-:Y:S01]  /*8ce0*/  SEL R118, R91, R178, P0 ;  /* 0x000000b25b767207 */ /* 0x020fe20000000000 */
[----:B------:R-:W2:Y:S01]  /*8cf0*/  SHFL.IDX PT, R128, R74, R89, 0x1c1f ;  /* 0x001c1f594a807589 */ /* 0x000ea200000e0000 */
[----:B------:R-:W-:Y:S01]  /*8d00*/  SEL R120, R178, R91, P0 ;  /* 0x0000005bb2787207 */ /* 0x000fe20000000000 */
[----:B------:R-:W3:Y:S01]  /*8d10*/  LDC.64 R148, c[0x0][0xb40] ;  /* 0x0002d000ff947b82 */ /* 0x000ee20000000a00 */
[----:B------:R-:W-:Y:S01]  /*8d20*/  SEL R76, R76, R81, P0 ;  /* 0x000000514c4c7207 */ /* 0x000fe20000000000 */
[----:B------:R5:W-:Y:S01]  /*8d30*/  SHFL.IDX PT, R64, R130, R89, 0x1c1f ;  /* 0x001c1f5982407589 */ /* 0x000be200000e0000 */
[----:B------:R-:W-:Y:S02]  /*8d40*/  SEL R91, R86, R123, P0 ;  /* 0x0000007b565b7207 */ /* 0x000fe40000000000 */
[----:B------:R-:W-:Y:S01]  /*8d50*/  SEL R81, R77, R72, P0 ;  /* 0x000000484d517207 */ /* 0x000fe20000000000 */
[----:B------:R4:W-:Y:S01]  /*8d60*/  SHFL.IDX PT, R56, R126, R89, 0x1c1f ;  /* 0x001c1f597e387589 */ /* 0x0009e200000e0000 */
[----:B------:R-:W-:-:S02]  /*8d70*/  SEL R123, R123, R86, P0 ;  /* 0x000000567b7b7207 */ /* 0x000fc40000000000 */
[----:B------:R-:W-:Y:S01]  /*8d80*/  SEL R77, R72, R77, P0 ;  /* 0x0000004d484d7207 */ /* 0x000fe20000000000 */
[----:B------:R-:W-:Y:S01]  /*8d90*/  SHFL.IDX PT, R182, R124, R89, 0x1c1f ;  /* 0x001c1f597cb67589 */ /* 0x000fe200000e0000 */
[----:B------:R-:W-:Y:S01]  /*8da0*/  SEL R72, R73, R174, P0 ;  /* 0x000000ae49487207 */ /* 0x000fe20000000000 */
[----:B-----5:R-:W5:Y:S01]  /*8db0*/  @P2 LDC R130, c[0x0][0xbec] ;  /* 0x0002fb00ff822b82 */ /* 0x020f620000000800 */
[----:B------:R-:W-:Y:S01]  /*8dc0*/  SEL R86, R174, R73, P0 ;  /* 0x00000049ae567207 */ /* 0x000fe20000000000 */
[----:B------:R-:W-:Y:S01]  /*8dd0*/  SHFL.IDX PT, R124, R82, R89, 0x1c1f ;  /* 0x001c1f59527c7589 */ /* 0x000fe200000e0000 */
[----:B------:R-:W-:Y:S01]  /*8de0*/  SEL R73, R67, R48, P0 ;  /* 0x0000003043497207 */ /* 0x000fe20000000000 */
[----:B----4-:R-:W-:Y:S01]  /*8df0*/  IMAD R126, R136, UR40, RZ ;  /* 0x00000028887e7c24 */ /* 0x010fe2000f8e02ff */
[----:B------:R-:W-:Y:S01]  /*8e00*/  SEL R87, R48, R67, P0 ;  /* 0x0000004330577207 */ /* 0x000fe20000000000 */
[----:B------:R-:W-:Y:S01]  /*8e10*/  IMAD R67, RZ, RZ, -UR38 ;  /* 0x80000026ff437e24 */ /* 0x000fe2000f8e02ff */
[----:B------:R-:W-:Y:S01]  /*8e20*/  SEL R48, R49, R134, P0 ;  /* 0x0000008631307207 */ /* 0x000fe20000000000 */
[----:B------:R-:W-:Y:S01]  /*8e30*/  IMAD R137, R137, UR37, R126 ;  /* 0x0000002589897c24 */ /* 0x000fe2000f8e027e */
[----:B------:R-:W-:Y:S01]  /*8e40*/  SEL R134, R134, R49, P0 ;  /* 0x0000003186867207 */ /* 0x000fe20000000000 */
[----:B-1----:R-:W-:Y:S01]  /*8e50*/  IMAD R154, R154, R67, UR4 ;  /* 0x000000049a9a7e24 */ /* 0x002fe2000f8e0243 */
[----:B------:R-:W-:Y:S01]  /*8e60*/  SEL R49, R50, R135, P0 ;  /* 0x0000008732317207 */ /* 0x000fe20000000000 */
[----:B---3--:R-:W-:Y:S01]  /*8e70*/  IMAD.WIDE.U32 R6, R148, UR37, R6 ;  /* 0x0000002594067c25 */ /* 0x008fe2000f8e0006 */
[----:B------:R-:W-:Y:S01]  /*8e80*/  SEL R135, R135, R50, P0 ;  /* 0x0000003287877207 */ /* 0x000fe20000000000 */
[----:B------:R-:W-:Y:S01]  /*8e90*/  ULDC.64 UR4, c[0x0][0xbe0] ;  /* 0x0002f80000047ab9 */ /* 0x000fe20000000a00 */
[----:B------:R-:W-:Y:S01]  /*8ea0*/  SEL R50, R51, R144, P0 ;  /* 0x0000009033327207 */ /* 0x000fe20000000000 */
[----:B------:R-:W-:Y:S01]  /*8eb0*/  SHFL.IDX PT, R180, R132, R89, 0x1c1f ;  /* 0x001c1f5984b47589 */ /* 0x000fe200000e0000 */
[----:B------:R-:W-:-:S02]  /*8ec0*/  SEL R14, R152, R145, P0 ;  /* 0x00000091980e7207 */ /* 0x000fc40000000000 */
[----:B------:R-:W-:Y:S01]  /*8ed0*/  SEL R34, R145, R152, P0 ;  /* 0x0000009891227207 */ /* 0x000fe20000000000 */
[----:B------:R1:W3:Y:S01]  /*8ee0*/  SHFL.IDX PT, R85, R68, R89, 0x1c1f ;  /* 0x001c1f5944557589 */ /* 0x0002e200000e0000 */
[----:B------:R-:W-:Y:S01]  /*8ef0*/  SEL R144, R144, R51, P0 ;  /* 0x0000003390907207 */ /* 0x000fe20000000000 */
[----:B------:R-:W4:Y:S01]  /*8f00*/  @P2 LDC R152, c[0x0][0xbf0] ;  /* 0x0002fc00ff982b82 */ /* 0x000f220000000800 */
[----:B0-----:R-:W-:Y:S01]  /*8f10*/  SEL R51, R53, R140, P0 ;  /* 0x0000008c35337207 */ /* 0x001fe20000000000 */
[----:B------:R0:W3:Y:S01]  /*8f20*/  SHFL.IDX PT, R132, R70, R89, 0x1c1f ;  /* 0x001c1f5946847589 */ /* 0x0000e200000e0000 */
[----:B------:R-:W-:Y:S01]  /*8f30*/  SEL R145, R140, R53, P0 ;  /* 0x000000358c917207 */ /* 0x000fe20000000000 */
[----:B------:R-:W-:Y:S01]  /*8f40*/  IMAD.MOV.U32 R53, RZ, RZ, R11 ;  /* 0x000000ffff357224 */ /* 0x000fe200078e000b */
[----:B------:R-:W-:Y:S01]  /*8f50*/  SEL R146, R54, R143, P0 ;  /* 0x0000008f36927207 */ /* 0x000fe20000000000 */
[----:B------:R-:W3:Y:S01]  /*8f60*/  SHFL.IDX PT, R36, R94, R89, 0x1c1f ;  /* 0x001c1f595e247589 */ /* 0x000ee200000e0000 */
[----:B------:R-:W-:Y:S01]  /*8f70*/  SEL R54, R143, R54, P0 ;  /* 0x000000368f367207 */ /* 0x000fe20000000000 */
[----:B------:R-:W1:Y:S01]  /*8f80*/  @P2 LDC R140, c[0x0][0xbec] ;  /* 0x0002fb00ff8c2b82 */ /* 0x000e620000000800 */
[----:B------:R-:W-:Y:S01]  /*8f90*/  SEL R74, R160, R151, P0 ;  /* 0x00000097a04a7207 */ /* 0x000fe20000000000 */
[----:B------:R-:W3:Y:S01]  /*8fa0*/  SHFL.IDX PT, R125, R125, R89, 0x1c1f ;  /* 0x001c1f597d7d7589 */ /* 0x000ee200000e0000 */
[----:B------:R-:W-:Y:S01]  /*8fb0*/  SEL R78, R151, R160, P0 ;  /* 0x000000a0974e7207 */ /* 0x000fe20000000000 */
[----:B------:R-:W-:Y:S01]  /*8fc0*/  IMAD.WIDE.U32 R150, R136, UR37, R4 ;  /* 0x0000002588967c25 */ /* 0x000fe2000f8e0004 */
[----:B------:R-:W-:Y:S01]  /*8fd0*/  SEL R5, R58, R141, P0 ;  /* 0x0000008d3a057207 */ /* 0x000fe20000000000 */
[----:B------:R-:W-:Y:S01]  /*8fe0*/  SHFL.IDX PT, R153, R84, R89, 0x1c1f ;  /* 0x001c1f5954997589 */ /* 0x000fe200000e0000 */
[----:B------:R-:W-:Y:S01]  /*8ff0*/  SHF.R.S32.HI R67, RZ, 0x1f, R154 ;  /* 0x0000001fff437819 */ /* 0x000fe2000001149a */
[----:B------:R-:W0:Y:S01]  /*9000*/  @P2 LDC R143, c[0x0][0xbf0] ;  /* 0x0002fc00ff8f2b82 */ /* 0x000e220000000800 */
[----:B------:R-:W-:Y:S01]  /*9010*/  IMAD.IADD R151, R151, 0x1, R137 ;  /* 0x0000000197977824 */ /* 0x000fe200078e0289 */
[----:B------:R-:W-:Y:S01]  /*9020*/  SEL R137, R141, R58, P0 ;  /* 0x0000003a8d897207 */ /* 0x000fe20000000000 */
[----:B------:R-:W-:Y:S01]  /*9030*/  IMAD R58, R148, UR40, RZ ;  /* 0x00000028943a7c24 */ /* 0x000fe2000f8e02ff */
[----:B--2---:R-:W-:Y:S01]  /*9040*/  SEL R4, R57, R128, P0 ;  /* 0x0000008039047207 */ /* 0x004fe20000000000 */
[----:B------:R-:W-:Y:S01]  /*9050*/  IMAD.MOV.U32 R148, RZ, RZ, R6 ;  /* 0x000000ffff947224 */ /* 0x000fe200078e0006 */
[----:B------:R-:W-:Y:S01]  /*9060*/  SEL R136, R128, R57, P0 ;  /* 0x0000003980887207 */ /* 0x000fe20000000000 */
[----:B------:R-:W-:Y:S01]  /*9070*/  IMAD R149, R149, UR37, R58 ;  /* 0x0000002595957c24 */ /* 0x000fe2000f8e023a */
[----:B------:R-:W-:Y:S01]  /*9080*/  SHFL.IDX PT, R157, R92, R89, 0x1c1f ;  /* 0x001c1f595c9d7589 */ /* 0x000fe200000e0000 */
[----:B-----5:R-:W-:Y:S01]  /*9090*/  @P2 IMAD.HI.U32 R57, R11, R130, RZ ;  /* 0x000000820b392227 */ /* 0x020fe200078e00ff */
[----:B------:R-:W-:-:S02]  /*90a0*/  SEL R31, R16, R93, P0 ;  /* 0x0000005d101f7207 */ /* 0x000fc40000000000 */
[----:B------:R-:W-:Y:S01]  /*90b0*/  IADD3 R149, R7, R149, RZ ;  /* 0x0000009507957210 */ /* 0x000fe20007ffe0ff */
[----:B------:R-:W-:Y:S01]  /*90c0*/  IMAD R7, R67, UR4, RZ ;  /* 0x0000000443077c24 */ /* 0x000fe2000f8e02ff */
[----:B----4-:R-:W-:Y:S01]  /*90d0*/  @P2 SHF.R.U32.HI R53, RZ, R152, R57 ;  /* 0x00000098ff352219 */ /* 0x010fe20000011639 */
[----:B------:R-:W-:Y:S01]  /*90e0*/  IMAD.MOV.U32 R57, RZ, RZ, R11 ;  /* 0x000000ffff397224 */ /* 0x000fe200078e000b */
[----:B------:R-:W-:Y:S01]  /*90f0*/  SHFL.IDX PT, R159, R88, R89, 0x1c1f ;  /* 0x001c1f59589f7589 */ /* 0x000fe200000e0000 */
[----:B-1----:R-:W-:Y:S01]  /*9100*/  @P2 IMAD.HI.U32 R140, R11, R140, RZ ;  /* 0x0000008c0b8c2227 */ /* 0x002fe200078e00ff */
[----:B------:R-:W-:Y:S02]  /*9110*/  SEL R29, R93, R16, P0 ;  /* 0x000000105d1d7207 */ /* 0x000fe40000000000 */
[----:B------:R-:W-:Y:S01]  /*9120*/  SHFL.IDX PT, R161, R96, R89, 0x1c1f ;  /* 0x001c1f5960a17589 */ /* 0x000fe200000e0000 */
[----:B------:R-:W-:Y:S01]  /*9130*/  IMAD R58, R154, UR5, R7 ;  /* 0x000000059a3a7c24 */ /* 0x000fe2000f8e0207 */
[----:B------:R-:W-:Y:S01]  /*9140*/  SEL R16, R188, R69, P0 ;  /* 0x00000045bc107207 */ /* 0x000fe20000000000 */
[C---:B------:R-:W-:Y:S01]  /*9150*/  IMAD.WIDE.U32 R6, R154.reuse, UR4, R150 ;  /* 0x000000049a067c25 */ /* 0x040fe2000f8e0096 */
[----:B0-----:R-:W-:Y:S01]  /*9160*/  @P2 SHF.R.U32.HI R57, RZ, R143, R140 ;  /* 0x0000008fff392219 */ /* 0x001fe2000001168c */
[----:B------:R-:W-:Y:S01]  /*9170*/  ULDC.64 UR4, c[0x0][0xb30] ;  /* 0x0002cc0000047ab9 */ /* 0x000fe20000000a00 */
[----:B------:R0:W-:Y:S01]  /*9180*/  SHFL.IDX PT, R127, R110, R89, 0x1c1f ;  /* 0x001c1f596e7f7589 */ /* 0x0001e200000e0000 */
[----:B------:R-:W-:Y:S01]  /*9190*/  IMAD R67, R67, UR6, RZ ;  /* 0x0000000643437c24 */ /* 0x000fe2000f8e02ff */
[----:B------:R-:W-:Y:S01]  /*91a0*/  IADD3 R140, P2, R53, R6, RZ ;  /* 0x00000006358c7210 */ /* 0x000fe20007f5e0ff */
[----:B------:R-:W-:Y:S01]  /*91b0*/  IMAD.WIDE.U32 R148, R154, UR6, R148 ;  /* 0x000000069a947c25 */ /* 0x000fe2000f8e0094 */
[----:B------:R-:W-:Y:S01]  /*91c0*/  SHF.R.S32.HI R6, RZ, 0x1f, R57 ;  /* 0x0000001fff067819 */ /* 0x000fe20000011439 */
[----:B------:R-:W-:Y:S01]  /*91d0*/  SHFL.IDX PT, R133, R133, R89, 0x1c1f ;  /* 0x001c1f5985857589 */ /* 0x000fe200000e0000 */
[----:B------:R-:W-:Y:S01]  /*91e0*/  SEL R68, R156, R147, P0 ;  /* 0x000000939c447207 */ /* 0x000fe20000000000 */
[----:B------:R-:W-:Y:S01]  /*91f0*/  IMAD R141, R154, UR7, R67 ;  /* 0x000000079a8d7c24 */ /* 0x000fe2000f8e0243 */
[--C-:B------:R-:W-:Y:S01]  /*9200*/  SHF.R.S32.HI R67, RZ, 0x1f, R53.reuse ;  /* 0x0000001fff437819 */ /* 0x100fe20000011435 */
[----:B------:R-:W-:Y:S01]  /*9210*/  IMAD.MOV R53, RZ, RZ, -R53 ;  /* 0x000000ffff357224 */ /* 0x000fe200078e0a35 */
[----:B------:R-:W-:Y:S01]  /*9220*/  ULDC.64 UR6, c[0x0][0xbc8] ;  /* 0x0002f20000067ab9 */ /* 0x000fe20000000a00 */
[----:B------:R-:W-:Y:S01]  /*9230*/  IMAD R6, R6, UR4, RZ ;  /* 0x0000000406067c24 */ /* 0x000fe2000f8e02ff */
[----:B------:R-:W-:Y:S01]  /*9240*/  SHFL.IDX PT, R142, R142, R89, 0x1c1f ;  /* 0x001c1f598e8e7589 */ /* 0x000fe200000e0000 */
[----:B------:R-:W-:Y:S01]  /*9250*/  IMAD.MOV R126, RZ, RZ, -R57 ;  /* 0x000000ffff7e7224 */ /* 0x000fe200078e0a39 */
[----:B------:R-:W-:Y:S01]  /*9260*/  SEL R70, R147, R156, P0 ;  /* 0x0000009c93467207 */ /* 0x000fe20000000000 */
[----:B------:R-:W-:Y:S01]  /*9270*/  IMAD.IADD R149, R149, 0x1, R141 ;  /* 0x0000000195957824 */ /* 0x000fe200078e028d */
[----:B------:R-:W-:Y:S01]  /*9280*/  IADD3.X R141, R67, R7, R58, P2, !PT ;  /* 0x00000007438d7210 */ /* 0x000fe200017fe43a */
[C-C-:B------:R-:W-:Y:S01]  /*9290*/  IMAD R53, R8.reuse, R53, R11.reuse ;  /* 0x0000003508357224 */ /* 0x140fe200078e020b */
[----:B------:R-:W-:Y:S01]  /*92a0*/  SHFL.IDX PT, R138, R138, R89, 0x1c1f ;  /* 0x001c1f598a8a7589 */ /* 0x000fe200000e0000 */
[----:B------:R-:W-:Y:S01]  /*92b0*/  IMAD R67, R57, UR5, R6 ;  /* 0x0000000539437c24 */ /* 0x000fe2000f8e0206 */
[----:B------:R-:W1:Y:S01]  /*92c0*/  S2UR UR5, SR_CgaCtaId ;  /* 0x00000000000579c3 */ /* 0x000e620000008800 */
[----:B------:R-:W-:Y:S01]  /*92d0*/  IMAD R11, R8, R126, R11 ;  /* 0x0000007e080b7224 */ /* 0x000fe200078e020b */
[----:B0-----:R-:W-:Y:S01]  /*92e0*/  SEL R110, R111, R184, P0 ;  /* 0x000000b86f6e7207 */ /* 0x001fe20000000000 */
[----:B------:R-:W-:Y:S01]  /*92f0*/  IMAD.WIDE.U32 R6, R57, UR4, R148 ;  /* 0x0000000439067c25 */ /* 0x000fe2000f8e0094 */
[----:B------:R-:W-:Y:S01]  /*9300*/  SHF.R.S32.HI R57, RZ, 0x1f, R53 ;  /* 0x0000001fff397819 */ /* 0x000fe20000011435 */
[----:B------:R-:W-:Y:S01]  /*9310*/  UMOV UR4, 0x400 ;  /* 0x0000040000047882 */ /* 0x000fe20000000000 */
[----:B------:R-:W-:Y:S01]  /*9320*/  SHF.R.S32.HI R58, RZ, 0x1f, R11 ;  /* 0x0000001fff3a7819 */ /* 0x000fe2000001140b */
[----:B------:R-:W-:Y:S01]  /*9330*/  IMAD.IADD R7, R7, 0x1, R67 ;  /* 0x0000000107077824 */ /* 0x000fe200078e0243 */
[----:B------:R-:W-:Y:S01]  /*9340*/  SEL R112, R184, R111, P0 ;  /* 0x0000006fb8707207 */ /* 0x000fe20000000000 */
[----:B------:R-:W-:Y:S01]  /*9350*/  IMAD R126, R57, UR6, RZ ;  /* 0x00000006397e7c24 */ /* 0x000fe2000f8e02ff */
[----:B---3--:R-:W-:Y:S01]  /*9360*/  SEL R69, R158, R85, P0 ;  /* 0x000000559e457207 */ /* 0x008fe20000000000 */
[----:B------:R-:W-:Y:S01]  /*9370*/  IMAD R58, R58, UR8, RZ ;  /* 0x000000083a3a7c24 */ /* 0x000fe2000f8e02ff */
[----:B------:R-:W-:Y:S01]  /*9380*/  SEL R71, R85, R158, P0 ;  /* 0x0000009e55477207 */ /* 0x000fe20000000000 */
[----:B------:R-:W-:Y:S01]  /*9390*/  IMAD R57, R53, UR7, R126 ;  /* 0x0000000735397c24 */ /* 0x000fe2000f8e027e */
[----:B------:R-:W-:Y:S01]  /*93a0*/  SEL R107, R109, R182, P0 ;  /* 0x000000b66d6b7207 */ /* 0x000fe20000000000 */
[----:B------:R-:W-:Y:S01]  /*93b0*/  IMAD.WIDE.U32 R140, R53, UR6, R140 ;  /* 0x00000006358c7c25 */ /* 0x000fe2000f8e008c */
[----:B------:R-:W-:Y:S01]  /*93c0*/  ULDC.64 UR6, c[0x0][0xba8] ;  /* 0x0002ea0000067ab9 */ /* 0x000fe20000000a00 */
[----:B------:R-:W-:-:S02]  /*93d0*/  SEL R111, R113, R180, P0 ;  /* 0x000000b4716f7207 */ /* 0x000fc40000000000 */
[----:B------:R-:W-:Y:S01]  /*93e0*/  IMAD.WIDE.U32 R148, R11, UR8, R6 ;  /* 0x000000080b947c25 */ /* 0x000fe2000f8e0006 */
[----:B------:R-:W-:Y:S01]  /*93f0*/  LEA R67, P2, R140, UR6, 0x2 ;  /* 0x000000068c437c11 */ /* 0x000fe2000f8410ff */
[----:B------:R-:W-:Y:S01]  /*9400*/  ULDC UR6, c[0x0][0xa88] ;  /* 0x0002a20000067ab9 */ /* 0x000fe20000000800 */
[----:B------:R-:W-:Y:S01]  /*9410*/  SEL R6, R59, R124, P0 ;  /* 0x0000007c3b067207 */ /* 0x000fe20000000000 */
[----:B------:R-:W-:Y:S01]  /*9420*/  IMAD R53, R11, UR9, R58 ;  /* 0x000000090b357c24 */ /* 0x000fe2000f8e023a */
[----:B------:R-:W-:Y:S01]  /*9430*/  ULDC.64 UR8, c[0x0][0xb00] ;  /* 0x0002c00000087ab9 */ /* 0x000fe20000000a00 */
[----:B------:R-:W-:Y:S01]  /*9440*/  IMAD.IADD R7, R141, 0x1, R57 ;  /* 0x000000018d077824 */ /* 0x000fe200078e0239 */
[----:B------:R-:W-:Y:S01]  /*9450*/  SEL R58, R124, R59, P0 ;  /* 0x0000003b7c3a7207 */ /* 0x000fe20000000000 */
[----:B------:R-:W-:Y:S01]  /*9460*/  IMAD.IADD R57, R149, 0x1, R53 ;  /* 0x0000000195397824 */ /* 0x000fe200078e0235 */
[----:B------:R-:W-:Y:S01]  /*9470*/  LEA R53, P3, R148, UR8, 0x2 ;  /* 0x0000000894357c11 */ /* 0x000fe2000f8610ff */
[----:B------:R-:W-:Y:S01]  /*9480*/  SHFL.IDX PT, R150, R67, 0x1, 0x1c1f ;  /* 0x003c1f0043967f89 */ /* 0x000fe200000e0000 */
[----:B------:R-:W-:Y:S01]  /*9490*/  LEA.HI.X R124, R140, UR7, R7, 0x2, P2 ;  /* 0x000000078c7c7c11 */ /* 0x000fe200090f1407 */
[----:B-1----:R-:W-:Y:S01]  /*94a0*/  ULEA UR4, UR5, UR4, 0x18 ;  /* 0x0000000405047291 */ /* 0x002fe2000f8ec03f */
[----:B------:R-:W-:Y:S01]  /*94b0*/  LEA.HI.X R57, R148, UR9, R57, 0x2, P3 ;  /* 0x0000000994397c11 */ /* 0x000fe200098f1439 */
[----:B------:R-:W-:Y:S01]  /*94c0*/  IMAD R11, R8, UR6, RZ ;  /* 0x00000006080b7c24 */ /* 0x000fe2000f8e02ff */
[----:B------:R-:W-:Y:S01]  /*94d0*/  SHFL.IDX PT, R148, R67, RZ, 0x1c1f ;  /* 0x001c1fff43947589 */ /* 0x000fe200000e0000 */
[C---:B------:R-:W-:Y:S01]  /*94e0*/  VIADD R8, R10.reuse, 0x8 ;  /* 0x000000080a087836 */ /* 0x040fe20000000000 */
[----:B------:R-:W-:Y:S01]  /*94f0*/  UIADD3 UR4, UR4, 0x38820, URZ ;  /* 0x0003882004047890 */ /* 0x000fe2000fffe03f */
[----:B------:R-:W-:Y:S01]  /*9500*/  SEL R7, R61, R60, P0 ;  /* 0x0000003c3d077207 */ /* 0x000fe20000000000 */
[----:B------:R-:W0:Y:S01]  /*9510*/  SHFL.IDX PT, R149, R124, RZ, 0x1c1f ;  /* 0x001c1fff7c957589 */ /* 0x000e2200000e0000 */
[-C--:B------:R-:W-:Y:S01]  /*9520*/  ISETP.GE.OR P2, PT, R10, R11.reuse, P1 ;  /* 0x0000000b0a00720c */ /* 0x080fe20000f46670 */
[----:B------:R-:W-:Y:S01]  /*9530*/  UPRMT UR4, URZ, 0x654, UR4 ;  /* 0x000006543f047896 */ /* 0x000fe20008000004 */
[-C--:B------:R-:W-:Y:S01]  /*9540*/  ISETP.GE.OR P1, PT, R8, R11.reuse, P1 ;  /* 0x0000000b0800720c */ /* 0x080fe20000f26670 */
[----:B------:R-:W1:Y:S01]  /*9550*/  SHFL.IDX PT, R151, R124, 0x1, 0x1c1f ;  /* 0x003c1f007c977f89 */ /* 0x000e6200000e0000 */
[----:B------:R-:W-:-:S02]  /*9560*/  ISETP.GE.AND P3, PT, R10, R11, PT ;  /* 0x0000000b0a00720c */ /* 0x000fc40003f66270 */
[----:B------:R-:W-:Y:S01]  /*9570*/  SEL R59, R60, R61, P0 ;  /* 0x0000003d3c3b7207 */ /* 0x000fe20000000000 */
[----:B------:R2:W3:Y:S01]  /*9580*/  SHFL.IDX PT, R140, R53, RZ, 0x1c1f ;  /* 0x001c1fff358c7589 */ /* 0x0004e200000e0000 */
[----:B------:R-:W-:Y:S02]  /*9590*/  SEL R60, R62, R129, P0 ;  /* 0x000000813e3c7207 */ /* 0x000fe40000000000 */
[----:B------:R-:W-:Y:S01]  /*95a0*/  SYNCS.ARRIVE.TRANS64.RED.A1T0 RZ, [UR4], RZ ;  /* 0x000000ffffff79a7 */ /* 0x000fe20008100404 */
[----:B------:R2:W4:Y:S01]  /*95b0*/  SHFL.IDX PT, R141, R57, RZ, 0x1c1f ;  /* 0x001c1fff398d7589 */ /* 0x00052200000e0000 */
[----:B------:R-:W-:Y:S02]  /*95c0*/  SEL R62, R129, R62, P0 ;  /* 0x0000003e813e7207 */ /* 0x000fe40000000000 */
[----:B------:R-:W-:Y:S02]  /*95d0*/  SEL R115, R117, R176, P0 ;  /* 0x000000b075737207 */ /* 0x000fe40000000000 */
[----:B------:R-:W-:-:S02]  /*95e0*/  SEL R147, R55, R132, P0 ;  /* 0x0000008437937207 */ /* 0x000fc40000000000 */
[----:B------:R-:W-:Y:S02]  /*95f0*/  SEL R61, R63, R36, P0 ;  /* 0x000000243f3d7207 */ /* 0x000fe40000000000 */
[----:B------:R-:W-:Y:S02]  /*9600*/  SEL R129, R66, R125, P0 ;  /* 0x0000007d42817207 */ /* 0x000fe40000000000 */
[----:B------:R-:W-:Y:S01]  /*9610*/  SEL R82, R164, R155, P0 ;  /* 0x0000009ba4527207 */ /* 0x000fe20000000000 */
[----:B0-----:R2:W-:Y:S01]  /*9620*/  @!P2 ST.E desc[UR46][R148.64], R2 ;  /* 0x000000029400a985 */ /* 0x0015e2000c10192e */
[----:B------:R-:W-:Y:S02]  /*9630*/  SEL R84, R155, R164, P0 ;  /* 0x000000a49b547207 */ /* 0x000fe40000000000 */
[----:B------:R-:W-:Y:S01]  /*9640*/  SEL R83, R166, R153, P0 ;  /* 0x00000099a6537207 */ /* 0x000fe20000000000 */
[----:B-1----:R2:W-:Y:S01]  /*9650*/  @!P1 ST.E desc[UR46][R150.64], R0 ;  /* 0x0000000096009985 */ /* 0x0025e2000c10192e */
        /* <DEDUP_REMOVED lines=14> */
[----:B------:R-:W-:Y:S01]  /*9740*/  SEL R125, R125, R66, P0 ;  /* 0x000000427d7d7207 */ /* 0x000fe20000000000 */
[----:B--234-:R-:W-:Y:S06]  /*9750*/  @P3 BRA `(.L_x_37) ;  /* 0x0000000800f83947 */ /* 0x01cfec0003800000 */
[----:B------:R-:W-:Y:S01]  /*9760*/  ULDC UR4, c[0x0][0xac8] ;  /* 0x0002b20000047ab9 */ /* 0x000fe20000000800 */
[C---:B------:R-:W-:Y:S01]  /*9770*/  VIADD R0, R9.reuse, 0x8 ;  /* 0x0000000809007836 */ /* 0x040fe20000000000 */
[C---:B------:R-:W-:Y:S01]  /*9780*/  ISETP.GE.AND P1, PT, R9.reuse, UR4, PT ;  /* 0x0000000409007c0c */ /* 0x040fe2000bf26270 */
[C---:B------:R-:W-:Y:S01]  /*9790*/  VIADD R10, R9.reuse, 0x10 ;  /* 0x00000010090a7836 */ /* 0x040fe20000000000 */
[C---:B------:R-:W-:Y:S01]  /*97a0*/  IADD3 R126, R9.reuse, 0x28, RZ ;  /* 0x00000028097e7810 */ /* 0x040fe20007ffe0ff */
[C---:B------:R-:W-:Y:S01]  /*97b0*/  VIADD R36, R9.reuse, 0x18 ;  /* 0x0000001809247836 */ /* 0x040fe20000000000 */
[----:B------:R-:W-:Y:S01]  /*97c0*/  ISETP.GE.AND P4, PT, R0, UR4, PT ;  /* 0x0000000400007c0c */ /* 0x000fe2000bf86270 */
[C---:B------:R-:W-:Y:S01]  /*97d0*/  VIADD R44, R9.reuse, 0x20 ;  /* 0x00000020092c7836 */ /* 0x040fe20000000000 */
[----:B------:R-:W-:Y:S01]  /*97e0*/  ISETP.GE.AND P5, PT, R10, UR4, PT ;  /* 0x000000040a007c0c */ /* 0x000fe2000bfa6270 */
[----:B------:R-:W-:Y:S01]  /*97f0*/  VIADD R130, R9, 0x30 ;  /* 0x0000003009827836 */ /* 0x000fe20000000000 */
[----:B------:R-:W-:-:S02]  /*9800*/  ISETP.GE.AND P6, PT, R36, UR4, PT ;  /* 0x0000000424007c0c */ /* 0x000fc4000bfc6270 */
[----:B------:R-:W-:Y:S02]  /*9810*/  ISETP.GE.AND P2, PT, R126, UR4, PT ;  /* 0x000000047e007c0c */ /* 0x000fe4000bf46270 */
[----:B------:R-:W-:Y:S01]  /*9820*/  ISETP.GE.AND P3, PT, R130, UR4, PT ;  /* 0x0000000482007c0c */ /* 0x000fe2000bf66270 */
[----:B------:R-:W-:-:S04]  /*9830*/  @!P1 IMAD.WIDE R66, R9, 0x4, R140 ;  /* 0x0000000409429825 */ /* 0x000fc800078e028c */
[----:B------:R-:W-:Y:S01]  /*9840*/  @!P4 LEA.HI R0, R0, R0, RZ, 0x1 ;  /* 0x000000000000c211 */ /* 0x000fe200078f08ff */
[----:B------:R0:W-:Y:S01]  /*9850*/  @!P1 ST.E.64 desc[UR46][R66.64], R30 ;  /* 0x0000001e42009985 */ /* 0x0001e2000c101b2e */
[----:B------:R-:W-:Y:S02]  /*9860*/  ISETP.GE.AND P1, PT, R44, UR4, PT ;  /* 0x000000042c007c0c */ /* 0x000fe4000bf26270 */
[----:B------:R-:W-:Y:S02]  /*9870*/  @!P5 LEA.HI R10, R10, R10, RZ, 0x1 ;  /* 0x0000000a0a0ad211 */ /* 0x000fe400078f08ff */
[----:B------:R-:W-:Y:S02]  /*9880*/  @!P6 LEA.HI R36, R36, R36, RZ, 0x1 ;  /* 0x000000242424e211 */ /* 0x000fe400078f08ff */
[----:B------:R-:W-:Y:S01]  /*9890*/  @!P4 LOP3.LUT R65, R0, 0xfffffffe, RZ, 0xc0, !PT ;  /* 0xfffffffe0041c812 */ /* 0x000fe200078ec0ff */
[C---:B------:R-:W-:Y:S01]  /*98a0*/  VIADD R0, R9.reuse, 0x38 ;  /* 0x0000003809007836 */ /* 0x040fe20000000000 */
[----:B------:R-:W-:Y:S01]  /*98b0*/  @!P5 LOP3.LUT R143, R10, 0xfffffffe, RZ, 0xc0, !PT ;  /* 0xfffffffe0a8fd812 */ /* 0x000fe200078ec0ff */
[C---:B------:R-:W-:Y:S01]  /*98c0*/  VIADD R10, R9.reuse, 0x40 ;  /* 0x00000040090a7836 */ /* 0x040fe20000000000 */
[----:B------:R-:W-:Y:S01]  /*98d0*/  @!P6 LOP3.LUT R149, R36, 0xfffffffe, RZ, 0xc0, !PT ;  /* 0xfffffffe2495e812 */ /* 0x000fe200078ec0ff */
[----:B------:R-:W-:Y:S01]  /*98e0*/  VIADD R36, R9, 0x48 ;  /* 0x0000004809247836 */ /* 0x000fe20000000000 */
[----:B------:R-:W-:Y:S01]  /*98f0*/  @!P2 LEA.HI R126, R126, R126, RZ, 0x1 ;  /* 0x0000007e7e7ea211 */ /* 0x000fe200078f08ff */
[----:B0-----:R-:W-:Y:S01]  /*9900*/  @!P4 IMAD.WIDE R30, R65, 0x4, R140 ;  /* 0x00000004411ec825 */ /* 0x001fe200078e028c */
[----:B------:R-:W-:-:S02]  /*9910*/  @!P1 LEA.HI R44, R44, R44, RZ, 0x1 ;  /* 0x0000002c2c2c9211 */ /* 0x000fc400078f08ff */
[----:B------:R-:W-:Y:S01]  /*9920*/  @!P3 LEA.HI R130, R130, R130, RZ, 0x1 ;  /* 0x000000828282b211 */ /* 0x000fe200078f08ff */
[--C-:B------:R-:W-:Y:S01]  /*9930*/  @!P5 IMAD.WIDE R66, R143, 0x4, R140.reuse ;  /* 0x000000048f42d825 */ /* 0x100fe200078e028c */
[----:B------:R0:W-:Y:S01]  /*9940*/  @!P4 ST.E.64 desc[UR46][R30.64], R28 ;  /* 0x0000001c1e00c985 */ /* 0x0001e2000c101b2e */
[----:B------:R-:W-:Y:S02]  /*9950*/  @!P1 LOP3.LUT R65, R44, 0xfffffffe, RZ, 0xc0, !PT ;  /* 0xfffffffe2c419812 */ /* 0x000fe400078ec0ff */
[----:B------:R-:W-:Y:S01]  /*9960*/  @!P6 IMAD.WIDE R148, R149, 0x4, R140 ;  /* 0x000000049594e825 */ /* 0x000fe200078e028c */
[----:B------:R1:W-:Y:S01]  /*9970*/  @!P5 ST.E.64 desc[UR46][R66.64], R26 ;  /* 0x0000001a4200d985 */ /* 0x0003e2000c101b2e */
[----:B------:R-:W-:Y:S02]  /*9980*/  ISETP.GE.AND P4, PT, R0, UR4, PT ;  /* 0x0000000400007c0c */ /* 0x000fe4000bf86270 */
[----:B------:R-:W-:Y:S01]  /*9990*/  ISETP.GE.AND P5, PT, R10, UR4, PT ;  /* 0x000000040a007c0c */ /* 0x000fe2000bfa6270 */
[----:B------:R2:W-:Y:S01]  /*99a0*/  @!P6 ST.E.64 desc[UR46][R148.64], R24 ;  /* 0x000000189400e985 */ /* 0x0005e2000c101b2e */
[----:B------:R-:W-:Y:S01]  /*99b0*/  ISETP.GE.AND P6, PT, R36, UR4, PT ;  /* 0x0000000424007c0c */ /* 0x000fe2000bfc6270 */
[C---:B------:R-:W-:Y:S01]  /*99c0*/  VIADD R44, R9.reuse, 0x58 ;  /* 0x00000058092c7836 */ /* 0x040fe20000000000 */
[----:B0-----:R-:W-:Y:S01]  /*99d0*/  @!P2 LOP3.LUT R29, R126, 0xfffffffe, RZ, 0xc0, !PT ;  /* 0xfffffffe7e1da812 */ /* 0x001fe200078ec0ff */
[----:B------:R-:W-:Y:S01]  /*99e0*/  VIADD R30, R9, 0x50 ;  /* 0x00000050091e7836 */ /* 0x000fe20000000000 */
[----:B------:R-:W-:-:S05]  /*99f0*/  @!P3 LOP3.LUT R31, R130, 0xfffffffe, RZ, 0xc0, !PT ;  /* 0xfffffffe821fb812 */ /* 0x000fca00078ec0ff */
[----:B------:R-:W-:Y:S01]  /*9a00*/  @!P4 LEA.HI R0, R0, R0, RZ, 0x1 ;  /* 0x000000000000c211 */ /* 0x000fe200078f08ff */
[--C-:B-1----:R-:W-:Y:S01]  /*9a10*/  @!P2 IMAD.WIDE R26, R29, 0x4, R140.reuse ;  /* 0x000000041d1aa825 */ /* 0x102fe200078e028c */
[----:B------:R-:W-:Y:S02]  /*9a20*/  @!P5 LEA.HI R10, R10, R10, RZ, 0x1 ;  /* 0x0000000a0a0ad211 */ /* 0x000fe400078f08ff */
[----:B------:R-:W-:Y:S01]  /*9a30*/  @!P6 LEA.HI R36, R36, R36, RZ, 0x1 ;  /* 0x000000242424e211 */ /* 0x000fe200078f08ff */
[----:B--2---:R-:W-:-:S04]  /*9a40*/  @!P1 IMAD.WIDE R24, R65, 0x4, R140 ;  /* 0x0000000441189825 */ /* 0x004fc800078e028c */
[----:B------:R-:W-:Y:S01]  /*9a50*/  @!P3 IMAD.WIDE R28, R31, 0x4, R140 ;  /* 0x000000041f1cb825 */ /* 0x000fe200078e028c */
[----:B------:R0:W-:Y:S01]  /*9a60*/  @!P1 ST.E.64 desc[UR46][R24.64], R22 ;  /* 0x0000001618009985 */ /* 0x0001e2000c101b2e */
[----:B------:R-:W-:Y:S02]  /*9a70*/  @!P4 LOP3.LUT R31, R0, 0xfffffffe, RZ, 0xc0, !PT ;  /* 0xfffffffe001fc812 */ /* 0x000fe400078ec0ff */
[C---:B------:R-:W-:Y:S01]  /*9a80*/  VIADD R65, R9.reuse, 0x60 ;  /* 0x0000006009417836 */ /* 0x040fe20000000000 */
[----:B------:R1:W-:Y:S01]  /*9a90*/  @!P2 ST.E.64 desc[UR46][R26.64], R20 ;  /* 0x000000141a00a985 */ /* 0x0003e2000c101b2e */
[----:B------:R-:W-:Y:S01]  /*9aa0*/  ISETP.GE.AND P1, PT, R44, UR4, PT ;  /* 0x000000042c007c0c */ /* 0x000fe2000bf26270 */
[----:B------:R-:W-:Y:S02]  /*9ab0*/  VIADD R0, R9, 0x68 ;  /* 0x0000006809007836 */ /* 0x000fe40000000000 */
[----:B------:R2:W-:Y:S01]  /*9ac0*/  @!P3 ST.E.64 desc[UR46][R28.64], R18 ;  /* 0x000000121c00b985 */ /* 0x0005e2000c101b2e */
[----:B------:R-:W-:-:S02]  /*9ad0*/  ISETP.GE.AND P3, PT, R30, UR4, PT ;  /* 0x000000041e007c0c */ /* 0x000fc4000bf66270 */
[----:B------:R-:W-:Y:S02]  /*9ae0*/  ISETP.GE.AND P2, PT, R65, UR4, PT ;  /* 0x0000000441007c0c */ /* 0x000fe4000bf46270 */
[----:B0-----:R-:W-:Y:S01]  /*9af0*/  @!P5 LOP3.LUT R23, R10, 0xfffffffe, RZ, 0xc0, !PT ;  /* 0xfffffffe0a17d812 */ /* 0x001fe200078ec0ff */
[C---:B------:R-:W-:Y:S01]  /*9b00*/  VIADD R10, R9.reuse, 0x70 ;  /* 0x00000070090a7836 */ /* 0x040fe20000000000 */
[----:B------:R-:W-:Y:S01]  /*9b10*/  @!P6 LOP3.LUT R25, R36, 0xfffffffe, RZ, 0xc0, !PT ;  /* 0xfffffffe2419e812 */ /* 0x000fe200078ec0ff */
[----:B------:R-:W-:Y:S02]  /*9b20*/  VIADD R24, R9, 0x78 ;  /* 0x0000007809187836 */ /* 0x000fe40000000000 */
[----:B------:R-:W-:Y:S01]  /*9b30*/  @!P1 LEA.HI R44, R44, R44, RZ, 0x1 ;  /* 0x0000002c2c2c9211 */ /* 0x000fe200078f08ff */
[----:B-1----:R-:W-:-:S03]  /*9b40*/  @!P5 IMAD.WIDE R20, R23, 0x4, R140 ;  /* 0x000000041714d825 */ /* 0x002fc600078e028c */
[----:B------:R-:W-:Y:S01]  /*9b50*/  @!P3 LEA.HI R30, R30, R30, RZ, 0x1 ;  /* 0x0000001e1e1eb211 */ /* 0x000fe200078f08ff */
[----:B--2---:R-:W-:Y:S01]  /*9b60*/  @!P4 IMAD.WIDE R18, R31, 0x4, R140 ;  /* 0x000000041f12c825 */ /* 0x004fe200078e028c */
[----:B------:R-:W-:-:S03]  /*9b70*/  @!P2 LEA.HI R65, R65, R65, RZ, 0x1 ;  /* 0x000000414141a211 */ /* 0x000fc600078f08ff */
[----:B------:R-:W-:Y:S01]  /*9b80*/  @!P6 IMAD.WIDE R22, R25, 0x4, R140 ;  /* 0x000000041916e825 */ /* 0x000fe200078e028c */
[----:B------:R-:W-:Y:S01]  /*9b90*/  @!P3 LOP3.LUT R25, R30, 0xfffffffe, RZ, 0xc0, !PT ;  /* 0xfffffffe1e19b812 */ /* 0x000fe200078ec0ff */
[----:B------:R0:W-:Y:S01]  /*9ba0*/  @!P4 ST.E.64 desc[UR46][R18.64], R16 ;  /* 0x000000101200c985 */ /* 0x0001e2000c101b2e */
[----:B------:R-:W-:-:S03]  /*9bb0*/  ISETP.GE.AND P4, PT, R0, UR4, PT ;  /* 0x0000000400007c0c */ /* 0x000fc6000bf86270 */
[----:B------:R1:W-:Y:S01]  /*9bc0*/  @!P5 ST.E.64 desc[UR46][R20.64], R14 ;  /* 0x0000000e1400d985 */ /* 0x0003e2000c101b2e */
[----:B------:R-:W-:-:S03]  /*9bd0*/  ISETP.GE.AND P5, PT, R10, UR4, PT ;  /* 0x000000040a007c0c */ /* 0x000fc6000bfa6270 */
[----:B------:R2:W-:Y:S01]  /*9be0*/  @!P6 ST.E.64 desc[UR46][R22.64], R34 ;  /* 0x000000221600e985 */ /* 0x0005e2000c101b2e */
[----:B0-----:R-:W-:Y:S02]  /*9bf0*/  @!P1 LOP3.LUT R17, R44, 0xfffffffe, RZ, 0xc0, !PT ;  /* 0xfffffffe2c119812 */ /* 0x001fe400078ec0ff */
[----:B------:R-:W-:Y:S01]  /*9c00*/  @!P2 LOP3.LUT R19, R65, 0xfffffffe, RZ, 0xc0, !PT ;  /* 0xfffffffe4113a812 */ /* 0x000fe200078ec0ff */
[----:B-1----:R-:W-:Y:S02]  /*9c10*/  @!P3 IMAD.WIDE R14, R25, 0x4, R140 ;  /* 0x00000004190eb825 */ /* 0x002fe400078e028c */
[----:B------:R-:W-:-:S04]  /*9c20*/  @!P4 LEA.HI R0, R0, R0, RZ, 0x1 ;  /* 0x000000000000c211 */ /* 0x000fc800078f08ff */
[----:B------:R-:W-:Y:S01]  /*9c30*/  @!P5 LEA.HI R10, R10, R10, RZ, 0x1 ;  /* 0x0000000a0a0ad211 */ /* 0x000fe200078f08ff */
[--C-:B------:R-:W-:Y:S01]  /*9c40*/  @!P1 IMAD.WIDE R16, R17, 0x4, R140.reuse ;  /* 0x0000000411109825 */ /* 0x100fe200078e028c */
[----:B------:R0:W-:Y:S01]  /*9c50*/  @!P3 ST.E.64 desc[UR46][R14.64], R68 ;  /* 0x000000440e00b985 */ /* 0x0001e2000c101b2e */
[----:B------:R-:W-:Y:S02]  /*9c60*/  ISETP.GE.AND P3, PT, R24, UR4, PT ;  /* 0x0000000418007c0c */ /* 0x000fe4000bf66270 */
[----:B------:R-:W-:Y:S01]  /*9c70*/  VIADD R20, R9, 0x80 ;  /* 0x0000008009147836 */ /* 0x000fe20000000000 */
[----:B------:R1:W-:Y:S01]  /*9c80*/  @!P1 ST.E.64 desc[UR46][R16.64], R70 ;  /* 0x0000004610009985 */ /* 0x0003e2000c101b2e */
[----:B------:R-:W-:Y:S01]  /*9c90*/  @!P2 IMAD.WIDE R18, R19, 0x4, R140 ;  /* 0x000000041312a825 */ /* 0x000fe200078e028c */
[----:B------:R-:W-:Y:S02]  /*9ca0*/  @!P4 LOP3.LUT R21, R0, 0xfffffffe, RZ, 0xc0, !PT ;  /* 0xfffffffe0015c812 */ /* 0x000fe400078ec0ff */
[----:B------:R-:W-:Y:S01]  /*9cb0*/  ISETP.GE.AND P6, PT, R20, UR4, PT ;  /* 0x0000000414007c0c */ /* 0x000fe2000bfc6270 */
[C---:B--2---:R-:W-:Y:S01]  /*9cc0*/  VIADD R22, R9.reuse, 0x88 ;  /* 0x0000008809167836 */ /* 0x044fe20000000000 */
[----:B------:R2:W-:Y:S01]  /*9cd0*/  @!P2 ST.E.64 desc[UR46][R18.64], R74 ;  /* 0x0000004a1200a985 */ /* 0x0005e2000c101b2e */
[----:B------:R-:W-:-:S03]  /*9ce0*/  VIADD R0, R9, 0x90 ;  /* 0x0000009009007836 */ /* 0x000fc60000000000 */
[----:B------:R-:W-:Y:S01]  /*9cf0*/  @!P3 LEA.HI R24, R24, R24, RZ, 0x1 ;  /* 0x000000181818b211 */ /* 0x000fe200078f08ff */
[--C-:B0-----:R-:W-:Y:S01]  /*9d00*/  @!P4 IMAD.WIDE R14, R21, 0x4, R140.reuse ;  /* 0x00000004150ec825 */ /* 0x101fe200078e028c */
[----:B------:R-:W-:Y:S02]  /*9d10*/  ISETP.GE.AND P1, PT, R22, UR4, PT ;  /* 0x0000000416007c0c */ /* 0x000fe4000bf26270 */
[----:B-1----:R-:W-:Y:S02]  /*9d20*/  @!P5 LOP3.LUT R17, R10, 0xfffffffe, RZ, 0xc0, !PT ;  /* 0xfffffffe0a11d812 */ /* 0x002fe400078ec0ff */
[----:B------:R-:W-:Y:S01]  /*9d30*/  ISETP.GE.AND P2, PT, R0, UR4, PT ;  /* 0x0000000400007c0c */ /* 0x000fe2000bf46270 */
[----:B------:R0:W-:Y:S01]  /*9d40*/  @!P4 ST.E.64 desc[UR46][R14.64], R78 ;  /* 0x0000004e0e00c985 */ /* 0x0001e2000c101b2e */
[----:B------:R-:W-:Y:S01]  /*9d50*/  IADD3 R10, R9, 0x98, RZ ;  /* 0x00000098090a7810 */ /* 0x000fe20007ffe0ff */
[----:B------:R-:W-:Y:S01]  /*9d60*/  @!P5 IMAD.WIDE R16, R17, 0x4, R140 ;  /* 0x000000041110d825 */ /* 0x000fe200078e028c */
[----:B--2---:R-:W-:-:S02]  /*9d70*/  @!P3 LOP3.LUT R19, R24, 0xfffffffe, RZ, 0xc0, !PT ;  /* 0xfffffffe1813b812 */ /* 0x004fc400078ec0ff */
[----:B------:R-:W-:Y:S01]  /*9d80*/  @!P6 LEA.HI R20, R20, R20, RZ, 0x1 ;  /* 0x000000141414e211 */ /* 0x000fe200078f08ff */
[----:B------:R-:W-:Y:S01]  /*9d90*/  VIADD R24, R9, 0xa0 ;  /* 0x000000a009187836 */ /* 0x000fe20000000000 */
[----:B------:R-:W-:Y:S01]  /*9da0*/  @!P5 ST.E.64 desc[UR46][R16.64], R82 ;  /* 0x000000521000d985 */ /* 0x000fe2000c101b2e */
[--C-:B------:R-:W-:Y:S01]  /*9db0*/  @!P3 IMAD.WIDE R18, R19, 0x4, R140.reuse ;  /* 0x000000041312b825 */ /* 0x100fe200078e028c */
[----:B------:R-:W-:Y:S02]  /*9dc0*/  @!P1 LEA.HI R22, R22, R22, RZ, 0x1 ;  /* 0x0000001616169211 */ /* 0x000fe400078f08ff */
[----:B------:R-:W-:Y:S02]  /*9dd0*/  @!P6 LOP3.LUT R21, R20, 0xfffffffe, RZ, 0xc0, !PT ;  /* 0xfffffffe1415e812 */ /* 0x000fe400078ec0ff */
[----:B------:R1:W-:Y:S01]  /*9de0*/  @!P3 ST.E.64 desc[UR46][R18.64], R84 ;  /* 0x000000541200b985 */ /* 0x0003e2000c101b2e */
[----:B------:R-:W-:Y:S02]  /*9df0*/  ISETP.GE.AND P3, PT, R10, UR4, PT ;  /* 0x000000040a007c0c */ /* 0x000fe4000bf66270 */
[----:B0-----:R-:W-:Y:S01]  /*9e00*/  @!P1 LOP3.LUT R15, R22, 0xfffffffe, RZ, 0xc0, !PT ;  /* 0xfffffffe160f9812 */ /* 0x001fe200078ec0ff */
[----:B------:R-:W-:Y:S01]  /*9e10*/  @!P6 IMAD.WIDE R20, R21, 0x4, R140 ;  /* 0x000000041514e825 */ /* 0x000fe200078e028c */
[----:B------:R-:W-:-:S02]  /*9e20*/  @!P2 LEA.HI R0, R0, R0, RZ, 0x1 ;  /* 0x000000000000a211 */ /* 0x000fc400078f08ff */
[----:B------:R-:W-:Y:S01]  /*9e30*/  ISETP.GE.AND P4, PT, R24, UR4, PT ;  /* 0x0000000418007c0c */ /* 0x000fe2000bf86270 */
[--C-:B------:R-:W-:Y:S01]  /*9e40*/  @!P1 IMAD.WIDE R14, R15, 0x4, R140.reuse ;  /* 0x000000040f0e9825 */ /* 0x100fe200078e028c */
[----:B------:R-:W-:Y:S01]  /*9e50*/  @!P2 LOP3.LUT R23, R0, 0xfffffffe, RZ, 0xc0, !PT ;  /* 0xfffffffe0017a812 */ /* 0x000fe200078ec0ff */
[----:B------:R0:W-:Y:S02]  /*9e60*/  @!P6 ST.E.64 desc[UR46][R20.64], R88 ;  /* 0x000000581400e985 */ /* 0x0001e4000c101b2e */
[C---:B------:R-:W-:Y:S02]  /*9e70*/  VIADD R0, R9.reuse, 0xa8 ;  /* 0x000000a809007836 */ /* 0x040fe40000000000 */
[----:B------:R-:W-:Y:S01]  /*9e80*/  @!P3 LEA.HI R10, R10, R10, RZ, 0x1 ;  /* 0x0000000a0a0ab211 */ /* 0x000fe200078f08ff */
[----:B------:R2:W-:Y:S01]  /*9e90*/  @!P1 ST.E.64 desc[UR46][R14.64], R92 ;  /* 0x0000005c0e009985 */ /* 0x0005e2000c101b2e */
[C---:B-1----:R-:W-:Y:S01]  /*9ea0*/  VIADD R18, R9.reuse, 0xb0 ;  /* 0x000000b009127836 */ /* 0x042fe20000000000 */
[----:B------:R-:W-:Y:S01]  /*9eb0*/  ISETP.GE.AND P1, PT, R0, UR4, PT ;  /* 0x0000000400007c0c */ /* 0x000fe2000bf26270 */
[----:B------:R-:W-:Y:S01]  /*9ec0*/  VIADD R22, R9, 0xb8 ;  /* 0x000000b809167836 */ /* 0x000fe20000000000 */
[----:B------:R-:W-:Y:S01]  /*9ed0*/  @!P3 LOP3.LUT R19, R10, 0xfffffffe, RZ, 0xc0, !PT ;  /* 0xfffffffe0a13b812 */ /* 0x000fe200078ec0ff */
[----:B------:R-:W-:Y:S01]  /*9ee0*/  @!P2 IMAD.WIDE R16, R23, 0x4, R140 ;  /* 0x000000041710a825 */ /* 0x000fe200078e028c */
[----:B------:R-:W-:-:S02]  /*9ef0*/  ISETP.GE.AND P6, PT, R18, UR4, PT ;  /* 0x0000000412007c0c */ /* 0x000fc4000bfc6270 */
[----:B------:R-:W-:Y:S01]  /*9f00*/  ISETP.GE.AND P5, PT, R22, UR4, PT ;  /* 0x0000000416007c0c */ /* 0x000fe2000bfa6270 */
[C---:B0-----:R-:W-:Y:S01]  /*9f10*/  VIADD R20, R9.reuse, 0xc0 ;  /* 0x000000c009147836 */ /* 0x041fe20000000000 */
[----:B------:R0:W-:Y:S01]  /*9f20*/  @!P2 ST.E.64 desc[UR46][R16.64], R94 ;  /* 0x0000005e1000a985 */ /* 0x0001e2000c101b2e */
[----:B------:R-:W-:Y:S01]  /*9f30*/  VIADD R10, R9, 0xc8 ;  /* 0x000000c8090a7836 */ /* 0x000fe20000000000 */
[----:B------:R-:W-:Y:S01]  /*9f40*/  @!P4 LEA.HI R24, R24, R24, RZ, 0x1 ;  /* 0x000000181818c211 */ /* 0x000fe200078f08ff */
[----:B--2---:R-:W-:Y:S01]  /*9f50*/  @!P3 IMAD.WIDE R14, R19, 0x4, R140 ;  /* 0x00000004130eb825 */ /* 0x004fe200078e028c */
[----:B------:R-:W-:Y:S02]  /*9f60*/  ISETP.GE.AND P2, PT, R20, UR4, PT ;  /* 0x0000000414007c0c */ /* 0x000fe4000bf46270 */
[----:B------:R-:W-:Y:S02]  /*9f70*/  @!P1 LEA.HI R0, R0, R0, RZ, 0x1 ;  /* 0x0000000000009211 */ /* 0x000fe400078f08ff */
[----:B------:R1:W-:Y:S01]  /*9f80*/  @!P3 ST.E.64 desc[UR46][R14.64], R96 ;  /* 0x000000600e00b985 */ /* 0x0003e2000c101b2e */
[----:B------:R-:W-:-:S02]  /*9f90*/  ISETP.GE.AND P3, PT, R10, UR4, PT ;  /* 0x000000040a007c0c */ /* 0x000fc4000bf66270 */
[----:B------:R-:W-:Y:S02]  /*9fa0*/  @!P1 LOP3.LUT R19, R0, 0xfffffffe, RZ, 0xc0, !PT ;  /* 0xfffffffe00139812 */ /* 0x000fe400078ec0ff */
[----:B------:R-:W-:Y:S02]  /*9fb0*/  @!P6 LEA.HI R0, R18, R18, RZ, 0x1 ;  /* 0x000000121200e211 */ /* 0x000fe400078f08ff */
[----:B------:R-:W-:Y:S01]  /*9fc0*/  @!P5 LEA.HI R22, R22, R22, RZ, 0x1 ;  /* 0x000000161616d211 */ /* 0x000fe200078f08ff */
[--C-:B------:R-:W-:Y:S01]  /*9fd0*/  @!P1 IMAD.WIDE R18, R19, 0x4, R140.reuse ;  /* 0x0000000413129825 */ /* 0x100fe200078e028c */
[----:B0-----:R-:W-:Y:S02]  /*9fe0*/  @!P4 LOP3.LUT R17, R24, 0xfffffffe, RZ, 0xc0, !PT ;  /* 0xfffffffe1811c812 */ /* 0x001fe400078ec0ff */
[----:B------:R-:W-:Y:S01]  /*9ff0*/  @!P6 LOP3.LUT R21, R0, 0xfffffffe, RZ, 0xc0, !PT ;  /* 0xfffffffe0015e812 */ /* 0x000fe200078ec0ff */
[----:B------:R-:W-:Y:S01]  /*a000*/  VIADD R0, R9, 0xd0 ;  /* 0x000000d009007836 */ /* 0x000fe20000000000 */
[----:B------:R-:W-:Y:S01]  /*a010*/  @!P2 LEA.HI R20, R20, R20, RZ, 0x1 ;  /* 0x000000141414a211 */ /* 0x000fe200078f08ff */
[----:B------:R-:W-:Y:S01]  /*a020*/  @!P4 IMAD.WIDE R16, R17, 0x4, R140 ;  /* 0x000000041110c825 */ /* 0x000fe200078e028c */
[----:B------:R-:W-:-:S02]  /*a030*/  @!P5 LOP3.LUT R23, R22, 0xfffffffe, RZ, 0xc0, !PT ;  /* 0xfffffffe1617d812 */ /* 0x000fc400078ec0ff */
[----:B------:R-:W-:Y:S01]  /*a040*/  @!P3 LEA.HI R10, R10, R10, RZ, 0x1 ;  /* 0x0000000a0a0ab211 */ /* 0x000fe200078f08ff */
[--C-:B-1----:R-:W-:Y:S01]  /*a050*/  @!P6 IMAD.WIDE R14, R21, 0x4, R140.reuse ;  /* 0x00000004150ee825 */ /* 0x102fe200078e028c */
[----:B------:R-:W-:Y:S01]  /*a060*/  @!P2 LOP3.LUT R25, R20, 0xfffffffe, RZ, 0xc0, !PT ;  /* 0xfffffffe1419a812 */ /* 0x000fe200078ec0ff */
[----:B------:R0:W-:Y:S02]  /*a070*/  @!P4 ST.E.64 desc[UR46][R16.64], R98 ;  /* 0x000000621000c985 */ /* 0x0001e4000c101b2e */
[----:B------:R-:W-:Y:S01]  /*a080*/  @!P5 IMAD.WIDE R20, R23, 0x4, R140 ;  /* 0x000000041714d825 */ /* 0x000fe200078e028c */
[----:B------:R-:W-:Y:S01]  /*a090*/  @!P3 LOP3.LUT R23, R10, 0xfffffffe, RZ, 0xc0, !PT ;  /* 0xfffffffe0a17b812 */ /* 0x000fe200078ec0ff */
[----:B------:R1:W-:Y:S01]  /*a0a0*/  @!P1 ST.E.64 desc[UR46][R18.64], R100 ;  /* 0x0000006412009985 */ /* 0x0003e2000c101b2e */
[----:B------:R-:W-:Y:S01]  /*a0b0*/  ISETP.GE.AND P1, PT, R0, UR4, PT ;  /* 0x0000000400007c0c */ /* 0x000fe2000bf26270 */
[C---:B------:R-:W-:Y:S02]  /*a0c0*/  VIADD R10, R9.reuse, 0xd8 ;  /* 0x000000d8090a7836 */ /* 0x040fe40000000000 */
[----:B------:R2:W-:Y:S01]  /*a0d0*/  @!P6 ST.E.64 desc[UR46][R14.64], R102 ;  /* 0x000000660e00e985 */ /* 0x0005e2000c101b2e */
[----:B------:R-:W-:-:S03]  /*a0e0*/  VIADD R22, R9, 0xe0 ;  /* 0x000000e009167836 */ /* 0x000fc60000000000 */
[----:B------:R-:W-:Y:S01]  /*a0f0*/  @!P5 ST.E.64 desc[UR46][R20.64], R104 ;  /* 0x000000681400d985 */ /* 0x000fe2000c101b2e */
[----:B0-----:R-:W-:-:S04]  /*a100*/  @!P2 IMAD.WIDE R16, R25, 0x4, R140 ;  /* 0x000000041910a825 */ /* 0x001fc800078e028c */
[----:B-1----:R-:W-:Y:S01]  /*a110*/  @!P3 IMAD.WIDE R18, R23, 0x4, R140 ;  /* 0x000000041712b825 */ /* 0x002fe200078e028c */
[----:B------:R0:W-:Y:S01]  /*a120*/  @!P2 ST.E.64 desc[UR46][R16.64], R106 ;  /* 0x0000006a1000a985 */ /* 0x0001e2000c101b2e */
[----:B------:R-:W-:Y:S02]  /*a130*/  ISETP.GE.AND P2, PT, R10, UR4, PT ;  /* 0x000000040a007c0c */ /* 0x000fe4000bf46270 */
[C---:B------:R-:W-:Y:S01]  /*a140*/  VIADD R23, R9.reuse, 0xe8 ;  /* 0x000000e809177836 */ /* 0x040fe20000000000 */
[----:B------:R1:W-:Y:S01]  /*a150*/  @!P3 ST.E.64 desc[UR46][R18.64], R108 ;  /* 0x0000006c1200b985 */ /* 0x0003e2000c101b2e */
[C---:B--2---:R-:W-:Y:S01]  /*a160*/  VIADD R15, R9.reuse, 0xf8 ;  /* 0x000000f8090f7836 */ /* 0x044fe20000000000 */
[----:B------:R-:W-:Y:S01]  /*a170*/  ISETP.GE.AND P3, PT, R22, UR4, PT ;  /* 0x0000000416007c0c */ /* 0x000fe2000bf66270 */
[----:B------:R-:W-:Y:S01]  /*a180*/  VIADD R14, R9, 0xf0 ;  /* 0x000000f0090e7836 */ /* 0x000fe20000000000 */
[----:B------:R-:W-:Y:S02]  /*a190*/  ISETP.GE.AND P4, PT, R23, UR4, PT ;  /* 0x0000000417007c0c */ /* 0x000fe4000bf86270 */
[----:B------:R-:W-:-:S02]  /*a1a0*/  ISETP.GE.AND P6, PT, R15, UR4, PT ;  /* 0x000000040f007c0c */ /* 0x000fc4000bfc6270 */
[----:B------:R-:W-:Y:S02]  /*a1b0*/  ISETP.GE.AND P5, PT, R14, UR4, PT ;  /* 0x000000040e007c0c */ /* 0x000fe4000bfa6270 */
[----:B------:R-:W-:Y:S02]  /*a1c0*/  @!P1 LEA.HI R0, R0, R0, RZ, 0x1 ;  /* 0x0000000000009211 */ /* 0x000fe400078f08ff */
[----:B------:R-:W-:-:S03]  /*a1d0*/  @!P2 LEA.HI R10, R10, R10, RZ, 0x1 ;  /* 0x0000000a0a0aa211 */ /* 0x000fc600078f08ff */
[----:B------:R-:W-:Y:S02]  /*a1e0*/  @!P3 LEA.HI R22, R22, R22, RZ, 0x1 ;  /* 0x000000161616b211 */ /* 0x000fe400078f08ff */
[----:B------:R-:W-:Y:S02]  /*a1f0*/  @!P4 LEA.HI R23, R23, R23, RZ, 0x1 ;  /* 0x000000171717c211 */ /* 0x000fe400078f08ff */
[----:B0-----:R-:W-:Y:S02]  /*a200*/  @!P6 LEA.HI R16, R15, R15, RZ, 0x1 ;  /* 0x0000000f0f10e211 */ /* 0x001fe400078f08ff */
[----:B------:R-:W-:Y:S02]  /*a210*/  @!P5 LEA.HI R14, R14, R14, RZ, 0x1 ;  /* 0x0000000e0e0ed211 */ /* 0x000fe400078f08ff */
[----:B------:R-:W-:Y:S02]  /*a220*/  @!P1 LOP3.LUT R15, R0, 0xfffffffe, RZ, 0xc0, !PT ;  /* 0xfffffffe000f9812 */ /* 0x000fe400078ec0ff */
[----:B------:R-:W-:-:S02]  /*a230*/  @!P2 LOP3.LUT R17, R10, 0xfffffffe, RZ, 0xc0, !PT ;  /* 0xfffffffe0a11a812 */ /* 0x000fc400078ec0ff */
[----:B-1----:R-:W-:Y:S02]  /*a240*/  @!P3 LOP3.LUT R19, R22, 0xfffffffe, RZ, 0xc0, !PT ;  /* 0xfffffffe1613b812 */ /* 0x002fe400078ec0ff */
[----:B------:R-:W-:Y:S02]  /*a250*/  @!P4 LOP3.LUT R21, R23, 0xfffffffe, RZ, 0xc0, !PT ;  /* 0xfffffffe1715c812 */ /* 0x000fe400078ec0ff */
[----:B------:R-:W-:Y:S01]  /*a260*/  @!P5 LOP3.LUT R23, R14, 0xfffffffe, RZ, 0xc0, !PT ;  /* 0xfffffffe0e17d812 */ /* 0x000fe200078ec0ff */
[----:B------:R-:W-:Y:S01]  /*a270*/  @!P1 IMAD.WIDE R14, R15, 0x4, R140 ;  /* 0x000000040f0e9825 */ /* 0x000fe200078e028c */
[----:B------:R-:W-:-:S03]  /*a280*/  @!P6 LOP3.LUT R25, R16, 0xfffffffe, RZ, 0xc0, !PT ;  /* 0xfffffffe1019e812 */ /* 0x000fc600078ec0ff */
[--C-:B------:R-:W-:Y:S01]  /*a290*/  @!P2 IMAD.WIDE R16, R17, 0x4, R140.reuse ;  /* 0x000000041110a825 */ /* 0x100fe200078e028c */
[----:B------:R0:W-:Y:S03]  /*a2a0*/  @!P1 ST.E.64 desc[UR46][R14.64], R110 ;  /* 0x0000006e0e009985 */ /* 0x0001e6000c101b2e */
[--C-:B------:R-:W-:Y:S01]  /*a2b0*/  @!P3 IMAD.WIDE R18, R19, 0x4, R140.reuse ;  /* 0x000000041312b825 */ /* 0x100fe200078e028c */
[----:B------:R0:W-:Y:S03]  /*a2c0*/  @!P2 ST.E.64 desc[UR46][R16.64], R112 ;  /* 0x000000701000a985 */ /* 0x0001e6000c101b2e */
[--C-:B------:R-:W-:Y:S01]  /*a2d0*/  @!P4 IMAD.WIDE R20, R21, 0x4, R140.reuse ;  /* 0x000000041514c825 */ /* 0x100fe200078e028c */
[----:B------:R0:W-:Y:S03]  /*a2e0*/  @!P3 ST.E.64 desc[UR46][R18.64], R114 ;  /* 0x000000721200b985 */ /* 0x0001e6000c101b2e */
[--C-:B------:R-:W-:Y:S01]  /*a2f0*/  @!P5 IMAD.WIDE R22, R23, 0x4, R140.reuse ;  /* 0x000000041716d825 */ /* 0x100fe200078e028c */
[----:B------:R0:W-:Y:S03]  /*a300*/  @!P4 ST.E.64 desc[UR46][R20.64], R116 ;  /* 0x000000741400c985 */ /* 0x0001e6000c101b2e */
[----:B------:R-:W-:Y:S01]  /*a310*/  @!P6 IMAD.WIDE R140, R25, 0x4, R140 ;  /* 0x00000004198ce825 */ /* 0x000fe200078e028c */
[----:B------:R0:W-:Y:S04]  /*a320*/  @!P5 ST.E.64 desc[UR46][R22.64], R118 ;  /* 0x000000761600d985 */ /* 0x0001e8000c101b2e */
[----:B------:R0:W-:Y:S02]  /*a330*/  @!P6 ST.E.64 desc[UR46][R140.64], R120 ;  /* 0x000000788c00e985 */ /* 0x0001e4000c101b2e */
.L_x_37:
[----:B------:R-:W-:Y:S05]  /*a340*/  BSYNC B0 ;  /* 0x0000000000007941 */ /* 0x000fea0003800000 */
.L_x_36:
[----:B------:R-:W-:Y:S01]  /*a350*/  ISETP.GE.AND P1, PT, R8, R11, PT ;  /* 0x0000000b0800720c */ /* 0x000fe20003f26270 */
[----:B0-----:R0:W1:Y:S01]  /*a360*/  SHFL.IDX PT, R15, R57, 0x1, 0x1c1f ;  /* 0x003c1f00390f7f89 */ /* 0x00106200000e0000 */
[----:B------:R-:W-:Y:S02]  /*a370*/  SEL R16, R47, R32, P0 ;  /* 0x000000202f107207 */ /* 0x000fe40000000000 */
[----:B------:R-:W-:Y:S01]  /*a380*/  SEL R18, R32, R47, P0 ;  /* 0x0000002f20127207 */ /* 0x000fe20000000000 */
[----:B------:R0:W2:Y:S01]  /*a390*/  SHFL.IDX PT, R14, R53, 0x1, 0x1c1f ;  /* 0x003c1f00350e7f89 */ /* 0x0000a200000e0000 */
        /* <DEDUP_REMOVED lines=19> */
[----:B------:R-:W-:Y:S01]  /*a4d0*/  SEL R2, R139, R12, P0 ;  /* 0x0000000c8b027207 */ /* 0x000fe20000000000 */
[----:B012---:R-:W-:Y:S06]  /*a4e0*/  @P1 BRA `(.L_x_8) ;  /* 0x0000005c00a41947 */ /* 0x007fec0003800000 */
[C---:B------:R-:W-:Y:S01]  /*a4f0*/  VIADD R0, R9.reuse, 0x8 ;  /* 0x0000000809007836 */ /* 0x040fe20000000000 */
[C---:B------:R-:W-:Y:S01]  /*a500*/  IADD3 R8, R9.reuse, 0x10, RZ ;  /* 0x0000001009087810 */ /* 0x040fe20007ffe0ff */
[----:B------:R-:W-:Y:S01]  /*a510*/  ULDC UR4, c[0x0][0xac8] ;  /* 0x0002b20000047ab9 */ /* 0x000fe20000000800 */
[C---:B------:R-:W-:Y:S01]  /*a520*/  VIADD R36, R9.reuse, 0x18 ;  /* 0x0000001809247836 */ /* 0x040fe20000000000 */
[C---:B------:R-:W-:Y:S01]  /*a530*/  ISETP.GE.AND P3, PT, R9.reuse, UR4, PT ;  /* 0x0000000409007c0c */ /* 0x040fe2000bf66270 */
[C---:B------:R-:W-:Y:S01]  /*a540*/  VIADD R37, R9.reuse, 0x20 ;  /* 0x0000002009257836 */ /* 0x040fe20000000000 */
[----:B------:R-:W-:Y:S01]  /*a550*/  ISETP.GE.AND P4, PT, R0, UR4, PT ;  /* 0x0000000400007c0c */ /* 0x000fe2000bf86270 */
[C---:B------:R-:W-:Y:S01]  /*a560*/  VIADD R38, R9.reuse, 0x28 ;  /* 0x0000002809267836 */ /* 0x040fe20000000000 */
[----:B------:R-:W-:Y:S01]  /*a570*/  ISETP.GE.AND P5, PT, R8, UR4, PT ;  /* 0x0000000408007c0c */ /* 0x000fe2000bfa6270 */
[C---:B------:R-:W-:Y:S01]  /*a580*/  VIADD R40, R9.reuse, 0x38 ;  /* 0x0000003809287836 */ /* 0x040fe20000000000 */
[----:B------:R-:W-:Y:S01]  /*a590*/  ISETP.GE.AND P0, PT, R36, UR4, PT ;  /* 0x0000000424007c0c */ /* 0x000fe2000bf06270 */
[----:B------:R-:W-:Y:S01]  /*a5a0*/  VIADD R41, R9, 0x40 ;  /* 0x0000004009297836 */ /* 0x000fe20000000000 */
[----:B------:R-:W-:-:S02]  /*a5b0*/  ISETP.GE.AND P1, PT, R37, UR4, PT ;  /* 0x0000000425007c0c */ /* 0x000fc4000bf26270 */
[----:B------:R-:W-:-:S03]  /*a5c0*/  ISETP.GE.AND P2, PT, R38, UR4, PT ;  /* 0x0000000426007c0c */ /* 0x000fc6000bf46270 */
[C-C-:B------:R-:W-:Y:S02]  /*a5d0*/  @!P3 IMAD.WIDE R12, R9.reuse, 0x4, R14.reuse ;  /* 0x00000004090cb825 */ /* 0x140fe400078e020e */
[----:B------:R-:W-:Y:S02]  /*a5e0*/  @!P4 LEA.HI R0, R0, R0, RZ, 0x1 ;  /* 0x000000000000c211 */ /* 0x000fe400078f08ff */
[----:B------:R-:W-:Y:S01]  /*a5f0*/  @!P5 LEA.HI R8, R8, R8, RZ, 0x1 ;  /* 0x000000080808d211 */ /* 0x000fe200078f08ff */
[----:B------:R0:W-:Y:S01]  /*a600*/  @!P3 ST.E.64 desc[UR46][R12.64], R90 ;  /* 0x0000005a0c00b985 */ /* 0x0001e2000c101b2e */
[----:B------:R-:W-:Y:S02]  /*a610*/  @!P4 LOP3.LUT R31, R0, 0xfffffffe, RZ, 0xc0, !PT ;  /* 0xfffffffe001fc812 */ /* 0x000fe400078ec0ff */
[----:B------:R-:W-:Y:S01]  /*a620*/  @!P5 LOP3.LUT R35, R8, 0xfffffffe, RZ, 0xc0, !PT ;  /* 0xfffffffe0823d812 */ /* 0x000fe200078ec0ff */
[----:B------:R-:W-:Y:S01]  /*a630*/  VIADD R8, R9, 0x30 ;  /* 0x0000003009087836 */ /* 0x000fe20000000000 */
[----:B------:R-:W-:Y:S01]  /*a640*/  @!P0 LEA.HI R36, R36, R36, RZ, 0x1 ;  /* 0x0000002424248211 */ /* 0x000fe200078f08ff */
[----:B------:R-:W-:Y:S01]  /*a650*/  @!P4 IMAD.WIDE R30, R31, 0x4, R14 ;  /* 0x000000041f1ec825 */ /* 0x000fe200078e020e */
[----:B------:R-:W-:-:S02]  /*a660*/  @!P1 LEA.HI R0, R37, R37, RZ, 0x1 ;  /* 0x0000002525009211 */ /* 0x000fc400078f08ff */
[----:B------:R-:W-:Y:S01]  /*a670*/  @!P0 LOP3.LUT R37, R36, 0xfffffffe, RZ, 0xc0, !PT ;  /* 0xfffffffe24258812 */ /* 0x000fe200078ec0ff */
[--C-:B------:R-:W-:Y:S01]  /*a680*/  @!P5 IMAD.WIDE R34, R35, 0x4, R14.reuse ;  /* 0x000000042322d825 */ /* 0x100fe200078e020e */
[----:B------:R-:W-:Y:S01]  /*a690*/  ISETP.GE.AND P3, PT, R8, UR4, PT ;  /* 0x0000000408007c0c */ /* 0x000fe2000bf66270 */
[----:B------:R1:W-:Y:S01]  /*a6a0*/  @!P4 ST.E.64 desc[UR46][R30.64], R122 ;  /* 0x0000007a1e00c985 */ /* 0x0003e2000c101b2e */
[----:B------:R-:W-:Y:S01]  /*a6b0*/  @!P1 LOP3.LUT R39, R0, 0xfffffffe, RZ, 0xc0, !PT ;  /* 0xfffffffe00279812 */ /* 0x000fe200078ec0ff */
[----:B0-----:R-:W-:Y:S01]  /*a6c0*/  @!P0 IMAD.WIDE R12, R37, 0x4, R14 ;  /* 0x00000004250c8825 */ /* 0x001fe200078e020e */
[----:B------:R-:W-:Y:S01]  /*a6d0*/  ISETP.GE.AND P4, PT, R40, UR4, PT ;  /* 0x0000000428007c0c */ /* 0x000fe2000bf86270 */
[----:B------:R0:W-:Y:S01]  /*a6e0*/  @!P5 ST.E.64 desc[UR46][R34.64], R80 ;  /* 0x000000502200d985 */ /* 0x0001e2000c101b2e */
[----:B------:R-:W-:Y:S01]  /*a6f0*/  ISETP.GE.AND P5, PT, R41, UR4, PT ;  /* 0x0000000429007c0c */ /* 0x000fe2000bfa6270 */
[C---:B------:R-:W-:Y:S01]  /*a700*/  VIADD R0, R9.reuse, 0x48 ;  /* 0x0000004809007836 */ /* 0x040fe20000000000 */
[----:B------:R-:W-:Y:S01]  /*a710*/  @!P2 LEA.HI R38, R38, R38, RZ, 0x1 ;  /* 0x000000262626a211 */ /* 0x000fe200078f08ff */
[----:B------:R-:W-:Y:S01]  /*a720*/  VIADD R36, R9, 0x50 ;  /* 0x0000005009247836 */ /* 0x000fe20000000000 */
[----:B------:R2:W-:Y:S02]  /*a730*/  @!P0 ST.E.64 desc[UR46][R12.64], R76 ;  /* 0x0000004c0c008985 */ /* 0x0005e4000c101b2e */
[----:B------:R-:W-:-:S02]  /*a740*/  ISETP.GE.AND P0, PT, R0, UR4, PT ;  /* 0x0000000400007c0c */ /* 0x000fc4000bf06270 */
[----:B------:R-:W-:Y:S01]  /*a750*/  @!P3 LEA.HI R8, R8, R8, RZ, 0x1 ;  /* 0x000000080808b211 */ /* 0x000fe200078f08ff */
[--C-:B-1----:R-:W-:Y:S02]  /*a760*/  @!P1 IMAD.WIDE R30, R39, 0x4, R14.reuse ;  /* 0x00000004271e9825 */ /* 0x102fe400078e020e */
[----:B------:R-:W-:Y:S02]  /*a770*/  @!P4 LEA.HI R40, R40, R40, RZ, 0x1 ;  /* 0x000000282828c211 */ /* 0x000fe400078f08ff */
[----:B0-----:R-:W-:Y:S01]  /*a780*/  @!P2 LOP3.LUT R35, R38, 0xfffffffe, RZ, 0xc0, !PT ;  /* 0xfffffffe2623a812 */ /* 0x001fe200078ec0ff */
[----:B------:R0:W-:Y:S01]  /*a790*/  @!P1 ST.E.64 desc[UR46][R30.64], R72 ;  /* 0x000000481e009985 */ /* 0x0001e2000c101b2e */
[----:B------:R-:W-:Y:S01]  /*a7a0*/  ISETP.GE.AND P1, PT, R36, UR4, PT ;  /* 0x0000000424007c0c */ /* 0x000fe2000bf26270 */
[----:B------:R-:W-:Y:S01]  /*a7b0*/  VIADD R38, R9, 0x58 ;  /* 0x0000005809267836 */ /* 0x000fe20000000000 */
[----:B------:R-:W-:Y:S01]  /*a7c0*/  @!P5 LEA.HI R41, R41, R41, RZ, 0x1 ;  /* 0x000000292929d211 */ /* 0x000fe200078f08ff */
[----:B------:R-:W-:Y:S01]  /*a7d0*/  @!P2 IMAD.WIDE R34, R35, 0x4, R14 ;  /* 0x000000042322a825 */ /* 0x000fe200078e020e */
[----:B------:R-:W-:-:S02]  /*a7e0*/  @!P3 LOP3.LUT R37, R8, 0xfffffffe, RZ, 0xc0, !PT ;  /* 0xfffffffe0825b812 */ /* 0x000fc400078ec0ff */
[----:B------:R-:W-:Y:S01]  /*a7f0*/  @!P4 LOP3.LUT R39, R40, 0xfffffffe, RZ, 0xc0, !PT ;  /* 0xfffffffe2827c812 */ /* 0x000fe200078ec0ff */
[----:B------:R-:W-:Y:S01]  /*a800*/  VIADD R8, R9, 0x60 ;  /* 0x0000006009087836 */ /* 0x000fe20000000000 */
[----:B------:R1:W-:Y:S01]  /*a810*/  @!P2 ST.E.64 desc[UR46][R34.64], R86 ;  /* 0x000000562200a985 */ /* 0x0003e2000c101b2e */
[----:B------:R-:W-:Y:S01]  /*a820*/  ISETP.GE.AND P2, PT, R38, UR4, PT ;  /* 0x0000000426007c0c */ /* 0x000fe2000bf46270 */
[--C-:B--2---:R-:W-:Y:S01]  /*a830*/  @!P3 IMAD.WIDE R12, R37, 0x4, R14.reuse ;  /* 0x00000004250cb825 */ /* 0x104fe200078e020e */
[----:B------:R-:W-:Y:S02]  /*a840*/  @!P0 LEA.HI R0, R0, R0, RZ, 0x1 ;  /* 0x0000000000008211 */ /* 0x000fe400078f08ff */
[----:B------:R-:W-:Y:S01]  /*a850*/  @!P1 LEA.HI R36, R36, R36, RZ, 0x1 ;  /* 0x0000002424249211 */ /* 0x000fe200078f08ff */
[----:B0-----:R-:W-:Y:S01]  /*a860*/  @!P4 IMAD.WIDE R30, R39, 0x4, R14 ;  /* 0x00000004271ec825 */ /* 0x001fe200078e020e */
[----:B------:R0:W-:Y:S01]  /*a870*/  @!P3 ST.E.64 desc[UR46][R12.64], R48 ;  /* 0x000000300c00b985 */ /* 0x0001e2000c101b2e */
[----:B------:R-:W-:-:S02]  /*a880*/  @!P0 LOP3.LUT R37, R0, 0xfffffffe, RZ, 0xc0, !PT ;  /* 0xfffffffe00258812 */ /* 0x000fc400078ec0ff */
[C---:B------:R-:W-:Y:S01]  /*a890*/  VIADD R40, R9.reuse, 0x68 ;  /* 0x0000006809287836 */ /* 0x040fe20000000000 */
[----:B------:R-:W-:Y:S01]  /*a8a0*/  ISETP.GE.AND P3, PT, R8, UR4, PT ;  /* 0x0000000408007c0c */ /* 0x000fe2000bf66270 */
[----:B------:R2:W-:Y:S01]  /*a8b0*/  @!P4 ST.E.64 desc[UR46][R30.64], R134 ;  /* 0x000000861e00c985 */ /* 0x0005e2000c101b2e */
[----:B------:R-:W-:Y:S01]  /*a8c0*/  @!P1 LOP3.LUT R39, R36, 0xfffffffe, RZ, 0xc0, !PT ;  /* 0xfffffffe24279812 */ /* 0x000fe200078ec0ff */
[----:B------:R-:W-:Y:S01]  /*a8d0*/  VIADD R0, R9, 0x78 ;  /* 0x0000007809007836 */ /* 0x000fe20000000000 */
[----:B-1----:R-:W-:Y:S01]  /*a8e0*/  @!P5 LOP3.LUT R35, R41, 0xfffffffe, RZ, 0xc0, !PT ;  /* 0xfffffffe2923d812 */ /* 0x002fe200078ec0ff */
[C---:B------:R-:W-:Y:S01]  /*a8f0*/  VIADD R41, R9.reuse, 0x70 ;  /* 0x0000007009297836 */ /* 0x040fe20000000000 */
[----:B------:R-:W-:Y:S02]  /*a900*/  @!P2 LEA.HI R38, R38, R38, RZ, 0x1 ;  /* 0x000000262626a211 */ /* 0x000fe400078f08ff */
[----:B------:R-:W-:Y:S01]  /*a910*/  IADD3 R36, R9, 0x80, RZ ;  /* 0x0000008009247810 */ /* 0x000fe20007ffe0ff */
[----:B------:R-:W-:Y:S01]  /*a920*/  @!P5 IMAD.WIDE R34, R35, 0x4, R14 ;  /* 0x000000042322d825 */ /* 0x000fe200078e020e */
[----:B------:R-:W-:-:S02]  /*a930*/  ISETP.GE.AND P4, PT, R41, UR4, PT ;  /* 0x0000000429007c0c */ /* 0x000fc4000bf86270 */
[----:B------:R-:W-:Y:S01]  /*a940*/  ISETP.GE.AND P6, PT, R0, UR4, PT ;  /* 0x0000000400007c0c */ /* 0x000fe2000bfc6270 */
[--C-:B0-----:R-:W-:Y:S01]  /*a950*/  @!P0 IMAD.WIDE R12, R37, 0x4, R14.reuse ;  /* 0x00000004250c8825 */ /* 0x101fe200078e020e */
[----:B------:R0:W-:Y:S01]  /*a960*/  @!P5 ST.E.64 desc[UR46][R34.64], R50 ;  /* 0x000000322200d985 */ /* 0x0001e2000c101b2e */
[----:B------:R-:W-:Y:S02]  /*a970*/  ISETP.GE.AND P5, PT, R40, UR4, PT ;  /* 0x0000000428007c0c */ /* 0x000fe4000bfa6270 */
[----:B--2---:R-:W-:Y:S01]  /*a980*/  @!P1 IMAD.WIDE R30, R39, 0x4, R14 ;  /* 0x00000004271e9825 */ /* 0x004fe200078e020e */
[----:B------:R1:W-:Y:S01]  /*a990*/  @!P0 ST.E.64 desc[UR46][R12.64], R144 ;  /* 0x000000900c008985 */ /* 0x0003e2000c101b2e */
[----:B------:R-:W-:-:S03]  /*a9a0*/  @!P3 LEA.HI R8, R8, R8, RZ, 0x1 ;  /* 0x000000080808b211 */ /* 0x000fc600078f08ff */
[----:B------:R2:W-:Y:S01]  /*a9b0*/  @!P1 ST.E.64 desc[UR46][R30.64], R146 ;  /* 0x000000921e009985 */ /* 0x0005e2000c101b2e */
[----:B------:R-:W-:Y:S02]  /*a9c0*/  ISETP.GE.AND P1, PT, R36, UR4, PT ;  /* 0x0000000424007c0c */ /* 0x000fe4000bf26270 */
[----:B------:R-:W-:Y:S01]  /*a9d0*/  @!P3 LOP3.LUT R37, R8, 0xfffffffe, RZ, 0xc0, !PT ;  /* 0xfffffffe0825b812 */ /* 0x000fe200078ec0ff */
[----:B------:R-:W-:Y:S01]  /*a9e0*/  VIADD R8, R9, 0x90 ;  /* 0x0000009009087836 */ /* 0x000fe20000000000 */
[----:B------:R-:W-:Y:S02]  /*a9f0*/  @!P4 LEA.HI R41, R41, R41, RZ, 0x1 ;  /* 0x000000292929c211 */ /* 0x000fe400078f08ff */
[----:B0-----:R-:W-:Y:S01]  /*aa00*/  @!P2 LOP3.LUT R35, R38, 0xfffffffe, RZ, 0xc0, !PT ;  /* 0xfffffffe2623a812 */ /* 0x001fe200078ec0ff */
[----:B------:R-:W-:Y:S01]  /*aa10*/  VIADD R38, R9, 0x88 ;  /* 0x0000008809267836 */ /* 0x000fe20000000000 */
[----:B------:R-:W-:Y:S01]  /*aa20*/  @!P5 LEA.HI R40, R40, R40, RZ, 0x1 ;  /* 0x000000282828d211 */ /* 0x000fe200078f08ff */
[----:B-1----:R-:W-:Y:S01]  /*aa30*/  @!P3 IMAD.WIDE R12, R37, 0x4, R14 ;  /* 0x00000004250cb825 */ /* 0x002fe200078e020e */
[----:B------:R-:W-:-:S02]  /*aa40*/  @!P6 LEA.HI R0, R0, R0, RZ, 0x1 ;  /* 0x000000000000e211 */ /* 0x000fc400078f08ff */
[----:B------:R-:W-:Y:S01]  /*aa50*/  ISETP.GE.AND P0, PT, R38, UR4, PT ;  /* 0x0000000426007c0c */ /* 0x000fe2000bf06270 */
[--C-:B------:R-:W-:Y:S01]  /*aa60*/  @!P2 IMAD.WIDE R34, R35, 0x4, R14.reuse ;  /* 0x000000042322a825 */ /* 0x100fe200078e020e */
[----:B------:R-:W-:Y:S02]  /*aa70*/  @!P5 LOP3.LUT R39, R40, 0xfffffffe, RZ, 0xc0, !PT ;  /* 0xfffffffe2827d812 */ /* 0x000fe400078ec0ff */
[----:B------:R-:W-:Y:S02]  /*aa80*/  @!P1 LEA.HI R36, R36, R36, RZ, 0x1 ;  /* 0x0000002424249211 */ /* 0x000fe400078f08ff */
[----:B------:R0:W-:Y:S01]  /*aa90*/  @!P2 ST.E.64 desc[UR46][R34.64], R54 ;  /* 0x000000362200a985 */ /* 0x0001e2000c101b2e */
[----:B--2---:R-:W-:Y:S01]  /*aaa0*/  @!P5 IMAD.WIDE R30, R39, 0x4, R14 ;  /* 0x00000004271ed825 */ /* 0x004fe200078e020e */
[----:B------:R-:W-:Y:S02]  /*aab0*/  @!P6 LOP3.LUT R37, R0, 0xfffffffe, RZ, 0xc0, !PT ;  /* 0xfffffffe0025e812 */ /* 0x000fe400078ec0ff */
[----:B------:R1:W-:Y:S01]  /*aac0*/  @!P3 ST.E.64 desc[UR46][R12.64], R4 ;  /* 0x000000040c00b985 */ /* 0x0003e2000c101b2e */
[C---:B------:R-:W-:Y:S01]  /*aad0*/  VIADD R0, R9.reuse, 0x98 ;  /* 0x0000009809007836 */ /* 0x040fe20000000000 */
[----:B------:R-:W-:Y:S01]  /*aae0*/  ISETP.GE.AND P2, PT, R8, UR4, PT ;  /* 0x0000000408007c0c */ /* 0x000fe2000bf46270 */
[----:B------:R-:W-:Y:S01]  /*aaf0*/  VIADD R39, R9, 0xa0 ;  /* 0x000000a009277836 */ /* 0x000fe20000000000 */
[----:B------:R-:W-:Y:S01]  /*ab00*/  @!P0 LEA.HI R38, R38, R38, RZ, 0x1 ;  /* 0x0000002626268211 */ /* 0x000fe200078f08ff */
[----:B------:R2:W-:Y:S01]  /*ab10*/  @!P5 ST.E.64 desc[UR46][R30.64], R136 ;  /* 0x000000881e00d985 */ /* 0x0005e2000c101b2e */
[----:B------:R-:W-:-:S02]  /*ab20*/  ISETP.GE.AND P3, PT, R0, UR4, PT ;  /* 0x0000000400007c0c */ /* 0x000fc4000bf66270 */
[----:B0-----:R-:W-:Y:S02]  /*ab30*/  @!P4 LOP3.LUT R35, R41, 0xfffffffe, RZ, 0xc0, !PT ;  /* 0xfffffffe2923c812 */ /* 0x001fe400078ec0ff */
[----:B-1----:R-:W-:-:S03]  /*ab40*/  @!P1 LOP3.LUT R13, R36, 0xfffffffe, RZ, 0xc0, !PT ;  /* 0xfffffffe240d9812 */ /* 0x002fc600078ec0ff */
[--C-:B------:R-:W-:Y:S02]  /*ab50*/  @!P4 IMAD.WIDE R34, R35, 0x4, R14.reuse ;  /* 0x000000042322c825 */ /* 0x100fe400078e020e */
[----:B------:R-:W-:Y:S02]  /*ab60*/  @!P2 LEA.HI R8, R8, R8, RZ, 0x1 ;  /* 0x000000080808a211 */ /* 0x000fe400078f08ff */
[----:B--2---:R-:W-:Y:S01]  /*ab70*/  @!P0 LOP3.LUT R31, R38, 0xfffffffe, RZ, 0xc0, !PT ;  /* 0xfffffffe261f8812 */ /* 0x004fe200078ec0ff */
[----:B------:R0:W-:Y:S01]  /*ab80*/  @!P4 ST.E.64 desc[UR46][R34.64], R6 ;  /* 0x000000062200c985 */ /* 0x0001e2000c101b2e */
[--C-:B------:R-:W-:Y:S01]  /*ab90*/  @!P6 IMAD.WIDE R4, R37, 0x4, R14.reuse ;  /* 0x000000042504e825 */ /* 0x100fe200078e020e */
[----:B------:R-:W-:Y:S02]  /*aba0*/  ISETP.GE.AND P4, PT, R39, UR4, PT ;  /* 0x0000000427007c0c */ /* 0x000fe4000bf86270 */
[----:B------:R-:W-:Y:S01]  /*abb0*/  @!P3 LEA.HI R0, R0, R0, RZ, 0x1 ;  /* 0x000000000000b211 */ /* 0x000fe200078f08ff */
[----:B------:R-:W-:Y:S01]  /*abc0*/  VIADD R30, R9, 0xa8 ;  /* 0x000000a8091e7836 */ /* 0x000fe20000000000 */
[----:B------:R1:W-:Y:S04]  /*abd0*/  @!P6 ST.E.64 desc[UR46][R4.64], R58 ;  /* 0x0000003a0400e985 */ /* 0x0003e8000c101b2e */
[----:B------:R-:W-:Y:S01]  /*abe0*/  ISETP.GE.AND P5, PT, R30, UR4, PT ;  /* 0x000000041e007c0c */ /* 0x000fe2000bfa6270 */
[----:B0-----:R-:W-:-:S04]  /*abf0*/  @!P1 IMAD.WIDE R6, R13, 0x4, R14 ;  /* 0x000000040d069825 */ /* 0x001fc800078e020e */
[----:B------:R-:W-:Y:S01]  /*ac00*/  @!P4 LEA.HI R39, R39, R39, RZ, 0x1 ;  /* 0x000000272727c211 */ /* 0x000fe200078f08ff */
[----:B------:R-:W-:Y:S01]  /*ac10*/  VIADD R34, R9, 0xb0 ;  /* 0x000000b009227836 */ /* 0x000fe20000000000 */
[----:B------:R0:W-:Y:S01]  /*ac20*/  @!P1 ST.E.64 desc[UR46][R6.64], R60 ;  /* 0x0000003c06009985 */ /* 0x0001e2000c101b2e */
[--C-:B------:R-:W-:Y:S01]  /*ac30*/  @!P0 IMAD.WIDE R12, R31, 0x4, R14.reuse ;  /* 0x000000041f0c8825 */ /* 0x100fe200078e020e */
[----:B-1----:R-:W-:Y:S02]  /*ac40*/  @!P2 LOP3.LUT R5, R8, 0xfffffffe, RZ, 0xc0, !PT ;  /* 0xfffffffe0805a812 */ /* 0x002fe400078ec0ff */
[----:B------:R-:W-:Y:S01]  /*ac50*/  ISETP.GE.AND P1, PT, R34, UR4, PT ;  /* 0x0000000422007c0c */ /* 0x000fe2000bf26270 */
[----:B------:R-:W-:Y:S01]  /*ac60*/  VIADD R35, R9, 0xb8 ;  /* 0x000000b809237836 */ /* 0x000fe20000000000 */
[----:B------:R1:W-:Y:S01]  /*ac70*/  @!P0 ST.E.64 desc[UR46][R12.64], R62 ;  /* 0x0000003e0c008985 */ /* 0x0003e2000c101b2e */
[----:B------:R-:W-:Y:S01]  /*ac80*/  @!P5 LEA.HI R30, R30, R30, RZ, 0x1 ;  /* 0x0000001e1e1ed211 */ /* 0x000fe200078f08ff */
[----:B------:R-:W-:-:S02]  /*ac90*/  @!P2 IMAD.WIDE R4, R5, 0x4, R14 ;  /* 0x000000040504a825 */ /* 0x000fc400078e020e */
[----:B------:R-:W-:Y:S02]  /*aca0*/  ISETP.GE.AND P0, PT, R35, UR4, PT ;  /* 0x0000000423007c0c */ /* 0x000fe4000bf06270 */
[----:B------:R-:W-:Y:S01]  /*acb0*/  @!P5 LOP3.LUT R31, R30, 0xfffffffe, RZ, 0xc0, !PT ;  /* 0xfffffffe1e1fd812 */ /* 0x000fe200078ec0ff */
[----:B------:R-:W-:Y:S01]  /*acc0*/  VIADD R8, R9, 0xc0 ;  /* 0x000000c009087836 */ /* 0x000fe20000000000 */
[----:B0-----:R-:W-:Y:S01]  /*acd0*/  @!P3 LOP3.LUT R7, R0, 0xfffffffe, RZ, 0xc0, !PT ;  /* 0xfffffffe0007b812 */ /* 0x001fe200078ec0ff */
[----:B------:R0:W-:Y:S02]  /*ace0*/  @!P2 ST.E.64 desc[UR46][R4.64], R128 ;  /* 0x000000800400a985 */ /* 0x0001e4000c101b2e */
[----:B------:R-:W-:Y:S01]  /*acf0*/  @!P1 LEA.HI R34, R34, R34, RZ, 0x1 ;  /* 0x0000002222229211 */ /* 0x000fe200078f08ff */
[--C-:B------:R-:W-:Y:S01]  /*ad00*/  @!P5 IMAD.WIDE R30, R31, 0x4, R14.reuse ;  /* 0x000000041f1ed825 */ /* 0x100fe200078e020e */
[----:B------:R-:W-:Y:S02]  /*ad10*/  ISETP.GE.AND P2, PT, R8, UR4, PT ;  /* 0x0000000408007c0c */ /* 0x000fe4000bf46270 */
[----:B-1----:R-:W-:Y:S01]  /*ad20*/  @!P4 LOP3.LUT R13, R39, 0xfffffffe, RZ, 0xc0, !PT ;  /* 0xfffffffe270dc812 */ /* 0x002fe200078ec0ff */
[----:B------:R-:W-:Y:S01]  /*ad30*/  @!P3 IMAD.WIDE R6, R7, 0x4, R14 ;  /* 0x000000040706b825 */ /* 0x000fe200078e020e */
[----:B------:R-:W-:-:S02]  /*ad40*/  @!P0 LEA.HI R0, R35, R35, RZ, 0x1 ;  /* 0x0000002323008211 */ /* 0x000fc400078f08ff */
[----:B------:R-:W-:Y:S01]  /*ad50*/  @!P1 LOP3.LUT R35, R34, 0xfffffffe, RZ, 0xc0, !PT ;  /* 0xfffffffe22239812 */ /* 0x000fe200078ec0ff */
[--C-:B------:R-:W-:Y:S01]  /*ad60*/  @!P4 IMAD.WIDE R12, R13, 0x4, R14.reuse ;  /* 0x000000040d0cc825 */ /* 0x100fe200078e020e */
[----:B------:R-:W-:Y:S01]  /*ad70*/  @!P0 LOP3.LUT R37, R0, 0xfffffffe, RZ, 0xc0, !PT ;  /* 0xfffffffe00258812 */ /* 0x000fe200078ec0ff */
[----:B------:R1:W-:Y:S02]  /*ad80*/  @!P3 ST.E.64 desc[UR46][R6.64], R124 ;  /* 0x0000007c0600b985 */ /* 0x0003e4000c101b2e */
[----:B0-----:R-:W-:Y:S02]  /*ad90*/  @!P1 IMAD.WIDE R4, R35, 0x4, R14 ;  /* 0x0000000423049825 */ /* 0x001fe400078e020e */
[----:B------:R0:W-:Y:S01]  /*ada0*/  @!P4 ST.E.64 desc[UR46][R12.64], R16 ;  /* 0x000000100c00c985 */ /* 0x0001e2000c101b2e */
[----:B------:R-:W-:Y:S01]  /*adb0*/  @!P2 LEA.HI R8, R8, R8, RZ, 0x1 ;  /* 0x000000080808a211 */ /* 0x000fe200078f08ff */
[C---:B------:R-:W-:Y:S02]  /*adc0*/  VIADD R0, R9.reuse, 0xd0 ;  /* 0x000000d009007836 */ /* 0x040fe40000000000 */
[----:B------:R2:W-:Y:S01]  /*add0*/  @!P5 ST.E.64 desc[UR46][R30.64], R18 ;  /* 0x000000121e00d985 */ /* 0x0005e2000c101b2e */
[----:B------:R-:W-:-:S03]  /*ade0*/  VIADD R34, R9, 0xc8 ;  /* 0x000000c809227836 */ /* 0x000fc60000000000 */
[----:B------:R3:W-:Y:S01]  /*adf0*/  @!P1 ST.E.64 desc[UR46][R4.64], R20 ;  /* 0x0000001404009985 */ /* 0x0007e2000c101b2e */
[----:B------:R-:W-:Y:S01]  /*ae00*/  ISETP.GE.AND P1, PT, R0, UR4, PT ;  /* 0x0000000400007c0c */ /* 0x000fe2000bf26270 */
[----:B-1----:R-:W-:Y:S01]  /*ae10*/  @!P0 IMAD.WIDE R6, R37, 0x4, R14 ;  /* 0x0000000425068825 */ /* 0x002fe200078e020e */
[----:B------:R-:W-:-:S03]  /*ae20*/  ISETP.GE.AND P3, PT, R34, UR4, PT ;  /* 0x0000000422007c0c */ /* 0x000fc6000bf66270 */
[C---:B0-----:R-:W-:Y:S01]  /*ae30*/  VIADD R12, R9.reuse, 0xd8 ;  /* 0x000000d8090c7836 */ /* 0x041fe20000000000 */
[----:B------:R0:W-:Y:S01]  /*ae40*/  @!P0 ST.E.64 desc[UR46][R6.64], R24 ;  /* 0x0000001806008985 */ /* 0x0001e2000c101b2e */
[C---:B------:R-:W-:Y:S01]  /*ae50*/  VIADD R16, R9.reuse, 0xe0 ;  /* 0x000000e009107836 */ /* 0x040fe20000000000 */
[----:B------:R-:W-:Y:S01]  /*ae60*/  @!P2 LOP3.LUT R13, R8, 0xfffffffe, RZ, 0xc0, !PT ;  /* 0xfffffffe080da812 */ /* 0x000fe200078ec0ff */
[C---:B--2---:R-:W-:Y:S01]  /*ae70*/  VIADD R18, R9.reuse, 0xe8 ;  /* 0x000000e809127836 */ /* 0x044fe20000000000 */
[----:B------:R-:W-:Y:S02]  /*ae80*/  ISETP.GE.AND P0, PT, R12, UR4, PT ;  /* 0x000000040c007c0c */ /* 0x000fe4000bf06270 */
[----:B------:R-:W-:Y:S01]  /*ae90*/  IADD3 R19, R9, 0xf0, RZ ;  /* 0x000000f009137810 */ /* 0x000fe20007ffe0ff */
[----:B---3--:R-:W-:Y:S01]  /*aea0*/  @!P2 IMAD.WIDE R4, R13, 0x4, R14 ;  /* 0x000000040d04a825 */ /* 0x008fe200078e020e */
[----:B------:R-:W-:Y:S02]  /*aeb0*/  ISETP.GE.AND P4, PT, R16, UR4, PT ;  /* 0x0000000410007c0c */ /* 0x000fe4000bf86270 */
[----:B------:R-:W-:Y:S01]  /*aec0*/  ISETP.GE.AND P5, PT, R18, UR4, PT ;  /* 0x0000000412007c0c */ /* 0x000fe2000bfa6270 */
[----:B------:R-:W-:Y:S01]  /*aed0*/  VIADD R9, R9, 0xf8 ;  /* 0x000000f809097836 */ /* 0x000fe20000000000 */
[----:B------:R-:W-:Y:S01]  /*aee0*/  ISETP.GE.AND P6, PT, R19, UR4, PT ;  /* 0x0000000413007c0c */ /* 0x000fe2000bfc6270 */
[----:B------:R1:W-:Y:S01]  /*aef0*/  @!P2 ST.E.64 desc[UR46][R4.64], R22 ;  /* 0x000000160400a985 */ /* 0x0003e2000c101b2e */
[----:B------:R-:W-:-:S02]  /*af00*/  @!P1 LEA.HI R0, R0, R0, RZ, 0x1 ;  /* 0x0000000000009211 */ /* 0x000fc400078f08ff */
[----:B------:R-:W-:Y:S02]  /*af10*/  @!P3 LEA.HI R34, R34, R34, RZ, 0x1 ;  /* 0x000000222222b211 */ /* 0x000fe400078f08ff */
[----:B------:R-:W-:Y:S02]  /*af20*/  @!P1 LOP3.LUT R13, R0, 0xfffffffe, RZ, 0xc0, !PT ;  /* 0xfffffffe000d9812 */ /* 0x000fe400078ec0ff */
[----:B------:R-:W-:Y:S02]  /*af30*/  @!P0 LEA.HI R0, R12, R12, RZ, 0x1 ;  /* 0x0000000c0c008211 */ /* 0x000fe400078f08ff */
[----:B0-----:R-:W-:Y:S01]  /*af40*/  @!P3 LOP3.LUT R7, R34, 0xfffffffe, RZ, 0xc0, !PT ;  /* 0xfffffffe2207b812 */ /* 0x001fe200078ec0ff */
[--C-:B------:R-:W-:Y:S01]  /*af50*/  @!P1 IMAD.WIDE R12, R13, 0x4, R14.reuse ;  /* 0x000000040d0c9825 */ /* 0x100fe200078e020e */
[----:B------:R-:W-:Y:S02]  /*af60*/  @!P4 LEA.HI R16, R16, R16, RZ, 0x1 ;  /* 0x000000101010c211 */ /* 0x000fe400078f08ff */
[----:B------:R-:W-:Y:S01]  /*af70*/  @!P0 LOP3.LUT R17, R0, 0xfffffffe, RZ, 0xc0, !PT ;  /* 0xfffffffe00118812 */ /* 0x000fe200078ec0ff */
[----:B------:R-:W-:Y:S01]  /*af80*/  @!P3 IMAD.WIDE R6, R7, 0x4, R14 ;  /* 0x000000040706b825 */ /* 0x000fe200078e020e */
[----:B------:R-:W-:-:S02]  /*af90*/  @!P5 LEA.HI R18, R18, R18, RZ, 0x1 ;  /* 0x000000121212d211 */ /* 0x000fc400078f08ff */
[----:B------:R-:W-:Y:S02]  /*afa0*/  @!P6 LEA.HI R0, R19, R19, RZ, 0x1 ;  /* 0x000000131300e211 */ /* 0x000fe400078f08ff */
[----:B------:R-:W-:Y:S01]  /*afb0*/  @!P4 LOP3.LUT R19, R16, 0xfffffffe, RZ, 0xc0, !PT ;  /* 0xfffffffe1013c812 */ /* 0x000fe200078ec0ff */
[--C-:B------:R-:W-:Y:S01]  /*afc0*/  @!P0 IMAD.WIDE R16, R17, 0x4, R14.reuse ;  /* 0x0000000411108825 */ /* 0x100fe200078e020e */
[----:B------:R-:W-:Y:S01]  /*afd0*/  @!P5 LOP3.LUT R21, R18, 0xfffffffe, RZ, 0xc0, !PT ;  /* 0xfffffffe1215d812 */ /* 0x000fe200078ec0ff */
[----:B------:R0:W-:Y:S01]  /*afe0*/  @!P3 ST.E.64 desc[UR46][R6.64], R42 ;  /* 0x0000002a0600b985 */ /* 0x0001e2000c101b2e */
[----:B-1----:R-:W-:Y:S01]  /*aff0*/  @!P6 LOP3.LUT R23, R0, 0xfffffffe, RZ, 0xc0, !PT ;  /* 0xfffffffe0017e812 */ /* 0x002fe200078ec0ff */
[--C-:B------:R-:W-:Y:S02]  /*b000*/  @!P4 IMAD.WIDE R4, R19, 0x4, R14.reuse ;  /* 0x000000041304c825 */ /* 0x100fe400078e020e */
[----:B------:R1:W-:Y:S02]  /*b010*/  @!P1 ST.E.64 desc[UR46][R12.64], R26 ;  /* 0x0000001a0c009985 */ /* 0x0003e4000c101b2e */
[----:B------:R-:W-:-:S02]  /*b020*/  @!P6 IMAD.WIDE R18, R23, 0x4, R14 ;  /* 0x000000041712e825 */ /* 0x000fc400078e020e */
[----:B------:R1:W-:Y:S01]  /*b030*/  @!P0 ST.E.64 desc[UR46][R16.64], R64 ;  /* 0x0000004010008985 */ /* 0x0003e2000c101b2e */
[----:B------:R-:W-:-:S03]  /*b040*/  ISETP.GE.AND P0, PT, R9, UR4, PT ;  /* 0x0000000409007c0c */ /* 0x000fc6000bf06270 */
[----:B------:R1:W-:Y:S01]  /*b050*/  @!P4 ST.E.64 desc[UR46][R4.64], R10 ;  /* 0x0000000a0400c985 */ /* 0x0003e2000c101b2e */
[----:B0-----:R-:W-:-:S05]  /*b060*/  @!P5 IMAD.WIDE R6, R21, 0x4, R14 ;  /* 0x000000041506d825 */ /* 0x001fca00078e020e */
[----:B------:R1:W-:Y:S04]  /*b070*/  @!P5 ST.E.64 desc[UR46][R6.64], R28 ;  /* 0x0000001c0600d985 */ /* 0x0003e8000c101b2e */
[----:B------:R1:W-:Y:S01]  /*b080*/  @!P6 ST.E.64 desc[UR46][R18.64], R32 ;  /* 0x000000201200e985 */ /* 0x0003e2000c101b2e */
[----:B------:R-:W-:Y:S05]  /*b090*/  @P0 BRA `(.L_x_8) ;  /* 0x0000005000b80947 */ /* 0x000fea0003800000 */
[----:B------:R-:W-:-:S04]  /*b0a0*/  LEA.HI R9, R9, R9, RZ, 0x1 ;  /* 0x0000000909097211 */ /* 0x000fc800078f08ff */
[----:B------:R-:W-:-:S05]  /*b0b0*/  LOP3.LUT R9, R9, 0xfffffffe, RZ, 0xc0, !PT ;  /* 0xfffffffe09097812 */ /* 0x000fca00078ec0ff */
[----:B------:R-:W-:-:S05]  /*b0c0*/  IMAD.WIDE R14, R9, 0x4, R14 ;  /* 0x00000004090e7825 */ /* 0x000fca00078e020e */
[----:B------:R0:W-:Y:S01]  /*b0d0*/  ST.E.64 desc[UR46][R14.64], R2 ;  /* 0x000000020e007985 */ /* 0x0001e2000c101b2e */
[----:B------:R-:W-:Y:S05]  /*b0e0*/  BRA `(.L_x_8) ;  /* 0x0000005000a47947 */ /* 0x000fea0003800000 */
.L_x_35:
[----:B------:R-:W0:Y:S02]  /*b0f0*/  S2R R0, SR_TID.X ;  /* 0x0000000000007919 */ /* 0x000e240000002100 */
[----:B0-----:R-:W-:-:S05]  /*b100*/  VIADD R2, R0, 0xffffff80 ;  /* 0xffffff8000027836 */ /* 0x001fca0000000000 */
[----:B------:R-:W-:-:S13]  /*b110*/  ISETP.GT.AND P0, PT, R2, 0x7f, PT ;  /* 0x0000007f0200780c */ /* 0x000fda0003f04270 */
[----:B------:R-:W-:Y:S05]  /*b120*/  @P0 BRA `(.L_x_8) ;  /* 0x0000005000940947 */ /* 0x000fea0003800000 */
[----:B------:R-:W0:Y:S01]  /*b130*/  S2R R3, SR_CTAID.X ;  /* 0x0000000000037919 */ /* 0x000e220000002500 */
[----:B------:R-:W1:Y:S01]  /*b140*/  LDC R6, c[0x0][0xbe8] ;  /* 0x0002fa00ff067b82 */ /* 0x000e620000000800 */
[----:B------:R-:W-:Y:S01]  /*b150*/  ULDC UR4, c[0x0][0xa88] ;  /* 0x0002a20000047ab9 */ /* 0x000fe20000000800 */
[----:B0-----:R-:W-:Y:S02]  /*b160*/  IMAD R0, R3, 0x80, R0 ;  /* 0x0000008003007824 */ /* 0x001fe400078e0200 */
[----:B-1----:R-:W-:Y:S02]  /*b170*/  IMAD R3, R6, UR4, RZ ;  /* 0x0000000406037c24 */ /* 0x002fe4000f8e02ff */
[----:B------:R-:W-:-:S05]  /*b180*/  VIADD R0, R0, 0xffffff80 ;  /* 0xffffff8000007836 */ /* 0x000fca0000000000 */
[----:B------:R-:W-:-:S13]  /*b190*/  ISETP.GE.AND P0, PT, R0, R3, PT ;  /* 0x000000030000720c */ /* 0x000fda0003f06270 */
[----:B------:R-:W-:Y:S05]  /*b1a0*/  @P0 BRA `(.L_x_8) ;  /* 0x0000005000740947 */ /* 0x000fea0003800000 */
[----:B------:R-:W-:Y:S01]  /*b1b0*/  ISETP.NE.AND P0, PT, R6, 0x1, PT ;  /* 0x000000010600780c */ /* 0x000fe20003f05270 */
[----:B------:R-:W0:Y:S01]  /*b1c0*/  LDC.64 R10, c[0x0][0xbd8] ;  /* 0x0002f600ff0a7b82 */ /* 0x000e220000000a00 */
[----:B------:R-:W-:Y:S01]  /*b1d0*/  USHF.R.S32.HI UR6, URZ, 0x1f, UR38 ;  /* 0x0000001f3f067899 */ /* 0x000fe20008011426 */
[----:B------:R-:W-:Y:S01]  /*b1e0*/  IMAD.MOV.U32 R5, RZ, RZ, R0 ;  /* 0x000000ffff057224 */ /* 0x000fe200078e0000 */
[----:B------:R-:W-:Y:S02]  /*b1f0*/  ULDC.64 UR8, c[0x0][0xbd0] ;  /* 0x0002f40000087ab9 */ /* 0x000fe40000000a00 */
[----:B------:R-:W-:Y:S02]  /*b200*/  UIMAD UR6, UR6, UR8, URZ ;  /* 0x00000008060672a4 */ /* 0x000fe4000f8e023f */
[----:B------:R-:W-:Y:S01]  /*b210*/  UIMAD.WIDE.U32 UR4, UR38, UR8, URZ ;  /* 0x00000008260472a5 */ /* 0x000fe2000f8e003f */
[----:B------:R-:W1:Y:S01]  /*b220*/  S2UR UR7, SR_CTAID.Y ;  /* 0x00000000000779c3 */ /* 0x000e620000002600 */
[----:B------:R-:W-:-:S04]  /*b230*/  UIMAD UR6, UR38, UR9, UR6 ;  /* 0x00000009260672a4 */ /* 0x000fc8000f8e0206 */
[----:B------:R-:W-:Y:S02]  /*b240*/  UIADD3 UR6, UR5, UR6, URZ ;  /* 0x0000000605067290 */ /* 0x000fe4000fffe03f */
[----:B------:R-:W-:Y:S01]  /*b250*/  IMAD.U32 R3, RZ, RZ, UR5 ;  /* 0x00000005ff037e24 */ /* 0x000fe2000f8e00ff */
[----:B------:R-:W2:Y:S01]  /*b260*/  @P0 LDC R7, c[0x0][0xbec] ;  /* 0x0002fb00ff070b82 */ /* 0x000ea20000000800 */
[----:B------:R-:W-:Y:S01]  /*b270*/  IMAD.U32 R2, RZ, RZ, UR4 ;  /* 0x00000004ff027e24 */ /* 0x000fe2000f8e00ff */
[----:B------:R-:W-:Y:S01]  /*b280*/  ULDC.64 UR4, c[0x0][0xbe0] ;  /* 0x0002f80000047ab9 */ /* 0x000fe20000000a00 */
[----:B------:R-:W-:-:S05]  /*b290*/  IMAD.U32 R3, RZ, RZ, UR6 ;  /* 0x00000006ff037e24 */ /* 0x000fca000f8e00ff */
[----:B------:R-:W3:Y:S01]  /*b2a0*/  @P0 LDC R9, c[0x0][0xbf0] ;  /* 0x0002fc00ff090b82 */ /* 0x000ee20000000800 */
[C---:B0-----:R-:W-:Y:S02]  /*b2b0*/  IMAD R12, R10.reuse, UR40, RZ ;  /* 0x000000280a0c7c24 */ /* 0x041fe4000f8e02ff */
[----:B------:R-:W-:-:S04]  /*b2c0*/  IMAD.WIDE.U32 R2, R10, UR37, R2 ;  /* 0x000000250a027c25 */ /* 0x000fc8000f8e0002 */
[----:B------:R-:W-:Y:S01]  /*b2d0*/  IMAD R11, R11, UR37, R12 ;  /* 0x000000250b0b7c24 */ /* 0x000fe2000f8e020c */
[----:B------:R-:W1:Y:S03]  /*b2e0*/  LDC R8, c[0x0][0xc50] ;  /* 0x00031400ff087b82 */ /* 0x000e660000000800 */
[----:B------:R-:W-:Y:S02]  /*b2f0*/  IMAD.IADD R3, R11, 0x1, R3 ;  /* 0x000000010b037824 */ /* 0x000fe400078e0203 */
[----:B--2---:R-:W-:-:S04]  /*b300*/  @P0 IMAD.HI.U32 R4, R0, R7, RZ ;  /* 0x0000000700040227 */ /* 0x004fc800078e00ff */
[----:B------:R-:W-:Y:S01]  /*b310*/  IMAD R7, RZ, RZ, -UR38 ;  /* 0x80000026ff077e24 */ /* 0x000fe2000f8e02ff */
[----:B---3--:R-:W-:-:S03]  /*b320*/  @P0 SHF.R.U32.HI R5, RZ, R9, R4 ;  /* 0x00000009ff050219 */ /* 0x008fc60000011604 */
[----:B-1----:R-:W-:Y:S02]  /*b330*/  IMAD R9, R8, R7, UR7 ;  /* 0x0000000708097e24 */ /* 0x002fe4000f8e0207 */
[----:B------:R-:W-:Y:S02]  /*b340*/  IMAD.MOV R7, RZ, RZ, -R5 ;  /* 0x000000ffff077224 */ /* 0x000fe400078e0a05 */
[----:B------:R-:W-:Y:S01]  /*b350*/  IMAD.WIDE.U32 R2, R9, UR4, R2 ;  /* 0x0000000409027c25 */ /* 0x000fe2000f8e0002 */
[----:B------:R-:W-:-:S03]  /*b360*/  SHF.R.S32.HI R4, RZ, 0x1f, R9 ;  /* 0x0000001fff047819 */ /* 0x000fc60000011409 */
[----:B------:R-:W-:Y:S01]  /*b370*/  IMAD R7, R6, R7, R0 ;  /* 0x0000000706077224 */ /* 0x000fe200078e0200 */
[----:B------:R-:W-:Y:S01]  /*b380*/  IADD3 R2, P0, R5, R2, RZ ;  /* 0x0000000205027210 */ /* 0x000fe20007f1e0ff */
[----:B------:R-:W-:-:S03]  /*b390*/  IMAD R4, R4, UR4, RZ ;  /* 0x0000000404047c24 */ /* 0x000fc6000f8e02ff */
[----:B------:R-:W-:Y:S01]  /*b3a0*/  SHF.R.S32.HI R0, RZ, 0x1f, R7 ;  /* 0x0000001fff007819 */ /* 0x000fe20000011407 */
[----:B------:R-:W-:Y:S01]  /*b3b0*/  IMAD R4, R9, UR5, R4 ;  /* 0x0000000509047c24 */ /* 0x000fe2000f8e0204 */
[----:B------:R-:W-:Y:S01]  /*b3c0*/  SHF.R.S32.HI R9, RZ, 0x1f, R5 ;  /* 0x0000001fff097819 */ /* 0x000fe20000011405 */
[----:B------:R-:W-:Y:S02]  /*b3d0*/  ULDC.64 UR4, c[0x0][0xbc8] ;  /* 0x0002f20000047ab9 */ /* 0x000fe40000000a00 */
[----:B------:R-:W-:Y:S01]  /*b3e0*/  IMAD R0, R0, UR4, RZ ;  /* 0x0000000400007c24 */ /* 0x000fe2000f8e02ff */
[----:B------:R-:W-:-:S03]  /*b3f0*/  IADD3.X R3, R9, R3, R4, P0, !PT ;  /* 0x0000000309037210 */ /* 0x000fc600007fe404 */
[C---:B------:R-:W-:Y:S02]  /*b400*/  IMAD R5, R7.reuse, UR5, R0 ;  /* 0x0000000507057c24 */ /* 0x040fe4000f8e0200 */
[----:B------:R-:W-:Y:S01]  /*b410*/  IMAD.WIDE.U32 R2, R7, UR4, R2 ;  /* 0x0000000407027c25 */ /* 0x000fe2000f8e0002 */
[----:B------:R-:W-:-:S03]  /*b420*/  ULDC.64 UR4, c[0x0][0xba8] ;  /* 0x0002ea0000047ab9 */ /* 0x000fc60000000a00 */
[----:B------:R-:W-:Y:S01]  /*b430*/  IMAD.IADD R3, R3, 0x1, R5 ;  /* 0x0000000103037824 */ /* 0x000fe200078e0205 */
[----:B------:R-:W-:-:S04]  /*b440*/  LEA R4, P0, R2, UR4, 0x2 ;  /* 0x0000000402047c11 */ /* 0x000fc8000f8010ff */
[----:B------:R-:W-:Y:S01]  /*b450*/  LEA.HI.X R5, R2, UR5, R3, 0x2, P0 ;  /* 0x0000000502057c11 */ /* 0x000fe200080f1403 */
[----:B------:R-:W-:-:S05]  /*b460*/  IMAD.MOV.U32 R3, RZ, RZ, -0x800000 ;  /* 0xff800000ff037424 */ /* 0x000fca00078e00ff */
[----:B------:R0:W-:Y:S01]  /*b470*/  STG.E desc[UR46][R4.64], R3 ;  /* 0x0000000304007986 */ /* 0x0001e2000c10192e */
[----:B------:R-:W-:Y:S05]  /*b480*/  BRA `(.L_x_8) ;  /* 0x0000004c00bc7947 */ /* 0x000fea0003800000 */
.L_x_6:
[----:B------:R-:W-:-:S08]  /*b490*/  NOP ;  /* 0x0000000000007918 */ /* 0x000fd00000000000 */
[----:B------:R-:W0:-:S00]  /*b4a0*/  USETMAXREG.DEALLOC.CTAPOOL 0x28 ;  /* 0x00000028000079c8 */ /* 0x000e0000080e0500 */
[----:B0-----:R-:W-:Y:S01]  /*b4b0*/  LOP3.LUT R22, R0, 0x3, RZ, 0xc0, !PT ;  /* 0x0000000300167812 */ /* 0x001fe200078ec0ff */
[----:B------:R-:W0:Y:S05]  /*b4c0*/  S2R R24, SR_CTAID.Z ;  /* 0x0000000000187919 */ /* 0x000e2a0000002700 */
[----:B-1----:R-:W1:Y:S01]  /*b4d0*/  S2UR UR6, SR_CTAID.Y ;  /* 0x00000000000679c3 */ /* 0x002e620000002600 */
[----:B------:R-:W2:Y:S02]  /*b4e0*/  SHFL.IDX PT, R0, R22, RZ, 0x1f ;  /* 0x00001fff16007589 */ /* 0x000ea400000e0000 */
[----:B--2---:R-:W-:-:S13]  /*b4f0*/  ISETP.NE.AND P0, PT, R0, RZ, PT ;  /* 0x000000ff0000720c */ /* 0x004fda0003f05270 */
[----:B01----:R-:W-:Y:S05]  /*b500*/  @!P0 BRA `(.L_x_38) ;  /* 0x0000000000288947 */ /* 0x003fea0003800000 */
[----:B------:R-:W-:Y:S01]  /*b510*/  ULDC UR7, c[0x0][0xc50] ;  /* 0x0003140000077ab9 */ /* 0x000fe20000000800 */
[----:B------:R-:W-:Y:S01]  /*b520*/  UMOV UR40, UR6 ;  /* 0x0000000600287c82 */ /* 0x000fe20008000000 */
[----:B------:R-:W-:-:S06]  /*b530*/  UISETP.NE.AND UP0, UPT, UR7, 0x1, UPT ;  /* 0x000000010700788c */ /* 0x000fcc000bf05270 */
[----:B------:R-:W-:-:S13]  /*b540*/  PLOP3.LUT P0, PT, PT, PT, UP0, 0x80, 0x0 ;  /* 0x000000000000781c */ /* 0x000fda0003f0f008 */
[----:B------:R-:W-:Y:S05]  /*b550*/  @!P0 BRA `(.L_x_39) ;  /* 0x0000000000308947 */ /* 0x000fea0003800000 */
[----:B------:R-:W-:Y:S01]  /*b560*/  ULDC UR4, c[0x0][0xc54] ;  /* 0x0003150000047ab9 */ /* 0x000fe20000000800 */
[----:B------:R-:W-:Y:S01]  /*b570*/  ULDC UR40, c[0x0][0xc58] ;  /* 0x0003160000287ab9 */ /* 0x000fe20000000800 */
[----:B------:R-:W-:-:S04]  /*b580*/  UIMAD.WIDE.U32 UR4, UR6, UR4, URZ ;  /* 0x00000004060472a5 */ /* 0x000fc8000f8e003f */
[----:B------:R-:W-:Y:S01]  /*b590*/  USHF.R.U32.HI UR40, URZ, UR40, UR5 ;  /* 0x000000283f287299 */ /* 0x000fe20008011605 */
[----:B------:R-:W-:Y:S11]  /*b5a0*/  BRA `(.L_x_39) ;  /* 0x00000000001c7947 */ /* 0x000ff60003800000 */
.L_x_38:
[----:B------:R-:W-:Y:S01]  /*b5b0*/  ULDC UR7, c[0x0][0xc50] ;  /* 0x0003140000077ab9 */ /* 0x000fe20000000800 */
[----:B------:R-:W-:Y:S01]  /*b5c0*/  UMOV UR40, UR6 ;  /* 0x0000000600287c82 */ /* 0x000fe20008000000 */
[----:B------:R-:W-:-:S11]  /*b5d0*/  UISETP.NE.AND UP0, UPT, UR7, 0x1, UPT ;  /* 0x000000010700788c */ /* 0x000fd6000bf05270 */
[----:B------:R-:W-:Y:S01]  /*b5e0*/  @UP0 ULDC UR4, c[0x0][0xc54] ;  /* 0x0003150000040ab9 */ /* 0x000fe20000000800 */
[----:B------:R-:W-:Y:S01]  /*b5f0*/  @UP0 ULDC UR8, c[0x0][0xc58] ;  /* 0x0003160000080ab9 */ /* 0x000fe20000000800 */
[----:B------:R-:W-:-:S04]  /*b600*/  UIMAD.WIDE.U32 UR4, UR6, UR4, URZ ;  /* 0x00000004060472a5 */ /* 0x000fc8000f8e003f */
[----:B------:R-:W-:-:S12]  /*b610*/  @UP0 USHF.R.U32.HI UR40, URZ, UR8, UR5 ;  /* 0x000000083f280299 */ /* 0x000fd80008011605 */
.L_x_39:
[----:B------:R-:W-:Y:S01]  /*b620*/  ISETP.GE.AND P0, PT, R24, RZ, PT ;  /* 0x000000ff1800720c */ /* 0x000fe20003f06270 */
[----:B------:R-:W-:Y:S01]  /*b630*/  UIADD3 UR4, -UR40, URZ, URZ ;  /* 0x0000003f28047290 */ /* 0x000fe2000fffe13f */
[----:B------:R-:W-:Y:S01]  /*b640*/  MOV R21, 0x1 ;  /* 0x0000000100157802 */ /* 0x000fe20000000f00 */
[----:B------:R-:W-:Y:S02]  /*b650*/  IMAD.MOV.U32 R0, RZ, RZ, RZ ;  /* 0x000000ffff007224 */ /* 0x000fe400078e00ff */
[----:B------:R-:W-:Y:S01]  /*b660*/  UIMAD UR4, UR7, UR4, UR6 ;  /* 0x00000004070472a4 */ /* 0x000fe2000f8e0206 */
[----:B------:R-:W-:-:S07]  /*b670*/  IMAD.MOV.U32 R2, RZ, RZ, 0x1 ;  /* 0x00000001ff027424 */ /* 0x000fce00078e00ff */
[----:B------:R-:W-:Y:S05]  /*b680*/  @!P0 BRA `(.L_x_40) ;  /* 0x00000048006c8947 */ /* 0x000fea0003800000 */
[----:B------:R-:W0:Y:S01]  /*b690*/  LDC.64 R2, c[0x0][0xa28] ;  /* 0x00028a00ff027b82 */ /* 0x000e220000000a00 */
[----:B------:R-:W-:Y:S01]  /*b6a0*/  ULDC.64 UR6, c[0x0][0x418] ;  /* 0x0001060000067ab9 */ /* 0x000fe20000000a00 */
[----:B------:R-:W-:Y:S01]  /*b6b0*/  ULDC UR5, c[0x0][0x424] ;  /* 0x0001090000057ab9 */ /* 0x000fe20000000800 */
[----:B------:R-:W-:Y:S01]  /*b6c0*/  ULDC UR38, c[0x0][0x2f0] ;  /* 0x0000bc0000267ab9 */ /* 0x000fe20000000800 */
[----:B------:R-:W-:Y:S01]  /*b6d0*/  IMAD.MOV.U32 R16, RZ, RZ, RZ ;  /* 0x000000ffff107224 */ /* 0x000fe200078e00ff */
[----:B0-----:R-:W-:-:S04]  /*b6e0*/  ISETP.NE.U32.AND P0, PT, R2, RZ, PT ;  /* 0x000000ff0200720c */ /* 0x001fc80003f05070 */
[----:B------:R-:W-:Y:S01]  /*b6f0*/  ISETP.NE.AND.EX P0, PT, R3, RZ, PT, P0 ;  /* 0x000000ff0300720c */ /* 0x000fe20003f05300 */
[----:B------:R-:W-:-:S12]  /*b700*/  UISETP.NE.U32.AND UP0, UPT, UR6, URZ, UPT ;  /* 0x0000003f0600728c */ /* 0x000fd8000bf05070 */
[----:B------:R-:W0:Y:S01]  /*b710*/  @P0 LDC.64 R2, c[0x0][0xa28] ;  /* 0x00028a00ff020b82 */ /* 0x000e220000000a00 */
[----:B------:R-:W-:-:S04]  /*b720*/  UISETP.NE.AND.EX UP0, UPT, UR7, URZ, UPT, UP0 ;  /* 0x0000003f0700728c */ /* 0x000fc8000bf05300 */
[----:B------:R-:W-:-:S04]  /*b730*/  USEL UR5, UR5, 0x1, UP0 ;  /* 0x0000000105057887 */ /* 0x000fc80008000000 */
[----:B------:R-:W-:Y:S01]  /*b740*/  UIMAD UR38, UR5, UR38, URZ ;  /* 0x00000026052672a4 */ /* 0x000fe2000f8e023f */
[----:B------:R-:W1:Y:S03]  /*b750*/  S2R R25, SR_CTAID.X ;  /* 0x0000000000197919 */ /* 0x000e660000002500 */
[----:B------:R-:W-:Y:S02]  /*b760*/  UISETP.GE.AND UP0, UPT, UR38, 0x1, UPT ;  /* 0x000000012600788c */ /* 0x000fe4000bf06270 */
[----:B------:R-:W-:Y:S01]  /*b770*/  UIADD3 UR5, UR38, 0x7f, URZ ;  /* 0x0000007f26057890 */ /* 0x000fe2000fffe03f */
[----:B0-----:R-:W-:-:S05]  /*b780*/  @P0 IMAD.WIDE R2, R24, 0x4, R2 ;  /* 0x0000000418020825 */ /* 0x001fca00078e0202 */
[----:B------:R0:W5:Y:S01]  /*b790*/  @P0 LDG.E R16, desc[UR46][R2.64] ;  /* 0x0000002e02100981 */ /* 0x000162000c1e1900 */
[----:B------:R-:W-:Y:S01]  /*b7a0*/  PLOP3.LUT P0, PT, PT, PT, UP0, 0x80, 0x0 ;  /* 0x000000000000781c */ /* 0x000fe20003f0f008 */
[----:B------:R-:W-:Y:S02]  /*b7b0*/  USHF.R.S32.HI UR6, URZ, 0x1f, UR5 ;  /* 0x0000001f3f067899 */ /* 0x000fe40008011405 */
[----:B------:R-:W-:Y:S02]  /*b7c0*/  ULOP3.LUT UR44, UR4, 0xffff, URZ, 0xc0, !UPT ;  /* 0x0000ffff042c7892 */ /* 0x000fe4000f8ec03f */
[----:B------:R-:W-:Y:S01]  /*b7d0*/  ULEA.HI UR6, UR6, UR5, URZ, 0x7 ;  /* 0x0000000506067291 */ /* 0x000fe2000f8f383f */
[----:B------:R-:W-:-:S03]  /*b7e0*/  UMOV UR37, URZ ;  /* 0x0000003f00257c82 */ /* 0x000fc60008000000 */
[----:B------:R-:W-:-:S04]  /*b7f0*/  USHF.R.S32.HI UR41, URZ, 0x7, UR6 ;  /* 0x000000073f297899 */ /* 0x000fc80008011406 */
[----:B01----:R-:W-:Y:S08]  /*b800*/  @!P0 BRA `(.L_x_41) ;  /* 0x0000000000848947 */ /* 0x003ff00003800000 */
[----:B------:R-:W-:-:S03]  /*b810*/  USHF.R.U32.HI UR6, URZ, 0x10, UR4 ;  /* 0x000000103f067899 */ /* 0x000fc60008011604 */
[----:B------:R-:W-:Y:S01]  /*b820*/  UMOV UR4, URZ ;  /* 0x0000003f00047c82 */ /* 0x000fe20008000000 */
[----:B------:R-:W-:-:S11]  /*b830*/  UISETP.NE.AND UP0, UPT, UR6, URZ, UPT ;  /* 0x0000003f0600728c */ /* 0x000fd6000bf05270 */
[----:B------:R-:W-:Y:S02]  /*b840*/  @!UP0 ULDC UR6, c[0x0][0x9f0] ;  /* 0x00027c0000068ab9 */ /* 0x000fe40000000800 */
[----:B------:R-:W-:Y:S01]  /*b850*/  IABS R0, UR6 ;  /* 0x0000000600007c13 */ /* 0x000fe20008000000 */
[----:B------:R-:W-:Y:S02]  /*b860*/  UIADD3 UR7, UR41, -0x1, UR6 ;  /* 0xffffffff29077890 */ /* 0x000fe4000fffe006 */
[----:B------:R-:W-:Y:S02]  /*b870*/  IABS R4, UR6 ;  /* 0x0000000600047c13 */ /* 0x000fe40008000000 */
[----:B------:R-:W-:Y:S02]  /*b880*/  R2UR UR10, R0 ;  /* 0x00000000000a72ca */ /* 0x000fe400000e0000 */
[----:B------:R-:W-:Y:S01]  /*b890*/  IABS R3, UR7 ;  /* 0x0000000700037c13 */ /* 0x000fe20008000000 */
[----:B------:R-:W-:-:S03]  /*b8a0*/  ULOP3.LUT UR7, UR7, UR6, URZ, 0x3c, !UPT ;  /* 0x0000000607077292 */ /* 0x000fc6000f8e3c3f */
[----:B------:R-:W-:-:S07]  /*b8b0*/  R2UR UR9, R3 ;  /* 0x00000000030972ca */ /* 0x000fce00000e0000 */
        /* <DEDUP_REMOVED lines=18> */
[----:B------:R-:W-:Y:S02]  /*b9e0*/  UISETP.NE.AND UP0, UPT, UR6, URZ, UPT ;  /* 0x0000003f0600728c */ /* 0x000fe4000bf05270 */
[----:B------:R-:W-:-:S09]  /*b9f0*/  @!UP1 UIADD3 UR5, -UR5, URZ, URZ ;  /* 0x0000003f05059290 */ /* 0x000fd2000fffe13f */
[----:B------:R-:W-:-:S07]  /*ba00*/  @!UP0 ULOP3.LUT UR5, URZ, UR6, URZ, 0x33, !UPT ;  /* 0x000000063f058292 */ /* 0x000fce000f8e333f */
[----:B------:R-:W-:-:S05]  /*ba10*/  UMOV UR37, UR5 ;  /* 0x0000000500257c82 */ /* 0x000fca0008000000 */
.L_x_41:
[----:B------:R-:W-:Y:S02]  /*ba20*/  UIMAD UR45, UR44, UR37, URZ ;  /* 0x000000252c2d72a4 */ /* 0x000fe4000f8e023f */
[----:B------:R-:W-:Y:S02]  /*ba30*/  IMAD.U32 R3, RZ, RZ, UR37 ;  /* 0x00000025ff037e24 */ /* 0x000fe4000f8e00ff */
[----:B------:R-:W-:Y:S02]  /*ba40*/  IMAD.MOV.U32 R2, RZ, RZ, 0x1 ;  /* 0x00000001ff027424 */ /* 0x000fe400078e00ff */
[----:B------:R-:W-:-:S05]  /*ba50*/  IMAD.U32 R0, RZ, RZ, UR45 ;  /* 0x0000002dff007e24 */ /* 0x000fca000f8e00ff */
[----:B------:R-:W-:-:S04]  /*ba60*/  VIADDMNMX R0, R0, R3, UR41, PT ;  /* 0x0000002900007e46 */ /* 0x000fc8000b800103 */
[----:B------:R-:W-:Y:S01]  /*ba70*/  R2UR UR48, R0 ;  /* 0x00000000003072ca */ /* 0x000fe200000e0000 */
[----:B------:R-:W-:-:S12]  /*ba80*/  IMAD.MOV.U32 R0, RZ, RZ, RZ ;  /* 0x000000ffff007224 */ /* 0x000fd800078e00ff */
[----:B------:R-:W-:-:S06]  /*ba90*/  UISETP.GT.AND UP0, UPT, UR48, UR45, UPT ;  /* 0x0000002d3000728c */ /* 0x000fcc000bf04270 */
[----:B------:R-:W-:-:S13]  /*baa0*/  PLOP3.LUT P0, PT, PT, PT, UP0, 0x80, 0x0 ;  /* 0x000000000000781c */ /* 0x000fda0003f0f008 */
[----:B------:R-:W-:Y:S05]  /*bab0*/  @!P0 BRA `(.L_x_40) ;  /* 0x0000004400608947 */ /* 0x000fea0003800000 */
[----:B------:R-:W0:Y:S01]  /*bac0*/  S2UR UR4, SR_CgaCtaId ;  /* 0x00000000000479c3 */ /* 0x000e220000008800 */
[----:B------:R-:W-:-:S04]  /*bad0*/  MOV R0, 0x400 ;  /* 0x0000040000007802 */ /* 0x000fc80000000f00 */
[----:B------:R-:W-:-:S13]  /*bae0*/  R2UR UR42, R0 ;  /* 0x00000000002a72ca */ /* 0x000fda00000e0000 */
[----:B0-----:R-:W-:-:S04]  /*baf0*/  ULEA UR42, UR4, UR42, 0x18 ;  /* 0x0000002a042a7291 */ /* 0x001fc8000f8ec03f */
[----:B------:R-:W-:-:S04]  /*bb00*/  UIADD3 UR4, UR42, 0x28400, URZ ;  /* 0x000284002a047890 */ /* 0x000fc8000fffe03f */
[----:B------:R-:W-:-:S06]  /*bb10*/  ULOP3.LUT UP0, URZ, UR4, 0x3ff, URZ, 0xc0, !UPT ;  /* 0x000003ff043f7892 */ /* 0x000fcc000f80c03f */
[----:B------:R-:W-:-:S13]  /*bb20*/  PLOP3.LUT P0, PT, PT, PT, UP0, 0x80, 0x0 ;  /* 0x000000000000781c */ /* 0x000fda0003f0f008 */
[----:B------:R-:W-:Y:S05]  /*bb30*/  @!P0 BRA `(.L_x_42) ;  /* 0x0000000000408947 */ /* 0x000fea0003800000 */
[----:B------:R-:W-:Y:S01]  /*bb40*/  MOV R2, 0x0 ;  /* 0x0000000000027802 */ /* 0x000fe20000000f00 */
[----:B------:R-:W-:Y:S01]  /*bb50*/  ULDC.64 UR4, c[0x4][0xc0] ;  /* 0x0100300000047ab9 */ /* 0x000fe20000000a00 */
[----:B------:R-:W-:Y:S01]  /*bb60*/  ULDC.64 UR6, c[0x4][0xc8] ;  /* 0x0100320000067ab9 */ /* 0x000fe20000000a00 */
[----:B------:R-:W-:Y:S02]  /*bb70*/  IMAD.U32 R4, RZ, RZ, UR4 ;  /* 0x00000004ff047e24 */ /* 0x000fe4000f8e00ff */
[----:B------:R-:W-:Y:S01]  /*bb80*/  IMAD.U32 R5, RZ, RZ, UR5 ;  /* 0x00000005ff057e24 */ /* 0x000fe2000f8e00ff */
[----:B------:R-:W0:Y:S01]  /*bb90*/  LDC.64 R2, c[0x4][R2] ;  /* 0x0100000002027b82 */ /* 0x000e220000000a00 */
[----:B------:R-:W-:Y:S01]  /*bba0*/  ULDC.64 UR4, c[0x4][0x8] ;  /* 0x0100020000047ab9 */ /* 0x000fe20000000a00 */
[----:B------:R-:W-:Y:S01]  /*bbb0*/  IMAD.U32 R6, RZ, RZ, UR6 ;  /* 0x00000006ff067e24 */ /* 0x000fe2000f8e00ff */
[----:B------:R-:W-:Y:S01]  /*bbc0*/  MOV R10, UR4 ;  /* 0x00000004000a7c02 */ /* 0x000fe20008000f00 */
[----:B------:R-:W-:-:S02]  /*bbd0*/  IMAD.U32 R7, RZ, RZ, UR7 ;  /* 0x00000007ff077e24 */ /* 0x000fc4000f8e00ff */
[----:B------:R-:W-:Y:S02]  /*bbe0*/  IMAD.U32 R11, RZ, RZ, UR5 ;  /* 0x00000005ff0b7e24 */ /* 0x000fe4000f8e00ff */
[----:B------:R-:W-:Y:S02]  /*bbf0*/  IMAD.MOV.U32 R8, RZ, RZ, 0x70 ;  /* 0x00000070ff087424 */ /* 0x000fe400078e00ff */
[----:B------:R-:W-:Y:S02]  /*bc00*/  IMAD.MOV.U32 R12, RZ, RZ, 0x1 ;  /* 0x00000001ff0c7424 */ /* 0x000fe400078e00ff */
[----:B------:R-:W-:-:S07]  /*bc10*/  IMAD.MOV.U32 R13, RZ, RZ, RZ ;  /* 0x000000ffff0d7224 */ /* 0x000fce00078e00ff */
[----:B------:R-:W-:-:S07]  /*bc20*/  LEPC R20, `(.L_x_42) ;  /* 0x000000001014794e */ /* 0x000fce0000000000 */
[----:B0----5:R-:W-:Y:S05]  /*bc30*/  CALL.ABS.NOINC R2 ;  /* 0x0000000002007343 */ /* 0x021fea0003c00000 */
.L_x_42:
[----:B------:R-:W-:-:S06]  /*bc40*/  UIADD3 UR4, UR42, 0x10400, URZ ;  /* 0x000104002a047890 */ /* 0x000fcc000fffe03f */
[----:B------:R-:W-:-:S05]  /*bc50*/  IMAD.U32 R17, RZ, RZ, UR4 ;  /* 0x00000004ff117e24 */ /* 0x000fca000f8e00ff */
[----:B------:R-:W-:-:S13]  /*bc60*/  LOP3.LUT P0, RZ, R17, 0x3ff, RZ, 0xc0, !PT ;  /* 0x000003ff11ff7812 */ /* 0x000fda000780c0ff */
[----:B------:R-:W-:Y:S05]  /*bc70*/  @!P0 BRA `(.L_x_43) ;  /* 0x0000000000408947 */ /* 0x000fea0003800000 */
[----:B------:R-:W-:Y:S01]  /*bc80*/  MOV R2, 0x0 ;  /* 0x0000000000027802 */ /* 0x000fe20000000f00 */
[----:B------:R-:W-:Y:S01]  /*bc90*/  ULDC.64 UR4, c[0x4][0xc0] ;  /* 0x0100300000047ab9 */ /* 0x000fe20000000a00 */
[----:B------:R-:W-:Y:S01]  /*bca0*/  ULDC.64 UR6, c[0x4][0xc8] ;  /* 0x0100320000067ab9 */ /* 0x000fe20000000a00 */
[----:B------:R-:W-:Y:S01]  /*bcb0*/  IMAD.U32 R4, RZ, RZ, UR4 ;  /* 0x00000004ff047e24 */ /* 0x000fe2000f8e00ff */
[----:B------:R-:W-:Y:S01]  /*bcc0*/  MOV R13, RZ ;  /* 0x000000ff000d7202 */ /* 0x000fe20000000f00 */
[----:B------:R-:W-:Y:S01]  /*bcd0*/  IMAD.U32 R5, RZ, RZ, UR5 ;  /* 0x00000005ff057e24 */ /* 0x000fe2000f8e00ff */
[----:B------:R-:W0:Y:S01]  /*bce0*/  LDC.64 R2, c[0x4][R2] ;  /* 0x0100000002027b82 */ /* 0x000e220000000a00 */
[----:B------:R-:W-:Y:S01]  /*bcf0*/  ULDC.64 UR4, c[0x4][0x10] ;  /* 0x0100040000047ab9 */ /* 0x000fe20000000a00 */
[----:B------:R-:W-:Y:S02]  /*bd00*/  IMAD.U32 R6, RZ, RZ, UR6 ;  /* 0x00000006ff067e24 */ /* 0x000fe4000f8e00ff */
[----:B------:R-:W-:-:S02]  /*bd10*/  IMAD.U32 R7, RZ, RZ, UR7 ;  /* 0x00000007ff077e24 */ /* 0x000fc4000f8e00ff */
[----:B------:R-:W-:Y:S02]  /*bd20*/  IMAD.U32 R10, RZ, RZ, UR4 ;  /* 0x00000004ff0a7e24 */ /* 0x000fe4000f8e00ff */
[----:B------:R-:W-:Y:S02]  /*bd30*/  IMAD.U32 R11, RZ, RZ, UR5 ;  /* 0x00000005ff0b7e24 */ /* 0x000fe4000f8e00ff */
[----:B------:R-:W-:Y:S02]  /*bd40*/  IMAD.MOV.U32 R8, RZ, RZ, 0x70 ;  /* 0x00000070ff087424 */ /* 0x000fe400078e00ff */
[----:B------:R-:W-:-:S07]  /*bd50*/  IMAD.MOV.U32 R12, RZ, RZ, 0x1 ;  /* 0x00000001ff0c7424 */ /* 0x000fce00078e00ff */
[----:B------:R-:W-:-:S07]  /*bd60*/  LEPC R20, `(.L_x_43) ;  /* 0x000000001014794e */ /* 0x000fce0000000000 */
[----:B0----5:R-:W-:Y:S05]  /*bd70*/  CALL.ABS.NOINC R2 ;  /* 0x0000000002007343 */ /* 0x021fea0003c00000 */
.L_x_43:
        /* <DEDUP_REMOVED lines=16> */
[----:B------:R-:W-:Y:S02]  /*be80*/  IMAD.MOV.U32 R12, RZ, RZ, 0x1 ;  /* 0x00000001ff0c7424 */ /* 0x000fe400078e00ff */
[----:B------:R-:W-:-:S07]  /*be90*/  IMAD.MOV.U32 R13, RZ, RZ, RZ ;  /* 0x000000ffff0d7224 */ /* 0x000fce00078e00ff */
[----:B------:R-:W-:-:S07]  /*bea0*/  LEPC R20, `(.L_x_44) ;  /* 0x000000001014794e */ /* 0x000fce0000000000 */
[----:B0----5:R-:W-:Y:S05]  /*beb0*/  CALL.ABS.NOINC R2 ;  /* 0x0000000002007343 */ /* 0x021fea0003c00000 */
.L_x_44:
[----:B------:R-:W-:-:S13]  /*bec0*/  LOP3.LUT P6, RZ, R17, 0x3ff, RZ, 0xc0, !PT ;  /* 0x000003ff11ff7812 */ /* 0x000fda00078cc0ff */
        /* <DEDUP_REMOVED lines=17> */
.L_x_45:
[----:B------:R-:W0:Y:S01]  /*bfe0*/  LDC.64 R2, c[0x0][0x9f8] ;  /* 0x00027e00ff027b82 */ /* 0x000e220000000a00 */
[----:B------:R-:W-:-:S07]  /*bff0*/  IMAD.MOV.U32 R36, RZ, RZ, R24 ;  /* 0x000000ffff247224 */ /* 0x000fce00078e0018 */
[----:B------:R-:W1:Y:S01]  /*c000*/  LDC R8, c[0x0][0x430] ;  /* 0x00010c00ff087b82 */ /* 0x000e620000000800 */
[C---:B------:R-:W-:Y:S01]  /*c010*/  IMAD.SHL.U32 R32, R19.reuse, 0x10, RZ ;  /* 0x0000001013207824 */ /* 0x040fe200078e00ff */
[----:B------:R-:W-:Y:S01]  /*c020*/  LOP3.LUT R20, R19, 0x7f, RZ, 0xc0, !PT ;  /* 0x0000007f13147812 */ /* 0x000fe200078ec0ff */
[----:B------:R-:W-:Y:S01]  /*c030*/  IMAD.U32 R10, RZ, RZ, UR48 ;  /* 0x00000030ff0a7e24 */ /* 0x000fe2000f8e00ff */
[----:B------:R-:W-:-:S04]  /*c040*/  LOP3.LUT R23, R23, 0xfffffff7, RZ, 0xc0, !PT ;  /* 0xfffffff717177812 */ /* 0x000fc800078ec0ff */
[----:B------:R-:W2:Y:S01]  /*c050*/  LDC R21, c[0x0][0x2f4] ;  /* 0x0000bd00ff157b82 */ /* 0x000ea20000000800 */
[----:B0-----:R-:W-:-:S04]  /*c060*/  ISETP.NE.U32.AND P0, PT, R2, RZ, PT ;  /* 0x000000ff0200720c */ /* 0x001fc80003f05070 */
[----:B------:R-:W-:-:S13]  /*c070*/  ISETP.NE.AND.EX P0, PT, R3, RZ, PT, P0 ;  /* 0x000000ff0300720c */ /* 0x000fda0003f05300 */
[----:B------:R-:W0:Y:S02]  /*c080*/  @P0 LDC.64 R2, c[0x0][0x9f8] ;  /* 0x00027e00ff020b82 */ /* 0x000e240000000a00 */
[----:B0-----:R-:W-:-:S05]  /*c090*/  @P0 IMAD.WIDE R2, R24, 0x4, R2 ;  /* 0x0000000418020825 */ /* 0x001fca00078e0202 */
[----:B------:R0:W3:Y:S01]  /*c0a0*/  @P0 LDG.E R36, desc[UR46][R2.64] ;  /* 0x0000002e02240981 */ /* 0x0000e2000c1e1900 */
[----:B-1----:R-:W-:Y:S02]  /*c0b0*/  ISETP.NE.AND P1, PT, R8, 0x1, PT ;  /* 0x000000010800780c */ /* 0x002fe40003f25270 */
[----:B------:R-:W-:Y:S02]  /*c0c0*/  LOP3.LUT R32, R32, 0x70, RZ, 0xc0, !PT ;  /* 0x0000007020207812 */ /* 0x000fe400078ec0ff */
[----:B------:R-:W-:Y:S02]  /*c0d0*/  LEA R10, R10, 0xffffff80, 0x7 ;  /* 0xffffff800a0a7811 */ /* 0x000fe400078e38ff */
[----:B------:R-:W-:-:S04]  /*c0e0*/  SHF.R.U32.HI R18, RZ, 0x3, R20 ;  /* 0x00000003ff127819 */ /* 0x000fc80000011614 */
[----:B------:R-:W-:-:S03]  /*c0f0*/  IADD3 R5, R32, R18, R10 ;  /* 0x0000001220057210 */ /* 0x000fc60007ffe00a */
[----:B------:R-:W1:Y:S01]  /*c100*/  @P1 LDC R0, c[0x0][0x434] ;  /* 0x00010d00ff001b82 */ /* 0x000e620000000800 */
[C---:B------:R-:W-:Y:S01]  /*c110*/  ISETP.GE.AND P0, PT, R5.reuse, UR38, PT ;  /* 0x0000002605007c0c */ /* 0x040fe2000bf06270 */
[----:B-----5:R-:W-:Y:S01]  /*c120*/  IMAD.IADD R11, R5, 0x1, R16 ;  /* 0x00000001050b7824 */ /* 0x020fe200078e0210 */
[----:B------:R-:W-:-:S03]  /*c130*/  @P1 LOP3.LUT R23, R23, 0x8, RZ, 0xfc, !PT ;  /* 0x0000000817171812 */ /* 0x000fc600078efcff */
[----:B------:R-:W-:Y:S02]  /*c140*/  IMAD.MOV.U32 R9, RZ, RZ, R11 ;  /* 0x000000ffff097224 */ /* 0x000fe400078e000b */
[----:B0-----:R-:W0:Y:S08]  /*c150*/  @P1 LDC R3, c[0x0][0x438] ;  /* 0x00010e00ff031b82 */ /* 0x001e300000000800 */
[----:B------:R-:W4:Y:S08]  /*c160*/  @!P0 LDC.64 R6, c[0x0][0x428] ;  /* 0x00010a00ff068b82 */ /* 0x000f300000000a00 */
[----:B------:R-:W2:Y:S01]  /*c170*/  @!P0 LDC.64 R4, c[0x0][0x418] ;  /* 0x00010600ff048b82 */ /* 0x000ea20000000a00 */
[----:B-1----:R-:W-:-:S05]  /*c180*/  @P1 IMAD.HI.U32 R0, R11, R0, RZ ;  /* 0x000000000b001227 */ /* 0x002fca00078e00ff */
[----:B0-----:R-:W-:-:S04]  /*c190*/  @P1 SHF.R.U32.HI R9, RZ, R3, R0 ;  /* 0x00000003ff091219 */ /* 0x001fc80000011600 */
[--C-:B------:R-:W-:Y:S01]  /*c1a0*/  @!P0 SHF.R.S32.HI R3, RZ, 0x1f, R9.reuse ;  /* 0x0000001fff038819 */ /* 0x100fe20000011409 */
[----:B------:R-:W-:Y:S01]  /*c1b0*/  @!P0 IMAD.MOV.U32 R2, RZ, RZ, R9 ;  /* 0x000000ffff028224 */ /* 0x000fe200078e0009 */
[----:B------:R-:W-:Y:S01]  /*c1c0*/  UMOV UR4, 0xffffffff ;  /* 0xffffffff00047882 */ /* 0x000fe20000000000 */
[----:B------:R-:W-:Y:S01]  /*c1d0*/  IMAD.MOV.U32 R35, RZ, RZ, 0x20 ;  /* 0x00000020ff237424 */ /* 0x000fe200078e00ff */
[----:B---3--:R-:W-:Y:S01]  /*c1e0*/  SHF.R.S32.HI R12, RZ, 0x1f, R36 ;  /* 0x0000001fff0c7819 */ /* 0x008fe20000011424 */
[----:B----4-:R-:W-:-:S04]  /*c1f0*/  @!P0 IMAD.WIDE.U32 R2, R36, R6, R2 ;  /* 0x0000000624028225 */ /* 0x010fc800078e0002 */
[----:B------:R-:W-:Y:S01]  /*c200*/  @!P0 IMAD R0, R12, R6, RZ ;  /* 0x000000060c008224 */ /* 0x000fe200078e02ff */
[----:B--2---:R-:W-:Y:S01]  /*c210*/  @!P0 LEA R4, P1, R2, R4, 0x2 ;  /* 0x0000000402048211 */ /* 0x004fe200078210ff */
[----:B------:R-:W-:Y:S02]  /*c220*/  STL [R1+0x4], R12 ;  /* 0x0000040c01007387 */ /* 0x000fe40000100800 */
[----:B------:R-:W-:-:S04]  /*c230*/  @!P0 IMAD R7, R36, R7, R0 ;  /* 0x0000000724078224 */ /* 0x000fc800078e0200 */
[----:B------:R-:W-:-:S05]  /*c240*/  @!P0 IMAD.IADD R0, R3, 0x1, R7 ;  /* 0x0000000103008824 */ /* 0x000fca00078e0207 */
[----:B------:R-:W-:Y:S01]  /*c250*/  @!P0 LEA.HI.X R5, R2, R5, R0, 0x2, P1 ;  /* 0x0000000502058211 */ /* 0x000fe200008f1400 */
[----:B------:R-:W-:Y:S02]  /*c260*/  IMAD.MOV.U32 R0, RZ, RZ, RZ ;  /* 0x000000ffff007224 */ /* 0x000fe400078e00ff */
[----:B------:R-:W-:-:S04]  /*c270*/  IMAD.MOV R2, RZ, RZ, -R9 ;  /* 0x000000ffff027224 */ /* 0x000fc800078e0a09 */
[----:B------:R0:W5:Y:S01]  /*c280*/  @!P0 LDG.E R0, desc[UR46][R4.64] ;  /* 0x0000002e04008981 */ /* 0x000162000c1e1900 */
[----:B------:R-:W-:Y:S01]  /*c290*/  R2P PR, R19, 0x6 ;  /* 0x0000000613007804 */ /* 0x000fe20000000000 */
[----:B------:R-:W-:Y:S01]  /*c2a0*/  IMAD.MOV.U32 R7, RZ, RZ, 0x40 ;  /* 0x00000040ff077424 */ /* 0x000fe200078e00ff */
[----:B------:R-:W-:-:S03]  /*c2b0*/  SHF.R.U32.HI R3, RZ, 0x5, R20 ;  /* 0x00000005ff037819 */ /* 0x000fc60000011614 */
[----:B------:R-:W-:Y:S01]  /*c2c0*/  SEL R35, R35, 0xffffffe0, !P1 ;  /* 0xffffffe023237807 */ /* 0x000fe20004800000 */
[----:B0-----:R-:W-:Y:S01]  /*c2d0*/  IMAD R4, R8, R2, R11 ;  /* 0x0000000208047224 */ /* 0x001fe200078e020b */
[----:B------:R-:W-:Y:S02]  /*c2e0*/  SHF.L.U32 R2, R19, 0x7, RZ ;  /* 0x0000000713027819 */ /* 0x000fe400000006ff */
[----:B------:R-:W-:Y:S02]  /*c2f0*/  SEL R5, R7, 0xffffffc0, !P2 ;  /* 0xffffffc007057807 */ /* 0x000fe40005000000 */
[C---:B------:R-:W-:Y:S02]  /*c300*/  LOP3.LUT R8, R2.reuse, 0x400, RZ, 0xc0, !PT ;  /* 0x0000040002087812 */ /* 0x040fe400078ec0ff */
[----:B------:R-:W-:Y:S01]  /*c310*/  LOP3.LUT R6, R2, 0x380, RZ, 0xc0, !PT ;  /* 0x0000038002067812 */ /* 0x000fe200078ec0ff */
[----:B------:R0:W-:Y:S02]  /*c320*/  STL [R1], R5 ;  /* 0x0000000501007387 */ /* 0x0001e40000100800 */
[----:B------:R-:W-:-:S02]  /*c330*/  IMAD R8, R3, 0x800, R8 ;  /* 0x0000080003087824 */ /* 0x000fc400078e0208 */
[----:B------:R-:W-:-:S05]  /*c340*/  IMAD R3, R3, 0x10, R6 ;  /* 0x0000001003037824 */ /* 0x000fca00078e0206 */
[----:B------:R-:W-:Y:S02]  /*c350*/  LOP3.LUT R3, R3, R32, RZ, 0x3c, !PT ;  /* 0x0000002003037212 */ /* 0x000fe400078e3cff */
[----:B0-----:R-:W-:Y:S01]  /*c360*/  LOP3.LUT R5, R6, 0x10, R19, 0xf8, !PT ;  /* 0x0000001006057812 */ /* 0x001fe200078ef813 */
[----:B------:R-:W-:Y:S06]  /*c370*/  BRA.DIV UR4, `(.L_x_46) ;  /* 0x0000004204887947 */ /* 0x000fec000b800000 */
.L_x_98:
[----:B------:R-:W-:Y:S01]  /*c380*/  ULOP3.LUT UR4, UR36, 0x2, URZ, 0xfc, !UPT ;  /* 0x0000000224047892 */ /* 0x000fe2000f8efc3f */
[----:B------:R-:W-:Y:S01]  /*c390*/  LOP3.LUT R5, R5, R32, RZ, 0x3c, !PT ;  /* 0x0000002005057212 */ /* 0x000fe200078e3cff */
[----:B------:R-:W-:Y:S01]  /*c3a0*/  IMAD.U32 R34, RZ, RZ, UR40 ;  /* 0x00000028ff227e24 */ /* 0x000fe2000f8e00ff */
[----:B------:R-:W-:Y:S02]  /*c3b0*/  LOP3.LUT R6, R3, 0xc00, R2, 0xf8, !PT ;  /* 0x00000c0003067812 */ /* 0x000fe400078ef802 */
[----:B------:R-:W-:Y:S01]  /*c3c0*/  ISETP.GE.AND P2, PT, R32, R21, PT ;  /* 0x000000152000720c */ /* 0x000fe20003f46270 */
[----:B------:R-:W-:Y:S01]  /*c3d0*/  IMAD.U32 R2, RZ, RZ, UR4 ;  /* 0x00000004ff027e24 */ /* 0x000fe2000f8e00ff */
[----:B------:R-:W-:Y:S01]  /*c3e0*/  LOP3.LUT R23, R23, 0xfffffffb, RZ, 0xc0, !PT ;  /* 0xfffffffb17177812 */ /* 0x000fe200078ec0ff */
[----:B------:R-:W-:Y:S01]  /*c3f0*/  IMAD.IADD R3, R8, 0x1, R5 ;  /* 0x0000000108037824 */ /* 0x000fe200078e0205 */
[----:B------:R0:W-:Y:S01]  /*c400*/  STL [R1+0x8], R6 ;  /* 0x0000080601007387 */ /* 0x0001e20000100800 */
[----:B------:R-:W-:-:S02]  /*c410*/  LOP3.LUT R17, R32, 0x80, RZ, 0xfc, !PT ;  /* 0x0000008020117812 */ /* 0x000fc400078efcff */
[----:B------:R-:W-:Y:S01]  /*c420*/  ISETP.NE.AND P0, PT, R2, 0x3, PT ;  /* 0x000000030200780c */ /* 0x000fe20003f05270 */
[----:B------:R0:W-:Y:S01]  /*c430*/  STL [R1+0xc], R3 ;  /* 0x00000c0301007387 */ /* 0x0001e20000100800 */
[----:B------:R-:W-:Y:S02]  /*c440*/  LOP3.LUT R23, R23, 0xfffffffd, RZ, 0xc0, !PT ;  /* 0xfffffffd17177812 */ /* 0x000fe400078ec0ff */
[----:B------:R-:W-:Y:S02]  /*c450*/  ISETP.GE.AND P1, PT, R17, R21, PT ;  /* 0x000000151100720c */ /* 0x000fe40003f26270 */
[----:B------:R-:W-:Y:S02]  /*c460*/  @P2 LOP3.LUT R23, R23, 0x2, RZ, 0xfc, !PT ;  /* 0x0000000217172812 */ /* 0x000fe400078efcff */
[----:B------:R-:W-:Y:S02]  /*c470*/  SHF.R.U32.HI R5, RZ, 0x3, R19 ;  /* 0x00000003ff057819 */ /* 0x000fe40000011613 */
[----:B------:R-:W-:-:S03]  /*c480*/  SHF.R.S32.HI R34, RZ, 0x1f, R34 ;  /* 0x0000001fff227819 */ /* 0x000fc60000011422 */
[----:B------:R-:W-:-:S04]  /*c490*/  @P0 LOP3.LUT R23, R23, 0x4, RZ, 0xfc, !PT ;  /* 0x0000000417170812 */ /* 0x000fc800078efcff */
[----:B------:R-:W-:-:S04]  /*c4a0*/  LOP3.LUT R23, R23, 0xfffffffe, RZ, 0xc0, !PT ;  /* 0xfffffffe17177812 */ /* 0x000fc800078ec0ff */
[----:B------:R-:W-:Y:S01]  /*c4b0*/  @P1 LOP3.LUT R23, R23, 0x1, RZ, 0xfc, !PT ;  /* 0x0000000117171812 */ /* 0x000fe200078efcff */
[----:B0-----:R-:W-:Y:S06]  /*c4c0*/  @!P0 BRA `(.L_x_47) ;  /* 0x0000000000048947 */ /* 0x001fec0003800000 */
[----:B------:R-:W-:Y:S01]  /*c4d0*/  BPT.TRAP 0x1 ;  /* 0x000000040000795c */ /* 0x000fe20000300000 */
.L_x_47:
[----:B------:R-:W-:Y:S01]  /*c4e0*/  IMAD.MOV.U32 R19, RZ, RZ, 0x1 ;  /* 0x00000001ff137424 */ /* 0x000fe200078e00ff */
[----:B------:R-:W-:-:S04]  /*c4f0*/  SHF.R.S32.HI R8, RZ, 0x1f, R4 ;  /* 0x0000001fff087819 */ /* 0x000fc80000011404 */
[----:B------:R-:W-:-:S04]  /*c500*/  SHF.L.U32 R19, R19, 0x1f, RZ ;  /* 0x0000001f13137819 */ /* 0x000fc800000006ff */
[----:B------:R-:W0:Y:S02]  /*c510*/  SYNCS.PHASECHK.TRANS64.TRYWAIT P0, [UR42+0x38880], R19 ;  /* 0x03888013ff0075a7 */ /* 0x000e24000800016a */
[----:B0-----:R-:W-:Y:S05]  /*c520*/  @!P0 BRA `(.L_x_48) ;  /* 0x00000040003c8947 */ /* 0x001fea0003800000 */
.L_x_99:
[----:B------:R-:W-:Y:S01]  /*c530*/  ULDC.64 UR4, c[0x0][0x328] ;  /* 0x0000ca0000047ab9 */ /* 0x000fe20000000a00 */
[----:B-----5:R-:W-:Y:S01]  /*c540*/  SHF.R.S32.HI R9, RZ, 0x1f, R0 ;  /* 0x0000001fff097819 */ /* 0x020fe20000011400 */
[----:B------:R-:W-:Y:S01]  /*c550*/  IMAD R3, R8, UR4, RZ ;  /* 0x0000000408037c24 */ /* 0x000fe2000f8e02ff */
[----:B------:R-:W-:Y:S01]  /*c560*/  R2UR UR6, R34 ;  /* 0x00000000220672ca */ /* 0x000fe200000e0000 */
[----:B------:R-:W-:Y:S01]  /*c570*/  IMAD.SHL.U32 R37, R20, 0x10, RZ ;  /* 0x0000001014257824 */ /* 0x000fe200078e00ff */
[----:B------:R-:W-:Y:S01]  /*c580*/  LOP3.LUT R23, R23, 0xffffff7f, RZ, 0xc0, !PT ;  /* 0xffffff7f17177812 */ /* 0x000fe200078ec0ff */
[C---:B------:R-:W-:Y:S02]  /*c590*/  IMAD R7, R4.reuse, UR5, R3 ;  /* 0x0000000504077c24 */ /* 0x040fe4000f8e0203 */
[----:B0-----:R-:W-:Y:S01]  /*c5a0*/  IMAD.WIDE.U32 R2, R4, UR4, RZ ;  /* 0x0000000404027c25 */ /* 0x001fe2000f8e00ff */
[----:B------:R-:W-:-:S03]  /*c5b0*/  ULDC.64 UR4, c[0x0][0x338] ;  /* 0x0000ce0000047ab9 */ /* 0x000fc60000000a00 */
[----:B------:R-:W-:Y:S02]  /*c5c0*/  IMAD.IADD R3, R3, 0x1, R7 ;  /* 0x0000000103037824 */ /* 0x000fe400078e0207 */
[----:B------:R-:W-:Y:S02]  /*c5d0*/  IMAD R7, R9, UR4, RZ ;  /* 0x0000000409077c24 */ /* 0x000fe4000f8e02ff */
[----:B------:R-:W-:-:S04]  /*c5e0*/  IMAD.WIDE.U32 R2, R0, UR4, R2 ;  /* 0x0000000400027c25 */ /* 0x000fc8000f8e0002 */
[----:B------:R-:W-:Y:S01]  /*c5f0*/  IMAD R7, R0, UR5, R7 ;  /* 0x0000000500077c24 */ /* 0x000fe2000f8e0207 */
[----:B------:R-:W-:-:S03]  /*c600*/  ULDC.64 UR4, c[0x0][0x330] ;  /* 0x0000cc0000047ab9 */ /* 0x000fc60000000a00 */
[----:B------:R-:W-:Y:S02]  /*c610*/  IMAD.IADD R3, R3, 0x1, R7 ;  /* 0x0000000103037824 */ /* 0x000fe400078e0207 */
[----:B------:R-:W-:Y:S01]  /*c620*/  IMAD.U32 R7, RZ, RZ, UR4 ;  /* 0x00000004ff077e24 */ /* 0x000fe2000f8e00ff */
[----:B------:R-:W-:-:S03]  /*c630*/  UIMAD UR4, UR6, UR4, URZ ;  /* 0x00000004060472a4 */ /* 0x000fc6000f8e023f */
[----:B------:R-:W-:Y:S01]  /*c640*/  IMAD.WIDE.U32 R2, R7, UR40, R2 ;  /* 0x0000002807027c25 */ /* 0x000fe2000f8e0002 */
[----:B------:R-:W-:Y:S01]  /*c650*/  ULDC.64 UR6, c[0x0][0x318] ;  /* 0x0000c60000067ab9 */ /* 0x000fe20000000a00 */
[----:B------:R-:W-:Y:S02]  /*c660*/  UIMAD UR4, UR40, UR5, UR4 ;  /* 0x00000005280472a4 */ /* 0x000fe4000f8e0204 */
[----:B------:R-:W-:Y:S01]  /*c670*/  IMAD.U32 R7, RZ, RZ, UR7 ;  /* 0x00000007ff077e24 */ /* 0x000fe2000f8e00ff */
[----:B------:R-:W-:Y:S02]  /*c680*/  IADD3 R6, P0, R2, UR6, RZ ;  /* 0x0000000602067c10 */ /* 0x000fe4000ff1e0ff */
[----:B------:R-:W-:Y:S02]  /*c690*/  SHF.L.U32 R2, R5, 0x4, RZ ;  /* 0x0000000405027819 */ /* 0x000fe400000006ff */
[----:B------:R-:W-:Y:S01]  /*c6a0*/  IADD3.X R7, R7, UR4, R3, P0, !PT ;  /* 0x0000000407077c10 */ /* 0x000fe200087fe403 */
[----:B------:R-:W-:Y:S01]  /*c6b0*/  IMAD.SHL.U32 R3, R5, 0x80, RZ ;  /* 0x0000008005037824 */ /* 0x000fe200078e00ff */
[----:B------:R-:W-:Y:S01]  /*c6c0*/  IADD3 R5, -R18, UR38, -R10 ;  /* 0x0000002612057c10 */ /* 0x000fe2000fffe90a */
[----:B------:R-:W-:-:S03]  /*c6d0*/  UMOV UR4, 0xffffffff ;  /* 0xffffffff00047882 */ /* 0x000fc60000000000 */
[----:B------:R-:W-:Y:S02]  /*c6e0*/  ISETP.GE.AND P0, PT, R5, 0x1, PT ;  /* 0x000000010500780c */ /* 0x000fe40003f06270 */
[----:B------:R-:W-:-:S04]  /*c6f0*/  LOP3.LUT R3, R32, 0x380, R3, 0xf8, !PT ;  /* 0x0000038020037812 */ /* 0x000fc800078ef803 */
[----:B------:R-:W-:-:S04]  /*c700*/  LOP3.LUT R2, R3, 0x70, R2, 0x78, !PT ;  /* 0x0000007003027812 */ /* 0x000fc800078e7802 */
[----:B------:R-:W-:-:S03]  /*c710*/  LOP3.LUT R37, R2, 0x400, R37, 0xf8, !PT ;  /* 0x0000040002257812 */ /* 0x000fc600078ef825 */
[----:B------:R-:W-:Y:S01]  /*c720*/  @P0 LOP3.LUT R23, R23, 0x80, RZ, 0xfc, !PT ;  /* 0x0000008017170812 */ /* 0x000fe200078efcff */
[----:B------:R-:W-:Y:S06]  /*c730*/  BRA.DIV UR4, `(.L_x_49) ;  /* 0x0000003e04d07947 */ /* 0x000fec000b800000 */
[----:B------:R-:W0:Y:S01]  /*c740*/  SHFL.IDX PT, R14, R6, RZ, 0x181f ;  /* 0x00181fff060e7589 */ /* 0x000e2200000e0000 */
[----:B------:R-:W1:Y:S01]  /*c750*/  LDC R11, c[0x0][0x2f4] ;  /* 0x0000bd00ff0b7b82 */ /* 0x000e620000000800 */
[----:B------:R-:W-:Y:S01]  /*c760*/  VIADD R22, R37, UR42 ;  /* 0x0000002a25167c36 */ /* 0x000fe20008000000 */
[----:B------:R-:W-:Y:S01]  /*c770*/  ISETP.GE.AND P3, PT, R5, 0x11, PT ;  /* 0x000000110500780c */ /* 0x000fe20003f66270 */
[----:B------:R-:W2:Y:S01]  /*c780*/  SHFL.IDX PT, R3, R7, RZ, 0x181f ;  /* 0x00181fff07037589 */ /* 0x000ea200000e0000 */
[----:B------:R-:W-:Y:S02]  /*c790*/  LOP3.LUT R23, R23, 0xffffffdf, RZ, 0xc0, !PT ;  /* 0xffffffdf17177812 */ /* 0x000fe400078ec0ff */
[C---:B------:R-:W-:Y:S01]  /*c7a0*/  ISETP.GE.AND P6, PT, R5.reuse, 0x71, PT ;  /* 0x000000710500780c */ /* 0x040fe20003fc6270 */
[----:B------:R-:W-:Y:S01]  /*c7b0*/  SHFL.IDX PT, R10, R7, 0x7, 0x181f ;  /* 0x00f81f00070a7f89 */ /* 0x000fe200000e0000 */
[C---:B------:R-:W-:Y:S02]  /*c7c0*/  ISETP.GE.AND P5, PT, R5.reuse, 0x31, PT ;  /* 0x000000310500780c */ /* 0x040fe40003fa6270 */
[----:B------:R-:W-:-:S05]  /*c7d0*/  ISETP.GE.AND P4, PT, R5, 0x41, PT ;  /* 0x000000410500780c */ /* 0x000fca0003f86270 */
[----:B------:R-:W-:Y:S02]  /*c7e0*/  @P3 LOP3.LUT R23, R23, 0x20, RZ, 0xfc, !PT ;  /* 0x0000002017173812 */ /* 0x000fe400078efcff */
[----:B------:R-:W-:Y:S02]  /*c7f0*/  ISETP.GE.AND P3, PT, R5, 0x51, PT ;  /* 0x000000510500780c */ /* 0x000fe40003f66270 */
[----:B------:R-:W-:Y:S02]  /*c800*/  LOP3.LUT R23, R23, 0xffffffef, RZ, 0xc0, !PT ;  /* 0xffffffef17177812 */ /* 0x000fe400078ec0ff */
[C---:B0-----:R-:W-:Y:S02]  /*c810*/  IADD3 R2, P0, R32.reuse, R14, RZ ;  /* 0x0000000e20027210 */ /* 0x041fe40007f1e0ff */
[----:B-1----:R-:W-:Y:S01]  /*c820*/  ISETP.GE.AND P1, PT, R32, R11, PT ;  /* 0x0000000b2000720c */ /* 0x002fe20003f26270 */
[----:B------:R-:W0:Y:S02]  /*c830*/  SHFL.IDX PT, R14, R6, 0x1, 0x181f ;  /* 0x00381f00060e7f89 */ /* 0x000e2400000e0000 */
[----:B--2---:R-:W-:Y:S01]  /*c840*/  IMAD.X R3, RZ, RZ, R3, P0 ;  /* 0x000000ffff037224 */ /* 0x004fe200000e0603 */
[----:B------:R-:W-:-:S13]  /*c850*/  ISETP.LT.OR P0, PT, R5, 0x1, P1 ;  /* 0x000000010500780c */ /* 0x000fda0000f01670 */
[----:B------:R-:W-:Y:S01]  /*c860*/  LDGSTS.E.BYPASS.LTC128B.128 [R22+0x10400], desc[UR46][R2.64], !P0 ;  /* 0x1040000002167fae */ /* 0x000fe2000c101d6e */
[----:B------:R-:W-:-:S04]  /*c870*/  ISETP.GE.AND P0, PT, R17, R11, PT ;  /* 0x0000000b1100720c */ /* 0x000fc80003f06270 */
[----:B------:R-:W-:-:S13]  /*c880*/  ISETP.LT.OR P2, PT, R5, 0x1, P0 ;  /* 0x000000010500780c */ /* 0x000fda0000741670 */
[----:B------:R1:W-:Y:S04]  /*c890*/  LDGSTS.E.BYPASS.LTC128B.128 [R22+0x14400], desc[UR46][R2.64+0x80], !P2 ;  /* 0x1440008002167fae */ /* 0x0003e8000d101d6e */
[----:B-1----:R-:W1:Y:S01]  /*c8a0*/  SHFL.IDX PT, R3, R7, 0x1, 0x181f ;  /* 0x00381f0007037f89 */ /* 0x002e6200000e0000 */
[----:B0-----:R-:W-:-:S03]  /*c8b0*/  IADD3 R2, P2, R32, R14, RZ ;  /* 0x0000000e20027210 */ /* 0x001fc60007f5e0ff */
[----:B------:R-:W0:Y:S02]  /*c8c0*/  SHFL.IDX PT, R14, R6, 0x2, 0x181f ;  /* 0x00581f00060e7f89 */ /* 0x000e2400000e0000 */
[----:B-1----:R-:W-:Y:S01]  /*c8d0*/  IMAD.X R3, RZ, RZ, R3, P2 ;  /* 0x000000ffff037224 */ /* 0x002fe200010e0603 */
[----:B------:R-:W-:-:S13]  /*c8e0*/  ISETP.LT.OR P2, PT, R5, 0x11, P1 ;  /* 0x000000110500780c */ /* 0x000fda0000f41670 */
[----:B------:R-:W-:Y:S01]  /*c8f0*/  LDGSTS.E.BYPASS.LTC128B.128 [R22+0x10c00], desc[UR46][R2.64], !P2 ;  /* 0x10c0000002167fae */ /* 0x000fe2000d101d6e */
        /* <DEDUP_REMOVED lines=36> */
[----:B------:R0:W2:Y:S02]  /*cb40*/  SHFL.IDX PT, R14, R6, 0x7, 0x181f ;  /* 0x00f81f00060e7f89 */ /* 0x0000a400000e0000 */
[----:B-1----:R-:W-:Y:S01]  /*cb50*/  IMAD.X R3, RZ, RZ, R3, P2 ;  /* 0x000000ffff037224 */ /* 0x002fe200010e0603 */
[----:B------:R-:W-:-:S13]  /*cb60*/  ISETP.LT.OR P2, PT, R5, 0x61, P1 ;  /* 0x000000610500780c */ /* 0x000fda0000f41670 */
[----:B------:R0:W-:Y:S01]  /*cb70*/  LDGSTS.E.BYPASS.LTC128B.128 [R22+0x13400], desc[UR46][R2.64], !P2 ;  /* 0x1340000002167fae */ /* 0x0001e2000d101d6e */
[----:B------:R-:W-:-:S13]  /*cb80*/  ISETP.LT.OR P2, PT, R5, 0x61, P0 ;  /* 0x000000610500780c */ /* 0x000fda0000741670 */
[----:B------:R0:W-:Y:S01]  /*cb90*/  LDGSTS.E.BYPASS.LTC128B.128 [R22+0x17400], desc[UR46][R2.64+0x80], !P2 ;  /* 0x1740008002167fae */ /* 0x0001e2000d101d6e */
[----:B------:R-:W-:-:S13]  /*cba0*/  ISETP.GE.AND P2, PT, R5, 0x21, PT ;  /* 0x000000210500780c */ /* 0x000fda0003f46270 */
[----:B------:R-:W-:Y:S02]  /*cbb0*/  @P2 LOP3.LUT R23, R23, 0x10, RZ, 0xfc, !PT ;  /* 0x0000001017172812 */ /* 0x000fe400078efcff */
[----:B------:R-:W-:Y:S02]  /*cbc0*/  ISETP.GE.AND P2, PT, R5, 0x61, PT ;  /* 0x000000610500780c */ /* 0x000fe40003f46270 */
[----:B------:R-:W-:-:S04]  /*cbd0*/  LOP3.LUT R23, R23, 0xffffffbf, RZ, 0xc0, !PT ;  /* 0xffffffbf17177812 */ /* 0x000fc800078ec0ff */
[----:B0-2---:R-:W-:-:S07]  /*cbe0*/  @P6 LOP3.LUT R23, R23, 0x40, RZ, 0xfc, !PT ;  /* 0x0000004017176812 */ /* 0x005fce00078efcff */
.L_x_117:
[C---:B------:R-:W-:Y:S02]  /*cbf0*/  ISETP.LT.OR P1, PT, R5.reuse, 0x71, P1 ;  /* 0x000000710500780c */ /* 0x040fe40000f21670 */
[----:B------:R-:W-:Y:S02]  /*cc00*/  ISETP.LT.OR P0, PT, R5, 0x71, P0 ;  /* 0x000000710500780c */ /* 0x000fe40000701670 */
[----:B------:R-:W-:-:S05]  /*cc10*/  IADD3 R2, P6, R32, R14, RZ ;  /* 0x0000000e20027210 */ /* 0x000fca0007fde0ff */
[----:B------:R-:W-:-:S05]  /*cc20*/  IMAD.X R3, RZ, RZ, R10, P6 ;  /* 0x000000ffff037224 */ /* 0x000fca00030e060a */
[----:B------:R-:W-:Y:S01]  /*cc30*/  @!PT LDS RZ, [RZ] ;  /* 0x00000000fffff984 */ /* 0x000fe20000000800 */
[----:B------:R-:W-:Y:S01]  /*cc40*/  @!PT LDS RZ, [RZ] ;  /* 0x00000000fffff984 */ /* 0x000fe20000000800 */
[----:B------:R-:W-:Y:S01]  /*cc50*/  @!PT LDS RZ, [RZ] ;  /* 0x00000000fffff984 */ /* 0x000fe20000000800 */
[----:B------:R0:W-:Y:S04]  /*cc60*/  LDGSTS.E.BYPASS.LTC128B.128 [R22+0x13c00], desc[UR46][R2.64], !P1 ;  /* 0x13c0000002167fae */ /* 0x0001e8000c901d6e */
[----:B------:R0:W-:Y:S01]  /*cc70*/  LDGSTS.E.BYPASS.LTC128B.128 [R22+0x17c00], desc[UR46][R2.64+0x80], !P0 ;  /* 0x17c0008002167fae */ /* 0x0001e2000c101d6e */
[----:B------:R-:W-:Y:S01]  /*cc80*/  NOP ;  /* 0x0000000000007918 */ /* 0x000fe20000000000 */
[----:B------:R-:W-:Y:S02]  /*cc90*/  SYNCS.ARRIVE.TRANS64.RED.A0T1 RZ, [UR42+0x38870], RZ ;  /* 0x038870ffffff79a7 */ /* 0x000fe4000820042a */
[----:B------:R-:W-:Y:S01]  /*cca0*/  ARRIVES.LDGSTSBAR.64.TRANSCNT [UR42+0x38870] ;  /* 0x03887000ff0079b0 */ /* 0x000fe20008000aaa */
[----:B------:R-:W-:Y:S01]  /*ccb0*/  NOP ;  /* 0x0000000000007918 */ /* 0x000fe20000000000 */
[----:B------:R-:W-:-:S06]  /*ccc0*/  ULOP3.LUT UR4, UR36, 0x2, URZ, 0xfc, !UPT ;  /* 0x0000000224047892 */ /* 0x000fcc000f8efc3f */
[----:B------:R-:W-:-:S05]  /*ccd0*/  IMAD.U32 R6, RZ, RZ, UR4 ;  /* 0x00000004ff067e24 */ /* 0x000fca000f8e00ff */
[----:B------:R-:W-:-:S13]  /*cce0*/  ISETP.NE.AND P6, PT, R6, 0x3, PT ;  /* 0x000000030600780c */ /* 0x000fda0003fc5270 */
[----:B0-----:R-:W-:Y:S05]  /*ccf0*/  @!P6 BRA `(.L_x_50) ;  /* 0x000000000004e947 */ /* 0x001fea0003800000 */
[----:B------:R-:W-:Y:S01]  /*cd00*/  BPT.TRAP 0x1 ;  /* 0x000000040000795c */ /* 0x000fe20000300000 */
.L_x_50:
[----:B------:R-:W-:Y:S01]  /*cd10*/  SYNCS.ARRIVE.TRANS64.A1T0 RZ, [UR42+0x38870], RZ ;  /* 0x038870ffffff79a7 */ /* 0x000fe2000810002a */
[----:B------:R-:W-:Y:S05]  /*cd20*/  @!P6 BRA `(.L_x_51) ;  /* 0x000000000004e947 */ /* 0x000fea0003800000 */
[----:B------:R-:W-:Y:S01]  /*cd30*/  BPT.TRAP 0x1 ;  /* 0x000000040000795c */ /* 0x000fe20000300000 */
.L_x_51:
[----:B------:R-:W0:Y:S02]  /*cd40*/  SYNCS.PHASECHK.TRANS64.TRYWAIT P0, [UR42+0x38840], R19 ;  /* 0x03884013ff0075a7 */ /* 0x000e24000800016a */
[----:B0-----:R-:W-:Y:S05]  /*cd50*/  @!P0 BRA `(.L_x_52) ;  /* 0x0000004000f48947 */ /* 0x001fea0003800000 */
.L_x_118:
[----:B------:R-:W-:Y:S01]  /*cd60*/  ULDC.64 UR4, c[0x0][0x300] ;  /* 0x0000c00000047ab9 */ /* 0x000fe20000000a00 */
[----:B------:R-:W-:Y:S01]  /*cd70*/  R2UR UR6, R34 ;  /* 0x00000000220672ca */ /* 0x000fe200000e0000 */
[----:B------:R-:W-:Y:S01]  /*cd80*/  IMAD R3, R8, UR4, RZ ;  /* 0x0000000408037c24 */ /* 0x000fe2000f8e02ff */
[----:B------:R-:W1:Y:S03]  /*cd90*/  LDC R10, c[0x0][0x2f4] ;  /* 0x0000bd00ff0a7b82 */ /* 0x000e660000000800 */
[C---:B------:R-:W-:Y:S02]  /*cda0*/  IMAD R5, R4.reuse, UR5, R3 ;  /* 0x0000000504057c24 */ /* 0x040fe4000f8e0203 */
[----:B0-----:R-:W-:Y:S01]  /*cdb0*/  IMAD.WIDE.U32 R2, R4, UR4, RZ ;  /* 0x0000000404027c25 */ /* 0x001fe2000f8e00ff */
[----:B------:R-:W-:-:S03]  /*cdc0*/  ULDC.64 UR4, c[0x0][0x310] ;  /* 0x0000c40000047ab9 */ /* 0x000fc60000000a00 */
[----:B------:R-:W-:Y:S02]  /*cdd0*/  IMAD.IADD R3, R3, 0x1, R5 ;  /* 0x0000000103037824 */ /* 0x000fe400078e0205 */
[----:B------:R-:W-:Y:S02]  /*cde0*/  IMAD R9, R9, UR4, RZ ;  /* 0x0000000409097c24 */ /* 0x000fe4000f8e02ff */
[----:B------:R-:W-:-:S04]  /*cdf0*/  IMAD.WIDE.U32 R2, R0, UR4, R2 ;  /* 0x0000000400027c25 */ /* 0x000fc8000f8e0002 */
[----:B------:R-:W-:Y:S01]  /*ce00*/  IMAD R9, R0, UR5, R9 ;  /* 0x0000000500097c24 */ /* 0x000fe2000f8e0209 */
[----:B------:R-:W-:Y:S02]  /*ce10*/  ULDC.64 UR4, c[0x0][0x308] ;  /* 0x0000c20000047ab9 */ /* 0x000fe40000000a00 */
[----:B------:R-:W-:Y:S01]  /*ce20*/  MOV R5, UR4 ;  /* 0x0000000400057c02 */ /* 0x000fe20008000f00 */
[----:B------:R-:W-:Y:S01]  /*ce30*/  IMAD.IADD R3, R3, 0x1, R9 ;  /* 0x0000000103037824 */ /* 0x000fe200078e0209 */
[----:B------:R-:W-:Y:S01]  /*ce40*/  UIMAD UR4, UR6, UR4, URZ ;  /* 0x00000004060472a4 */ /* 0x000fe2000f8e023f */
[----:B-1----:R-:W-:Y:S02]  /*ce50*/  ISETP.GE.AND P1, PT, R17, R10, PT ;  /* 0x0000000a1100720c */ /* 0x002fe40003f26270 */
[----:B------:R-:W-:Y:S01]  /*ce60*/  IMAD.WIDE.U32 R2, R5, UR40, R2 ;  /* 0x0000002805027c25 */ /* 0x000fe2000f8e0002 */
[----:B------:R-:W-:Y:S01]  /*ce70*/  ULDC.64 UR6, c[0x0][0x2e8] ;  /* 0x0000ba0000067ab9 */ /* 0x000fe20000000a00 */
[----:B------:R-:W-:-:S02]  /*ce80*/  UIMAD UR4, UR40, UR5, UR4 ;  /* 0x00000005280472a4 */ /* 0x000fc4000f8e0204 */
[----:B------:R-:W-:Y:S01]  /*ce90*/  IMAD.U32 R5, RZ, RZ, UR7 ;  /* 0x00000007ff057e24 */ /* 0x000fe2000f8e00ff */
[----:B------:R-:W-:-:S04]  /*cea0*/  IADD3 R0, P0, R2, UR6, RZ ;  /* 0x0000000602007c10 */ /* 0x000fc8000ff1e0ff */
[----:B------:R-:W-:Y:S01]  /*ceb0*/  IADD3.X R4, R5, UR4, R3, P0, !PT ;  /* 0x0000000405047c10 */ /* 0x000fe200087fe403 */
[----:B------:R-:W-:-:S03]  /*cec0*/  UMOV UR4, 0xffffffff ;  /* 0xffffffff00047882 */ /* 0x000fc60000000000 */
[----:B------:R-:W-:Y:S05]  /*ced0*/  BRA.DIV UR4, `(.L_x_53) ;  /* 0x0000004204ac7947 */ /* 0x000fea000b800000 */
[----:B------:R-:W0:Y:S01]  /*cee0*/  SHFL.IDX PT, R14, R0, RZ, 0x181f ;  /* 0x00181fff000e7589 */ /* 0x000e2200000e0000 */
[----:B------:R-:W-:Y:S02]  /*cef0*/  P2R R5, PR, RZ, 0x10 ;  /* 0x00000010ff057803 */ /* 0x000fe40000000000 */
[C---:B------:R-:W-:Y:S01]  /*cf00*/  LOP3.LUT P4, RZ, R23.reuse, 0x80, RZ, 0xc0, !PT ;  /* 0x0000008017ff7812 */ /* 0x040fe2000788c0ff */
[----:B------:R-:W1:Y:S01]  /*cf10*/  SHFL.IDX PT, R2, R4, RZ, 0x181f ;  /* 0x00181fff04027589 */ /* 0x000e6200000e0000 */
[----:B------:R-:W-:Y:S02]  /*cf20*/  ISETP.GE.AND P6, PT, R32, R10, PT ;  /* 0x0000000a2000720c */ /* 0x000fe40003fc6270 */
[----:B------:R-:W-:Y:S02]  /*cf30*/  P2R R7, PR, RZ, 0x8 ;  /* 0x00000008ff077803 */ /* 0x000fe40000000000 */
[----:B------:R-:W-:Y:S02]  /*cf40*/  LOP3.LUT P3, RZ, R23, 0x20, RZ, 0xc0, !PT ;  /* 0x0000002017ff7812 */ /* 0x000fe4000786c0ff */
[----:B------:R-:W-:-:S02]  /*cf50*/  P2R R6, PR, RZ, 0x4 ;  /* 0x00000004ff067803 */ /* 0x000fc40000000000 */
[----:B------:R-:W-:-:S03]  /*cf60*/  LOP3.LUT P2, RZ, R23, 0x10, RZ, 0xc0, !PT ;  /* 0x0000001017ff7812 */ /* 0x000fc6000784c0ff */
[----:B0-----:R-:W-:-:S05]  /*cf70*/  @P4 IADD3 R14, P0, R32, R14, RZ ;  /* 0x0000000e200e4210 */ /* 0x001fca0007f1e0ff */
[----:B-1----:R-:W-:Y:S02]  /*cf80*/  @P4 IMAD.X R3, RZ, RZ, R2, P0 ;  /* 0x000000ffff034224 */ /* 0x002fe400000e0602 */
[----:B------:R-:W-:Y:S02]  /*cf90*/  @P4 IMAD.MOV.U32 R2, RZ, RZ, R14 ;  /* 0x000000ffff024224 */ /* 0x000fe400078e000e */
[----:B------:R-:W0:Y:S04]  /*cfa0*/  SHFL.IDX PT, R14, R0, 0x1, 0x181f ;  /* 0x00381f00000e7f89 */ /* 0x000e2800000e0000 */
[----:B------:R-:W-:Y:S04]  /*cfb0*/  @P4 LDGSTS.E.BYPASS.LTC128B.128 [R22+0x28400], desc[UR46][R2.64], !P6 ;  /* 0x2840000002164fae */ /* 0x000fe8000f101d6e */
[----:B------:R1:W-:Y:S01]  /*cfc0*/  @P4 LDGSTS.E.BYPASS.LTC128B.128 [R22+0x2c400], desc[UR46][R2.64+0x80], !P1 ;  /* 0x2c40008002164fae */ /* 0x0003e2000c901d6e */
[----:B------:R-:W-:-:S03]  /*cfd0*/  ISETP.NE.AND P4, PT, R5, RZ, PT ;  /* 0x000000ff0500720c */ /* 0x000fc60003f85270 */
[----:B------:R-:W2:Y:S01]  /*cfe0*/  SHFL.IDX PT, R5, R4, 0x1, 0x181f ;  /* 0x00381f0004057f89 */ /* 0x000ea200000e0000 */
[----:B0-----:R-:W-:-:S05]  /*cff0*/  @P3 IADD3 R14, P0, R32, R14, RZ ;  /* 0x0000000e200e3210 */ /* 0x001fca0007f1e0ff */
[----:B-1----:R-:W-:Y:S02]  /*d000*/  @P3 IMAD.MOV.U32 R2, RZ, RZ, R14 ;  /* 0x000000ffff023224 */ /* 0x002fe400078e000e */
[----:B------:R-:W0:Y:S01]  /*d010*/  SHFL.IDX PT, R14, R0, 0x2, 0x181f ;  /* 0x00581f00000e7f89 */ /* 0x000e2200000e0000 */
[----:B--2---:R-:W-:-:S04]  /*d020*/  @P3 IMAD.X R5, RZ, RZ, R5, P0 ;  /* 0x000000ffff053224 */ /* 0x004fc800000e0605 */
[----:B------:R-:W-:Y:S02]  /*d030*/  @P3 IMAD.MOV.U32 R3, RZ, RZ, R5 ;  /* 0x000000ffff033224 */ /* 0x000fe400078e0005 */
[----:B------:R-:W1:Y:S04]  /*d040*/  SHFL.IDX PT, R5, R4, 0x2, 0x181f ;  /* 0x00581f0004057f89 */ /* 0x000e6800000e0000 */
[----:B------:R-:W-:Y:S04]  /*d050*/  @P3 LDGSTS.E.BYPASS.LTC128B.128 [R22+0x28c00], desc[UR46][R2.64], !P6 ;  /* 0x28c0000002163fae */ /* 0x000fe8000f101d6e */
[----:B------:R2:W-:Y:S01]  /*d060*/  @P3 LDGSTS.E.BYPASS.LTC128B.128 [R22+0x2cc00], desc[UR46][R2.64+0x80], !P1 ;  /* 0x2cc0008002163fae */ /* 0x0005e2000c901d6e */
[----:B------:R-:W-:-:S02]  /*d070*/  ISETP.NE.AND P3, PT, R7, RZ, PT ;  /* 0x000000ff0700720c */ /* 0x000fc40003f65270 */
[----:B0-----:R-:W-:-:S05]  /*d080*/  @P2 IADD3 R14, P0, R32, R14, RZ ;  /* 0x0000000e200e2210 */ /* 0x001fca0007f1e0ff */
[----:B--2---:R-:W-:Y:S02]  /*d090*/  @P2 IMAD.MOV.U32 R2, RZ, RZ, R14 ;  /* 0x000000ffff022224 */ /* 0x004fe400078e000e */
[----:B------:R-:W0:Y:S01]  /*d0a0*/  SHFL.IDX PT, R14, R0, 0x3, 0x181f ;  /* 0x00781f00000e7f89 */ /* 0x000e2200000e0000 */
[----:B-1----:R-:W-:-:S04]  /*d0b0*/  @P2 IMAD.X R5, RZ, RZ, R5, P0 ;  /* 0x000000ffff052224 */ /* 0x002fc800000e0605 */
        /* <DEDUP_REMOVED lines=13> */
[----:B0-----:R-:W-:-:S04]  /*d190*/  @P4 IADD3 R14, P0, R32, R14, RZ ;  /* 0x0000000e200e4210 */ /* 0x001fc80007f1e0ff */
[----:B--2---:R-:W-:Y:S02]  /*d1a0*/  @P4 MOV R2, R14 ;  /* 0x0000000e00024202 */ /* 0x004fe40000000f00 */
[----:B------:R-:W0:Y:S01]  /*d1b0*/  SHFL.IDX PT, R14, R0, 0x5, 0x181f ;  /* 0x00b81f00000e7f89 */ /* 0x000e2200000e0000 */
[----:B-1----:R-:W-:-:S04]  /*d1c0*/  @P4 IMAD.X R5, RZ, RZ, R5, P0 ;  /* 0x000000ffff054224 */ /* 0x002fc800000e0605 */
[----:B------:R-:W-:Y:S02]  /*d1d0*/  @P4 IMAD.MOV.U32 R3, RZ, RZ, R5 ;  /* 0x000000ffff034224 */ /* 0x000fe400078e0005 */
[----:B------:R-:W1:Y:S04]  /*d1e0*/  SHFL.IDX PT, R5, R4, 0x5, 0x181f ;  /* 0x00b81f0004057f89 */ /* 0x000e6800000e0000 */
[----:B------:R-:W-:Y:S04]  /*d1f0*/  @P4 LDGSTS.E.BYPASS.LTC128B.128 [R22+0x2a400], desc[UR46][R2.64], !P6 ;  /* 0x2a40000002164fae */ /* 0x000fe8000f101d6e */
[----:B------:R2:W-:Y:S01]  /*d200*/  @P4 LDGSTS.E.BYPASS.LTC128B.128 [R22+0x2e400], desc[UR46][R2.64+0x80], !P1 ;  /* 0x2e40008002164fae */ /* 0x0005e2000c901d6e */
[----:B0-----:R-:W-:-:S03]  /*d210*/  @P3 IADD3 R6, P0, R32, R14, RZ ;  /* 0x0000000e20063210 */ /* 0x001fc60007f1e0ff */
[----:B------:R-:W0:Y:S02]  /*d220*/  SHFL.IDX PT, R14, R0, 0x6, 0x181f ;  /* 0x00d81f00000e7f89 */ /* 0x000e2400000e0000 */
[----:B--2---:R-:W-:Y:S02]  /*d230*/  @P3 IMAD.MOV.U32 R2, RZ, RZ, R6 ;  /* 0x000000ffff023224 */ /* 0x004fe400078e0006 */
[----:B-1----:R-:W-:Y:S02]  /*d240*/  @P3 IMAD.X R7, RZ, RZ, R5, P0 ;  /* 0x000000ffff073224 */ /* 0x002fe400000e0605 */
[----:B------:R-:W1:Y:S02]  /*d250*/  SHFL.IDX PT, R5, R4, 0x6, 0x181f ;  /* 0x00d81f0004057f89 */ /* 0x000e6400000e0000 */
[----:B------:R-:W-:-:S05]  /*d260*/  @P3 IMAD.MOV.U32 R3, RZ, RZ, R7 ;  /* 0x000000ffff033224 */ /* 0x000fca00078e0007 */
[----:B------:R-:W-:Y:S04]  /*d270*/  @P3 LDGSTS.E.BYPASS.LTC128B.128 [R22+0x2ac00], desc[UR46][R2.64], !P6 ;  /* 0x2ac0000002163fae */ /* 0x000fe8000f101d6e */
[----:B------:R2:W-:Y:S01]  /*d280*/  @P3 LDGSTS.E.BYPASS.LTC128B.128 [R22+0x2ec00], desc[UR46][R2.64+0x80], !P1 ;  /* 0x2ec0008002163fae */ /* 0x0005e2000c901d6e */
[----:B0-----:R-:W-:-:S05]  /*d290*/  @P2 IADD3 R14, P0, R32, R14, RZ ;  /* 0x0000000e200e2210 */ /* 0x001fca0007f1e0ff */
[----:B--2---:R-:W-:Y:S02]  /*d2a0*/  @P2 IMAD.MOV.U32 R2, RZ, RZ, R14 ;  /* 0x000000ffff022224 */ /* 0x004fe400078e000e */
[----:B-1----:R-:W-:Y:S01]  /*d2b0*/  @P2 IMAD.X R5, RZ, RZ, R5, P0 ;  /* 0x000000ffff052224 */ /* 0x002fe200000e0605 */
[----:B------:R0:W1:Y:S03]  /*d2c0*/  SHFL.IDX PT, R14, R0, 0x7, 0x181f ;  /* 0x00f81f00000e7f89 */ /* 0x00006600000e0000 */
[----:B------:R-:W-:Y:S02]  /*d2d0*/  @P2 IMAD.MOV.U32 R3, RZ, RZ, R5 ;  /* 0x000000ffff032224 */ /* 0x000fe400078e0005 */
[----:B------:R0:W2:Y:S04]  /*d2e0*/  SHFL.IDX PT, R5, R4, 0x7, 0x181f ;  /* 0x00f81f0004057f89 */ /* 0x0000a800000e0000 */
[----:B------:R0:W-:Y:S04]  /*d2f0*/  @P2 LDGSTS.E.BYPASS.LTC128B.128 [R22+0x2b400], desc[UR46][R2.64], !P6 ;  /* 0x2b40000002162fae */ /* 0x0001e8000f101d6e */
[----:B------:R0:W-:Y:S02]  /*d300*/  @P2 LDGSTS.E.BYPASS.LTC128B.128 [R22+0x2f400], desc[UR46][R2.64+0x80], !P1 ;  /* 0x2f40008002162fae */ /* 0x0001e4000c901d6e */
.L_x_136:
[----:B------:R-:W-:Y:S02]  /*d310*/  LOP3.LUT P2, RZ, R23, 0x40, RZ, 0xc0, !PT ;  /* 0x0000004017ff7812 */ /* 0x000fe4000784c0ff */
[----:B------:R-:W-:-:S11]  /*d320*/  ISETP.GE.AND P3, PT, R32, R10, PT ;  /* 0x0000000a2000720c */ /* 0x000fd60003f66270 */
[----:B01----:R-:W-:-:S05]  /*d330*/  @P2 IADD3 R2, P0, R32, R14, RZ ;  /* 0x0000000e20022210 */ /* 0x003fca0007f1e0ff */
[----:B--2---:R-:W-:-:S05]  /*d340*/  @P2 IMAD.X R3, RZ, RZ, R5, P0 ;  /* 0x000000ffff032224 */ /* 0x004fca00000e0605 */
[----:B------:R-:W-:Y:S01]  /*d350*/  @!PT LDS RZ, [RZ] ;  /* 0x00000000fffff984 */ /* 0x000fe20000000800 */
[----:B------:R-:W-:Y:S01]  /*d360*/  @!PT LDS RZ, [RZ] ;  /* 0x00000000fffff984 */ /* 0x000fe20000000800 */
[----:B------:R-:W-:Y:S01]  /*d370*/  @!PT LDS RZ, [RZ] ;  /* 0x00000000fffff984 */ /* 0x000fe20000000800 */
[----:B------:R0:W-:Y:S04]  /*d380*/  @P2 LDGSTS.E.BYPASS.LTC128B.128 [R22+0x2bc00], desc[UR46][R2.64], !P3 ;  /* 0x2bc0000002162fae */ /* 0x0001e8000d901d6e */
[----:B------:R0:W-:Y:S01]  /*d390*/  @P2 LDGSTS.E.BYPASS.LTC128B.128 [R22+0x2fc00], desc[UR46][R2.64+0x80], !P1 ;  /* 0x2fc0008002162fae */ /* 0x0001e2000c901d6e */
        /* <DEDUP_REMOVED lines=9> */
.L_x_54:
[----:B------:R-:W-:Y:S01]  /*d430*/  SYNCS.ARRIVE.TRANS64.A1T0 RZ, [UR42+0x38830], RZ ;  /* 0x038830ffffff79a7 */ /* 0x000fe2000810002a */
[----:B------:R-:W-:Y:S05]  /*d440*/  WARPSYNC.ALL ;  /* 0x0000000000007948 */ /* 0x000fea0003800000 */
[----:B------:R-:W-:Y:S01]  /*d450*/  UIADD3 UR5, UR42, 0x20400, URZ ;  /* 0x000204002a057890 */ /* 0x000fe2000fffe03f */
[----:B------:R-:W-:Y:S01]  /*d460*/  R2UR UR4, R34 ;  /* 0x00000000220472ca */ /* 0x000fe200000e0000 */
[----:B------:R-:W-:Y:S01]  /*d470*/  ULDC.64 UR6, c[0x0][0x2d8] ;  /* 0x0000b60000067ab9 */ /* 0x000fe20000000a00 */
[----:B------:R-:W-:Y:S01]  /*d480*/  SHF.R.S32.HI R19, RZ, 0x1f, R24 ;  /* 0x0000001fff137819 */ /* 0x000fe20000011418 */
[----:B------:R-:W-:Y:S02]  /*d490*/  ULOP3.LUT UP0, URZ, UR5, 0x3ff, URZ, 0xc0, !UPT ;  /* 0x000003ff053f7892 */ /* 0x000fe4000f80c03f */
[----:B------:R-:W-:Y:S01]  /*d4a0*/  UIMAD.WIDE.U32 UR38, UR40, UR6, URZ ;  /* 0x00000006282672a5 */ /* 0x000fe2000f8e003f */
[----:B------:R-:W-:Y:S03]  /*d4b0*/  BAR.SYNC.DEFER_BLOCKING 0x8, 0x180 ;  /* 0x0206000000007b1d */ /* 0x000fe60000010000 */
[----:B------:R-:W-:-:S04]  /*d4c0*/  PLOP3.LUT P0, PT, PT, PT, UP0, 0x80, 0x0 ;  /* 0x000000000000781c */ /* 0x000fc80003f0f008 */
[----:B------:R-:W-:-:S04]  /*d4d0*/  UIMAD UR4, UR4, UR6, URZ ;  /* 0x00000006040472a4 */ /* 0x000fc8000f8e023f */
[----:B------:R-:W-:-:S04]  /*d4e0*/  UIMAD UR4, UR40, UR7, UR4 ;  /* 0x00000007280472a4 */ /* 0x000fc8000f8e0204 */
[----:B------:R-:W-:Y:S01]  /*d4f0*/  UIADD3 UR43, UR39, UR4, URZ ;  /* 0x00000004272b7290 */ /* 0x000fe2000fffe03f */
[----:B------:R-:W-:Y:S11]  /*d500*/  @!P0 BRA `(.L_x_55) ;  /* 0x0000000000408947 */ /* 0x000ff60003800000 */
[----:B------:R-:W-:Y:S01]  /*d510*/  MOV R2, 0x0 ;  /* 0x0000000000027802 */ /* 0x000fe20000000f00 */
[----:B------:R-:W-:Y:S01]  /*d520*/  ULDC.64 UR6, c[0x4][0xc0] ;  /* 0x0100300000067ab9 */ /* 0x000fe20000000a00 */
[----:B------:R-:W-:Y:S01]  /*d530*/  ULDC.64 UR8, c[0x4][0xc8] ;  /* 0x0100320000087ab9 */ /* 0x000fe20000000a00 */
[----:B------:R-:W-:Y:S01]  /*d540*/  ULDC.64 UR4, c[0x4][0x28] ;  /* 0x01000a0000047ab9 */ /* 0x000fe20000000a00 */
[----:B------:R-:W-:Y:S01]  /*d550*/  IMAD.U32 R4, RZ, RZ, UR6 ;  /* 0x00000006ff047e24 */ /* 0x000fe2000f8e00ff */
[----:B------:R-:W-:Y:S01]  /*d560*/  MOV R10, UR4 ;  /* 0x00000004000a7c02 */ /* 0x000fe20008000f00 */
[----:B------:R-:W0:Y:S01]  /*d570*/  LDC.64 R2, c[0x4][R2] ;  /* 0x0100000002027b82 */ /* 0x000e220000000a00 */
[----:B------:R-:W-:Y:S02]  /*d580*/  IMAD.U32 R5, RZ, RZ, UR7 ;  /* 0x00000007ff057e24 */ /* 0x000fe4000f8e00ff */
[----:B------:R-:W-:Y:S02]  /*d590*/  IMAD.U32 R6, RZ, RZ, UR8 ;  /* 0x00000008ff067e24 */ /* 0x000fe4000f8e00ff */
[----:B------:R-:W-:-:S02]  /*d5a0*/  IMAD.U32 R7, RZ, RZ, UR9 ;  /* 0x00000009ff077e24 */ /* 0x000fc4000f8e00ff */
[----:B------:R-:W-:Y:S02]  /*d5b0*/  IMAD.U32 R11, RZ, RZ, UR5 ;  /* 0x00000005ff0b7e24 */ /* 0x000fe4000f8e00ff */
[----:B------:R-:W-:Y:S02]  /*d5c0*/  IMAD.MOV.U32 R8, RZ, RZ, 0x70 ;  /* 0x00000070ff087424 */ /* 0x000fe400078e00ff */
[----:B------:R-:W-:Y:S02]  /*d5d0*/  IMAD.MOV.U32 R12, RZ, RZ, 0x1 ;  /* 0x00000001ff0c7424 */ /* 0x000fe400078e00ff */
[----:B------:R-:W-:-:S07]  /*d5e0*/  IMAD.MOV.U32 R13, RZ, RZ, RZ ;  /* 0x000000ffff0d7224 */ /* 0x000fce00078e00ff */
[----:B------:R-:W-:-:S07]  /*d5f0*/  LEPC R20, `(.L_x_55) ;  /* 0x000000001014794e */ /* 0x000fce0000000000 */
[----:B0-----:R-:W-:Y:S05]  /*d600*/  CALL.ABS.NOINC R2 ;  /* 0x0000000002007343 */ /* 0x001fea0003c00000 */
.L_x_55:
[----:B------:R-:W0:Y:S01]  /*d610*/  LDC R6, c[0x0][0x448] ;  /* 0x00011200ff067b82 */ /* 0x000e220000000800 */
[----:B------:R-:W-:Y:S01]  /*d620*/  IMAD.IADD R0, R32, 0x1, R18 ;  /* 0x0000000120007824 */ /* 0x000fe200078e0212 */
[----:B------:R-:W-:Y:S01]  /*d630*/  ULDC.64 UR4, c[0x0][0x2e0] ;  /* 0x0000b80000047ab9 */ /* 0x000fe20000000a00 */
[----:B------:R-:W-:Y:S01]  /*d640*/  IMAD.U32 R4, RZ, RZ, UR38 ;  /* 0x00000026ff047e24 */ /* 0x000fe2000f8e00ff */
[----:B------:R-:W-:Y:S01]  /*d650*/  ULDC.64 UR6, c[0x0][0x2c8] ;  /* 0x0000b20000067ab9 */ /* 0x000fe20000000a00 */
[----:B------:R-:W-:Y:S02]  /*d660*/  IMAD R7, R25, 0x80, R0 ;  /* 0x0000008019077824 */ /* 0x000fe400078e0200 */
[----:B------:R-:W-:Y:S02]  /*d670*/  IMAD.U32 R5, RZ, RZ, UR39 ;  /* 0x00000027ff057e24 */ /* 0x000fe4000f8e00ff */
[----:B------:R-:W-:Y:S02]  /*d680*/  IMAD.MOV.U32 R5, RZ, RZ, R7 ;  /* 0x000000ffff057224 */ /* 0x000fe400078e0007 */
[----:B------:R-:W-:-:S02]  /*d690*/  IMAD R19, R19, UR4, RZ ;  /* 0x0000000413137c24 */ /* 0x000fc4000f8e02ff */
[----:B------:R-:W-:Y:S02]  /*d6a0*/  IMAD.U32 R3, RZ, RZ, UR43 ;  /* 0x0000002bff037e24 */ /* 0x000fe4000f8e00ff */
[----:B------:R-:W-:Y:S02]  /*d6b0*/  IMAD.MOV.U32 R2, RZ, RZ, R4 ;  /* 0x000000ffff027224 */ /* 0x000fe400078e0004 */
[C---:B------:R-:W-:Y:S02]  /*d6c0*/  IMAD R19, R24.reuse, UR5, R19 ;  /* 0x0000000518137c24 */ /* 0x040fe4000f8e0213 */
[----:B------:R-:W-:Y:S01]  /*d6d0*/  IMAD.WIDE.U32 R2, R24, UR4, R2 ;  /* 0x0000000418027c25 */ /* 0x000fe2000f8e0002 */
[----:B------:R-:W-:-:S03]  /*d6e0*/  ULDC.64 UR4, c[0x0][0x2d0] ;  /* 0x0000b40000047ab9 */ /* 0x000fc60000000a00 */
[----:B------:R-:W-:Y:S01]  /*d6f0*/  IMAD.IADD R3, R3, 0x1, R19 ;  /* 0x0000000103037824 */ /* 0x000fe200078e0213 */
[----:B0-----:R-:W-:-:S13]  /*d700*/  ISETP.NE.AND P0, PT, R6, 0x1, PT ;  /* 0x000000010600780c */ /* 0x001fda0003f05270 */
[----:B------:R-:W0:Y:S08]  /*d710*/  @P0 LDC R8, c[0x0][0x44c] ;  /* 0x00011300ff080b82 */ /* 0x000e300000000800 */
[----:B------:R-:W1:Y:S01]  /*d720*/  @P0 LDC R9, c[0x0][0x450] ;  /* 0x00011400ff090b82 */ /* 0x000e620000000800 */
[----:B0-----:R-:W-:-:S05]  /*d730*/  @P0 IMAD.HI.U32 R0, R7, R8, RZ ;  /* 0x0000000807000227 */ /* 0x001fca00078e00ff */
[----:B-1----:R-:W-:-:S04]  /*d740*/  @P0 SHF.R.U32.HI R5, RZ, R9, R0 ;  /* 0x00000009ff050219 */ /* 0x002fc80000011600 */
[----:B------:R-:W-:Y:S01]  /*d750*/  SHF.R.S32.HI R0, RZ, 0x1f, R5 ;  /* 0x0000001fff007819 */ /* 0x000fe20000011405 */
[----:B------:R-:W-:-:S04]  /*d760*/  IMAD.WIDE.U32 R2, R5, UR4, R2 ;  /* 0x0000000405027c25 */ /* 0x000fc8000f8e0002 */
[----:B------:R-:W-:Y:S01]  /*d770*/  IMAD R0, R0, UR4, RZ ;  /* 0x0000000400007c24 */ /* 0x000fe2000f8e02ff */
[----:B------:R-:W-:Y:S02]  /*d780*/  ULDC UR4, c[0x0][0x2b8] ;  /* 0x0000ae0000047ab9 */ /* 0x000fe40000000800 */
[----:B------:R-:W-:Y:S01]  /*d790*/  ISETP.GE.AND P0, PT, R17, UR4, PT ;  /* 0x0000000411007c0c */ /* 0x000fe2000bf06270 */
[----:B------:R-:W-:Y:S01]  /*d7a0*/  IMAD R9, R5, UR5, R0 ;  /* 0x0000000505097c24 */ /* 0x000fe2000f8e0200 */
[----:B------:R-:W-:Y:S01]  /*d7b0*/  ISETP.GE.AND P1, PT, R32, UR4, PT ;  /* 0x0000000420007c0c */ /* 0x000fe2000bf26270 */
[----:B------:R-:W-:Y:S01]  /*d7c0*/  IMAD.MOV R0, RZ, RZ, -R5 ;  /* 0x000000ffff007224 */ /* 0x000fe200078e0a05 */
[----:B------:R-:W-:Y:S02]  /*d7d0*/  UMOV UR4, 0xffffffff ;  /* 0xffffffff00047882 */ /* 0x000fe40000000000 */
[----:B------:R-:W-:Y:S01]  /*d7e0*/  IADD3 R3, R3, R9, RZ ;  /* 0x0000000903037210 */ /* 0x000fe20007ffe0ff */
[----:B------:R-:W-:-:S04]  /*d7f0*/  IMAD R7, R6, R0, R7 ;  /* 0x0000000006077224 */ /* 0x000fc800078e0207 */
[----:B------:R-:W-:Y:S01]  /*d800*/  IMAD.WIDE.U32 R2, R7, UR6, R2 ;  /* 0x0000000607027c25 */ /* 0x000fe2000f8e0002 */
[----:B------:R-:W-:-:S05]  /*d810*/  SHF.R.S32.HI R0, RZ, 0x1f, R7 ;  /* 0x0000001fff007819 */ /* 0x000fca0000011407 */
[----:B------:R-:W-:-:S04]  /*d820*/  IMAD R0, R0, UR6, RZ ;  /* 0x0000000600007c24 */ /* 0x000fc8000f8e02ff */
[----:B------:R-:W-:Y:S01]  /*d830*/  IMAD R7, R7, UR7, R0 ;  /* 0x0000000707077c24 */ /* 0x000fe2000f8e0200 */
[----:B------:R-:W-:Y:S02]  /*d840*/  ULDC.64 UR6, c[0x0][0x280] ;  /* 0x0000a00000067ab9 */ /* 0x000fe40000000a00 */
[----:B------:R-:W-:-:S04]  /*d850*/  IADD3 R0, P2, R2, UR6, RZ ;  /* 0x0000000602007c10 */ /* 0x000fc8000ff5e0ff */
[----:B------:R-:W-:Y:S01]  /*d860*/  IADD3.X R4, R3, UR7, R7, P2, !PT ;  /* 0x0000000703047c10 */ /* 0x000fe200097fe407 */
[----:B------:R-:W-:Y:S08]  /*d870*/  BRA.DIV UR4, `(.L_x_56) ;  /* 0x0000004204c87947 */ /* 0x000ff0000b800000 */
[----:B------:R-:W0:Y:S01]  /*d880*/  SHFL.IDX PT, R14, R0, RZ, 0x181f ;  /* 0x00181fff000e7589 */ /* 0x000e2200000e0000 */
[----:B------:R-:W-:Y:S02]  /*d890*/  ULDC UR4, c[0x0][0x288] ;  /* 0x0000a20000047ab9 */ /* 0x000fe40000000800 */
[----:B------:R-:W-:Y:S01]  /*d8a0*/  IMAD R5, R6, UR4, RZ ;  /* 0x0000000406057c24 */ /* 0x000fe2000f8e02ff */
[----:B------:R-:W1:Y:S01]  /*d8b0*/  SHFL.IDX PT, R2, R4, RZ, 0x181f ;  /* 0x00181fff04027589 */ /* 0x000e6200000e0000 */
[----:B------:R-:W-:-:S03]  /*d8c0*/  IMAD R6, R25, 0x80, R18 ;  /* 0x0000008019067824 */ /* 0x000fc600078e0212 */
[----:B------:R-:W-:Y:S01]  /*d8d0*/  SHFL.IDX PT, R7, R4, 0x1, 0x181f ;  /* 0x00381f0004077f89 */ /* 0x000fe200000e0000 */
[C---:B------:R-:W-:Y:S01]  /*d8e0*/  VIADD R8, R6.reuse, 0x10 ;  /* 0x0000001006087836 */ /* 0x040fe20000000000 */
[----:B------:R-:W-:-:S13]  /*d8f0*/  ISETP.GE.AND P2, PT, R6, R5, PT ;  /* 0x000000050600720c */ /* 0x000fda0003f46270 */
[----:B0-----:R-:W-:-:S05]  /*d900*/  @!P2 IADD3 R14, P3, R32, R14, RZ ;  /* 0x0000000e200ea210 */ /* 0x001fca0007f7e0ff */
[----:B-1----:R-:W-:Y:S02]  /*d910*/  @!P2 IMAD.X R3, RZ, RZ, R2, P3 ;  /* 0x000000ffff03a224 */ /* 0x002fe400018e0602 */
[----:B------:R-:W-:Y:S02]  /*d920*/  @!P2 IMAD.MOV.U32 R2, RZ, RZ, R14 ;  /* 0x000000ffff02a224 */ /* 0x000fe400078e000e */
[----:B------:R-:W0:Y:S04]  /*d930*/  SHFL.IDX PT, R14, R0, 0x1, 0x181f ;  /* 0x00381f00000e7f89 */ /* 0x000e2800000e0000 */
[----:B------:R-:W-:Y:S04]  /*d940*/  @!P2 LDGSTS.E.BYPASS.LTC128B.128 [R22+0x20400], desc[UR46][R2.64], !P1 ;  /* 0x204000000216afae */ /* 0x000fe8000c901d6e */
[----:B------:R1:W-:Y:S01]  /*d950*/  @!P2 LDGSTS.E.BYPASS.LTC128B.128 [R22+0x24400], desc[UR46][R2.64+0x80], !P0 ;  /* 0x244000800216afae */ /* 0x0003e2000c101d6e */
[----:B------:R-:W-:Y:S01]  /*d960*/  ISETP.GE.AND P2, PT, R8, R5, PT ;  /* 0x000000050800720c */ /* 0x000fe20003f46270 */
[----:B------:R-:W-:-:S12]  /*d970*/  VIADD R8, R6, 0x20 ;  /* 0x0000002006087836 */ /* 0x000fd80000000000 */
[----:B0-----:R-:W-:-:S05]  /*d980*/  @!P2 IADD3 R14, P3, R32, R14, RZ ;  /* 0x0000000e200ea210 */ /* 0x001fca0007f7e0ff */
[----:B------:R-:W-:Y:S02]  /*d990*/  @!P2 IMAD.X R7, RZ, RZ, R7, P3 ;  /* 0x000000ffff07a224 */ /* 0x000fe400018e0607 */
[----:B-1----:R-:W-:Y:S02]  /*d9a0*/  @!P2 IMAD.MOV.U32 R2, RZ, RZ, R14 ;  /* 0x000000ffff02a224 */ /* 0x002fe400078e000e */
[----:B------:R-:W0:Y:S01]  /*d9b0*/  SHFL.IDX PT, R14, R0, 0x2, 0x181f ;  /* 0x00581f00000e7f89 */ /* 0x000e2200000e0000 */
[----:B------:R-:W-:-:S03]  /*d9c0*/  @!P2 IMAD.MOV.U32 R3, RZ, RZ, R7 ;  /* 0x000000ffff03a224 */ /* 0x000fc600078e0007 */
[----:B------:R-:W1:Y:S04]  /*d9d0*/  SHFL.IDX PT, R7, R4, 0x2, 0x181f ;  /* 0x00581f0004077f89 */ /* 0x000e6800000e0000 */
[----:B------:R-:W-:Y:S04]  /*d9e0*/  @!P2 LDGSTS.E.BYPASS.LTC128B.128 [R22+0x20c00], desc[UR46][R2.64], !P1 ;  /* 0x20c000000216afae */ /* 0x000fe8000c901d6e */
[----:B------:R2:W-:Y:S01]  /*d9f0*/  @!P2 LDGSTS.E.BYPASS.LTC128B.128 [R22+0x24c00], desc[UR46][R2.64+0x80], !P0 ;  /* 0x24c000800216afae */ /* 0x0005e2000c101d6e */
[----:B------:R-:W-:Y:S01]  /*da00*/  ISETP.GE.AND P2, PT, R8, R5, PT ;  /* 0x000000050800720c */ /* 0x000fe20003f46270 */
[----:B------:R-:W-:-:S12]  /*da10*/  VIADD R8, R6, 0x30 ;  /* 0x0000003006087836 */ /* 0x000fd80000000000 */
[----:B0-----:R-:W-:-:S05]  /*da20*/  @!P2 IADD3 R14, P3, R32, R14, RZ ;  /* 0x0000000e200ea210 */ /* 0x001fca0007f7e0ff */
[----:B-1----:R-:W-:Y:S02]  /*da30*/  @!P2 IMAD.X R7, RZ, RZ, R7, P3 ;  /* 0x000000ffff07a224 */ /* 0x002fe400018e0607 */
[----:B--2---:R-:W-:Y:S02]  /*da40*/  @!P2 IMAD.MOV.U32 R2, RZ, RZ, R14 ;  /* 0x000000ffff02a224 */ /* 0x004fe400078e000e */
[----:B------:R-:W0:Y:S01]  /*da50*/  SHFL.IDX PT, R14, R0, 0x3, 0x181f ;  /* 0x00781f00000e7f89 */ /* 0x000e2200000e0000 */
[----:B------:R-:W-:-:S03]  /*da60*/  @!P2 IMAD.MOV.U32 R3, RZ, RZ, R7 ;  /* 0x000000ffff03a224 */ /* 0x000fc600078e0007 */
[----:B------:R-:W1:Y:S04]  /*da70*/  SHFL.IDX PT, R7, R4, 0x3, 0x181f ;  /* 0x00781f0004077f89 */ /* 0x000e6800000e0000 */
[----:B------:R-:W-:Y:S04]  /*da80*/  @!P2 LDGSTS.E.BYPASS.LTC128B.128 [R22+0x21400], desc[UR46][R2.64], !P1 ;  /* 0x214000000216afae */ /* 0x000fe8000c901d6e */
[----:B------:R2:W-:Y:S01]  /*da90*/  @!P2 LDGSTS.E.BYPASS.LTC128B.128 [R22+0x25400], desc[UR46][R2.64+0x80], !P0 ;  /* 0x254000800216afae */ /* 0x0005e2000c101d6e */
[----:B------:R-:W-:Y:S01]  /*daa0*/  ISETP.GE.AND P2, PT, R8, R5, PT ;  /* 0x000000050800720c */ /* 0x000fe20003f46270 */
[----:B------:R-:W-:-:S12]  /*dab0*/  VIADD R8, R6, 0x40 ;  /* 0x0000004006087836 */ /* 0x000fd80000000000 */
[----:B0-----:R-:W-:-:S04]  /*dac0*/  @!P2 IADD3 R14, P3, R32, R14, RZ ;  /* 0x0000000e200ea210 */ /* 0x001fc80007f7e0ff */
[----:B-1----:R-:W-:Y:S01]  /*dad0*/  @!P2 IADD3.X R7, RZ, R7, RZ, P3, !PT ;  /* 0x00000007ff07a210 */ /* 0x002fe20001ffe4ff */
[----:B--2---:R-:W-:Y:S02]  /*dae0*/  @!P2 IMAD.MOV.U32 R2, RZ, RZ, R14 ;  /* 0x000000ffff02a224 */ /* 0x004fe400078e000e */
[----:B------:R-:W0:Y:S02]  /*daf0*/  SHFL.IDX PT, R14, R0, 0x4, 0x181f ;  /* 0x00981f00000e7f89 */ /* 0x000e2400000e0000 */
[----:B------:R-:W-:Y:S02]  /*db00*/  @!P2 IMAD.MOV.U32 R3, RZ, RZ, R7 ;  /* 0x000000ffff03a224 */ /* 0x000fe400078e0007 */
        /* <DEDUP_REMOVED lines=23> */
[----:B------:R-:W-:-:S13]  /*dc80*/  ISETP.GE.AND P2, PT, R8, R5, PT ;  /* 0x000000050800720c */ /* 0x000fda0003f46270 */
[----:B0-----:R-:W-:-:S04]  /*dc90*/  @!P2 IADD3 R14, P3, R32, R14, RZ ;  /* 0x0000000e200ea210 */ /* 0x001fc80007f7e0ff */
[----:B--2---:R-:W-:Y:S01]  /*dca0*/  @!P2 MOV R2, R14 ;  /* 0x0000000e0002a202 */ /* 0x004fe20000000f00 */
[----:B-1----:R-:W-:Y:S01]  /*dcb0*/  @!P2 IMAD.X R7, RZ, RZ, R7, P3 ;  /* 0x000000ffff07a224 */ /* 0x002fe200018e0607 */
[----:B------:R0:W1:Y:S03]  /*dcc0*/  SHFL.IDX PT, R14, R0, 0x7, 0x181f ;  /* 0x00f81f00000e7f89 */ /* 0x00006600000e0000 */
[----:B------:R-:W-:Y:S02]  /*dcd0*/  @!P2 IMAD.MOV.U32 R3, RZ, RZ, R7 ;  /* 0x000000ffff03a224 */ /* 0x000fe400078e0007 */
[----:B------:R0:W2:Y:S04]  /*dce0*/  SHFL.IDX PT, R7, R4, 0x7, 0x181f ;  /* 0x00f81f0004077f89 */ /* 0x0000a800000e0000 */
[----:B------:R0:W-:Y:S04]  /*dcf0*/  @!P2 LDGSTS.E.BYPASS.LTC128B.128 [R22+0x23400], desc[UR46][R2.64], !P1 ;  /* 0x234000000216afae */ /* 0x0001e8000c901d6e */
[----:B------:R0:W-:Y:S02]  /*dd00*/  @!P2 LDGSTS.E.BYPASS.LTC128B.128 [R22+0x27400], desc[UR46][R2.64+0x80], !P0 ;  /* 0x274000800216afae */ /* 0x0001e4000c101d6e */
.L_x_153:
[----:B------:R-:W-:Y:S01]  /*dd10*/  VIADD R6, R6, 0x70 ;  /* 0x0000007006067836 */ /* 0x000fe20000000000 */
[----:B------:R-:W-:Y:S01]  /*dd20*/  BSSY B0, `(.L_x_57) ;  /* 0x000000c000007945 */ /* 0x000fe20003800000 */
[----:B0-----:R-:W-:-:S03]  /*dd30*/  IMAD.MOV.U32 R0, RZ, RZ, 0x1 ;  /* 0x00000001ff007424 */ /* 0x001fc600078e00ff */
[----:B------:R-:W-:Y:S02]  /*dd40*/  ISETP.GE.AND P2, PT, R6, R5, PT ;  /* 0x000000050600720c */ /* 0x000fe40003f46270 */
[----:B------:R-:W-:-:S11]  /*dd50*/  SHF.L.U32 R0, R0, 0x1f, RZ ;  /* 0x0000001f00007819 */ /* 0x000fd600000006ff */
[----:B------:R-:W-:Y:S05]  /*dd60*/  @P2 BRA `(.L_x_58) ;  /* 0x00000000001c2947 */ /* 0x000fea0003800000 */
[----:B-1----:R-:W-:-:S05]  /*dd70*/  IADD3 R2, P2, R32, R14, RZ ;  /* 0x0000000e20027210 */ /* 0x002fca0007f5e0ff */
[----:B--2---:R-:W-:-:S05]  /*dd80*/  IMAD.X R3, RZ, RZ, R7, P2 ;  /* 0x000000ffff037224 */ /* 0x004fca00010e0607 */
[----:B------:R-:W-:Y:S01]  /*dd90*/  @!PT LDS RZ, [RZ] ;  /* 0x00000000fffff984 */ /* 0x000fe20000000800 */
[----:B------:R-:W-:Y:S01]  /*dda0*/  @!PT LDS RZ, [RZ] ;  /* 0x00000000fffff984 */ /* 0x000fe20000000800 */
[----:B------:R-:W-:Y:S01]  /*ddb0*/  @!PT LDS RZ, [RZ] ;  /* 0x00000000fffff984 */ /* 0x000fe20000000800 */
[----:B------:R0:W-:Y:S04]  /*ddc0*/  LDGSTS.E.BYPASS.LTC128B.128 [R22+0x23c00], desc[UR46][R2.64], !P1 ;  /* 0x23c0000002167fae */ /* 0x0001e8000c901d6e */
[----:B------:R0:W-:Y:S02]  /*ddd0*/  LDGSTS.E.BYPASS.LTC128B.128 [R22+0x27c00], desc[UR46][R2.64+0x80], !P0 ;  /* 0x27c0008002167fae */ /* 0x0001e4000c101d6e */
.L_x_58:
[----:B------:R-:W-:Y:S05]  /*dde0*/  BSYNC B0 ;  /* 0x0000000000007941 */ /* 0x000fea0003800000 */
.L_x_57:
[----:B------:R-:W-:Y:S01]  /*ddf0*/  NOP ;  /* 0x0000000000007918 */ /* 0x000fe20000000000 */
[----:B------:R-:W-:Y:S01]  /*de00*/  SYNCS.ARRIVE.TRANS64.RED.A0T1 RZ, [UR42+0x38800], RZ ;  /* 0x038800ffffff79a7 */ /* 0x000fe2000820042a */
[----:B------:R-:W-:Y:S01]  /*de10*/  ARRIVES.LDGSTSBAR.64.TRANSCNT [UR42+0x38800] ;  /* 0x03880000ff0079b0 */ /* 0x000fe20008000aaa */
[----:B------:R-:W-:Y:S01]  /*de20*/  NOP ;  /* 0x0000000000007918 */ /* 0x000fe20000000000 */
[----:B------:R-:W-:Y:S01]  /*de30*/  SYNCS.ARRIVE.TRANS64.A1T0 RZ, [UR42+0x38800], RZ ;  /* 0x038800ffffff79a7 */ /* 0x000fe2000810002a */
[----:B------:R-:W3:Y:S02]  /*de40*/  SYNCS.PHASECHK.TRANS64.TRYWAIT P0, [UR42+0x38820], R0 ;  /* 0x03882000ff0075a7 */ /* 0x000ee4000800016a */
[----:B---3--:R-:W-:Y:S05]  /*de50*/  @!P0 BRA `(.L_x_59) ;  /* 0x0000004400d48947 */ /* 0x008fea0003800000 */
.L_x_154:
[----:B------:R-:W-:Y:S01]  /*de60*/  UIADD3 UR4, UR48, -0x2, URZ ;  /* 0xfffffffe30047890 */ /* 0x000fe2000fffe03f */
[----:B------:R-:W-:-:S03]  /*de70*/  IMAD.MOV.U32 R21, RZ, RZ, 0x1 ;  /* 0x00000001ff157424 */ /* 0x000fc600078e00ff */
[----:B------:R-:W-:-:S06]  /*de80*/  UISETP.GE.AND UP0, UPT, UR4, UR45, UPT ;  /* 0x0000002d0400728c */ /* 0x000fcc000bf06270 */
[----:B------:R-:W-:-:S13]  /*de90*/  PLOP3.LUT P0, PT, PT, PT, UP0, 0x80, 0x0 ;  /* 0x000000000000781c */ /* 0x000fda0003f0f008 */
[----:B------:R-:W-:Y:S05]  /*dea0*/  @!P0 BRA `(.L_x_60) ;  /* 0x0000001400f88947 */ /* 0x000fea0003800000 */
[----:B------:R-:W-:Y:S01]  /*deb0*/  UIADD3 UR4, UR44, 0x1, URZ ;  /* 0x000000012c047890 */ /* 0x000fe2000fffe03f */
[----:B------:R-:W-:Y:S01]  /*dec0*/  IADD3 R16, R32, R16, R18 ;  /* 0x0000001020107210 */ /* 0x000fe20007ffe012 */
[----:B------:R-:W-:Y:S01]  /*ded0*/  IMAD.MOV.U32 R10, RZ, RZ, RZ ;  /* 0x000000ffff0a7224 */ /* 0x000fe200078e00ff */
[----:B0-----:R-:W-:Y:S01]  /*dee0*/  LOP3.LUT R3, RZ, UR41, RZ, 0x33, !PT ;  /* 0x00000029ff037c12 */ /* 0x001fe2000f8e33ff */
[----:B------:R-:W-:Y:S02]  /*def0*/  UIMAD UR4, UR4, UR37, URZ ;  /* 0x00000025040472a4 */ /* 0x000fe4000f8e023f */
[----:B------:R-:W-:Y:S02]  /*df00*/  VIADD R5, R16, 0xfffffe80 ;  /* 0xfffffe8010057836 */ /* 0x000fe40000000000 */
[----:B------:R-:W-:Y:S02]  /*df10*/  IMAD.MOV.U32 R16, RZ, RZ, 0x1 ;  /* 0x00000001ff107424 */ /* 0x000fe400078e00ff */
[----:B------:R-:W-:-:S04]  /*df20*/  LOP3.LUT R0, RZ, UR4, RZ, 0x33, !PT ;  /* 0x00000004ff007c12 */ /* 0x000fc8000f8e33ff */
[----:B------:R-:W-:-:S04]  /*df30*/  VIMNMX R0, R0, R3, !PT ;  /* 0x0000000300007248 */ /* 0x000fc80007fe0100 */
[C---:B------:R-:W-:Y:S01]  /*df40*/  IADD3 R33, -R0.reuse, -0x2, RZ ;  /* 0xfffffffe00217810 */ /* 0x040fe20007ffe1ff */
[----:B------:R-:W-:-:S07]  /*df50*/  IMAD R20, R0, -0x80, R5 ;  /* 0xffffff8000147824 */ /* 0x000fce00078e0205 */
.L_x_75:
[----:B------:R-:W3:Y:S01]  /*df60*/  LDL R4, [R1+0x4] ;  /* 0x0000040001047983 */ /* 0x000ee20000100800 */
[----:B0-----:R-:W0:Y:S01]  /*df70*/  LDC R0, c[0x0][0x430] ;  /* 0x00010c00ff007b82 */ /* 0x001e220000000800 */
[----:B--2---:R-:W-:Y:S01]  /*df80*/  IMAD.MOV.U32 R7, RZ, RZ, R20 ;  /* 0x000000ffff077224 */ /* 0x004fe200078e0014 */
[----:B------:R-:W-:Y:S01]  /*df90*/  ULDC.64 UR4, c[0x0][0x428] ;  /* 0x00010a0000047ab9 */ /* 0x000fe20000000a00 */
[----:B0-----:R-:W-:-:S13]  /*dfa0*/  ISETP.NE.AND P0, PT, R0, 0x1, PT ;  /* 0x000000010000780c */ /* 0x001fda0003f05270 */
[----:B------:R-:W0:Y:S08]  /*dfb0*/  @P0 LDC R3, c[0x0][0x434] ;  /* 0x00010d00ff030b82 */ /* 0x000e300000000800 */
[----:B------:R-:W2:Y:S01]  /*dfc0*/  @P0 LDC R5, c[0x0][0x438] ;  /* 0x00010e00ff050b82 */ /* 0x000ea20000000800 */
[----:B0-----:R-:W-:-:S05]  /*dfd0*/  @P0 IMAD.HI.U32 R0, R20, R3, RZ ;  /* 0x0000000314000227 */ /* 0x001fca00078e00ff */
[----:B--2---:R-:W-:-:S04]  /*dfe0*/  @P0 SHF.R.U32.HI R7, RZ, R5, R0 ;  /* 0x00000005ff070219 */ /* 0x004fc80000011600 */
[--C-:B------:R-:W-:Y:S01]  /*dff0*/  SHF.R.S32.HI R3, RZ, 0x1f, R7.reuse ;  /* 0x0000001fff037819 */ /* 0x100fe20000011407 */
[----:B------:R-:W-:-:S04]  /*e000*/  IMAD.MOV.U32 R2, RZ, RZ, R7 ;  /* 0x000000ffff027224 */ /* 0x000fc800078e0007 */
[----:B------:R-:W-:-:S04]  /*e010*/  IMAD.WIDE.U32 R2, R36, UR4, R2 ;  /* 0x0000000424027c25 */ /* 0x000fc8000f8e0002 */
[----:B---3--:R-:W-:-:S04]  /*e020*/  IMAD R5, R4, UR4, RZ ;  /* 0x0000000404057c24 */ /* 0x008fc8000f8e02ff */
[----:B------:R-:W-:Y:S01]  /*e030*/  IMAD R5, R36, UR5, R5 ;  /* 0x0000000524057c24 */ /* 0x000fe2000f8e0205 */
[----:B------:R-:W-:Y:S02]  /*e040*/  ULDC.64 UR4, c[0x0][0x418] ;  /* 0x0001060000047ab9 */ /* 0x000fe40000000a00 */
[----:B------:R-:W-:Y:S01]  /*e050*/  LEA R4, P0, R2, UR4, 0x2 ;  /* 0x0000000402047c11 */ /* 0x000fe2000f8010ff */
[----:B------:R-:W-:-:S05]  /*e060*/  IMAD.IADD R3, R5, 0x1, R3 ;  /* 0x0000000105037824 */ /* 0x000fca00078e0203 */
[----:B------:R-:W-:-:S06]  /*e070*/  LEA.HI.X R5, R2, UR5, R3, 0x2, P0 ;  /* 0x0000000502057c11 */ /* 0x000fcc00080f1403 */
[----:B------:R-:W2:Y:S01]  /*e080*/  LDG.E R5, desc[UR46][R4.64] ;  /* 0x0000002e04057981 */ /* 0x000ea2000c1e1900 */
[----:B------:R-:W-:-:S06]  /*e090*/  ULOP3.LUT UR6, UR36, 0x2, URZ, 0xfc, !UPT ;  /* 0x0000000224067892 */ /* 0x000fcc000f8efc3f */
[----:B------:R-:W-:Y:S02]  /*e0a0*/  IMAD.U32 R6, RZ, RZ, UR6 ;  /* 0x00000006ff067e24 */ /* 0x000fe4000f8e00ff */
[----:B------:R-:W-:-:S03]  /*e0b0*/  VIADD R0, R10, 0x1 ;  /* 0x000000010a007836 */ /* 0x000fc60000000000 */
[----:B------:R-:W-:Y:S02]  /*e0c0*/  ISETP.NE.AND P2, PT, R6, 0x3, PT ;  /* 0x000000030600780c */ /* 0x000fe40003f45270 */
[C---:B------:R-:W-:Y:S02]  /*e0d0*/  ISETP.NE.AND P1, PT, R0.reuse, 0x2, PT ;  /* 0x000000020000780c */ /* 0x040fe40003f25270 */
[----:B------:R-:W-:Y:S02]  /*e0e0*/  IADD3 R33, R33, -0x1, RZ ;  /* 0xffffffff21217810 */ /* 0x000fe40007ffe0ff */
[----:B------:R-:W-:Y:S02]  /*e0f0*/  SEL R21, RZ, 0x1, P1 ;  /* 0x00000001ff157807 */ /* 0x000fe40000800000 */
[----:B------:R-:W-:Y:S02]  /*e100*/  ISETP.GT.AND P0, PT, R33, UR45, PT ;  /* 0x0000002d21007c0c */ /* 0x000fe4000bf04270 */
[----:B------:R-:W-:-:S02]  /*e110*/  SEL R0, R0, RZ, P1 ;  /* 0x000000ff00007207 */ /* 0x000fc40000800000 */
[----:B------:R-:W-:Y:S02]  /*e120*/  LOP3.LUT R21, R16, R21, RZ, 0x3c, !PT ;  /* 0x0000001510157212 */ /* 0x000fe400078e3cff */
[----:B--2---:R-:W-:Y:S01]  /*e130*/  SHF.R.S32.HI R18, RZ, 0x1f, R5 ;  /* 0x0000001fff127819 */ /* 0x004fe20000011405 */
[----:B------:R-:W-:Y:S06]  /*e140*/  @!P2 BRA `(.L_x_61) ;  /* 0x000000000004a947 */ /* 0x000fec0003800000 */
[----:B------:R-:W-:Y:S01]  /*e150*/  BPT.TRAP 0x1 ;  /* 0x000000040000795c */ /* 0x000fe20000300000 */
.L_x_61:
[----:B------:R-:W-:Y:S02]  /*e160*/  LEA R4, R0, UR42, 0x3 ;  /* 0x0000002a00047c11 */ /* 0x000fe4000f8e18ff */
[----:B------:R-:W-:-:S04]  /*e170*/  SHF.L.U32 R19, R21, 0x1f, RZ ;  /* 0x0000001f15137819 */ /* 0x000fc800000006ff */
[----:B------:R-:W0:Y:S02]  /*e180*/  SYNCS.PHASECHK.TRANS64.TRYWAIT P1, [R4+URZ+0x38880], R19 ;  /* 0x03888013040075a7 */ /* 0x000e24000802017f */
[----:B0-----:R-:W-:Y:S05]  /*e190*/  @!P1 BRA `(.L_x_62) ;  /* 0x00000044001c9947 */ /* 0x001fea0003800000 */
.L_x_155:
[----:B------:R-:W-:Y:S01]  /*e1a0*/  ULDC UR4, c[0x0][0x430] ;  /* 0x00010c0000047ab9 */ /* 0x000fe20000000800 */
[----:B------:R-:W-:Y:S01]  /*e1b0*/  R2UR UR6, R34 ;  /* 0x00000000220672ca */ /* 0x000fe200000e0000 */
[----:B------:R-:W-:Y:S01]  /*e1c0*/  UIADD3 UR4, -UR4, URZ, URZ ;  /* 0x0000003f04047290 */ /* 0x000fe2000fffe13f */
[----:B------:R-:W2:Y:S01]  /*e1d0*/  LDC R11, c[0x0][0x2f4] ;  /* 0x0000bd00ff0b7b82 */ /* 0x000ea20000000800 */
[----:B------:R-:W-:-:S04]  /*e1e0*/  LOP3.LUT P2, RZ, R23, 0x1, RZ, 0xc0, !PT ;  /* 0x0000000117ff7812 */ /* 0x000fc8000784c0ff */
[----:B------:R-:W-:Y:S01]  /*e1f0*/  IMAD R6, R7, UR4, R20 ;  /* 0x0000000407067c24 */ /* 0x000fe2000f8e0214 */
[----:B------:R-:W-:-:S04]  /*e200*/  ULDC.64 UR4, c[0x0][0x328] ;  /* 0x0000ca0000047ab9 */ /* 0x000fc80000000a00 */
[----:B------:R-:W-:-:S05]  /*e210*/  SHF.R.S32.HI R17, RZ, 0x1f, R6 ;  /* 0x0000001fff117819 */ /* 0x000fca0000011406 */
[----:B------:R-:W-:-:S04]  /*e220*/  IMAD R3, R17, UR4, RZ ;  /* 0x0000000411037c24 */ /* 0x000fc8000f8e02ff */
[C---:B------:R-:W-:Y:S02]  /*e230*/  IMAD R7, R6.reuse, UR5, R3 ;  /* 0x0000000506077c24 */ /* 0x040fe4000f8e0203 */
[----:B------:R-:W-:Y:S01]  /*e240*/  IMAD.WIDE.U32 R2, R6, UR4, RZ ;  /* 0x0000000406027c25 */ /* 0x000fe2000f8e00ff */
[----:B------:R-:W-:Y:S01]  /*e250*/  ULDC.64 UR4, c[0x0][0x338] ;  /* 0x0000ce0000047ab9 */ /* 0x000fe20000000a00 */
[----:B--2---:R-:W-:Y:S02]  /*e260*/  ISETP.GE.AND P3, PT, R32, R11, PT ;  /* 0x0000000b2000720c */ /* 0x004fe40003f66270 */
        /* <DEDUP_REMOVED lines=12> */
[----:B------:R-:W-:-:S04]  /*e330*/  IADD3 R9, P1, R2, UR6, RZ ;  /* 0x0000000602097c10 */ /* 0x000fc8000ff3e0ff */
[----:B------:R-:W-:Y:S01]  /*e340*/  IADD3.X R8, R7, UR4, R3, P1, !PT ;  /* 0x0000000407087c10 */ /* 0x000fe20008ffe403 */
[----:B------:R-:W-:-:S03]  /*e350*/  UMOV UR4, 0xffffffff ;  /* 0xffffffff00047882 */ /* 0x000fc60000000000 */
[----:B------:R-:W-:Y:S05]  /*e360*/  BRA.DIV UR4, `(.L_x_63) ;  /* 0x0000004204bc7947 */ /* 0x000fea000b800000 */
[----:B-1----:R-:W1:Y:S01]  /*e370*/  SHFL.IDX PT, R14, R9, RZ, 0x181f ;  /* 0x00181fff090e7589 */ /* 0x002e6200000e0000 */
[----:B------:R-:W-:-:S03]  /*e380*/  IMAD R7, R0, 0x8000, R22 ;  /* 0x0000800000077824 */ /* 0x000fc600078e0216 */
[----:B------:R-:W2:Y:S04]  /*e390*/  SHFL.IDX PT, R3, R8, RZ, 0x181f ;  /* 0x00181fff08037589 */ /* 0x000ea800000e0000 */
[----:B------:R-:W3:Y:S04]  /*e3a0*/  SHFL.IDX PT, R11, R9, 0x1, 0x181f ;  /* 0x00381f00090b7f89 */ /* 0x000ee800000e0000 */
[----:B------:R-:W4:Y:S04]  /*e3b0*/  SHFL.IDX PT, R24, R8, 0x1, 0x181f ;  /* 0x00381f0008187f89 */ /* 0x000f2800000e0000 */
[----:B------:R-:W5:Y:S04]  /*e3c0*/  SHFL.IDX PT, R12, R9, 0x2, 0x181f ;  /* 0x00581f00090c7f89 */ /* 0x000f6800000e0000 */
[----:B------:R-:W0:Y:S01]  /*e3d0*/  SHFL.IDX PT, R25, R8, 0x2, 0x181f ;  /* 0x00581f0008197f89 */ /* 0x000e2200000e0000 */
[----:B-1----:R-:W-:-:S03]  /*e3e0*/  IADD3 R2, P1, R32, R14, RZ ;  /* 0x0000000e20027210 */ /* 0x002fc60007f3e0ff */
[----:B------:R-:W-:Y:S02]  /*e3f0*/  SHFL.IDX PT, R14, R9, 0x7, 0x181f ;  /* 0x00f81f00090e7f89 */ /* 0x000fe400000e0000 */
[----:B--2---:R-:W-:-:S05]  /*e400*/  IMAD.X R3, RZ, RZ, R3, P1 ;  /* 0x000000ffff037224 */ /* 0x004fca00008e0603 */
[----:B------:R-:W-:Y:S04]  /*e410*/  LDGSTS.E.BYPASS.LTC128B.128 [R7+0x10400], desc[UR46][R2.64], !P3 ;  /* 0x1040000002077fae */ /* 0x000fe8000d901d6e */
[----:B------:R3:W-:Y:S02]  /*e420*/  LDGSTS.E.BYPASS.LTC128B.128 [R7+0x14400], desc[UR46][R2.64+0x80], !P2 ;  /* 0x1440008002077fae */ /* 0x0007e4000d101d6e */
[----:B---3--:R-:W-:Y:S02]  /*e430*/  IADD3 R2, P1, R32, R11, RZ ;  /* 0x0000000b20027210 */ /* 0x008fe40007f3e0ff */
[----:B------:R-:W1:Y:S03]  /*e440*/  SHFL.IDX PT, R11, R9, 0x3, 0x181f ;  /* 0x00781f00090b7f89 */ /* 0x000e6600000e0000 */
[----:B----4-:R-:W-:-:S02]  /*e450*/  IMAD.X R3, RZ, RZ, R24, P1 ;  /* 0x000000ffff037224 */ /* 0x010fc400008e0618 */
[----:B------:R-:W2:Y:S04]  /*e460*/  SHFL.IDX PT, R24, R8, 0x3, 0x181f ;  /* 0x00781f0008187f89 */ /* 0x000ea800000e0000 */
[----:B------:R-:W-:Y:S04]  /*e470*/  LDGSTS.E.BYPASS.LTC128B.128 [R7+0x10c00], desc[UR46][R2.64], !P3 ;  /* 0x10c0000002077fae */ /* 0x000fe8000d901d6e */
[----:B------:R5:W-:Y:S02]  /*e480*/  LDGSTS.E.BYPASS.LTC128B.128 [R7+0x14c00], desc[UR46][R2.64+0x80], !P2 ;  /* 0x14c0008002077fae */ /* 0x000be4000d101d6e */
[----:B-----5:R-:W-:-:S02]  /*e490*/  IADD3 R2, P1, R32, R12, RZ ;  /* 0x0000000c20027210 */ /* 0x020fc40007f3e0ff */
[----:B------:R-:W-:Y:S03]  /*e4a0*/  SHFL.IDX PT, R12, R9, 0x5, 0x181f ;  /* 0x00b81f00090c7f89 */ /* 0x000fe600000e0000 */
[----:B0-----:R-:W-:Y:S02]  /*e4b0*/  IMAD.X R3, RZ, RZ, R25, P1 ;  /* 0x000000ffff037224 */ /* 0x001fe400008e0619 */
[----:B------:R-:W-:Y:S04]  /*e4c0*/  SHFL.IDX PT, R25, R8, 0x5, 0x181f ;  /* 0x00b81f0008197f89 */ /* 0x000fe800000e0000 */
[----:B------:R-:W-:Y:S04]  /*e4d0*/  LDGSTS.E.BYPASS.LTC128B.128 [R7+0x11400], desc[UR46][R2.64], !P3 ;  /* 0x1140000002077fae */ /* 0x000fe8000d901d6e */
[----:B------:R1:W-:Y:S02]  /*e4e0*/  LDGSTS.E.BYPASS.LTC128B.128 [R7+0x15400], desc[UR46][R2.64+0x80], !P2 ;  /* 0x1540008002077fae */ /* 0x0003e4000d101d6e */
[----:B-1----:R-:W-:-:S02]  /*e4f0*/  IADD3 R2, P1, R32, R11, RZ ;  /* 0x0000000b20027210 */ /* 0x002fc40007f3e0ff */
[----:B------:R-:W0:Y:S03]  /*e500*/  SHFL.IDX PT, R11, R9, 0x4, 0x181f ;  /* 0x00981f00090b7f89 */ /* 0x000e2600000e0000 */
[----:B--2---:R-:W-:Y:S02]  /*e510*/  IMAD.X R3, RZ, RZ, R24, P1 ;  /* 0x000000ffff037224 */ /* 0x004fe400008e0618 */
[----:B------:R-:W1:Y:S04]  /*e520*/  SHFL.IDX PT, R24, R8, 0x4, 0x181f ;  /* 0x00981f0008187f89 */ /* 0x000e6800000e0000 */
[----:B------:R-:W-:Y:S04]  /*e530*/  LDGSTS.E.BYPASS.LTC128B.128 [R7+0x11c00], desc[UR46][R2.64], !P3 ;  /* 0x11c0000002077fae */ /* 0x000fe8000d901d6e */
[----:B------:R0:W-:Y:S02]  /*e540*/  LDGSTS.E.BYPASS.LTC128B.128 [R7+0x15c00], desc[UR46][R2.64+0x80], !P2 ;  /* 0x15c0008002077fae */ /* 0x0001e4000d101d6e */
[----:B0-----:R-:W-:-:S02]  /*e550*/  IADD3 R2, P1, R32, R11, RZ ;  /* 0x0000000b20027210 */ /* 0x001fc40007f3e0ff */
[----:B------:R-:W0:Y:S03]  /*e560*/  SHFL.IDX PT, R11, R9, 0x6, 0x181f ;  /* 0x00d81f00090b7f89 */ /* 0x000e2600000e0000 */
[----:B-1----:R-:W-:Y:S02]  /*e570*/  IMAD.X R3, RZ, RZ, R24, P1 ;  /* 0x000000ffff037224 */ /* 0x002fe400008e0618 */
[----:B------:R-:W1:Y:S04]  /*e580*/  SHFL.IDX PT, R24, R8, 0x6, 0x181f ;  /* 0x00d81f0008187f89 */ /* 0x000e6800000e0000 */
[----:B------:R-:W-:Y:S04]  /*e590*/  LDGSTS.E.BYPASS.LTC128B.128 [R7+0x12400], desc[UR46][R2.64], !P3 ;  /* 0x1240000002077fae */ /* 0x000fe8000d901d6e */
[----:B------:R2:W-:Y:S04]  /*e5a0*/  LDGSTS.E.BYPASS.LTC128B.128 [R7+0x16400], desc[UR46][R2.64+0x80], !P2 ;  /* 0x1640008002077fae */ /* 0x0005e8000d101d6e */
[----:B------:R-:W3:Y:S01]  /*e5b0*/  SHFL.IDX PT, R8, R8, 0x7, 0x181f ;  /* 0x00f81f0008087f89 */ /* 0x000ee200000e0000 */
[----:B--2---:R-:W-:-:S05]  /*e5c0*/  IADD3 R2, P1, R32, R12, RZ ;  /* 0x0000000c20027210 */ /* 0x004fca0007f3e0ff */
[----:B------:R-:W-:-:S05]  /*e5d0*/  IMAD.X R3, RZ, RZ, R25, P1 ;  /* 0x000000ffff037224 */ /* 0x000fca00008e0619 */
[----:B------:R-:W-:Y:S04]  /*e5e0*/  LDGSTS.E.BYPASS.LTC128B.128 [R7+0x12c00], desc[UR46][R2.64], !P3 ;  /* 0x12c0000002077fae */ /* 0x000fe8000d901d6e */
[----:B------:R0:W-:Y:S02]  /*e5f0*/  LDGSTS.E.BYPASS.LTC128B.128 [R7+0x16c00], desc[UR46][R2.64+0x80], !P2 ;  /* 0x16c0008002077fae */ /* 0x0001e4000d101d6e */
[----:B0-----:R-:W-:-:S04]  /*e600*/  IADD3 R2, P1, R32, R11, RZ ;  /* 0x0000000b20027210 */ /* 0x001fc80007f3e0ff */
[----:B-1----:R-:W-:-:S05]  /*e610*/  IADD3.X R3, RZ, R24, RZ, P1, !PT ;  /* 0x00000018ff037210 */ /* 0x002fca0000ffe4ff */
[----:B------:R0:W-:Y:S04]  /*e620*/  LDGSTS.E.BYPASS.LTC128B.128 [R7+0x13400], desc[UR46][R2.64], !P3 ;  /* 0x1340000002077fae */ /* 0x0001e8000d901d6e */
[----:B---3--:R0:W-:Y:S02]  /*e630*/  LDGSTS.E.BYPASS.LTC128B.128 [R7+0x17400], desc[UR46][R2.64+0x80], !P2 ;  /* 0x1740008002077fae */ /* 0x0081e4000d101d6e */
.L_x_173:
[----:B0-----:R-:W-:Y:S02]  /*e640*/  IADD3 R2, P1, R32, R14, RZ ;  /* 0x0000000e20027210 */ /* 0x001fe40007f3e0ff */
[----:B------:R-:W-:-:S03]  /*e650*/  R2UR UR4, R4 ;  /* 0x00000000040472ca */ /* 0x000fc600000e0000 */
        /* <DEDUP_REMOVED lines=15> */
.L_x_64:
[----:B------:R0:W-:Y:S01]  /*e750*/  SYNCS.ARRIVE.TRANS64.A1T0 RZ, [R4+URZ+0x38870], RZ ;  /* 0x038870ff04ff79a7 */ /* 0x0001e2000810003f */
[----:B------:R-:W-:Y:S05]  /*e760*/  @!P2 BRA `(.L_x_65) ;  /* 0x000000000004a947 */ /* 0x000fea0003800000 */
[----:B------:R-:W-:Y:S01]  /*e770*/  BPT.TRAP 0x1 ;  /* 0x000000040000795c */ /* 0x000fe20000300000 */
.L_x_65:
[----:B------:R-:W1:Y:S02]  /*e780*/  SYNCS.PHASECHK.TRANS64.TRYWAIT P1, [R4+URZ+0x38840], R19 ;  /* 0x03884013040075a7 */ /* 0x000e64000802017f */
[----:B-1----:R-:W-:Y:S05]  /*e790*/  @!P1 BRA `(.L_x_66) ;  /* 0x0000004800009947 */ /* 0x002fea0003800000 */
.L_x_174:
[----:B------:R-:W-:Y:S01]  /*e7a0*/  ULDC.64 UR4, c[0x0][0x300] ;  /* 0x0000c00000047ab9 */ /* 0x000fe20000000a00 */
[----:B------:R-:W-:Y:S01]  /*e7b0*/  R2UR UR6, R34 ;  /* 0x00000000220672ca */ /* 0x000fe200000e0000 */
[----:B------:R-:W-:Y:S01]  /*e7c0*/  IMAD R17, R17, UR4, RZ ;  /* 0x0000000411117c24 */ /* 0x000fe2000f8e02ff */
[----:B------:R-:W2:Y:S01]  /*e7d0*/  LDC R8, c[0x0][0x2f4] ;  /* 0x0000bd00ff087b82 */ /* 0x000ea20000000800 */
[----:B------:R-:W-:Y:S01]  /*e7e0*/  IMAD.WIDE.U32 R2, R6, UR4, RZ ;  /* 0x0000000406027c25 */ /* 0x000fe2000f8e00ff */
[----:B------:R-:W-:-:S03]  /*e7f0*/  LOP3.LUT P2, RZ, R23, 0x1, RZ, 0xc0, !PT ;  /* 0x0000000117ff7812 */ /* 0x000fc6000784c0ff */
[----:B------:R-:W-:Y:S01]  /*e800*/  IMAD R17, R6, UR5, R17 ;  /* 0x0000000506117c24 */ /* 0x000fe2000f8e0211 */
[----:B------:R-:W-:Y:S02]  /*e810*/  ULDC.64 UR4, c[0x0][0x310] ;  /* 0x0000c40000047ab9 */ /* 0x000fe40000000a00 */
[----:B------:R-:W-:Y:S02]  /*e820*/  IMAD R18, R18, UR4, RZ ;  /* 0x0000000412127c24 */ /* 0x000fe4000f8e02ff */
[----:B------:R-:W-:Y:S02]  /*e830*/  IMAD.IADD R3, R3, 0x1, R17 ;  /* 0x0000000103037824 */ /* 0x000fe400078e0211 */
[C---:B------:R-:W-:Y:S02]  /*e840*/  IMAD R7, R5.reuse, UR5, R18 ;  /* 0x0000000505077c24 */ /* 0x040fe4000f8e0212 */
[----:B------:R-:W-:Y:S01]  /*e850*/  IMAD.WIDE.U32 R2, R5, UR4, R2 ;  /* 0x0000000405027c25 */ /* 0x000fe2000f8e0002 */
[----:B------:R-:W-:-:S03]  /*e860*/  ULDC.64 UR4, c[0x0][0x308] ;  /* 0x0000c20000047ab9 */ /* 0x000fc60000000a00 */
[----:B------:R-:W-:Y:S02]  /*e870*/  IMAD.IADD R3, R3, 0x1, R7 ;  /* 0x0000000103037824 */ /* 0x000fe400078e0207 */
[----:B------:R-:W-:Y:S01]  /*e880*/  IMAD.U32 R5, RZ, RZ, UR4 ;  /* 0x00000004ff057e24 */ /* 0x000fe2000f8e00ff */
[----:B------:R-:W-:-:S03]  /*e890*/  UIMAD UR4, UR6, UR4, URZ ;  /* 0x00000004060472a4 */ /* 0x000fc6000f8e023f */
[----:B------:R-:W-:Y:S01]  /*e8a0*/  IMAD.WIDE.U32 R2, R5, UR40, R2 ;  /* 0x0000002805027c25 */ /* 0x000fe2000f8e0002 */
[----:B------:R-:W-:Y:S01]  /*e8b0*/  ULDC.64 UR6, c[0x0][0x2e8] ;  /* 0x0000ba0000067ab9 */ /* 0x000fe20000000a00 */
[----:B------:R-:W-:Y:S01]  /*e8c0*/  UIMAD UR4, UR40, UR5, UR4 ;  /* 0x00000005280472a4 */ /* 0x000fe2000f8e0204 */
[----:B--2---:R-:W-:Y:S01]  /*e8d0*/  ISETP.GE.AND P3, PT, R32, R8, PT ;  /* 0x000000082000720c */ /* 0x004fe20003f66270 */
[----:B------:R-:W-:Y:S01]  /*e8e0*/  IMAD.U32 R5, RZ, RZ, UR7 ;  /* 0x00000007ff057e24 */ /* 0x000fe2000f8e00ff */
[----:B------:R-:W-:-:S04]  /*e8f0*/  IADD3 R7, P1, R2, UR6, RZ ;  /* 0x0000000602077c10 */ /* 0x000fc8000ff3e0ff */
[----:B------:R-:W-:Y:S01]  /*e900*/  IADD3.X R6, R5, UR4, R3, P1, !PT ;  /* 0x0000000405067c10 */ /* 0x000fe20008ffe403 */
[----:B------:R-:W-:-:S03]  /*e910*/  UMOV UR4, 0xffffffff ;  /* 0xffffffff00047882 */ /* 0x000fc60000000000 */
[----:B------:R-:W-:Y:S05]  /*e920*/  BRA.DIV UR4, `(.L_x_67) ;  /* 0x0000004604b07947 */ /* 0x000fea000b800000 */
[----:B------:R-:W2:Y:S01]  /*e930*/  SHFL.IDX PT, R14, R7, RZ, 0x181f ;  /* 0x00181fff070e7589 */ /* 0x000ea200000e0000 */
[----:B------:R-:W-:-:S03]  /*e940*/  IMAD R5, R0, 0x8000, R37 ;  /* 0x0000800000057824 */ /* 0x000fc600078e0225 */
[----:B------:R-:W3:Y:S01]  /*e950*/  SHFL.IDX PT, R3, R6, RZ, 0x181f ;  /* 0x00181fff06037589 */ /* 0x000ee200000e0000 */
[----:B------:R-:W-:-:S03]  /*e960*/  VIADD R5, R5, UR42 ;  /* 0x0000002a05057c36 */ /* 0x000fc60008000000 */
[----:B------:R-:W-:Y:S04]  /*e970*/  SHFL.IDX PT, R8, R6, 0x1, 0x181f ;  /* 0x00381f0006087f89 */ /* 0x000fe800000e0000 */
[----:B------:R-:W-:Y:S04]  /*e980*/  SHFL.IDX PT, R17, R7, 0x2, 0x181f ;  /* 0x00581f0007117f89 */ /* 0x000fe800000e0000 */
[----:B------:R-:W-:Y:S01]  /*e990*/  SHFL.IDX PT, R9, R6, 0x2, 0x181f ;  /* 0x00581f0006097f89 */ /* 0x000fe200000e0000 */
[----:B--2---:R-:W-:-:S03]  /*e9a0*/  IADD3 R2, P1, R32, R14, RZ ;  /* 0x0000000e20027210 */ /* 0x004fc60007f3e0ff */
[----:B------:R-:W2:Y:S02]  /*e9b0*/  SHFL.IDX PT, R14, R7, 0x1, 0x181f ;  /* 0x00381f00070e7f89 */ /* 0x000ea400000e0000 */
[----:B---3--:R-:W-:-:S05]  /*e9c0*/  IMAD.X R3, RZ, RZ, R3, P1 ;  /* 0x000000ffff037224 */ /* 0x008fca00008e0603 */
[----:B------:R-:W-:Y:S04]  /*e9d0*/  LDGSTS.E.BYPASS.LTC128B.128 [R5+0x28400], desc[UR46][R2.64], !P3 ;  /* 0x2840000002057fae */ /* 0x000fe8000d901d6e */
[----:B------:R2:W-:Y:S02]  /*e9e0*/  LDGSTS.E.BYPASS.LTC128B.128 [R5+0x2c400], desc[UR46][R2.64+0x80], !P2 ;  /* 0x2c40008002057fae */ /* 0x0005e4000d101d6e */
[----:B--2---:R-:W-:Y:S02]  /*e9f0*/  IADD3 R2, P1, R32, R14, RZ ;  /* 0x0000000e20027210 */ /* 0x004fe40007f3e0ff */
[----:B------:R-:W2:Y:S03]  /*ea00*/  SHFL.IDX PT, R14, R7, 0x3, 0x181f ;  /* 0x00781f00070e7f89 */ /* 0x000ea600000e0000 */
[----:B------:R-:W-:-:S02]  /*ea10*/  IMAD.X R3, RZ, RZ, R8, P1 ;  /* 0x000000ffff037224 */ /* 0x000fc400008e0608 */
[----:B------:R-:W3:Y:S04]  /*ea20*/  SHFL.IDX PT, R8, R6, 0x3, 0x181f ;  /* 0x00781f0006087f89 */ /* 0x000ee800000e0000 */
[----:B------:R-:W-:Y:S04]  /*ea30*/  LDGSTS.E.BYPASS.LTC128B.128 [R5+0x28c00], desc[UR46][R2.64], !P3 ;  /* 0x28c0000002057fae */ /* 0x000fe8000d901d6e */
[----:B------:R4:W-:Y:S02]  /*ea40*/  LDGSTS.E.BYPASS.LTC128B.128 [R5+0x2cc00], desc[UR46][R2.64+0x80], !P2 ;  /* 0x2cc0008002057fae */ /* 0x0009e4000d101d6e */
[----:B----4-:R-:W-:-:S02]  /*ea50*/  IADD3 R2, P1, R32, R17, RZ ;  /* 0x0000001120027210 */ /* 0x010fc40007f3e0ff */
[----:B------:R-:W-:Y:S03]  /*ea60*/  SHFL.IDX PT, R17, R7, 0x5, 0x181f ;  /* 0x00b81f0007117f89 */ /* 0x000fe600000e0000 */
[----:B------:R-:W-:Y:S02]  /*ea70*/  IMAD.X R3, RZ, RZ, R9, P1 ;  /* 0x000000ffff037224 */ /* 0x000fe400008e0609 */
[----:B------:R-:W-:Y:S04]  /*ea80*/  SHFL.IDX PT, R9, R6, 0x5, 0x181f ;  /* 0x00b81f0006097f89 */ /* 0x000fe800000e0000 */
[----:B------:R-:W-:Y:S04]  /*ea90*/  LDGSTS.E.BYPASS.LTC128B.128 [R5+0x29400], desc[UR46][R2.64], !P3 ;  /* 0x2940000002057fae */ /* 0x000fe8000d901d6e */
[----:B------:R2:W-:Y:S02]  /*eaa0*/  LDGSTS.E.BYPASS.LTC128B.128 [R5+0x2d400], desc[UR46][R2.64+0x80], !P2 ;  /* 0x2d40008002057fae */ /* 0x0005e4000d101d6e */
[----:B--2---:R-:W-:-:S02]  /*eab0*/  IADD3 R2, P1, R32, R14, RZ ;  /* 0x0000000e20027210 */ /* 0x004fc40007f3e0ff */
[----:B------:R-:W2:Y:S03]  /*eac0*/  SHFL.IDX PT, R14, R7, 0x4, 0x181f ;  /* 0x00981f00070e7f89 */ /* 0x000ea600000e0000 */
[----:B---3--:R-:W-:Y:S02]  /*ead0*/  IMAD.X R3, RZ, RZ, R8, P1 ;  /* 0x000000ffff037224 */ /* 0x008fe400008e0608 */
[----:B------:R-:W3:Y:S04]  /*eae0*/  SHFL.IDX PT, R8, R6, 0x4, 0x181f ;  /* 0x00981f0006087f89 */ /* 0x000ee800000e0000 */
[----:B------:R-:W-:Y:S04]  /*eaf0*/  LDGSTS.E.BYPASS.LTC128B.128 [R5+0x29c00], desc[UR46][R2.64], !P3 ;  /* 0x29c0000002057fae */ /* 0x000fe8000d901d6e */
[----:B------:R2:W-:Y:S02]  /*eb00*/  LDGSTS.E.BYPASS.LTC128B.128 [R5+0x2dc00], desc[UR46][R2.64+0x80], !P2 ;  /* 0x2dc0008002057fae */ /* 0x0005e4000d101d6e */
[----:B--2---:R-:W-:-:S02]  /*eb10*/  IADD3 R2, P1, R32, R14, RZ ;  /* 0x0000000e20027210 */ /* 0x004fc40007f3e0ff */
[----:B------:R-:W2:Y:S02]  /*eb20*/  SHFL.IDX PT, R14, R7, 0x6, 0x181f ;  /* 0x00d81f00070e7f89 */ /* 0x000ea400000e0000 */
[----:B---3--:R-:W-:Y:S02]  /*eb30*/  IADD3.X R3, RZ, R8, RZ, P1, !PT ;  /* 0x00000008ff037210 */ /* 0x008fe40000ffe4ff */
[----:B------:R-:W3:Y:S04]  /*eb40*/  SHFL.IDX PT, R8, R6, 0x6, 0x181f ;  /* 0x00d81f0006087f89 */ /* 0x000ee800000e0000 */
[----:B------:R-:W-:Y:S04]  /*eb50*/  LDGSTS.E.BYPASS.LTC128B.128 [R5+0x2a400], desc[UR46][R2.64], !P3 ;  /* 0x2a40000002057fae */ /* 0x000fe8000d901d6e */
[----:B------:R4:W-:Y:S04]  /*eb60*/  LDGSTS.E.BYPASS.LTC128B.128 [R5+0x2e400], desc[UR46][R2.64+0x80], !P2 ;  /* 0x2e40008002057fae */ /* 0x0009e8000d101d6e */
[----:B------:R-:W0:Y:S01]  /*eb70*/  SHFL.IDX PT, R6, R6, 0x7, 0x181f ;  /* 0x00f81f0006067f89 */ /* 0x000e2200000e0000 */
[----:B----4-:R-:W-:-:S05]  /*eb80*/  IADD3 R2, P1, R32, R17, RZ ;  /* 0x0000001120027210 */ /* 0x010fca0007f3e0ff */
[----:B------:R-:W-:-:S05]  /*eb90*/  IMAD.X R3, RZ, RZ, R9, P1 ;  /* 0x000000ffff037224 */ /* 0x000fca00008e0609 */
[----:B------:R-:W-:Y:S04]  /*eba0*/  LDGSTS.E.BYPASS.LTC128B.128 [R5+0x2ac00], desc[UR46][R2.64], !P3 ;  /* 0x2ac0000002057fae */ /* 0x000fe8000d901d6e */
[----:B------:R2:W-:Y:S02]  /*ebb0*/  LDGSTS.E.BYPASS.LTC128B.128 [R5+0x2ec00], desc[UR46][R2.64+0x80], !P2 ;  /* 0x2ec0008002057fae */ /* 0x0005e4000d101d6e */
[----:B--2---:R-:W-:Y:S02]  /*ebc0*/  IADD3 R2, P1, R32, R14, RZ ;  /* 0x0000000e20027210 */ /* 0x004fe40007f3e0ff */
[----:B------:R2:W4:Y:S03]  /*ebd0*/  SHFL.IDX PT, R14, R7, 0x7, 0x181f ;  /* 0x00f81f00070e7f89 */ /* 0x00052600000e0000 */
[----:B---3--:R-:W-:-:S05]  /*ebe0*/  IMAD.X R3, RZ, RZ, R8, P1 ;  /* 0x000000ffff037224 */ /* 0x008fca00008e0608 */
[----:B------:R2:W-:Y:S04]  /*ebf0*/  LDGSTS.E.BYPASS.LTC128B.128 [R5+0x2b400], desc[UR46][R2.64], !P3 ;  /* 0x2b40000002057fae */ /* 0x0005e8000d901d6e */
[----:B0-----:R2:W-:Y:S02]  /*ec00*/  LDGSTS.E.BYPASS.LTC128B.128 [R5+0x2f400], desc[UR46][R2.64+0x80], !P2 ;  /* 0x2f40008002057fae */ /* 0x0015e4000d101d6e */
.L_x_192:
[----:B--2-4-:R-:W-:Y:S02]  /*ec10*/  IADD3 R2, P1, R32, R14, RZ ;  /* 0x0000000e20027210 */ /* 0x014fe40007f3e0ff */
        /* <DEDUP_REMOVED lines=16> */
.L_x_68:
[----:B------:R-:W-:Y:S01]  /*ed20*/  IMAD.U32 R2, RZ, RZ, UR36 ;  /* 0x00000024ff027e24 */ /* 0x000fe2000f8e00ff */
[----:B------:R0:W-:Y:S04]  /*ed30*/  SYNCS.ARRIVE.TRANS64.A1T0 RZ, [R4+URZ+0x38830], RZ ;  /* 0x038830ff04ff79a7 */ /* 0x0001e8000810003f */
[----:B------:R-:W-:-:S04]  /*ed40*/  LOP3.LUT R2, R2, 0x1, RZ, 0xfc, !PT ;  /* 0x0000000102027812 */ /* 0x000fc800078efcff */
[----:B------:R-:W-:-:S13]  /*ed50*/  ISETP.NE.AND P1, PT, R2, 0x3, PT ;  /* 0x000000030200780c */ /* 0x000fda0003f25270 */
[----:B0-----:R-:W-:Y:S05]  /*ed60*/  @!P1 BRA `(.L_x_69) ;  /* 0x0000000000049947 */ /* 0x001fea0003800000 */
[----:B------:R-:W-:Y:S01]  /*ed70*/  BPT.TRAP 0x1 ;  /* 0x000000040000795c */ /* 0x000fe20000300000 */
.L_x_69:
[----:B------:R-:W-:Y:S02]  /*ed80*/  LOP3.LUT R2, R16, 0x1, RZ, 0x3c, !PT ;  /* 0x0000000110027812 */ /* 0x000fe400078e3cff */
[----:B------:R-:W-:Y:S02]  /*ed90*/  LEA R5, R10, UR42, 0x3 ;  /* 0x0000002a0a057c11 */ /* 0x000fe4000f8e18ff */
[----:B------:R-:W-:-:S04]  /*eda0*/  SHF.L.U32 R2, R2, 0x1f, RZ ;  /* 0x0000001f02027819 */ /* 0x000fc800000006ff */
[----:B------:R-:W0:Y:S02]  /*edb0*/  SYNCS.PHASECHK.TRANS64.TRYWAIT P2, [R5+URZ+0x38870], R2 ;  /* 0x03887002050075a7 */ /* 0x000e24000804017f */
[----:B0-----:R-:W-:Y:S05]  /*edc0*/  @!P2 BRA `(.L_x_70) ;  /* 0x0000004800bca947 */ /* 0x001fea0003800000 */
.L_x_193:
[----:B------:R-:W-:-:S06]  /*edd0*/  ULOP3.LUT UR4, UR36, 0x2, URZ, 0xfc, !UPT ;  /* 0x0000000224047892 */ /* 0x000fcc000f8efc3f */
[----:B------:R-:W-:-:S05]  /*ede0*/  IMAD.U32 R3, RZ, RZ, UR4 ;  /* 0x00000004ff037e24 */ /* 0x000fca000f8e00ff */
[----:B------:R-:W-:-:S13]  /*edf0*/  ISETP.NE.AND P2, PT, R3, 0x3, PT ;  /* 0x000000030300780c */ /* 0x000fda0003f45270 */
[----:B------:R-:W-:Y:S05]  /*ee00*/  @!P2 BRA `(.L_x_71) ;  /* 0x000000000004a947 */ /* 0x000fea0003800000 */
[----:B------:R-:W-:Y:S01]  /*ee10*/  BPT.TRAP 0x1 ;  /* 0x000000040000795c */ /* 0x000fe20000300000 */
.L_x_71:
[----:B0-----:R-:W-:Y:S01]  /*ee20*/  SHF.L.U32 R2, R16, 0x1f, RZ ;  /* 0x0000001f10027819 */ /* 0x001fe200000006ff */
[----:B------:R-:W-:-:S03]  /*ee30*/  IMAD.SHL.U32 R3, R10, 0x8000, RZ ;  /* 0x000080000a037824 */ /* 0x000fc600078e00ff */
[----:B------:R-:W0:Y:S02]  /*ee40*/  SYNCS.PHASECHK.TRANS64.TRYWAIT P2, [R5+URZ+0x38860], R2 ;  /* 0x03886002050075a7 */ /* 0x000e24000804017f */
[----:B0-----:R-:W-:Y:S05]  /*ee50*/  @!P2 BRA `(.L_x_72) ;  /* 0x0000004800aca947 */ /* 0x001fea0003800000 */
.L_x_194:
[----:B-1----:R-:W2:Y:S04]  /*ee60*/  LDL R4, [R1+0x8] ;  /* 0x0000080001047983 */ /* 0x002ea80000100800 */
[----:B------:R-:W3:Y:S04]  /*ee70*/  LDL R7, [R1] ;  /* 0x0000000001077983 */ /* 0x000ee80000100800 */
[----:B------:R-:W4:Y:S01]  /*ee80*/  LDL R6, [R1+0xc] ;  /* 0x00000c0001067983 */ /* 0x000f220000100800 */
[----:B------:R-:W-:Y:S05]  /*ee90*/  WARPSYNC.ALL ;  /* 0x0000000000007948 */ /* 0x000fea0003800000 */
[----:B--2---:R-:W-:-:S05]  /*eea0*/  LOP3.LUT R4, R3, R4, RZ, 0xfc, !PT ;  /* 0x0000000403047212 */ /* 0x004fca00078efcff */
[----:B0-----:R-:W-:Y:S01]  /*eeb0*/  VIADD R2, R4, UR42 ;  /* 0x0000002a04027c36 */ /* 0x001fe20008000000 */
[----:B------:R-:W0:Y:S03]  /*eec0*/  LDSM.16.MT88.4 R16, [R4+UR42+0x10400] ;  /* 0x0104002a0410783b */ /* 0x000e260008004200 */
[----:B---3--:R-:W-:-:S05]  /*eed0*/  IMAD.IADD R2, R7, 0x1, R2 ;  /* 0x0000000107027824 */ /* 0x008fca00078e0202 */
[----:B------:R-:W1:Y:S01]  /*eee0*/  LDSM.16.MT88.4 R8, [R2+0x10400] ;  /* 0x010400000208783b */ /* 0x000e620000004200 */
[----:B----4-:R-:W-:Y:S02]  /*eef0*/  IADD3 R3, R3, UR42, R6 ;  /* 0x0000002a03037c10 */ /* 0x010fe4000fffe006 */
[C-C-:B0-----:R-:W-:Y:S02]  /*ef00*/  PRMT R12, R16.reuse, 0x6420, R17.reuse ;  /* 0x00006420100c7816 */ /* 0x141fe40000000011 */
[----:B------:R-:W-:Y:S02]  /*ef10*/  PRMT R13, R16, 0x7531, R17 ;  /* 0x00007531100d7816 */ /* 0x000fe40000000011 */
[C-C-:B------:R-:W-:Y:S02]  /*ef20*/  PRMT R14, R18.reuse, 0x6420, R19.reuse ;  /* 0x00006420120e7816 */ /* 0x140fe40000000013 */
[----:B------:R-:W-:Y:S02]  /*ef30*/  PRMT R15, R18, 0x7531, R19 ;  /* 0x00007531120f7816 */ /* 0x000fe40000000013 */
[----:B-1----:R-:W-:-:S02]  /*ef40*/  PRMT R24, R8, 0x6420, R9 ;  /* 0x0000642008187816 */ /* 0x002fc40000000009 */
[----:B------:R-:W-:Y:S02]  /*ef50*/  PRMT R25, R8, 0x7531, R9 ;  /* 0x0000753108197816 */ /* 0x000fe40000000009 */
[C-C-:B------:R-:W-:Y:S02]  /*ef60*/  PRMT R26, R10.reuse, 0x6420, R11.reuse ;  /* 0x000064200a1a7816 */ /* 0x140fe4000000000b */
[----:B------:R-:W-:Y:S01]  /*ef70*/  PRMT R27, R10, 0x7531, R11 ;  /* 0x000075310a1b7816 */ /* 0x000fe2000000000b */
[----:B------:R-:W-:Y:S04]  /*ef80*/  STSM.16.M88.4 [R3+0x400], R12 ;  /* 0x0004000c03007844 */ /* 0x000fe80000000200 */
[----:B------:R-:W-:Y:S04]  /*ef90*/  STSM.16.M88.4 [R3+0x2400], R24 ;  /* 0x0024001803007844 */ /* 0x000fe80000000200 */
[----:B------:R-:W0:Y:S04]  /*efa0*/  LDSM.16.MT88.4 R8, [R4+UR42+0x14400] ;  /* 0x0144002a0408783b */ /* 0x000e280008004200 */
[----:B------:R-:W1:Y:S01]  /*efb0*/  LDSM.16.MT88.4 R12, [R2+0x14400] ;  /* 0x01440000020c783b */ /* 0x000e620000004200 */
[----:B0-----:R-:W-:-:S02]  /*efc0*/  PRMT R16, R8, 0x6420, R9 ;  /* 0x0000642008107816 */ /* 0x001fc40000000009 */
[----:B------:R-:W-:Y:S02]  /*efd0*/  PRMT R17, R8, 0x7531, R9 ;  /* 0x0000753108117816 */ /* 0x000fe40000000009 */
[C-C-:B------:R-:W-:Y:S02]  /*efe0*/  PRMT R18, R10.reuse, 0x6420, R11.reuse ;  /* 0x000064200a127816 */ /* 0x140fe4000000000b */
[----:B------:R-:W-:Y:S02]  /*eff0*/  PRMT R19, R10, 0x7531, R11 ;  /* 0x000075310a137816 */ /* 0x000fe4000000000b */
[C-C-:B-1----:R-:W-:Y:S02]  /*f000*/  PRMT R28, R12.reuse, 0x6420, R13.reuse ;  /* 0x000064200c1c7816 */ /* 0x142fe4000000000d */
[----:B------:R-:W-:Y:S02]  /*f010*/  PRMT R29, R12, 0x7531, R13 ;  /* 0x000075310c1d7816 */ /* 0x000fe4000000000d */
[----:B------:R-:W-:-:S02]  /*f020*/  PRMT R30, R14, 0x6420, R15 ;  /* 0x000064200e1e7816 */ /* 0x000fc4000000000f */
[----:B------:R-:W-:Y:S01]  /*f030*/  PRMT R31, R14, 0x7531, R15 ;  /* 0x000075310e1f7816 */ /* 0x000fe2000000000f */
[----:B------:R-:W-:Y:S04]  /*f040*/  STSM.16.M88.4 [R3+0x4400], R16 ;  /* 0x0044001003007844 */ /* 0x000fe80000000200 */
[----:B------:R-:W-:Y:S04]  /*f050*/  STSM.16.M88.4 [R3+0x6400], R28 ;  /* 0x0064001c03007844 */ /* 0x000fe80000000200 */
[----:B------:R-:W0:Y:S04]  /*f060*/  LDSM.16.MT88.4 R8, [R4+UR42+0x11400] ;  /* 0x0114002a0408783b */ /* 0x000e280008004200 */
[----:B------:R-:W1:Y:S01]  /*f070*/  LDSM.16.MT88.4 R12, [R2+0x11400] ;  /* 0x01140000020c783b */ /* 0x000e620000004200 */
[----:B------:R-:W-:-:S02]  /*f080*/  IADD3 R6, R35, 0x400, R3 ;  /* 0x0000040023067810 */ /* 0x000fc40007ffe003 */
[C-C-:B0-----:R-:W-:Y:S02]  /*f090*/  PRMT R16, R8.reuse, 0x6420, R9.reuse ;  /* 0x0000642008107816 */ /* 0x141fe40000000009 */
[----:B------:R-:W-:Y:S02]  /*f0a0*/  PRMT R17, R8, 0x7531, R9 ;  /* 0x0000753108117816 */ /* 0x000fe40000000009 */
[C-C-:B------:R-:W-:Y:S02]  /*f0b0*/  PRMT R18, R10.reuse, 0x6420, R11.reuse ;  /* 0x000064200a127816 */ /* 0x140fe4000000000b */
[----:B------:R-:W-:Y:S02]  /*f0c0*/  PRMT R19, R10, 0x7531, R11 ;  /* 0x000075310a137816 */ /* 0x000fe4000000000b */
[C-C-:B-1----:R-:W-:Y:S02]  /*f0d0*/  PRMT R24, R12.reuse, 0x6420, R13.reuse ;  /* 0x000064200c187816 */ /* 0x142fe4000000000d */
[----:B------:R-:W-:-:S02]  /*f0e0*/  PRMT R25, R12, 0x7531, R13 ;  /* 0x000075310c197816 */ /* 0x000fc4000000000d */
[C-C-:B------:R-:W-:Y:S02]  /*f0f0*/  PRMT R26, R14.reuse, 0x6420, R15.reuse ;  /* 0x000064200e1a7816 */ /* 0x140fe4000000000f */
[----:B------:R-:W-:Y:S01]  /*f100*/  PRMT R27, R14, 0x7531, R15 ;  /* 0x000075310e1b7816 */ /* 0x000fe2000000000f */
[----:B------:R-:W-:Y:S04]  /*f110*/  STSM.16.M88.4 [R6], R16 ;  /* 0x0000001006007844 */ /* 0x000fe80000000200 */
        /* <DEDUP_REMOVED lines=37> */
[----:B------:R0:W-:Y:S04]  /*f370*/  STSM.16.M88.4 [R3+0x6000], R28 ;  /* 0x0060001c03007844 */ /* 0x0001e80000000200 */
[----:B------:R-:W1:Y:S04]  /*f380*/  LDSM.16.MT88.4 R8, [R4+UR42+0x13400] ;  /* 0x0134002a0408783b */ /* 0x000e680008004200 */
[----:B------:R-:W2:Y:S01]  /*f390*/  LDSM.16.MT88.4 R12, [R2+0x13400] ;  /* 0x01340000020c783b */ /* 0x000ea20000004200 */
[----:B0-----:R-:W-:Y:S01]  /*f3a0*/  IMAD.IADD R3, R35, 0x1, R3 ;  /* 0x0000000123037824 */ /* 0x001fe200078e0203 */
[----:B-1----:R-:W-:-:S02]  /*f3b0*/  PRMT R16, R8, 0x6420, R9 ;  /* 0x0000642008107816 */ /* 0x002fc40000000009 */
[----:B------:R-:W-:Y:S02]  /*f3c0*/  PRMT R17, R8, 0x7531, R9 ;  /* 0x0000753108117816 */ /* 0x000fe40000000009 */
[C-C-:B------:R-:W-:Y:S02]  /*f3d0*/  PRMT R18, R10.reuse, 0x6420, R11.reuse ;  /* 0x000064200a127816 */ /* 0x140fe4000000000b */
[----:B------:R-:W-:Y:S02]  /*f3e0*/  PRMT R19, R10, 0x7531, R11 ;  /* 0x000075310a137816 */ /* 0x000fe4000000000b */
[C-C-:B--2---:R-:W-:Y:S02]  /*f3f0*/  PRMT R8, R12.reuse, 0x6420, R13.reuse ;  /* 0x000064200c087816 */ /* 0x144fe4000000000d */
[----:B------:R-:W-:Y:S02]  /*f400*/  PRMT R9, R12, 0x7531, R13 ;  /* 0x000075310c097816 */ /* 0x000fe4000000000d */
[----:B------:R-:W-:-:S02]  /*f410*/  PRMT R10, R14, 0x6420, R15 ;  /* 0x000064200e0a7816 */ /* 0x000fc4000000000f */
[----:B------:R-:W-:Y:S01]  /*f420*/  PRMT R11, R14, 0x7531, R15 ;  /* 0x000075310e0b7816 */ /* 0x000fe2000000000f */
[----:B------:R-:W-:Y:S04]  /*f430*/  STSM.16.M88.4 [R3], R16 ;  /* 0x0000001003007844 */ /* 0x000fe80000000200 */
[----:B------:R-:W-:Y:S04]  /*f440*/  STSM.16.M88.4 [R3+0x2000], R8 ;  /* 0x0020000803007844 */ /* 0x000fe80000000200 */
[----:B------:R-:W0:Y:S04]  /*f450*/  LDSM.16.MT88.4 R8, [R4+UR42+0x17400] ;  /* 0x0174002a0408783b */ /* 0x000e280008004200 */
[----:B------:R-:W1:Y:S01]  /*f460*/  LDSM.16.MT88.4 R12, [R2+0x17400] ;  /* 0x01740000020c783b */ /* 0x000e620000004200 */
[----:B------:R-:W-:-:S06]  /*f470*/  ULOP3.LUT UR4, UR36, 0x2, URZ, 0xfc, !UPT ;  /* 0x0000000224047892 */ /* 0x000fcc000f8efc3f */
[----:B------:R-:W-:-:S05]  /*f480*/  IMAD.U32 R6, RZ, RZ, UR4 ;  /* 0x00000004ff067e24 */ /* 0x000fca000f8e00ff */
[----:B------:R-:W-:Y:S02]  /*f490*/  ISETP.NE.AND P2, PT, R6, 0x3, PT ;  /* 0x000000030600780c */ /* 0x000fe40003f45270 */
        /* <DEDUP_REMOVED lines=8> */
[----:B------:R0:W-:Y:S04]  /*f520*/  STSM.16.M88.4 [R3+0x4000], R16 ;  /* 0x0040001003007844 */ /* 0x0001e80000000200 */
[----:B------:R0:W-:Y:S01]  /*f530*/  STSM.16.M88.4 [R3+0x6000], R8 ;  /* 0x0060000803007844 */ /* 0x0001e20000000200 */
[----:B------:R-:W-:Y:S01]  /*f540*/  @!PT LDS RZ, [RZ] ;  /* 0x00000000fffff984 */ /* 0x000fe20000000800 */
[----:B------:R-:W-:Y:S01]  /*f550*/  @!PT LDS RZ, [RZ] ;  /* 0x00000000fffff984 */ /* 0x000fe20000000800 */
[----:B------:R-:W-:Y:S01]  /*f560*/  @!PT LDS RZ, [RZ] ;  /* 0x00000000fffff984 */ /* 0x000fe20000000800 */
[----:B------:R-:W-:Y:S01]  /*f570*/  @!PT LDS RZ, [RZ] ;  /* 0x00000000fffff984 */ /* 0x000fe20000000800 */
[----:B------:R1:W-:Y:S06]  /*f580*/  MEMBAR.ALL.CTA ;  /* 0x0000000000007992 */ /* 0x0003ec0000008000 */
[----:B-1----:R-:W1:Y:S01]  /*f590*/  FENCE.VIEW.ASYNC.S ;  /* 0x00000000000073c6 */ /* 0x002e620000000000 */
[----:B------:R-:W-:Y:S05]  /*f5a0*/  @!P2 BRA `(.L_x_73) ;  /* 0x000000000004a947 */ /* 0x000fea0003800000 */
[----:B------:R-:W-:Y:S01]  /*f5b0*/  BPT.TRAP 0x1 ;  /* 0x000000040000795c */ /* 0x000fe20000300000 */
.L_x_73:
[----:B-1----:R1:W-:Y:S01]  /*f5c0*/  SYNCS.ARRIVE.TRANS64.A1T0 RZ, [R5+URZ+0x38850], RZ ;  /* 0x038850ff05ff79a7 */ /* 0x0023e2000810003f */
[----:B------:R-:W-:Y:S06]  /*f5d0*/  BAR.SYNC.DEFER_BLOCKING 0x2, 0x80 ;  /* 0x0082000000007b1d */ /* 0x000fec0000010000 */
[----:B------:R-:W-:Y:S05]  /*f5e0*/  @!P1 BRA `(.L_x_74) ;  /* 0x0000000000049947 */ /* 0x000fea0003800000 */
[----:B------:R-:W-:Y:S01]  /*f5f0*/  BPT.TRAP 0x1 ;  /* 0x000000040000795c */ /* 0x000fe20000300000 */
.L_x_74:
[----:B------:R-:W2:Y:S01]  /*f600*/  S2R R2, SR_CgaCtaId ;  /* 0x0000000000027919 */ /* 0x000ea20000008800 */
[----:B-1----:R-:W-:Y:S01]  /*f610*/  VIADD R5, R5, 0x38880 ;  /* 0x0003888005057836 */ /* 0x002fe20000000000 */
[----:B------:R-:W-:Y:S01]  /*f620*/  IADD3 R20, R20, -0x80, RZ ;  /* 0xffffff8014147810 */ /* 0x000fe20007ffe0ff */
[----:B0-----:R-:W-:Y:S02]  /*f630*/  IMAD.MOV.U32 R10, RZ, RZ, R0 ;  /* 0x000000ffff0a7224 */ /* 0x001fe400078e0000 */
[----:B------:R-:W-:Y:S01]  /*f640*/  IMAD.MOV.U32 R16, RZ, RZ, R21 ;  /* 0x000000ffff107224 */ /* 0x000fe200078e0015 */
[----:B--2---:R-:W-:-:S04]  /*f650*/  PRMT R5, R2, 0x654, R5 ;  /* 0x0000065402057816 */ /* 0x004fc80000000005 */
[----:B------:R0:W-:Y:S01]  /*f660*/  SYNCS.ARRIVE.TRANS64.RED.A1T0 RZ, [R5+URZ], RZ ;  /* 0x000000ff05ff79a7 */ /* 0x0001e2000810043f */
[----:B------:R-:W-:Y:S05]  /*f670*/  @P0 BRA `(.L_x_75) ;  /* 0xffffffe800380947 */ /* 0x000fea000383ffff */
[----:B------:R-:W-:Y:S05]  /*f680*/  BRA `(.L_x_76) ;  /* 0x0000000000047947 */ /* 0x000fea0003800000 */
.L_x_60:
[----:B0-----:R-:W-:-:S07]  /*f690*/  IMAD.MOV.U32 R0, RZ, RZ, RZ ;  /* 0x000000ffff007224 */ /* 0x001fce00078e00ff */
.L_x_76:
[----:B------:R-:W-:-:S06]  /*f6a0*/  ULOP3.LUT UR4, UR36, 0x1, URZ, 0xfc, !UPT ;  /* 0x0000000124047892 */ /* 0x000fcc000f8efc3f */
[----:B------:R-:W-:-:S05]  /*f6b0*/  IMAD.U32 R2, RZ, RZ, UR4 ;  /* 0x00000004ff027e24 */ /* 0x000fca000f8e00ff */
[----:B------:R-:W-:-:S13]  /*f6c0*/  ISETP.NE.AND P1, PT, R2, 0x3, PT ;  /* 0x000000030200780c */ /* 0x000fda0003f25270 */
[----:B------:R-:W-:Y:S05]  /*f6d0*/  @!P1 BRA `(.L_x_77) ;  /* 0x0000000000049947 */ /* 0x000fea0003800000 */
[----:B------:R-:W-:Y:S01]  /*f6e0*/  BPT.TRAP 0x1 ;  /* 0x000000040000795c */ /* 0x000fe20000300000 */
.L_x_77:
[----:B------:R-:W-:Y:S01]  /*f6f0*/  LOP3.LUT R2, R21, 0x1, RZ, 0x3c, !PT ;  /* 0x0000000115027812 */ /* 0x000fe200078e3cff */
[----:B------:R-:W-:Y:S01]  /*f700*/  BSSY B0, `(.L_x_78) ;  /* 0x0000005000007945 */ /* 0x000fe20003800000 */
[----:B------:R-:W-:Y:S02]  /*f710*/  LEA R17, R0, UR42, 0x3 ;  /* 0x0000002a00117c11 */ /* 0x000fe4000f8e18ff */
[----:B------:R-:W-:-:S04]  /*f720*/  SHF.L.U32 R2, R2, 0x1f, RZ ;  /* 0x0000001f02027819 */ /* 0x000fc800000006ff */
[----:B------:R-:W3:Y:S02]  /*f730*/  SYNCS.PHASECHK.TRANS64.TRYWAIT P0, [R17+URZ+0x38870], R2 ;  /* 0x03887002110075a7 */ /* 0x000ee4000800017f */
[----:B---3--:R-:W-:Y:S05]  /*f740*/  @!P0 BRA `(.L_x_79) ;  /* 0x0000004000848947 */ /* 0x008fea0003800000 */
.L_x_195:
[----:B------:R-:W-:Y:S05]  /*f750*/  BSYNC B0 ;  /* 0x0000000000007941 */ /* 0x000fea0003800000 */
.L_x_78:
[----:B------:R-:W-:-:S06]  /*f760*/  ULOP3.LUT UR4, UR36, 0x2, URZ, 0xfc, !UPT ;  /* 0x0000000224047892 */ /* 0x000fcc000f8efc3f */
[----:B------:R-:W-:-:S05]  /*f770*/  IMAD.U32 R3, RZ, RZ, UR4 ;  /* 0x00000004ff037e24 */ /* 0x000fca000f8e00ff */
[----:B------:R-:W-:-:S13]  /*f780*/  ISETP.NE.AND P0, PT, R3, 0x3, PT ;  /* 0x000000030300780c */ /* 0x000fda0003f05270 */
[----:B------:R-:W-:Y:S05]  /*f790*/  @!P0 BRA `(.L_x_80) ;  /* 0x0000000000048947 */ /* 0x000fea0003800000 */
[----:B------:R-:W-:Y:S01]  /*f7a0*/  BPT.TRAP 0x1 ;  /* 0x000000040000795c */ /* 0x000fe20000300000 */
.L_x_80:
[----:B---3--:R-:W3:Y:S04]  /*f7b0*/  LDL.LU R2, [R1+0x8] ;  /* 0x0000080001027983 */ /* 0x008ee80000300800 */
[----:B0-----:R-:W4:Y:S01]  /*f7c0*/  LDL R5, [R1] ;  /* 0x0000000001057983 */ /* 0x001f220000100800 */
[----:B------:R-:W-:Y:S01]  /*f7d0*/  SHF.L.U32 R4, R21, 0x1f, RZ ;  /* 0x0000001f15047819 */ /* 0x000fe200000006ff */
[----:B------:R-:W-:-:S03]  /*f7e0*/  IMAD.SHL.U32 R16, R0, 0x8000, RZ ;  /* 0x0000800000107824 */ /* 0x000fc600078e00ff */
[----:B------:R-:W0:Y:S02]  /*f7f0*/  SYNCS.PHASECHK.TRANS64.TRYWAIT P0, [R17+URZ+0x38860], R4 ;  /* 0x03886004110075a7 */ /* 0x000e24000800017f */
[----:B---3--:R-:W-:-:S05]  /*f800*/  LOP3.LUT R2, R16, R2, RZ, 0xfc, !PT ;  /* 0x0000000210027212 */ /* 0x008fca00078efcff */
[----:B------:R-:W-:-:S04]  /*f810*/  VIADD R3, R2, UR42 ;  /* 0x0000002a02037c36 */ /* 0x000fc80008000000 */
[----:B----4-:R-:W-:Y:S01]  /*f820*/  IMAD.IADD R3, R5, 0x1, R3 ;  /* 0x0000000105037824 */ /* 0x010fe200078e0203 */
[----:B0-----:R-:W-:Y:S06]  /*f830*/  @!P0 BRA `(.L_x_81) ;  /* 0x00000040005c8947 */ /* 0x001fec0003800000 */
.L_x_196:
[----:B------:R-:W3:Y:S01]  /*f840*/  LDL.LU R5, [R1+0xc] ;  /* 0x00000c0001057983 */ /* 0x000ee20000300800 */
[----:B------:R-:W-:Y:S05]  /*f850*/  WARPSYNC.ALL ;  /* 0x0000000000007948 */ /* 0x000fea0003800000 */
[----:B------:R-:W4:Y:S04]  /*f860*/  LDL.LU R19, [R1] ;  /* 0x0000000001137983 */ /* 0x000f280000300800 */
[----:B-1----:R-:W0:Y:S04]  /*f870*/  LDSM.16.MT88.4 R12, [R2+UR42+0x10400] ;  /* 0x0104002a020c783b */ /* 0x002e280008004200 */
[----:B------:R-:W1:Y:S01]  /*f880*/  LDSM.16.MT88.4 R8, [R3+0x10400] ;  /* 0x010400000308783b */ /* 0x000e620000004200 */
[----:B0-----:R-:W-:-:S02]  /*f890*/  PRMT R4, R12, 0x6420, R13 ;  /* 0x000064200c047816 */ /* 0x001fc4000000000d */
[C-C-:B------:R-:W-:Y:S02]  /*f8a0*/  PRMT R6, R14.reuse, 0x6420, R15.reuse ;  /* 0x000064200e067816 */ /* 0x140fe4000000000f */
[----:B--2---:R-:W-:Y:S02]  /*f8b0*/  PRMT R7, R14, 0x7531, R15 ;  /* 0x000075310e077816 */ /* 0x004fe4000000000f */
[C-C-:B-1----:R-:W-:Y:S02]  /*f8c0*/  PRMT R14, R10.reuse, 0x6420, R11.reuse ;  /* 0x000064200a0e7816 */ /* 0x142fe4000000000b */
[----:B------:R-:W-:Y:S02]  /*f8d0*/  PRMT R15, R10, 0x7531, R11 ;  /* 0x000075310a0f7816 */ /* 0x000fe4000000000b */
[----:B---3--:R-:W-:Y:S02]  /*f8e0*/  IADD3 R16, R16, UR42, R5 ;  /* 0x0000002a10107c10 */ /* 0x008fe4000fffe005 */
[----:B------:R-:W-:-:S02]  /*f8f0*/  PRMT R5, R12, 0x7531, R13 ;  /* 0x000075310c057816 */ /* 0x000fc4000000000d */
        /* <DEDUP_REMOVED lines=43> */
[----:B----4-:R-:W-:-:S02]  /*fbb0*/  IADD3 R16, R19, 0x400, R16 ;  /* 0x0000040013107810 */ /* 0x010fc40007ffe010 */
        /* <DEDUP_REMOVED lines=58> */
.L_x_82:
[----:B-1----:R1:W-:Y:S01]  /*ff60*/  SYNCS.ARRIVE.TRANS64.A1T0 RZ, [R17+URZ+0x38850], RZ ;  /* 0x038850ff11ff79a7 */ /* 0x0023e2000810003f */
[----:B------:R-:W-:Y:S06]  /*ff70*/  BAR.SYNC.DEFER_BLOCKING 0x2, 0x80 ;  /* 0x0082000000007b1d */ /* 0x000fec0000010000 */
[----:B------:R-:W-:Y:S05]  /*ff80*/  @!P1 BRA `(.L_x_83) ;  /* 0x0000000000049947 */ /* 0x000fea0003800000 */
[----:B------:R-:W-:Y:S01]  /*ff90*/  BPT.TRAP 0x1 ;  /* 0x000000040000795c */ /* 0x000fe20000300000 */
.L_x_83:
[----:B------:R-:W2:Y:S01]  /*ffa0*/  S2R R2, SR_CgaCtaId ;  /* 0x0000000000027919 */ /* 0x000ea20000008800 */
[----:B-1----:R-:W-:Y:S02]  /*ffb0*/  VIADD R17, R17, 0x38880 ;  /* 0x0003888011117836 */ /* 0x002fe40000000000 */
[----:B------:R-:W-:-:S05]  /*ffc0*/  VIADD R0, R0, 0x1 ;  /* 0x0000000100007836 */ /* 0x000fca0000000000 */
[----:B------:R-:W-:-:S04]  /*ffd0*/  ISETP.NE.AND P0, PT, R0, 0x2, PT ;  /* 0x000000020000780c */ /* 0x000fc80003f05270 */
[----:B0-----:R-:W-:Y:S02]  /*ffe0*/  SEL R4, RZ, 0x1, P0 ;  /* 0x00000001ff047807 */ /* 0x001fe40000000000 */
[----:B------:R-:W-:Y:S02]  /*fff0*/  SEL R0, R0, RZ, P0 ;  /* 0x000000ff00007207 */ /* 0x000fe40000000000 */
[----:B------:R-:W-:Y:S02]  /*10000*/  LOP3.LUT R21, R21, R4, RZ, 0x3c, !PT ;  /* 0x0000000415157212 */ /* 0x000fe400078e3cff */
[----:B--2---:R-:W-:Y:S02]  /*10010*/  PRMT R17, R2, 0x654, R17 ;  /* 0x0000065402117816 */ /* 0x004fe40000000011 */
[----:B------:R-:W-:Y:S02]  /*10020*/  MOV R2, RZ ;  /* 0x000000ff00027202 */ /* 0x000fe40000000f00 */
[----:B------:R0:W-:Y:S05]  /*10030*/  SYNCS.ARRIVE.TRANS64.RED.A1T0 RZ, [R17+URZ], RZ ;  /* 0x000000ff11ff79a7 */ /* 0x0001ea000810043f */
.L_x_40:
[----:B------:R-:W1:Y:S01]  /*10040*/  S2R R4, SR_CgaCtaId ;  /* 0x0000000000047919 */ /* 0x000e620000008800 */
[----:B------:R-:W-:Y:S02]  /*10050*/  MOV R3, 0x400 ;  /* 0x0000040000037802 */ /* 0x000fe40000000f00 */
[----:B------:R-:W-:Y:S02]  /*10060*/  SHF.L.U32 R2, R2, 0x1f, RZ ;  /* 0x0000001f02027819 */ /* 0x000fe400000006ff */
[----:B-1----:R-:W-:-:S04]  /*10070*/  LEA R5, R4, R3, 0x18 ;  /* 0x0000000304057211 */ /* 0x002fc800078ec0ff */
[----:B------:R-:W1:Y:S02]  /*10080*/  SYNCS.PHASECHK.TRANS64.TRYWAIT P0, [R5+URZ+0x38820], R2 ;  /* 0x03882002050075a7 */ /* 0x000e64000800017f */
[----:B-1----:R-:W-:Y:S05]  /*10090*/  @!P0 BRA `(.L_x_84) ;  /* 0x0000003800588947 */ /* 0x002fea0003800000 */
.L_x_197:
[----:B------:R-:W2:Y:S02]  /*100a0*/  S2R R3, SR_TID.X ;  /* 0x0000000000037919 */ /* 0x000ea40000002100 */
[----:B--2---:R-:W-:-:S04]  /*100b0*/  SHF.R.U32.HI R3, RZ, 0x5, R3 ;  /* 0x00000005ff037819 */ /* 0x004fc80000011603 */
[----:B------:R-:W-:-:S05]  /*100c0*/  LOP3.LUT R3, R3, 0x3, RZ, 0xc0, !PT ;  /* 0x0000000303037812 */ /* 0x000fca00078ec0ff */
[----:B-1----:R-:W1:Y:S02]  /*100d0*/  SHFL.IDX PT, R2, R3, RZ, 0x1f ;  /* 0x00001fff03027589 */ /* 0x002e6400000e0000 */
[----:B-1----:R-:W-:-:S13]  /*100e0*/  ISETP.NE.AND P0, PT, R2, RZ, PT ;  /* 0x000000ff0200720c */ /* 0x002fda0003f05270 */
[----:B------:R-:W-:Y:S05]  /*100f0*/  @P0 BRA `(.L_x_8) ;  /* 0x0000000000a00947 */ /* 0x000fea0003800000 */
[----:B------:R-:W-:-:S13]  /*10100*/  ELECT P0, URZ, PT ;  /* 0x00000000003f782f */ /* 0x000fda0003800000 */
[----:B------:R-:W-:Y:S05]  /*10110*/  @!P0 BRA `(.L_x_8) ;  /* 0x0000000000988947 */ /* 0x000fea0003800000 */
[----:B------:R-:W-:-:S06]  /*10120*/  ULOP3.LUT UR4, UR36, 0x2, URZ, 0xfc, !UPT ;  /* 0x0000000224047892 */ /* 0x000fcc000f8efc3f */
[----:B------:R-:W-:-:S05]  /*10130*/  IMAD.U32 R2, RZ, RZ, UR4 ;  /* 0x00000004ff027e24 */ /* 0x000fca000f8e00ff */
[----:B------:R-:W-:-:S13]  /*10140*/  ISETP.NE.AND P0, PT, R2, 0x3, PT ;  /* 0x000000030200780c */ /* 0x000fda0003f05270 */
[----:B------:R-:W-:Y:S05]  /*10150*/  @!P0 BRA `(.L_x_85) ;  /* 0x0000000000048947 */ /* 0x000fea0003800000 */
[----:B------:R-:W-:Y:S01]  /*10160*/  BPT.TRAP 0x1 ;  /* 0x000000040000795c */ /* 0x000fe20000300000 */
.L_x_85:
[C---:B------:R-:W-:Y:S01]  /*10170*/  IMAD R4, R0.reuse, 0x8, R5 ;  /* 0x0000000800047824 */ /* 0x040fe200078e0205 */
[----:B------:R-:W-:Y:S01]  /*10180*/  SHF.L.U32 R3, R21, 0x1f, RZ ;  /* 0x0000001f15037819 */ /* 0x000fe200000006ff */
[----:B------:R-:W-:-:S03]  /*10190*/  VIADD R0, R0, 0x1 ;  /* 0x0000000100007836 */ /* 0x000fc60000000000 */
[----:B------:R-:W1:Y:S02]  /*101a0*/  SYNCS.PHASECHK.TRANS64.TRYWAIT P1, [R4+URZ+0x38840], R3 ;  /* 0x03884003040075a7 */ /* 0x000e64000802017f */
[----:B------:R-:W-:-:S04]  /*101b0*/  ISETP.NE.AND P2, PT, R0, 0x2, PT ;  /* 0x000000020000780c */ /* 0x000fc80003f45270 */
[----:B------:R-:W-:Y:S01]  /*101c0*/  SEL R2, RZ, 0x1, P2 ;  /* 0x00000001ff027807 */ /* 0x000fe20001000000 */
[----:B-1----:R-:W-:Y:S08]  /*101d0*/  @!P1 BRA `(.L_x_86) ;  /* 0x00000038001c9947 */ /* 0x002ff00003800000 */
.L_x_198:
[----:B------:R-:W-:Y:S02]  /*101e0*/  SEL R0, R0, RZ, P2 ;  /* 0x000000ff00007207 */ /* 0x000fe40001000000 */
[----:B------:R-:W-:Y:S01]  /*101f0*/  LOP3.LUT R2, R21, R2, RZ, 0x3c, !PT ;  /* 0x0000000215027212 */ /* 0x000fe200078e3cff */
[----:B------:R-:W-:Y:S06]  /*10200*/  @!P0 BRA `(.L_x_87) ;  /* 0x0000000000048947 */ /* 0x000fec0003800000 */
[----:B------:R-:W-:Y:S01]  /*10210*/  BPT.TRAP 0x1 ;  /* 0x000000040000795c */ /* 0x000fe20000300000 */
.L_x_87:
[----:B------:R-:W-:Y:S01]  /*10220*/  IMAD R5, R0, 0x8, R5 ;  /* 0x0000000800057824 */ /* 0x000fe200078e0205 */
[----:B------:R-:W-:-:S04]  /*10230*/  SHF.L.U32 R0, R2, 0x1f, RZ ;  /* 0x0000001f02007819 */ /* 0x000fc800000006ff */
[----:B------:R-:W2:Y:S02]  /*10240*/  SYNCS.PHASECHK.TRANS64.TRYWAIT P1, [R5+URZ+0x38840], R0 ;  /* 0x03884000050075a7 */ /* 0x000ea4000802017f */
[----:B--2---:R-:W-:Y:S05]  /*10250*/  @!P1 BRA `(.L_x_88) ;  /* 0x0000003800109947 */ /* 0x004fea0003800000 */
.L_x_199:
[----:B------:R-:W-:Y:S05]  /*10260*/  @!P0 BRA `(.L_x_89) ;  /* 0x0000000000048947 */ /* 0x000fea0003800000 */
[----:B------:R-:W-:Y:S01]  /*10270*/  BPT.TRAP 0x1 ;  /* 0x000000040000795c */ /* 0x000fe20000300000 */
.L_x_89:
[----:B------:R-:W3:Y:S02]  /*10280*/  SYNCS.PHASECHK.TRANS64.TRYWAIT P1, [R4+URZ+0x38860], R3 ;  /* 0x03886003040075a7 */ /* 0x000ee4000802017f */
[----:B---3--:R-:W-:Y:S05]  /*10290*/  @!P1 BRA `(.L_x_90) ;  /* 0x0000003800149947 */ /* 0x008fea0003800000 */
.L_x_200:
[----:B------:R-:W-:Y:S05]  /*102a0*/  @!P0 BRA `(.L_x_91) ;  /* 0x0000000000048947 */ /* 0x000fea0003800000 */
[----:B------:R-:W-:Y:S01]  /*102b0*/  BPT.TRAP 0x1 ;  /* 0x000000040000795c */ /* 0x000fe20000300000 */
.L_x_91:
[----:B------:R-:W4:Y:S02]  /*102c0*/  SYNCS.PHASECHK.TRANS64.TRYWAIT P1, [R5+URZ+0x38860], R0 ;  /* 0x03886000050075a7 */ /* 0x000f24000802017f */
[----:B----4-:R-:W-:Y:S05]  /*102d0*/  @!P1 BRA `(.L_x_92) ;  /* 0x0000003800189947 */ /* 0x010fea0003800000 */
.L_x_201:
[----:B------:R-:W-:Y:S05]  /*102e0*/  @!P0 BRA `(.L_x_93) ;  /* 0x0000000000048947 */ /* 0x000fea0003800000 */
[----:B------:R-:W-:Y:S01]  /*102f0*/  BPT.TRAP 0x1 ;  /* 0x000000040000795c */ /* 0x000fe20000300000 */
.L_x_93:
[----:B------:R-:W0:Y:S02]  /*10300*/  SYNCS.PHASECHK.TRANS64.TRYWAIT P1, [R4+URZ+0x38880], R3 ;  /* 0x03888003040075a7 */ /* 0x000e24000802017f */
[----:B0-----:R-:W-:Y:S05]  /*10310*/  @!P1 BRA `(.L_x_94) ;  /* 0x00000038001c9947 */ /* 0x001fea0003800000 */
.L_x_202:
[----:B------:R-:W-:Y:S05]  /*10320*/  @!P0 BRA `(.L_x_95) ;  /* 0x0000000000048947 */ /* 0x000fea0003800000 */
[----:B------:R-:W-:Y:S01]  /*10330*/  BPT.TRAP 0x1 ;  /* 0x000000040000795c */ /* 0x000fe20000300000 */
.L_x_95:
[----:B------:R0:W0:Y:S02]  /*10340*/  SYNCS.PHASECHK.TRANS64.TRYWAIT P0, [R5+URZ+0x38880], R0 ;  /* 0x03888000050075a7 */ /* 0x000024000800017f */
[----:B0-----:R-:W-:Y:S05]  /*10350*/  @!P0 NANOSLEEP.SYNCS 0x989680 ;  /* 0x009896800000895d */ /* 0x001fea0003900000 */
[----:B------:R-:W0:Y:S02]  /*10360*/  @!P0 SYNCS.PHASECHK.TRANS64 P0, [R5+URZ+0x38880], R0 ;  /* 0x03888000050085a7 */ /* 0x000e24000800007f */
[----:B0-----:R-:W-:Y:S05]  /*10370*/  @!P0 BRA `(.L_x_95) ;  /* 0xfffffffc00f08947 */ /* 0x001fea000383ffff */
.L_x_8:
[----:B------:R-:W-:Y:S05]  /*10380*/  BSYNC B6 ;  /* 0x0000000000067941 */ /* 0x000fea0003800000 */
.L_x_5:
[----:B------:R-:W-:Y:S05]  /*10390*/  EXIT ;  /* 0x000000000000794d */ /* 0x000fea0003800000 */
.L_x_12:
[----:B0-----:R-:W-:-:S04]  /*103a0*/  IMAD.U32 R5, RZ, RZ, UR41 ;  /* 0x00000029ff057e24 */ /* 0x001fc8000f8e00ff */
[----:B------:R0:W1:Y:S03]  /*103b0*/  SYNCS.PHASECHK.TRANS64.TRYWAIT P0, [R5+URZ+0x38800], R4 ;  /* 0x03880004050075a7 */ /* 0x000066000800017f */
[----:B-1----:R-:W-:Y:S05]  /*103c0*/  @!P0 NANOSLEEP.SYNCS 0x989680 ;  /* 0x009896800000895d */ /* 0x002fea0003900000 */
[----:B------:R-:W1:Y:S02]  /*103d0*/  @!P0 SYNCS.PHASECHK.TRANS64 P0, [R5+URZ+0x38800], R4 ;  /* 0x03880004050085a7 */ /* 0x000e64000800007f */
[----:B-1----:R-:W-:Y:S05]  /*103e0*/  @!P0 BRA `(.L_x_12) ;  /* 0xfffffffc00ec8947 */ /* 0x002fea000383ffff */
[----:B------:R-:W-:Y:S05]  /*103f0*/  BRA `(.L_x_96) ;  /* 0xffffff1000d87947 */ /* 0x000fea000383ffff */
.L_x_16:
[----:B0-----:R-:W-:-:S04]  /*10400*/  IMAD.U32 R5, RZ, RZ, UR41 ;  /* 0x00000029ff057e24 */ /* 0x001fc8000f8e00ff */
[----:B------:R0:W2:Y:S03]  /*10410*/  SYNCS.PHASECHK.TRANS64.TRYWAIT P1, [R5+URZ+0x38830], R4 ;  /* 0x03883004050075a7 */ /* 0x0000a6000802017f */
[----:B--2---:R-:W-:Y:S05]  /*10420*/  @!P1 NANOSLEEP.SYNCS 0x989680 ;  /* 0x009896800000995d */ /* 0x004fea0003900000 */
[----:B------:R-:W2:Y:S02]  /*10430*/  @!P1 SYNCS.PHASECHK.TRANS64 P1, [R5+URZ+0x38830], R4 ;  /* 0x03883004050095a7 */ /* 0x000ea4000802007f */
[----:B--2---:R-:W-:Y:S05]  /*10440*/  @!P1 BRA `(.L_x_16) ;  /* 0xfffffffc00ec9947 */ /* 0x004fea000383ffff */
[----:B------:R-:W-:Y:S05]  /*10450*/  BRA `(.L_x_15) ;  /* 0xffffff1000f47947 */ /* 0x000fea000383ffff */
.L_x_21:
[----:B---3--:R-:W-:-:S04]  /*10460*/  IMAD.U32 R7, RZ, RZ, UR41 ;  /* 0x00000029ff077e24 */ /* 0x008fc8000f8e00ff */
[----:B------:R3:W4:Y:S03]  /*10470*/  SYNCS.PHASECHK.TRANS64.TRYWAIT P1, [R7+URZ+0x38850], R4 ;  /* 0x03885004070075a7 */ /* 0x000726000802017f */
[----:B----4-:R-:W-:Y:S05]  /*10480*/  @!P1 NANOSLEEP.SYNCS 0x989680 ;  /* 0x009896800000995d */ /* 0x010fea0003900000 */
[----:B------:R-:W4:Y:S02]  /*10490*/  @!P1 SYNCS.PHASECHK.TRANS64 P1, [R7+URZ+0x38850], R4 ;  /* 0x03885004070095a7 */ /* 0x000f24000802007f */
[----:B----4-:R-:W-:Y:S05]  /*104a0*/  @!P1 BRA `(.L_x_21) ;  /* 0xfffffffc00ec9947 */ /* 0x010fea000383ffff */
[----:B------:R-:W-:Y:S05]  /*104b0*/  BRA `(.L_x_20) ;  /* 0xffffff3800747947 */ /* 0x000fea000383ffff */
.L_x_27:
[----:B0-----:R-:W-:Y:S02]  /*104c0*/  IMAD.U32 R2, RZ, RZ, UR51 ;  /* 0x00000033ff027e24 */ /* 0x001fe4000f8e00ff */
[----:B------:R-:W-:-:S04]  /*104d0*/  IMAD.U32 R9, RZ, RZ, UR52 ;  /* 0x00000034ff097e24 */ /* 0x000fc8000f8e00ff */
[----:B------:R0:W1:Y:S03]  /*104e0*/  SYNCS.PHASECHK.TRANS64.TRYWAIT P2, [R2+URZ+0x38830], R9 ;  /* 0x03883009020075a7 */ /* 0x000066000804017f */
[----:B-1----:R-:W-:Y:S05]  /*104f0*/  @!P2 NANOSLEEP.SYNCS 0x989680 ;  /* 0x009896800000a95d */ /* 0x002fea0003900000 */
[----:B------:R-:W1:Y:S02]  /*10500*/  @!P2 SYNCS.PHASECHK.TRANS64 P2, [R2+URZ+0x38830], R9 ;  /* 0x038830090200a5a7 */ /* 0x000e64000804007f */
[----:B-1----:R-:W-:Y:S05]  /*10510*/  @!P2 BRA `(.L_x_27) ;  /* 0xfffffffc00e8a947 */ /* 0x002fea000383ffff */
[----:B------:R-:W-:Y:S05]  /*10520*/  BRA `(.L_x_26) ;  /* 0xffffff3c00687947 */ /* 0x000fea000383ffff */
.L_x_32:
[----:B0-----:R-:W-:Y:S02]  /*10530*/  IMAD.U32 R4, RZ, RZ, UR51 ;  /* 0x00000033ff047e24 */ /* 0x001fe4000f8e00ff */
[----:B------:R-:W-:-:S04]  /*10540*/  IMAD.U32 R7, RZ, RZ, UR52 ;  /* 0x00000034ff077e24 */ /* 0x000fc8000f8e00ff */
[----:B------:R0:W1:Y:S03]  /*10550*/  SYNCS.PHASECHK.TRANS64.TRYWAIT P2, [R4+URZ+0x38850], R7 ;  /* 0x03885007040075a7 */ /* 0x000066000804017f */
[----:B-1----:R-:W-:Y:S05]  /*10560*/  @!P2 NANOSLEEP.SYNCS 0x989680 ;  /* 0x009896800000a95d */ /* 0x002fea0003900000 */
[----:B------:R-:W1:Y:S02]  /*10570*/  @!P2 SYNCS.PHASECHK.TRANS64 P2, [R4+URZ+0x38850], R7 ;  /* 0x038850070400a5a7 */ /* 0x000e64000804007f */
[----:B-1----:R-:W-:Y:S05]  /*10580*/  @!P2 BRA `(.L_x_32) ;  /* 0xfffffffc00e8a947 */ /* 0x002fea000383ffff */
[----:B------:R-:W-:Y:S05]  /*10590*/  BRA `(.L_x_31) ;  /* 0xffffff6000fc7947 */ /* 0x000fea000383ffff */
.L_x_46:
[----:B------:R-:W-:Y:S01]  /*105a0*/  IMAD.MOV.U32 R13, RZ, RZ, R22 ;  /* 0x000000ffff0d7224 */ /* 0x000fe200078e0016 */
[----:B------:R-:W-:Y:S01]  /*105b0*/  MOV R12, RZ ;  /* 0x000000ff000c7202 */ /* 0x000fe20000000f00 */
[----:B------:R-:W-:Y:S02]  /*105c0*/  IMAD.MOV.U32 R11, RZ, RZ, 0x1f ;  /* 0x0000001fff0b7424 */ /* 0x000fe400078e00ff */
[----:B------:R-:W-:-:S07]  /*105d0*/  IMAD.MOV.U32 R15, RZ, RZ, -0x1 ;  /* 0xffffffffff0f7424 */ /* 0x000fce00078e00ff */
[----:B-----5:R-:W-:Y:S05]  /*105e0*/  WARPSYNC.COLLECTIVE R15, `(.L_x_97) ;  /* 0x000000000f087348 */ /* 0x020fea0003c00000 */
[----:B------:R0:W1:Y:S02]  /*105f0*/  SHFL.IDX P6, R14, R13, R12, R11 ;  /* 0x0000000c0d0e7389 */ /* 0x00006400000c000b */
[----:B01---5:R-:W-:Y:S01]  /*10600*/  ENDCOLLECTIVE ;  /* 0x000000000000791b */ /* 0x023fe20003800000 */
.L_x_97:
[----:B------:R-:W-:Y:S05]  /*10610*/  BRA `(.L_x_98) ;  /* 0xffffffbc00587947 */ /* 0x000fea000383ffff */
.L_x_48:
[----:B0-----:R-:W-:-:S04]  /*10620*/  IMAD.U32 R2, RZ, RZ, UR42 ;  /* 0x0000002aff027e24 */ /* 0x001fc8000f8e00ff */
[----:B------:R0:W1:Y:S03]  /*10630*/  SYNCS.PHASECHK.TRANS64.TRYWAIT P0, [R2+URZ+0x38880], R19 ;  /* 0x03888013020075a7 */ /* 0x000066000800017f */
[----:B-1----:R-:W-:Y:S05]  /*10640*/  @!P0 NANOSLEEP.SYNCS 0x989680 ;  /* 0x009896800000895d */ /* 0x002fea0003900000 */
[----:B------:R-:W1:Y:S02]  /*10650*/  @!P0 SYNCS.PHASECHK.TRANS64 P0, [R2+URZ+0x38880], R19 ;  /* 0x03888013020085a7 */ /* 0x000e64000800007f */
[----:B-1----:R-:W-:Y:S05]  /*10660*/  @!P0 BRA `(.L_x_48) ;  /* 0xfffffffc00ec8947 */ /* 0x002fea000383ffff */
[----:B------:R-:W-:Y:S05]  /*10670*/  BRA `(.L_x_99) ;  /* 0xffffffbc00ac7947 */ /* 0x000fea000383ffff */
.L_x_49:
[----:B------:R-:W-:Y:S01]  /*10680*/  BSSY B0, `(.L_x_100) ;  /* 0x0000008000007945 */ /* 0x000fe20003800000 */
[----:B------:R-:W-:Y:S02]  /*10690*/  IMAD.MOV.U32 R13, RZ, RZ, R7 ;  /* 0x000000ffff0d7224 */ /* 0x000fe400078e0007 */
[----:B------:R-:W-:Y:S02]  /*106a0*/  IMAD.MOV.U32 R12, RZ, RZ, RZ ;  /* 0x000000ffff0c7224 */ /* 0x000fe400078e00ff */
[----:B------:R-:W-:Y:S02]  /*106b0*/  IMAD.MOV.U32 R11, RZ, RZ, 0x181f ;  /* 0x0000181fff0b7424 */ /* 0x000fe400078e00ff */
[----:B------:R-:W-:-:S07]  /*106c0*/  IMAD.MOV.U32 R15, RZ, RZ, -0x1 ;  /* 0xffffffffff0f7424 */ /* 0x000fce00078e00ff */
[----:B------:R-:W-:Y:S05]  /*106d0*/  WARPSYNC.COLLECTIVE R15, `(.L_x_101) ;  /* 0x000000000f087348 */ /* 0x000fea0003c00000 */
[----:B------:R0:W1:Y:S02]  /*106e0*/  SHFL.IDX P6, R14, R13, R12, R11 ;  /* 0x0000000c0d0e7389 */ /* 0x00006400000c000b */
[----:B01----:R-:W-:Y:S01]  /*106f0*/  ENDCOLLECTIVE ;  /* 0x000000000000791b */ /* 0x003fe20003800000 */
.L_x_101:
[----:B------:R-:W-:Y:S05]  /*10700*/  BSYNC B0 ;  /* 0x0000000000007941 */ /* 0x000fea0003800000 */
.L_x_100:
[----:B------:R-:W0:Y:S01]  /*10710*/  LDC R21, c[0x0][0x2f4] ;  /* 0x0000bd00ff157b82 */ /* 0x000e220000000800 */
[----:B------:R-:W-:Y:S01]  /*10720*/  IMAD.MOV.U32 R13, RZ, RZ, R6 ;  /* 0x000000ffff0d7224 */ /* 0x000fe200078e0006 */
[----:B------:R-:W-:Y:S01]  /*10730*/  ISETP.GE.AND P3, PT, R5, 0x11, PT ;  /* 0x000000110500780c */ /* 0x000fe20003f66270 */
[----:B------:R-:W-:Y:S01]  /*10740*/  IMAD.MOV.U32 R12, RZ, RZ, RZ ;  /* 0x000000ffff0c7224 */ /* 0x000fe200078e00ff */
[----:B------:R-:W-:Y:S01]  /*10750*/  LOP3.LUT R23, R23, 0xffffffdf, RZ, 0xc0, !PT ;  /* 0xffffffdf17177812 */ /* 0x000fe200078ec0ff */
[----:B------:R-:W-:Y:S01]  /*10760*/  IMAD.MOV.U32 R11, RZ, RZ, 0x181f ;  /* 0x0000181fff0b7424 */ /* 0x000fe200078e00ff */
[C---:B------:R-:W-:Y:S01]  /*10770*/  ISETP.GE.AND P5, PT, R5.reuse, 0x31, PT ;  /* 0x000000310500780c */ /* 0x040fe20003fa6270 */
[----:B------:R-:W-:Y:S01]  /*10780*/  IMAD.MOV.U32 R15, RZ, RZ, -0x1 ;  /* 0xffffffffff0f7424 */ /* 0x000fe200078e00ff */
[----:B------:R-:W-:Y:S01]  /*10790*/  ISETP.GE.AND P4, PT, R5, 0x41, PT ;  /* 0x000000410500780c */ /* 0x000fe20003f86270 */
[----:B------:R-:W-:Y:S02]  /*107a0*/  IMAD.MOV.U32 R3, RZ, RZ, R14 ;  /* 0x000000ffff037224 */ /* 0x000fe400078e000e */
[----:B------:R-:W-:-:S10]  /*107b0*/  VIADD R22, R37, UR42 ;  /* 0x0000002a25167c36 */ /* 0x000fd40008000000 */
[----:B0-----:R-:W-:Y:S05]  /*107c0*/  WARPSYNC.COLLECTIVE R15, `(.L_x_102) ;  /* 0x000000000f087348 */ /* 0x001fea0003c00000 */
[----:B------:R1:W2:Y:S02]  /*107d0*/  SHFL.IDX P6, R14, R13, R12, R11 ;  /* 0x0000000c0d0e7389 */ /* 0x0002a400000c000b */
[----:B012---:R-:W-:Y:S01]  /*107e0*/  ENDCOLLECTIVE ;  /* 0x000000000000791b */ /* 0x007fe20003800000 */
.L_x_102:
[----:B------:R-:W-:Y:S02]  /*107f0*/  @P3 LOP3.LUT R23, R23, 0x20, RZ, 0xfc, !PT ;  /* 0x0000002017173812 */ /* 0x000fe400078efcff */
[----:B------:R-:W-:Y:S02]  /*10800*/  ISETP.GE.AND P3, PT, R5, 0x51, PT ;  /* 0x000000510500780c */ /* 0x000fe40003f66270 */
[----:B------:R-:W-:Y:S02]  /*10810*/  LOP3.LUT R23, R23, 0xffffffef, RZ, 0xc0, !PT ;  /* 0xffffffef17177812 */ /* 0x000fe400078ec0ff */
[----:B------:R-:W-:Y:S01]  /*10820*/  ISETP.GE.AND P1, PT, R32, R21, PT ;  /* 0x000000152000720c */ /* 0x000fe20003f26270 */
[----:B------:R-:W-:Y:S02]  /*10830*/  IMAD.MOV.U32 R13, RZ, RZ, R7 ;  /* 0x000000ffff0d7224 */ /* 0x000fe400078e0007 */
[----:B------:R-:W-:Y:S01]  /*10840*/  IMAD.MOV.U32 R12, RZ, RZ, 0x1 ;  /* 0x00000001ff0c7424 */ /* 0x000fe200078e00ff */
[----:B------:R-:W-:-:S02]  /*10850*/  ISETP.LT.OR P2, PT, R5, 0x1, P1 ;  /* 0x000000010500780c */ /* 0x000fc40000f41670 */
[----:B------:R-:W-:-:S13]  /*10860*/  IADD3 R2, P0, R32, R14, RZ ;  /* 0x0000000e20027210 */ /* 0x000fda0007f1e0ff */
[----:B------:R-:W-:Y:S05]  /*10870*/  WARPSYNC.COLLECTIVE R15, `(.L_x_103) ;  /* 0x000000000f087348 */ /* 0x000fea0003c00000 */
[----:B------:R0:W1:Y:S02]  /*10880*/  SHFL.IDX P6, R14, R13, R12, R11 ;  /* 0x0000000c0d0e7389 */ /* 0x00006400000c000b */
[----:B01----:R-:W-:Y:S01]  /*10890*/  ENDCOLLECTIVE ;  /* 0x000000000000791b */ /* 0x003fe20003800000 */
.L_x_103:
[----:B------:R-:W-:Y:S02]  /*108a0*/  IADD3.X R3, RZ, R3, RZ, P0, !PT ;  /* 0x00000003ff037210 */ /* 0x000fe400007fe4ff */
[----:B------:R-:W-:-:S03]  /*108b0*/  ISETP.GE.AND P0, PT, R17, R21, PT ;  /* 0x000000151100720c */ /* 0x000fc60003f06270 */
[----:B------:R-:W-:Y:S01]  /*108c0*/  @!PT LDS RZ, [RZ] ;  /* 0x00000000fffff984 */ /* 0x000fe20000000800 */
[----:B------:R-:W-:Y:S01]  /*108d0*/  @!PT LDS RZ, [RZ] ;  /* 0x00000000fffff984 */ /* 0x000fe20000000800 */
[----:B------:R-:W-:Y:S01]  /*108e0*/  @!PT LDS RZ, [RZ] ;  /* 0x00000000fffff984 */ /* 0x000fe20000000800 */
[----:B------:R-:W-:Y:S01]  /*108f0*/  LDGSTS.E.BYPASS.LTC128B.128 [R22+0x10400], desc[UR46][R2.64], !P2 ;  /* 0x1040000002167fae */ /* 0x000fe2000d101d6e */
[----:B------:R-:W-:Y:S01]  /*10900*/  ISETP.LT.OR P2, PT, R5, 0x1, P0 ;  /* 0x000000010500780c */ /* 0x000fe20000741670 */
[----:B------:R-:W-:-:S12]  /*10910*/  IMAD.MOV.U32 R13, RZ, RZ, R6 ;  /* 0x000000ffff0d7224 */ /* 0x000fd800078e0006 */
[----:B------:R0:W-:Y:S02]  /*10920*/  LDGSTS.E.BYPASS.LTC128B.128 [R22+0x14400], desc[UR46][R2.64+0x80], !P2 ;  /* 0x1440008002167fae */ /* 0x0001e4000d101d6e */
[----:B0-----:R-:W-:-:S07]  /*10930*/  IMAD.MOV.U32 R3, RZ, RZ, R14 ;  /* 0x000000ffff037224 */ /* 0x001fce00078e000e */
[----:B------:R-:W-:Y:S05]  /*10940*/  WARPSYNC.COLLECTIVE R15, `(.L_x_104) ;  /* 0x000000000f087348 */ /* 0x000fea0003c00000 */
[----:B------:R0:W1:Y:S02]  /*10950*/  SHFL.IDX P6, R14, R13, R12, R11 ;  /* 0x0000000c0d0e7389 */ /* 0x00006400000c000b */
[----:B01----:R-:W-:Y:S01]  /*10960*/  ENDCOLLECTIVE ;  /* 0x000000000000791b */ /* 0x003fe20003800000 */
.L_x_104:
[----:B------:R-:W-:Y:S02]  /*10970*/  IMAD.MOV.U32 R13, RZ, RZ, R7 ;  /* 0x000000ffff0d7224 */ /* 0x000fe400078e0007 */
[----:B------:R-:W-:Y:S01]  /*10980*/  IMAD.MOV.U32 R12, RZ, RZ, 0x2 ;  /* 0x00000002ff0c7424 */ /* 0x000fe200078e00ff */
[----:B------:R-:W-:-:S13]  /*10990*/  IADD3 R2, P2, R32, R14, RZ ;  /* 0x0000000e20027210 */ /* 0x000fda0007f5e0ff */
[----:B------:R-:W-:Y:S05]  /*109a0*/  WARPSYNC.COLLECTIVE R15, `(.L_x_105) ;  /* 0x000000000f087348 */ /* 0x000fea0003c00000 */
[----:B------:R0:W1:Y:S02]  /*109b0*/  SHFL.IDX P6, R14, R13, R12, R11 ;  /* 0x0000000c0d0e7389 */ /* 0x00006400000c000b */
[----:B01----:R-:W-:Y:S01]  /*109c0*/  ENDCOLLECTIVE ;  /* 0x000000000000791b */ /* 0x003fe20003800000 */
.L_x_105:
[----:B------:R-:W-:Y:S01]  /*109d0*/  IMAD.X R3, RZ, RZ, R3, P2 ;  /* 0x000000ffff037224 */ /* 0x000fe200010e0603 */
[----:B------:R-:W-:Y:S01]  /*109e0*/  ISETP.LT.OR P2, PT, R5, 0x11, P1 ;  /* 0x000000110500780c */ /* 0x000fe20000f41670 */
[----:B------:R-:W-:-:S12]  /*109f0*/  IMAD.MOV.U32 R13, RZ, RZ, R6 ;  /* 0x000000ffff0d7224 */ /* 0x000fd800078e0006 */
[----:B------:R-:W-:Y:S01]  /*10a00*/  @!PT LDS RZ, [RZ] ;  /* 0x00000000fffff984 */ /* 0x000fe20000000800 */
[----:B------:R-:W-:Y:S01]  /*10a10*/  @!PT LDS RZ, [RZ] ;  /* 0x00000000fffff984 */ /* 0x000fe20000000800 */
[----:B------:R-:W-:Y:S01]  /*10a20*/  @!PT LDS RZ, [RZ] ;  /* 0x00000000fffff984 */ /* 0x000fe20000000800 */
[----:B------:R-:W-:Y:S01]  /*10a30*/  LDGSTS.E.BYPASS.LTC128B.128 [R22+0x10c00], desc[UR46][R2.64], !P2 ;  /* 0x10c0000002167fae */ /* 0x000fe2000d101d6e */
[----:B------:R-:W-:-:S13]  /*10a40*/  ISETP.LT.OR P2, PT, R5, 0x11, P0 ;  /* 0x000000110500780c */ /* 0x000fda0000741670 */
[----:B------:R0:W-:Y:S02]  /*10a50*/  LDGSTS.E.BYPASS.LTC128B.128 [R22+0x14c00], desc[UR46][R2.64+0x80], !P2 ;  /* 0x14c0008002167fae */ /* 0x0001e4000d101d6e */
[----:B0-----:R-:W-:-:S07]  /*10a60*/  IMAD.MOV.U32 R3, RZ, RZ, R14 ;  /* 0x000000ffff037224 */ /* 0x001fce00078e000e */
[----:B------:R-:W-:Y:S05]  /*10a70*/  WARPSYNC.COLLECTIVE R15, `(.L_x_106) ;  /* 0x000000000f087348 */ /* 0x000fea0003c00000 */
[----:B------:R0:W1:Y:S02]  /*10a80*/  SHFL.IDX P6, R14, R13, R12, R11 ;  /* 0x0000000c0d0e7389 */ /* 0x00006400000c000b */
[----:B01----:R-:W-:Y:S01]  /*10a90*/  ENDCOLLECTIVE ;  /* 0x000000000000791b */ /* 0x003fe20003800000 */
.L_x_106:
[----:B------:R-:W-:Y:S01]  /*10aa0*/  IMAD.MOV.U32 R13, RZ, RZ, R7 ;  /* 0x000000ffff0d7224 */ /* 0x000fe200078e0007 */
[----:B------:R-:W-:Y:S02]  /*10ab0*/  MOV R12, 0x3 ;  /* 0x00000003000c7802 */ /* 0x000fe40000000f00 */
[----:B------:R-:W-:-:S13]  /*10ac0*/  IADD3 R2, P2, R32, R14, RZ ;  /* 0x0000000e20027210 */ /* 0x000fda0007f5e0ff */
[----:B------:R-:W-:Y:S05]  /*10ad0*/  WARPSYNC.COLLECTIVE R15, `(.L_x_107) ;  /* 0x000000000f087348 */ /* 0x000fea0003c00000 */
[----:B------:R0:W1:Y:S02]  /*10ae0*/  SHFL.IDX P6, R14, R13, R12, R11 ;  /* 0x0000000c0d0e7389 */ /* 0x00006400000c000b */
[----:B01----:R-:W-:Y:S01]  /*10af0*/  ENDCOLLECTIVE ;  /* 0x000000000000791b */ /* 0x003fe20003800000 */
.L_x_107:
        /* <DEDUP_REMOVED lines=13> */
.L_x_108:
[----:B------:R-:W-:Y:S02]  /*10bd0*/  IMAD.MOV.U32 R13, RZ, RZ, R7 ;  /* 0x000000ffff0d7224 */ /* 0x000fe400078e0007 */
[----:B------:R-:W-:Y:S01]  /*10be0*/  IMAD.MOV.U32 R12, RZ, RZ, 0x4 ;  /* 0x00000004ff0c7424 */ /* 0x000fe200078e00ff */
[----:B------:R-:W-:-:S13]  /*10bf0*/  IADD3 R2, P2, R32, R14, RZ ;  /* 0x0000000e20027210 */ /* 0x000fda0007f5e0ff */
[----:B------:R-:W-:Y:S05]  /*10c00*/  WARPSYNC.COLLECTIVE R15, `(.L_x_109) ;  /* 0x000000000f087348 */ /* 0x000fea0003c00000 */
[----:B------:R0:W1:Y:S02]  /*10c10*/  SHFL.IDX P6, R14, R13, R12, R11 ;  /* 0x0000000c0d0e7389 */ /* 0x00006400000c000b */
[----:B01----:R-:W-:Y:S01]  /*10c20*/  ENDCOLLECTIVE ;  /* 0x000000000000791b */ /* 0x003fe20003800000 */
.L_x_109:
        /* <DEDUP_REMOVED lines=13> */
.L_x_110:
[----:B------:R-:W-:Y:S02]  /*10d00*/  IMAD.MOV.U32 R13, RZ, RZ, R7 ;  /* 0x000000ffff0d7224 */ /* 0x000fe400078e0007 */
[----:B------:R-:W-:Y:S01]  /*10d10*/  IMAD.MOV.U32 R12, RZ, RZ, 0x5 ;  /* 0x00000005ff0c7424 */ /* 0x000fe200078e00ff */
[----:B------:R-:W-:-:S13]  /*10d20*/  IADD3 R2, P2, R32, R14, RZ ;  /* 0x0000000e20027210 */ /* 0x000fda0007f5e0ff */
[----:B------:R-:W-:Y:S05]  /*10d30*/  WARPSYNC.COLLECTIVE R15, `(.L_x_111) ;  /* 0x000000000f087348 */ /* 0x000fea0003c00000 */
[----:B------:R0:W1:Y:S02]  /*10d40*/  SHFL.IDX P6, R14, R13, R12, R11 ;  /* 0x0000000c0d0e7389 */ /* 0x00006400000c000b */
[----:B01----:R-:W-:Y:S01]  /*10d50*/  ENDCOLLECTIVE ;  /* 0x000000000000791b */ /* 0x003fe20003800000 */
.L_x_111:
        /* <DEDUP_REMOVED lines=13> */
.L_x_112:
[----:B------:R-:W-:Y:S02]  /*10e30*/  IMAD.MOV.U32 R13, RZ, RZ, R7 ;  /* 0x000000ffff0d7224 */ /* 0x000fe400078e0007 */
[----:B------:R-:W-:Y:S01]  /*10e40*/  IMAD.MOV.U32 R12, RZ, RZ, 0x6 ;  /* 0x00000006ff0c7424 */ /* 0x000fe200078e00ff */
[----:B------:R-:W-:-:S13]  /*10e50*/  IADD3 R2, P2, R32, R14, RZ ;  /* 0x0000000e20027210 */ /* 0x000fda0007f5e0ff */
[----:B------:R-:W-:Y:S05]  /*10e60*/  WARPSYNC.COLLECTIVE R15, `(.L_x_113) ;  /* 0x000000000f087348 */ /* 0x000fea0003c00000 */
[----:B------:R0:W1:Y:S02]  /*10e70*/  SHFL.IDX P6, R14, R13, R12, R11 ;  /* 0x0000000c0d0e7389 */ /* 0x00006400000c000b */
[----:B01----:R-:W-:Y:S01]  /*10e80*/  ENDCOLLECTIVE ;  /* 0x000000000000791b */ /* 0x003fe20003800000 */
.L_x_113:
[----:B------:R-:W-:Y:S02]  /*10e90*/  IADD3.X R3, RZ, R3, RZ, P2, !PT ;  /* 0x00000003ff037210 */ /* 0x000fe400017fe4ff */
        /* <DEDUP_REMOVED lines=12> */
.L_x_114:
[----:B------:R-:W-:Y:S02]  /*10f60*/  IMAD.MOV.U32 R13, RZ, RZ, R7 ;  /* 0x000000ffff0d7224 */ /* 0x000fe400078e0007 */
[----:B------:R-:W-:Y:S01]  /*10f70*/  IMAD.MOV.U32 R12, RZ, RZ, 0x7 ;  /* 0x00000007ff0c7424 */ /* 0x000fe200078e00ff */
[----:B------:R-:W-:-:S13]  /*10f80*/  IADD3 R2, P2, R32, R14, RZ ;  /* 0x0000000e20027210 */ /* 0x000fda0007f5e0ff */
[----:B------:R-:W-:Y:S05]  /*10f90*/  WARPSYNC.COLLECTIVE R15, `(.L_x_115) ;  /* 0x000000000f087348 */ /* 0x000fea0003c00000 */
[----:B------:R0:W1:Y:S02]  /*10fa0*/  SHFL.IDX P6, R14, R13, R12, R11 ;  /* 0x0000000c0d0e7389 */ /* 0x00006400000c000b */
[----:B01----:R-:W-:Y:S01]  /*10fb0*/  ENDCOLLECTIVE ;  /* 0x000000000000791b */ /* 0x003fe20003800000 */
.L_x_115:
[----:B------:R-:W-:Y:S01]  /*10fc0*/  IMAD.X R3, RZ, RZ, R3, P2 ;  /* 0x000000ffff037224 */ /* 0x000fe200010e0603 */
[----:B------:R-:W-:Y:S01]  /*10fd0*/  ISETP.LT.OR P2, PT, R5, 0x61, P1 ;  /* 0x000000610500780c */ /* 0x000fe20000f41670 */
[----:B------:R-:W-:-:S12]  /*10fe0*/  IMAD.MOV.U32 R13, RZ, RZ, R6 ;  /* 0x000000ffff0d7224 */ /* 0x000fd800078e0006 */
[----:B------:R-:W-:Y:S01]  /*10ff0*/  @!PT LDS RZ, [RZ] ;  /* 0x00000000fffff984 */ /* 0x000fe20000000800 */
[----:B------:R-:W-:Y:S01]  /*11000*/  @!PT LDS RZ, [RZ] ;  /* 0x00000000fffff984 */ /* 0x000fe20000000800 */
[----:B------:R-:W-:Y:S01]  /*11010*/  @!PT LDS RZ, [RZ] ;  /* 0x00000000fffff984 */ /* 0x000fe20000000800 */
[----:B------:R0:W-:Y:S01]  /*11020*/  LDGSTS.E.BYPASS.LTC128B.128 [R22+0x13400], desc[UR46][R2.64], !P2 ;  /* 0x1340000002167fae */ /* 0x0001e2000d101d6e */
[----:B------:R-:W-:Y:S01]  /*11030*/  ISETP.LT.OR P2, PT, R5, 0x61, P0 ;  /* 0x000000610500780c */ /* 0x000fe20000741670 */
[----:B------:R-:W-:-:S12]  /*11040*/  IMAD.MOV.U32 R10, RZ, RZ, R14 ;  /* 0x000000ffff0a7224 */ /* 0x000fd800078e000e */
[----:B0-----:R-:W-:Y:S05]  /*11050*/  WARPSYNC.COLLECTIVE R15, `(.L_x_116) ;  /* 0x000000000f087348 */ /* 0x001fea0003c00000 */
[----:B------:R1:W2:Y:S02]  /*11060*/  SHFL.IDX P6, R14, R13, R12, R11 ;  /* 0x0000000c0d0e7389 */ /* 0x0002a400000c000b */
[----:B012---:R-:W-:Y:S01]  /*11070*/  ENDCOLLECTIVE ;  /* 0x000000000000791b */ /* 0x007fe20003800000 */
.L_x_116:
[----:B------:R-:W-:Y:S01]  /*11080*/  @!PT LDS RZ, [RZ] ;  /* 0x00000000fffff984 */ /* 0x000fe20000000800 */
[----:B------:R-:W-:Y:S01]  /*11090*/  @!PT LDS RZ, [RZ] ;  /* 0x00000000fffff984 */ /* 0x000fe20000000800 */
[----:B------:R-:W-:Y:S01]  /*110a0*/  @!PT LDS RZ, [RZ] ;  /* 0x00000000fffff984 */ /* 0x000fe20000000800 */
[----:B------:R0:W-:Y:S01]  /*110b0*/  LDGSTS.E.BYPASS.LTC128B.128 [R22+0x17400], desc[UR46][R2.64+0x80], !P2 ;  /* 0x1740008002167fae */ /* 0x0001e2000d101d6e */
[----:B------:R-:W-:-:S13]  /*110c0*/  ISETP.GE.AND P2, PT, R5, 0x21, PT ;  /* 0x000000210500780c */ /* 0x000fda0003f46270 */
[----:B------:R-:W-:Y:S02]  /*110d0*/  @P2 LOP3.LUT R23, R23, 0x10, RZ, 0xfc, !PT ;  /* 0x0000001017172812 */ /* 0x000fe400078efcff */
[----:B------:R-:W-:Y:S02]  /*110e0*/  ISETP.GE.AND P2, PT, R5, 0x61, PT ;  /* 0x000000610500780c */ /* 0x000fe40003f46270 */
[----:B------:R-:W-:Y:S02]  /*110f0*/  LOP3.LUT R23, R23, 0xffffffbf, RZ, 0xc0, !PT ;  /* 0xffffffbf17177812 */ /* 0x000fe400078ec0ff */
[----:B------:R-:W-:-:S13]  /*11100*/  ISETP.GE.AND P6, PT, R5, 0x71, PT ;  /* 0x000000710500780c */ /* 0x000fda0003fc6270 */
[----:B------:R-:W-:Y:S01]  /*11110*/  @P6 LOP3.LUT R23, R23, 0x40, RZ, 0xfc, !PT ;  /* 0x0000004017176812 */ /* 0x000fe200078efcff */
[----:B0-----:R-:W-:Y:S06]  /*11120*/  BRA `(.L_x_117) ;  /* 0xffffffb800b07947 */ /* 0x001fec000383ffff */
.L_x_52:
[----:B0-----:R-:W-:-:S04]  /*11130*/  IMAD.U32 R2, RZ, RZ, UR42 ;  /* 0x0000002aff027e24 */ /* 0x001fc8000f8e00ff */
[----:B------:R0:W1:Y:S03]  /*11140*/  SYNCS.PHASECHK.TRANS64.TRYWAIT P0, [R2+URZ+0x38840], R19 ;  /* 0x03884013020075a7 */ /* 0x000066000800017f */
[----:B-1----:R-:W-:Y:S05]  /*11150*/  @!P0 NANOSLEEP.SYNCS 0x989680 ;  /* 0x009896800000895d */ /* 0x002fea0003900000 */
[----:B------:R-:W1:Y:S02]  /*11160*/  @!P0 SYNCS.PHASECHK.TRANS64 P0, [R2+URZ+0x38840], R19 ;  /* 0x03884013020085a7 */ /* 0x000e64000800007f */
[----:B-1----:R-:W-:Y:S05]  /*11170*/  @!P0 BRA `(.L_x_52) ;  /* 0xfffffffc00ec8947 */ /* 0x002fea000383ffff */
[----:B------:R-:W-:Y:S05]  /*11180*/  BRA `(.L_x_118) ;  /* 0xffffffb800f47947 */ /* 0x000fea000383ffff */
.L_x_53:
[----:B------:R-:W-:Y:S01]  /*11190*/  BSSY B0, `(.L_x_119) ;  /* 0x0000008000007945 */ /* 0x000fe20003800000 */
[----:B------:R-:W-:Y:S01]  /*111a0*/  IMAD.MOV.U32 R13, RZ, RZ, R4 ;  /* 0x000000ffff0d7224 */ /* 0x000fe200078e0004 */
[----:B------:R-:W-:Y:S01]  /*111b0*/  MOV R11, 0x181f ;  /* 0x0000181f000b7802 */ /* 0x000fe20000000f00 */
[----:B------:R-:W-:Y:S02]  /*111c0*/  IMAD.MOV.U32 R12, RZ, RZ, RZ ;  /* 0x000000ffff0c7224 */ /* 0x000fe400078e00ff */
[----:B------:R-:W-:-:S07]  /*111d0*/  IMAD.MOV.U32 R15, RZ, RZ, -0x1 ;  /* 0xffffffffff0f7424 */ /* 0x000fce00078e00ff */
[----:B------:R-:W-:Y:S05]  /*111e0*/  WARPSYNC.COLLECTIVE R15, `(.L_x_120) ;  /* 0x000000000f087348 */ /* 0x000fea0003c00000 */
[----:B------:R0:W1:Y:S02]  /*111f0*/  SHFL.IDX P6, R14, R13, R12, R11 ;  /* 0x0000000c0d0e7389 */ /* 0x00006400000c000b */
[----:B01----:R-:W-:Y:S01]  /*11200*/  ENDCOLLECTIVE ;  /* 0x000000000000791b */ /* 0x003fe20003800000 */
.L_x_120:
[----:B------:R-:W-:Y:S05]  /*11210*/  BSYNC B0 ;  /* 0x0000000000007941 */ /* 0x000fea0003800000 */
.L_x_119:
[----:B------:R-:W-:Y:S02]  /*11220*/  IMAD.MOV.U32 R13, RZ, RZ, R0 ;  /* 0x000000ffff0d7224 */ /* 0x000fe400078e0000 */
[----:B------:R-:W-:Y:S02]  /*11230*/  IMAD.MOV.U32 R12, RZ, RZ, RZ ;  /* 0x000000ffff0c7224 */ /* 0x000fe400078e00ff */
[----:B------:R-:W-:Y:S02]  /*11240*/  IMAD.MOV.U32 R11, RZ, RZ, 0x181f ;  /* 0x0000181fff0b7424 */ /* 0x000fe400078e00ff */
[----:B------:R-:W-:Y:S02]  /*11250*/  IMAD.MOV.U32 R15, RZ, RZ, -0x1 ;  /* 0xffffffffff0f7424 */ /* 0x000fe400078e00ff */
[----:B------:R-:W-:-:S07]  /*11260*/  IMAD.MOV.U32 R2, RZ, RZ, R14 ;  /* 0x000000ffff027224 */ /* 0x000fce00078e000e */
[----:B------:R-:W-:Y:S05]  /*11270*/  WARPSYNC.COLLECTIVE R15, `(.L_x_121) ;  /* 0x000000000f087348 */ /* 0x000fea0003c00000 */
[----:B------:R0:W1:Y:S02]  /*11280*/  SHFL.IDX P6, R14, R13, R12, R11 ;  /* 0x0000000c0d0e7389 */ /* 0x00006400000c000b */
[----:B01----:R-:W-:Y:S01]  /*11290*/  ENDCOLLECTIVE ;  /* 0x000000000000791b */ /* 0x003fe20003800000 */
.L_x_121:
[----:B------:R-:W-:Y:S02]  /*112a0*/  IMAD.MOV.U32 R13, RZ, RZ, R4 ;  /* 0x000000ffff0d7224 */ /* 0x000fe400078e0004 */
[----:B------:R-:W-:Y:S01]  /*112b0*/  IMAD.MOV.U32 R12, RZ, RZ, 0x1 ;  /* 0x00000001ff0c7424 */ /* 0x000fe200078e00ff */
[----:B------:R-:W-:-:S13]  /*112c0*/  LOP3.LUT P6, RZ, R23, 0x80, RZ, 0xc0, !PT ;  /* 0x0000008017ff7812 */ /* 0x000fda00078cc0ff */
[----:B------:R-:W-:-:S05]  /*112d0*/  @P6 IADD3 R14, P0, R32, R14, RZ ;  /* 0x0000000e200e6210 */ /* 0x000fca0007f1e0ff */
[----:B------:R-:W-:Y:S01]  /*112e0*/  @P6 IMAD.X R3, RZ, RZ, R2, P0 ;  /* 0x000000ffff036224 */ /* 0x000fe200000e0602 */
[----:B------:R-:W-:Y:S01]  /*112f0*/  ISETP.GE.AND P0, PT, R32, R10, PT ;  /* 0x0000000a2000720c */ /* 0x000fe20003f06270 */
[----:B------:R-:W-:-:S12]  /*11300*/  @P6 IMAD.MOV.U32 R2, RZ, RZ, R14 ;  /* 0x000000ffff026224 */ /* 0x000fd800078e000e */
[----:B------:R-:W-:Y:S01]  /*11310*/  @!PT LDS RZ, [RZ] ;  /* 0x00000000fffff984 */ /* 0x000fe20000000800 */
[----:B------:R-:W-:Y:S01]  /*11320*/  @!PT LDS RZ, [RZ] ;  /* 0x00000000fffff984 */ /* 0x000fe20000000800 */
[----:B------:R-:W-:Y:S01]  /*11330*/  @!PT LDS RZ, [RZ] ;  /* 0x00000000fffff984 */ /* 0x000fe20000000800 */
[----:B------:R0:W-:Y:S04]  /*11340*/  @P6 LDGSTS.E.BYPASS.LTC128B.128 [R22+0x28400], desc[UR46][R2.64], !P0 ;  /* 0x2840000002166fae */ /* 0x0001e8000c101d6e */
[----:B------:R0:W-:Y:S02]  /*11350*/  @P6 LDGSTS.E.BYPASS.LTC128B.128 [R22+0x2c400], desc[UR46][R2.64+0x80], !P1 ;  /* 0x2c40008002166fae */ /* 0x0001e4000c901d6e */
[----:B0-----:R-:W-:Y:S05]  /*11360*/  WARPSYNC.COLLECTIVE R15, `(.L_x_122) ;  /* 0x000000000f087348 */ /* 0x001fea0003c00000 */
[----:B------:R1:W2:Y:S02]  /*11370*/  SHFL.IDX P6, R14, R13, R12, R11 ;  /* 0x0000000c0d0e7389 */ /* 0x0002a400000c000b */
[----:B012---:R-:W-:Y:S01]  /*11380*/  ENDCOLLECTIVE ;  /* 0x000000000000791b */ /* 0x007fe20003800000 */
.L_x_122:
[----:B------:R-:W-:Y:S02]  /*11390*/  IMAD.MOV.U32 R13, RZ, RZ, R0 ;  /* 0x000000ffff0d7224 */ /* 0x000fe400078e0000 */
[----:B------:R-:W-:-:S07]  /*113a0*/  IMAD.MOV.U32 R5, RZ, RZ, R14 ;  /* 0x000000ffff057224 */ /* 0x000fce00078e000e */
[----:B------:R-:W-:Y:S05]  /*113b0*/  WARPSYNC.COLLECTIVE R15, `(.L_x_123) ;  /* 0x000000000f087348 */ /* 0x000fea0003c00000 */
[----:B------:R0:W1:Y:S02]  /*113c0*/  SHFL.IDX P6, R14, R13, R12, R11 ;  /* 0x0000000c0d0e7389 */ /* 0x00006400000c000b */
[----:B01----:R-:W-:Y:S01]  /*113d0*/  ENDCOLLECTIVE ;  /* 0x000000000000791b */ /* 0x003fe20003800000 */
.L_x_123:
[----:B------:R-:W-:Y:S02]  /*113e0*/  IMAD.MOV.U32 R13, RZ, RZ, R4 ;  /* 0x000000ffff0d7224 */ /* 0x000fe400078e0004 */
[----:B------:R-:W-:Y:S01]  /*113f0*/  IMAD.MOV.U32 R12, RZ, RZ, 0x2 ;  /* 0x00000002ff0c7424 */ /* 0x000fe200078e00ff */
[----:B------:R-:W-:-:S13]  /*11400*/  LOP3.LUT P6, RZ, R23, 0x20, RZ, 0xc0, !PT ;  /* 0x0000002017ff7812 */ /* 0x000fda00078cc0ff */
[----:B------:R-:W-:-:S04]  /*11410*/  @P6 IADD3 R14, P0, R32, R14, RZ ;  /* 0x0000000e200e6210 */ /* 0x000fc80007f1e0ff */
[----:B------:R-:W-:Y:S01]  /*11420*/  @P6 IADD3.X R5, RZ, R5, RZ, P0, !PT ;  /* 0x00000005ff056210 */ /* 0x000fe200007fe4ff */
[----:B------:R-:W-:Y:S01]  /*11430*/  @P6 IMAD.MOV.U32 R2, RZ, RZ, R14 ;  /* 0x000000ffff026224 */ /* 0x000fe200078e000e */
[----:B------:R-:W-:-:S03]  /*11440*/  ISETP.GE.AND P0, PT, R32, R10, PT ;  /* 0x0000000a2000720c */ /* 0x000fc60003f06270 */
[----:B------:R-:W-:-:S10]  /*11450*/  @P6 IMAD.MOV.U32 R3, RZ, RZ, R5 ;  /* 0x000000ffff036224 */ /* 0x000fd400078e0005 */
        /* <DEDUP_REMOVED lines=8> */
.L_x_124:
[----:B------:R-:W-:Y:S02]  /*114e0*/  IMAD.MOV.U32 R13, RZ, RZ, R0 ;  /* 0x000000ffff0d7224 */ /* 0x000fe400078e0000 */
[----:B------:R-:W-:-:S07]  /*114f0*/  IMAD.MOV.U32 R5, RZ, RZ, R14 ;  /* 0x000000ffff057224 */ /* 0x000fce00078e000e */
[----:B------:R-:W-:Y:S05]  /*11500*/  WARPSYNC.COLLECTIVE R15, `(.L_x_125) ;  /* 0x000000000f087348 */ /* 0x000fea0003c00000 */
[----:B------:R0:W1:Y:S02]  /*11510*/  SHFL.IDX P6, R14, R13, R12, R11 ;  /* 0x0000000c0d0e7389 */ /* 0x00006400000c000b */
[----:B01----:R-:W-:Y:S01]  /*11520*/  ENDCOLLECTIVE ;  /* 0x000000000000791b */ /* 0x003fe20003800000 */
.L_x_125:
[----:B------:R-:W-:Y:S02]  /*11530*/  IMAD.MOV.U32 R13, RZ, RZ, R4 ;  /* 0x000000ffff0d7224 */ /* 0x000fe400078e0004 */
[----:B------:R-:W-:Y:S01]  /*11540*/  IMAD.MOV.U32 R12, RZ, RZ, 0x3 ;  /* 0x00000003ff0c7424 */ /* 0x000fe200078e00ff */
[----:B------:R-:W-:-:S13]  /*11550*/  LOP3.LUT P6, RZ, R23, 0x10, RZ, 0xc0, !PT ;  /* 0x0000001017ff7812 */ /* 0x000fda00078cc0ff */
[----:B------:R-:W-:-:S05]  /*11560*/  @P6 IADD3 R14, P0, R32, R14, RZ ;  /* 0x0000000e200e6210 */ /* 0x000fca0007f1e0ff */
[----:B------:R-:W-:Y:S01]  /*11570*/  @P6 IMAD.X R5, RZ, RZ, R5, P0 ;  /* 0x000000ffff056224 */ /* 0x000fe200000e0605 */
[----:B------:R-:W-:Y:S01]  /*11580*/  ISETP.GE.AND P0, PT, R32, R10, PT ;  /* 0x0000000a2000720c */ /* 0x000fe20003f06270 */
[----:B------:R-:W-:Y:S02]  /*11590*/  @P6 IMAD.MOV.U32 R2, RZ, RZ, R14 ;  /* 0x000000ffff026224 */ /* 0x000fe400078e000e */
        /* <DEDUP_REMOVED lines=9> */
.L_x_126:
[----:B------:R-:W-:Y:S01]  /*11630*/  MOV R13, R0 ;  /* 0x00000000000d7202 */ /* 0x000fe20000000f00 */
[----:B------:R-:W-:-:S07]  /*11640*/  IMAD.MOV.U32 R5, RZ, RZ, R14 ;  /* 0x000000ffff057224 */ /* 0x000fce00078e000e */
[----:B------:R-:W-:Y:S05]  /*11650*/  WARPSYNC.COLLECTIVE R15, `(.L_x_127) ;  /* 0x000000000f087348 */ /* 0x000fea0003c00000 */
[----:B------:R0:W1:Y:S02]  /*11660*/  SHFL.IDX P6, R14, R13, R12, R11 ;  /* 0x0000000c0d0e7389 */ /* 0x00006400000c000b */
[----:B01----:R-:W-:Y:S01]  /*11670*/  ENDCOLLECTIVE ;  /* 0x000000000000791b */ /* 0x003fe20003800000 */
.L_x_127:
[----:B------:R-:W-:Y:S02]  /*11680*/  IMAD.MOV.U32 R13, RZ, RZ, R4 ;  /* 0x000000ffff0d7224 */ /* 0x000fe400078e0004 */
[----:B------:R-:W-:Y:S01]  /*11690*/  IMAD.MOV.U32 R12, RZ, RZ, 0x4 ;  /* 0x00000004ff0c7424 */ /* 0x000fe200078e00ff */
[C---:B------:R-:W-:Y:S02]  /*116a0*/  @P5 IADD3 R14, P0, R32.reuse, R14, RZ ;  /* 0x0000000e200e5210 */ /* 0x040fe40007f1e0ff */
[----:B------:R-:W-:-:S03]  /*116b0*/  ISETP.GE.AND P6, PT, R32, R10, PT ;  /* 0x0000000a2000720c */ /* 0x000fc60003fc6270 */
[----:B------:R-:W-:Y:S02]  /*116c0*/  @P5 IMAD.X R5, RZ, RZ, R5, P0 ;  /* 0x000000ffff055224 */ /* 0x000fe400000e0605 */
[----:B------:R-:W-:Y:S02]  /*116d0*/  @P5 IMAD.MOV.U32 R2, RZ, RZ, R14 ;  /* 0x000000ffff025224 */ /* 0x000fe400078e000e */
[----:B------:R-:W-:-:S06]  /*116e0*/  @P5 IMAD.MOV.U32 R3, RZ, RZ, R5 ;  /* 0x000000ffff035224 */ /* 0x000fcc00078e0005 */
[----:B------:R-:W-:Y:S01]  /*116f0*/  @!PT LDS RZ, [RZ] ;  /* 0x00000000fffff984 */ /* 0x000fe20000000800 */
[----:B------:R-:W-:Y:S01]  /*11700*/  @!PT LDS RZ, [RZ] ;  /* 0x00000000fffff984 */ /* 0x000fe20000000800 */
[----:B------:R-:W-:Y:S01]  /*11710*/  @!PT LDS RZ, [RZ] ;  /* 0x00000000fffff984 */ /* 0x000fe20000000800 */
[----:B------:R0:W-:Y:S02]  /*11720*/  @P5 LDGSTS.E.BYPASS.LTC128B.128 [R22+0x29c00], desc[UR46][R2.64], !P6 ;  /* 0x29c0000002165fae */ /* 0x0001e4000f101d6e */
[----:B0-----:R-:W-:Y:S05]  /*11730*/  WARPSYNC.COLLECTIVE R15, `(.L_x_128) ;  /* 0x000000000f087348 */ /* 0x001fea0003c00000 */
[----:B------:R1:W2:Y:S02]  /*11740*/  SHFL.IDX P6, R14, R13, R12, R11 ;  /* 0x0000000c0d0e7389 */ /* 0x0002a400000c000b */
[----:B012---:R-:W-:Y:S01]  /*11750*/  ENDCOLLECTIVE ;  /* 0x000000000000791b */ /* 0x007fe20003800000 */
.L_x_128:
[----:B------:R-:W-:Y:S01]  /*11760*/  @!PT LDS RZ, [RZ] ;  /* 0x00000000fffff984 */ /* 0x000fe20000000800 */
[----:B------:R-:W-:Y:S01]  /*11770*/  @!PT LDS RZ, [RZ] ;  /* 0x00000000fffff984 */ /* 0x000fe20000000800 */
[----:B------:R-:W-:Y:S01]  /*11780*/  @!PT LDS RZ, [RZ] ;  /* 0x00000000fffff984 */ /* 0x000fe20000000800 */
[----:B------:R0:W-:Y:S01]  /*11790*/  @P5 LDGSTS.E.BYPASS.LTC128B.128 [R22+0x2dc00], desc[UR46][R2.64+0x80], !P1 ;  /* 0x2dc0008002165fae */ /* 0x0001e2000c901d6e */
[----:B------:R-:W-:Y:S01]  /*117a0*/  ISETP.GE.AND P5, PT, R32, R10, PT ;  /* 0x0000000a2000720c */ /* 0x000fe20003fa6270 */
[----:B------:R-:W-:Y:S02]  /*117b0*/  IMAD.MOV.U32 R13, RZ, RZ, R0 ;  /* 0x000000ffff0d7224 */ /* 0x000fe400078e0000 */
[----:B------:R-:W-:-:S10]  /*117c0*/  IMAD.MOV.U32 R5, RZ, RZ, R14 ;  /* 0x000000ffff057224 */ /* 0x000fd400078e000e */
[----:B0-----:R-:W-:Y:S05]  /*117d0*/  WARPSYNC.COLLECTIVE R15, `(.L_x_129) ;  /* 0x000000000f087348 */ /* 0x001fea0003c00000 */
[----:B------:R1:W2:Y:S02]  /*117e0*/  SHFL.IDX P6, R14, R13, R12, R11 ;  /* 0x0000000c0d0e7389 */ /* 0x0002a400000c000b */
[----:B012---:R-:W-:Y:S01]  /*117f0*/  ENDCOLLECTIVE ;  /* 0x000000000000791b */ /* 0x007fe20003800000 */
.L_x_129:
[----:B------:R-:W-:Y:S02]  /*11800*/  IMAD.MOV.U32 R13, RZ, RZ, R4 ;  /* 0x000000ffff0d7224 */ /* 0x000fe400078e0004 */
[----:B------:R-:W-:Y:S01]  /*11810*/  IMAD.MOV.U32 R12, RZ, RZ, 0x5 ;  /* 0x00000005ff0c7424 */ /* 0x000fe200078e00ff */
[----:B------:R-:W-:-:S05]  /*11820*/  @P4 IADD3 R14, P0, R32, R14, RZ ;  /* 0x0000000e200e4210 */ /* 0x000fca0007f1e0ff */
[----:B------:R-:W-:-:S08]  /*11830*/  @P4 IMAD.MOV.U32 R2, RZ, RZ, R14 ;  /* 0x000000ffff024224 */ /* 0x000fd000078e000e */
[----:B------:R-:W-:Y:S05]  /*11840*/  WARPSYNC.COLLECTIVE R15, `(.L_x_130) ;  /* 0x000000000f087348 */ /* 0x000fea0003c00000 */
[----:B------:R0:W1:Y:S02]  /*11850*/  SHFL.IDX P6, R14, R13, R12, R11 ;  /* 0x0000000c0d0e7389 */ /* 0x00006400000c000b */
[----:B01----:R-:W-:Y:S01]  /*11860*/  ENDCOLLECTIVE ;  /* 0x000000000000791b */ /* 0x003fe20003800000 */
.L_x_130:
[----:B------:R-:W-:-:S04]  /*11870*/  @P4 IMAD.X R5, RZ, RZ, R5, P0 ;  /* 0x000000ffff054224 */ /* 0x000fc800000e0605 */
[----:B------:R-:W-:-:S05]  /*11880*/  @P4 IMAD.MOV.U32 R3, RZ, RZ, R5 ;  /* 0x000000ffff034224 */ /* 0x000fca00078e0005 */
[----:B------:R-:W-:Y:S01]  /*11890*/  @!PT LDS RZ, [RZ] ;  /* 0x00000000fffff984 */ /* 0x000fe20000000800 */
[----:B------:R-:W-:Y:S01]  /*118a0*/  @!PT LDS RZ, [RZ] ;  /* 0x00000000fffff984 */ /* 0x000fe20000000800 */
[----:B------:R-:W-:Y:S01]  /*118b0*/  @!PT LDS RZ, [RZ] ;  /* 0x00000000fffff984 */ /* 0x000fe20000000800 */
[----:B------:R0:W-:Y:S01]  /*118c0*/  @P4 LDGSTS.E.BYPASS.LTC128B.128 [R22+0x2a400], desc[UR46][R2.64], !P5 ;  /* 0x2a40000002164fae */ /* 0x0001e2000e901d6e */
[----:B------:R-:W-:-:S03]  /*118d0*/  IMAD.MOV.U32 R13, RZ, RZ, R0 ;  /* 0x000000ffff0d7224 */ /* 0x000fc600078e0000 */
[----:B------:R0:W-:Y:S01]  /*118e0*/  @P4 LDGSTS.E.BYPASS.LTC128B.128 [R22+0x2e400], desc[UR46][R2.64+0x80], !P1 ;  /* 0x2e40008002164fae */ /* 0x0001e2000c901d6e */
[----:B------:R-:W-:-:S07]  /*118f0*/  MOV R5, R14 ;  /* 0x0000000e00057202 */ /* 0x000fce0000000f00 */
[----:B0-----:R-:W-:Y:S05]  /*11900*/  WARPSYNC.COLLECTIVE R15, `(.L_x_131) ;  /* 0x000000000f087348 */ /* 0x001fea0003c00000 */
[----:B------:R1:W2:Y:S02]  /*11910*/  SHFL.IDX P6, R14, R13, R12, R11 ;  /* 0x0000000c0d0e7389 */ /* 0x0002a400000c000b */
[----:B012---:R-:W-:Y:S01]  /*11920*/  ENDCOLLECTIVE ;  /* 0x000000000000791b */ /* 0x007fe20003800000 */
.L_x_131:
[----:B------:R-:W-:Y:S02]  /*11930*/  IMAD.MOV.U32 R13, RZ, RZ, R4 ;  /* 0x000000ffff0d7224 */ /* 0x000fe400078e0004 */
[----:B------:R-:W-:Y:S01]  /*11940*/  IMAD.MOV.U32 R12, RZ, RZ, 0x6 ;  /* 0x00000006ff0c7424 */ /* 0x000fe200078e00ff */
[----:B------:R-:W-:-:S13]  /*11950*/  @P3 IADD3 R6, P0, R32, R14, RZ ;  /* 0x0000000e20063210 */ /* 0x000fda0007f1e0ff */
[----:B------:R-:W-:Y:S05]  /*11960*/  WARPSYNC.COLLECTIVE R15, `(.L_x_132) ;  /* 0x000000000f087348 */ /* 0x000fea0003c00000 */
[----:B------:R0:W1:Y:S02]  /*11970*/  SHFL.IDX P6, R14, R13, R12, R11 ;  /* 0x0000000c0d0e7389 */ /* 0x00006400000c000b */
[----:B01----:R-:W-:Y:S01]  /*11980*/  ENDCOLLECTIVE ;  /* 0x000000000000791b */ /* 0x003fe20003800000 */
.L_x_132:
[----:B------:R-:W-:Y:S02]  /*11990*/  @P3 IMAD.X R7, RZ, RZ, R5, P0 ;  /* 0x000000ffff073224 */ /* 0x000fe400000e0605 */
[----:B------:R-:W-:Y:S02]  /*119a0*/  @P3 IMAD.MOV.U32 R2, RZ, RZ, R6 ;  /* 0x000000ffff023224 */ /* 0x000fe400078e0006 */
[----:B------:R-:W-:-:S05]  /*119b0*/  @P3 IMAD.MOV.U32 R3, RZ, RZ, R7 ;  /* 0x000000ffff033224 */ /* 0x000fca00078e0007 */
[----:B------:R-:W-:Y:S01]  /*119c0*/  @!PT LDS RZ, [RZ] ;  /* 0x00000000fffff984 */ /* 0x000fe20000000800 */
[----:B------:R-:W-:Y:S01]  /*119d0*/  @!PT LDS RZ, [RZ] ;  /* 0x00000000fffff984 */ /* 0x000fe20000000800 */
[----:B------:R-:W-:Y:S01]  /*119e0*/  @!PT LDS RZ, [RZ] ;  /* 0x00000000fffff984 */ /* 0x000fe20000000800 */
[----:B------:R0:W-:Y:S01]  /*119f0*/  @P3 LDGSTS.E.BYPASS.LTC128B.128 [R22+0x2ac00], desc[UR46][R2.64], !P5 ;  /* 0x2ac0000002163fae */ /* 0x0001e2000e901d6e */
[----:B------:R-:W-:-:S03]  /*11a00*/  IMAD.MOV.U32 R13, RZ, RZ, R0 ;  /* 0x000000ffff0d7224 */ /* 0x000fc600078e0000 */
[----:B------:R0:W-:Y:S01]  /*11a10*/  @P3 LDGSTS.E.BYPASS.LTC128B.128 [R22+0x2ec00], desc[UR46][R2.64+0x80], !P1 ;  /* 0x2ec0008002163fae */ /* 0x0001e2000c901d6e */
[----:B------:R-:W-:-:S07]  /*11a20*/  IMAD.MOV.U32 R5, RZ, RZ, R14 ;  /* 0x000000ffff057224 */ /* 0x000fce00078e000e */
[----:B0-----:R-:W-:Y:S05]  /*11a30*/  WARPSYNC.COLLECTIVE R15, `(.L_x_133) ;  /* 0x000000000f087348 */ /* 0x001fea0003c00000 */
[----:B------:R1:W2:Y:S02]  /*11a40*/  SHFL.IDX P6, R14, R13, R12, R11 ;  /* 0x0000000c0d0e7389 */ /* 0x0002a400000c000b */
[----:B012---:R-:W-:Y:S01]  /*11a50*/  ENDCOLLECTIVE ;  /* 0x000000000000791b */ /* 0x007fe20003800000 */
.L_x_133:
[----:B------:R-:W-:Y:S01]  /*11a60*/  IMAD.MOV.U32 R13, RZ, RZ, R4 ;  /* 0x000000ffff0d7224 */ /* 0x000fe200078e0004 */
[----:B------:R-:W-:Y:S02]  /*11a70*/  MOV R12, 0x7 ;  /* 0x00000007000c7802 */ /* 0x000fe40000000f00 */
[----:B------:R-:W-:-:S05]  /*11a80*/  @P2 IADD3 R14, P0, R32, R14, RZ ;  /* 0x0000000e200e2210 */ /* 0x000fca0007f1e0ff */
[----:B------:R-:W-:-:S08]  /*11a90*/  @P2 IMAD.MOV.U32 R2, RZ, RZ, R14 ;  /* 0x000000ffff022224 */ /* 0x000fd000078e000e */
[----:B------:R-:W-:Y:S05]  /*11aa0*/  WARPSYNC.COLLECTIVE R15, `(.L_x_134) ;  /* 0x000000000f087348 */ /* 0x000fea0003c00000 */
[----:B------:R0:W1:Y:S02]  /*11ab0*/  SHFL.IDX P6, R14, R13, R12, R11 ;  /* 0x0000000c0d0e7389 */ /* 0x00006400000c000b */
[----:B01----:R-:W-:Y:S01]  /*11ac0*/  ENDCOLLECTIVE ;  /* 0x000000000000791b */ /* 0x003fe20003800000 */
.L_x_134:
        /* <DEDUP_REMOVED lines=12> */
.L_x_135:
[----:B------:R-:W-:Y:S05]  /*11b90*/  BRA `(.L_x_136) ;  /* 0xffffffb400dc7947 */ /* 0x000fea000383ffff */
.L_x_56:
[----:B------:R-:W-:Y:S02]  /*11ba0*/  IMAD.MOV.U32 R13, RZ, RZ, R4 ;  /* 0x000000ffff0d7224 */ /* 0x000fe400078e0004 */
[----:B------:R-:W-:Y:S02]  /*11bb0*/  IMAD.MOV.U32 R12, RZ, RZ, RZ ;  /* 0x000000ffff0c7224 */ /* 0x000fe400078e00ff */
[----:B------:R-:W-:Y:S02]  /*11bc0*/  IMAD.MOV.U32 R11, RZ, RZ, 0x181f ;  /* 0x0000181fff0b7424 */ /* 0x000fe400078e00ff */
[----:B------:R-:W-:-:S07]  /*11bd0*/  IMAD.MOV.U32 R15, RZ, RZ, -0x1 ;  /* 0xffffffffff0f7424 */ /* 0x000fce00078e00ff */
[----:B------:R-:W-:Y:S05]  /*11be0*/  WARPSYNC.COLLECTIVE R15, `(.L_x_137) ;  /* 0x000000000f087348 */ /* 0x000fea0003c00000 */
[----:B------:R0:W1:Y:S02]  /*11bf0*/  SHFL.IDX P6, R14, R13, R12, R11 ;  /* 0x0000000c0d0e7389 */ /* 0x00006400000c000b */
[----:B01----:R-:W-:Y:S01]  /*11c00*/  ENDCOLLECTIVE ;  /* 0x000000000000791b */ /* 0x003fe20003800000 */
.L_x_137:
[----:B------:R-:W-:Y:S02]  /*11c10*/  IMAD.MOV.U32 R13, RZ, RZ, R0 ;  /* 0x000000ffff0d7224 */ /* 0x000fe400078e0000 */
[----:B------:R-:W-:-:S07]  /*11c20*/  IMAD.MOV.U32 R2, RZ, RZ, R14 ;  /* 0x000000ffff027224 */ /* 0x000fce00078e000e */
[----:B------:R-:W-:Y:S05]  /*11c30*/  WARPSYNC.COLLECTIVE R15, `(.L_x_138) ;  /* 0x000000000f087348 */ /* 0x000fea0003c00000 */
[----:B------:R0:W1:Y:S02]  /*11c40*/  SHFL.IDX P6, R14, R13, R12, R11 ;  /* 0x0000000c0d0e7389 */ /* 0x00006400000c000b */
[----:B01----:R-:W-:Y:S01]  /*11c50*/  ENDCOLLECTIVE ;  /* 0x000000000000791b */ /* 0x003fe20003800000 */
.L_x_138:
[----:B------:R-:W-:Y:S02]  /*11c60*/  ULDC UR4, c[0x0][0x288] ;  /* 0x0000a20000047ab9 */ /* 0x000fe40000000800 */
[----:B------:R-:W-:Y:S02]  /*11c70*/  IMAD R5, R6, UR4, RZ ;  /* 0x0000000406057c24 */ /* 0x000fe4000f8e02ff */
[----:B------:R-:W-:-:S04]  /*11c80*/  IMAD R6, R25, 0x80, R18 ;  /* 0x0000008019067824 */ /* 0x000fc800078e0212 */
[C---:B------:R-:W-:Y:S01]  /*11c90*/  VIADD R8, R6.reuse, 0x10 ;  /* 0x0000001006087836 */ /* 0x040fe20000000000 */
[----:B------:R-:W-:Y:S02]  /*11ca0*/  ISETP.GE.AND P2, PT, R6, R5, PT ;  /* 0x000000050600720c */ /* 0x000fe40003f46270 */
[----:B------:R-:W-:Y:S01]  /*11cb0*/  MOV R13, R4 ;  /* 0x00000004000d7202 */ /* 0x000fe20000000f00 */
[----:B------:R-:W-:-:S10]  /*11cc0*/  IMAD.MOV.U32 R12, RZ, RZ, 0x1 ;  /* 0x00000001ff0c7424 */ /* 0x000fd400078e00ff */
[----:B------:R-:W-:-:S05]  /*11cd0*/  @!P2 IADD3 R14, P3, R32, R14, RZ ;  /* 0x0000000e200ea210 */ /* 0x000fca0007f7e0ff */
[----:B------:R-:W-:Y:S02]  /*11ce0*/  @!P2 IMAD.X R3, RZ, RZ, R2, P3 ;  /* 0x000000ffff03a224 */ /* 0x000fe400018e0602 */
[----:B------:R-:W-:-:S07]  /*11cf0*/  @!P2 IMAD.MOV.U32 R2, RZ, RZ, R14 ;  /* 0x000000ffff02a224 */ /* 0x000fce00078e000e */
[----:B------:R-:W-:Y:S05]  /*11d00*/  WARPSYNC.COLLECTIVE R15, `(.L_x_139) ;  /* 0x000000000f087348 */ /* 0x000fea0003c00000 */
[----:B------:R0:W1:Y:S02]  /*11d10*/  SHFL.IDX P6, R14, R13, R12, R11 ;  /* 0x0000000c0d0e7389 */ /* 0x00006400000c000b */
[----:B01----:R-:W-:Y:S01]  /*11d20*/  ENDCOLLECTIVE ;  /* 0x000000000000791b */ /* 0x003fe20003800000 */
.L_x_139:
[----:B------:R-:W-:Y:S01]  /*11d30*/  @!PT LDS RZ, [RZ] ;  /* 0x00000000fffff984 */ /* 0x000fe20000000800 */
[----:B------:R-:W-:Y:S01]  /*11d40*/  @!PT LDS RZ, [RZ] ;  /* 0x00000000fffff984 */ /* 0x000fe20000000800 */
[----:B------:R-:W-:Y:S01]  /*11d50*/  @!PT LDS RZ, [RZ] ;  /* 0x00000000fffff984 */ /* 0x000fe20000000800 */
[----:B------:R0:W-:Y:S04]  /*11d60*/  @!P2 LDGSTS.E.BYPASS.LTC128B.128 [R22+0x20400], desc[UR46][R2.64], !P1 ;  /* 0x204000000216afae */ /* 0x0001e8000c901d6e */
[----:B------:R0:W-:Y:S01]  /*11d70*/  @!P2 LDGSTS.E.BYPASS.LTC128B.128 [R22+0x24400], desc[UR46][R2.64+0x80], !P0 ;  /* 0x244000800216afae */ /* 0x0001e2000c101d6e */
[----:B------:R-:W-:Y:S01]  /*11d80*/  ISETP.GE.AND P2, PT, R8, R5, PT ;  /* 0x000000050800720c */ /* 0x000fe20003f46270 */
[----:B------:R-:W-:Y:S02]  /*11d90*/  VIADD R8, R6, 0x20 ;  /* 0x0000002006087836 */ /* 0x000fe40000000000 */
[----:B------:R-:W-:Y:S02]  /*11da0*/  IMAD.MOV.U32 R13, RZ, RZ, R0 ;  /* 0x000000ffff0d7224 */ /* 0x000fe400078e0000 */
[----:B------:R-:W-:-:S08]  /*11db0*/  IMAD.MOV.U32 R7, RZ, RZ, R14 ;  /* 0x000000ffff077224 */ /* 0x000fd000078e000e */
[----:B0-----:R-:W-:Y:S05]  /*11dc0*/  WARPSYNC.COLLECTIVE R15, `(.L_x_140) ;  /* 0x000000000f087348 */ /* 0x001fea0003c00000 */
[----:B------:R1:W2:Y:S02]  /*11dd0*/  SHFL.IDX P6, R14, R13, R12, R11 ;  /* 0x0000000c0d0e7389 */ /* 0x0002a400000c000b */
[----:B012---:R-:W-:Y:S01]  /*11de0*/  ENDCOLLECTIVE ;  /* 0x000000000000791b */ /* 0x007fe20003800000 */
.L_x_140:
[----:B------:R-:W-:Y:S02]  /*11df0*/  IMAD.MOV.U32 R13, RZ, RZ, R4 ;  /* 0x000000ffff0d7224 */ /* 0x000fe400078e0004 */
[----:B------:R-:W-:Y:S01]  /*11e00*/  IMAD.MOV.U32 R12, RZ, RZ, 0x2 ;  /* 0x00000002ff0c7424 */ /* 0x000fe200078e00ff */
[----:B------:R-:W-:-:S05]  /*11e10*/  @!P2 IADD3 R14, P3, R32, R14, RZ ;  /* 0x0000000e200ea210 */ /* 0x000fca0007f7e0ff */
[----:B------:R-:W-:-:S08]  /*11e20*/  @!P2 IMAD.MOV.U32 R2, RZ, RZ, R14 ;  /* 0x000000ffff02a224 */ /* 0x000fd000078e000e */
[----:B------:R-:W-:Y:S05]  /*11e30*/  WARPSYNC.COLLECTIVE R15, `(.L_x_141) ;  /* 0x000000000f087348 */ /* 0x000fea0003c00000 */
[----:B------:R0:W1:Y:S02]  /*11e40*/  SHFL.IDX P6, R14, R13, R12, R11 ;  /* 0x0000000c0d0e7389 */ /* 0x00006400000c000b */
[----:B01----:R-:W-:Y:S01]  /*11e50*/  ENDCOLLECTIVE ;  /* 0x000000000000791b */ /* 0x003fe20003800000 */
.L_x_141:
[----:B------:R-:W-:-:S04]  /*11e60*/  @!P2 IMAD.X R7, RZ, RZ, R7, P3 ;  /* 0x000000ffff07a224 */ /* 0x000fc800018e0607 */
[----:B------:R-:W-:-:S05]  /*11e70*/  @!P2 IMAD.MOV.U32 R3, RZ, RZ, R7 ;  /* 0x000000ffff03a224 */ /* 0x000fca00078e0007 */
[----:B------:R-:W-:Y:S01]  /*11e80*/  @!PT LDS RZ, [RZ] ;  /* 0x00000000fffff984 */ /* 0x000fe20000000800 */
[----:B------:R-:W-:Y:S01]  /*11e90*/  @!PT LDS RZ, [RZ] ;  /* 0x00000000fffff984 */ /* 0x000fe20000000800 */
[----:B------:R-:W-:Y:S01]  /*11ea0*/  @!PT LDS RZ, [RZ] ;  /* 0x00000000fffff984 */ /* 0x000fe20000000800 */
[----:B------:R0:W-:Y:S01]  /*11eb0*/  @!P2 LDGSTS.E.BYPASS.LTC128B.128 [R22+0x20c00], desc[UR46][R2.64], !P1 ;  /* 0x20c000000216afae */ /* 0x0001e2000c901d6e */
[----:B------:R-:W-:-:S03]  /*11ec0*/  IMAD.MOV.U32 R13, RZ, RZ, R0 ;  /* 0x000000ffff0d7224 */ /* 0x000fc600078e0000 */
[----:B------:R0:W-:Y:S01]  /*11ed0*/  @!P2 LDGSTS.E.BYPASS.LTC128B.128 [R22+0x24c00], desc[UR46][R2.64+0x80], !P0 ;  /* 0x24c000800216afae */ /* 0x0001e2000c101d6e */
[----:B------:R-:W-:Y:S01]  /*11ee0*/  ISETP.GE.AND P2, PT, R8, R5, PT ;  /* 0x000000050800720c */ /* 0x000fe20003f46270 */
[----:B------:R-:W-:Y:S02]  /*11ef0*/  VIADD R8, R6, 0x30 ;  /* 0x0000003006087836 */ /* 0x000fe40000000000 */
[----:B------:R-:W-:-:S10]  /*11f00*/  IMAD.MOV.U32 R7, RZ, RZ, R14 ;  /* 0x000000ffff077224 */ /* 0x000fd400078e000e */
[----:B0-----:R-:W-:Y:S05]  /*11f10*/  WARPSYNC.COLLECTIVE R15, `(.L_x_142) ;  /* 0x000000000f087348 */ /* 0x001fea0003c00000 */
[----:B------:R1:W2:Y:S02]  /*11f20*/  SHFL.IDX P6, R14, R13, R12, R11 ;  /* 0x0000000c0d0e7389 */ /* 0x0002a400000c000b */
[----:B012---:R-:W-:Y:S01]  /*11f30*/  ENDCOLLECTIVE ;  /* 0x000000000000791b */ /* 0x007fe20003800000 */
.L_x_142:
[----:B------:R-:W-:Y:S02]  /*11f40*/  IMAD.MOV.U32 R13, RZ, RZ, R4 ;  /* 0x000000ffff0d7224 */ /* 0x000fe400078e0004 */
[----:B------:R-:W-:Y:S01]  /*11f50*/  IMAD.MOV.U32 R12, RZ, RZ, 0x3 ;  /* 0x00000003ff0c7424 */ /* 0x000fe200078e00ff */
[----:B------:R-:W-:-:S04]  /*11f60*/  @!P2 IADD3 R14, P3, R32, R14, RZ ;  /* 0x0000000e200ea210 */ /* 0x000fc80007f7e0ff */
[----:B------:R-:W-:Y:S01]  /*11f70*/  @!P2 MOV R2, R14 ;  /* 0x0000000e0002a202 */ /* 0x000fe20000000f00 */
[----:B------:R-:W-:-:S08]  /*11f80*/  @!P2 IMAD.X R7, RZ, RZ, R7, P3 ;  /* 0x000000ffff07a224 */ /* 0x000fd000018e0607 */
[----:B------:R-:W-:Y:S05]  /*11f90*/  WARPSYNC.COLLECTIVE R15, `(.L_x_143) ;  /* 0x000000000f087348 */ /* 0x000fea0003c00000 */
[----:B------:R0:W1:Y:S02]  /*11fa0*/  SHFL.IDX P6, R14, R13, R12, R11 ;  /* 0x0000000c0d0e7389 */ /* 0x00006400000c000b */
[----:B01----:R-:W-:Y:S01]  /*11fb0*/  ENDCOLLECTIVE ;  /* 0x000000000000791b */ /* 0x003fe20003800000 */
.L_x_143:
[----:B------:R-:W-:-:S05]  /*11fc0*/  @!P2 IMAD.MOV.U32 R3, RZ, RZ, R7 ;  /* 0x000000ffff03a224 */ /* 0x000fca00078e0007 */
[----:B------:R-:W-:Y:S01]  /*11fd0*/  @!PT LDS RZ, [RZ] ;  /* 0x00000000fffff984 */ /* 0x000fe20000000800 */
[----:B------:R-:W-:Y:S01]  /*11fe0*/  @!PT LDS RZ, [RZ] ;  /* 0x00000000fffff984 */ /* 0x000fe20000000800 */
[----:B------:R-:W-:Y:S01]  /*11ff0*/  @!PT LDS RZ, [RZ] ;  /* 0x00000000fffff984 */ /* 0x000fe20000000800 */
[----:B------:R0:W-:Y:S04]  /*12000*/  @!P2 LDGSTS.E.BYPASS.LTC128B.128 [R22+0x21400], desc[UR46][R2.64], !P1 ;  /* 0x214000000216afae */ /* 0x0001e8000c901d6e */
[----:B------:R0:W-:Y:S01]  /*12010*/  @!P2 LDGSTS.E.BYPASS.LTC128B.128 [R22+0x25400], desc[UR46][R2.64+0x80], !P0 ;  /* 0x254000800216afae */ /* 0x0001e2000c101d6e */
[----:B------:R-:W-:Y:S01]  /*12020*/  ISETP.GE.AND P2, PT, R8, R5, PT ;  /* 0x000000050800720c */ /* 0x000fe20003f46270 */
[----:B------:R-:W-:Y:S02]  /*12030*/  IMAD.MOV.U32 R13, RZ, RZ, R0 ;  /* 0x000000ffff0d7224 */ /* 0x000fe400078e0000 */
[----:B------:R-:W-:Y:S02]  /*12040*/  VIADD R8, R6, 0x40 ;  /* 0x0000004006087836 */ /* 0x000fe40000000000 */
[----:B------:R-:W-:-:S08]  /*12050*/  IMAD.MOV.U32 R7, RZ, RZ, R14 ;  /* 0x000000ffff077224 */ /* 0x000fd000078e000e */
[----:B0-----:R-:W-:Y:S05]  /*12060*/  WARPSYNC.COLLECTIVE R15, `(.L_x_144) ;  /* 0x000000000f087348 */ /* 0x001fea0003c00000 */
[----:B------:R1:W2:Y:S02]  /*12070*/  SHFL.IDX P6, R14, R13, R12, R11 ;  /* 0x0000000c0d0e7389 */ /* 0x0002a400000c000b */
[----:B012---:R-:W-:Y:S01]  /*12080*/  ENDCOLLECTIVE ;  /* 0x000000000000791b */ /* 0x007fe20003800000 */
.L_x_144:
[----:B------:R-:W-:Y:S02]  /*12090*/  IMAD.MOV.U32 R13, RZ, RZ, R4 ;  /* 0x000000ffff0d7224 */ /* 0x000fe400078e0004 */
[----:B------:R-:W-:Y:S01]  /*120a0*/  IMAD.MOV.U32 R12, RZ, RZ, 0x4 ;  /* 0x00000004ff0c7424 */ /* 0x000fe200078e00ff */
[----:B------:R-:W-:-:S05]  /*120b0*/  @!P2 IADD3 R14, P3, R32, R14, RZ ;  /* 0x0000000e200ea210 */ /* 0x000fca0007f7e0ff */
[----:B------:R-:W-:-:S08]  /*120c0*/  @!P2 IMAD.MOV.U32 R2, RZ, RZ, R14 ;  /* 0x000000ffff02a224 */ /* 0x000fd000078e000e */
[----:B------:R-:W-:Y:S05]  /*120d0*/  WARPSYNC.COLLECTIVE R15, `(.L_x_145) ;  /* 0x000000000f087348 */ /* 0x000fea0003c00000 */
[----:B------:R0:W1:Y:S02]  /*120e0*/  SHFL.IDX P6, R14, R13, R12, R11 ;  /* 0x0000000c0d0e7389 */ /* 0x00006400000c000b */
[----:B01----:R-:W-:Y:S01]  /*120f0*/  ENDCOLLECTIVE ;  /* 0x000000000000791b */ /* 0x003fe20003800000 */
.L_x_145:
        /* <DEDUP_REMOVED lines=9> */
[----:B------:R-:W-:Y:S01]  /*12190*/  VIADD R8, R6, 0x50 ;  /* 0x0000005006087836 */ /* 0x000fe20000000000 */
[----:B------:R-:W-:-:S11]  /*121a0*/  MOV R7, R14 ;  /* 0x0000000e00077202 */ /* 0x000fd60000000f00 */
[----:B0-----:R-:W-:Y:S05]  /*121b0*/  WARPSYNC.COLLECTIVE R15, `(.L_x_146) ;  /* 0x000000000f087348 */ /* 0x001fea0003c00000 */
[----:B------:R1:W2:Y:S02]  /*121c0*/  SHFL.IDX P6, R14, R13, R12, R11 ;  /* 0x0000000c0d0e7389 */ /* 0x0002a400000c000b */
[----:B012---:R-:W-:Y:S01]  /*121d0*/  ENDCOLLECTIVE ;  /* 0x000000000000791b */ /* 0x007fe20003800000 */
.L_x_146:
[----:B------:R-:W-:Y:S02]  /*121e0*/  IMAD.MOV.U32 R13, RZ, RZ, R4 ;  /* 0x000000ffff0d7224 */ /* 0x000fe400078e0004 */
[----:B------:R-:W-:Y:S01]  /*121f0*/  IMAD.MOV.U32 R12, RZ, RZ, 0x5 ;  /* 0x00000005ff0c7424 */ /* 0x000fe200078e00ff */
[----:B------:R-:W-:-:S05]  /*12200*/  @!P2 IADD3 R14, P3, R32, R14, RZ ;  /* 0x0000000e200ea210 */ /* 0x000fca0007f7e0ff */
[----:B------:R-:W-:-:S08]  /*12210*/  @!P2 IMAD.MOV.U32 R2, RZ, RZ, R14 ;  /* 0x000000ffff02a224 */ /* 0x000fd000078e000e */
[----:B------:R-:W-:Y:S05]  /*12220*/  WARPSYNC.COLLECTIVE R15, `(.L_x_147) ;  /* 0x000000000f087348 */ /* 0x000fea0003c00000 */
[----:B------:R0:W1:Y:S02]  /*12230*/  SHFL.IDX P6, R14, R13, R12, R11 ;  /* 0x0000000c0d0e7389 */ /* 0x00006400000c000b */
[----:B01----:R-:W-:Y:S01]  /*12240*/  ENDCOLLECTIVE ;  /* 0x000000000000791b */ /* 0x003fe20003800000 */
.L_x_147:
        /* <DEDUP_REMOVED lines=8> */
[----:B------:R-:W-:Y:S02]  /*122d0*/  ISETP.GE.AND P2, PT, R8, R5, PT ;  /* 0x000000050800720c */ /* 0x000fe40003f46270 */
[----:B------:R-:W-:Y:S01]  /*122e0*/  IADD3 R8, R6, 0x60, RZ ;  /* 0x0000006006087810 */ /* 0x000fe20007ffe0ff */
[----:B------:R-:W-:-:S10]  /*122f0*/  IMAD.MOV.U32 R7, RZ, RZ, R14 ;  /* 0x000000ffff077224 */ /* 0x000fd400078e000e */
[----:B0-----:R-:W-:Y:S05]  /*12300*/  WARPSYNC.COLLECTIVE R15, `(.L_x_148) ;  /* 0x000000000f087348 */ /* 0x001fea0003c00000 */
[----:B------:R1:W2:Y:S02]  /*12310*/  SHFL.IDX P6, R14, R13, R12, R11 ;  /* 0x0000000c0d0e7389 */ /* 0x0002a400000c000b */
[----:B012---:R-:W-:Y:S01]  /*12320*/  ENDCOLLECTIVE ;  /* 0x000000000000791b */ /* 0x007fe20003800000 */
.L_x_148:
[----:B------:R-:W-:Y:S02]  /*12330*/  IMAD.MOV.U32 R13, RZ, RZ, R4 ;  /* 0x000000ffff0d7224 */ /* 0x000fe400078e0004 */
[----:B------:R-:W-:Y:S01]  /*12340*/  IMAD.MOV.U32 R12, RZ, RZ, 0x6 ;  /* 0x00000006ff0c7424 */ /* 0x000fe200078e00ff */
[----:B------:R-:W-:-:S05]  /*12350*/  @!P2 IADD3 R14, P3, R32, R14, RZ ;  /* 0x0000000e200ea210 */ /* 0x000fca0007f7e0ff */
[----:B------:R-:W-:-:S08]  /*12360*/  @!P2 IMAD.MOV.U32 R2, RZ, RZ, R14 ;  /* 0x000000ffff02a224 */ /* 0x000fd000078e000e */
[----:B------:R-:W-:Y:S05]  /*12370*/  WARPSYNC.COLLECTIVE R15, `(.L_x_149) ;  /* 0x000000000f087348 */ /* 0x000fea0003c00000 */
[----:B------:R0:W1:Y:S02]  /*12380*/  SHFL.IDX P6, R14, R13, R12, R11 ;  /* 0x0000000c0d0e7389 */ /* 0x00006400000c000b */
[----:B01----:R-:W-:Y:S01]  /*12390*/  ENDCOLLECTIVE ;  /* 0x000000000000791b */ /* 0x003fe20003800000 */
.L_x_149:
        /* <DEDUP_REMOVED lines=9> */
[----:B------:R-:W-:-:S12]  /*12430*/  IMAD.MOV.U32 R7, RZ, RZ, R14 ;  /* 0x000000ffff077224 */ /* 0x000fd800078e000e */
[----:B0-----:R-:W-:Y:S05]  /*12440*/  WARPSYNC.COLLECTIVE R15, `(.L_x_150) ;  /* 0x000000000f087348 */ /* 0x001fea0003c00000 */
[----:B------:R1:W2:Y:S02]  /*12450*/  SHFL.IDX P6, R14, R13, R12, R11 ;  /* 0x0000000c0d0e7389 */ /* 0x0002a400000c000b */
[----:B012---:R-:W-:Y:S01]  /*12460*/  ENDCOLLECTIVE ;  /* 0x000000000000791b */ /* 0x007fe20003800000 */
.L_x_150:
[----:B------:R-:W-:Y:S02]  /*12470*/  IMAD.MOV.U32 R13, RZ, RZ, R4 ;  /* 0x000000ffff0d7224 */ /* 0x000fe400078e0004 */
[----:B------:R-:W-:Y:S01]  /*12480*/  IMAD.MOV.U32 R12, RZ, RZ, 0x7 ;  /* 0x00000007ff0c7424 */ /* 0x000fe200078e00ff */
[----:B------:R-:W-:-:S05]  /*12490*/  @!P2 IADD3 R14, P3, R32, R14, RZ ;  /* 0x0000000e200ea210 */ /* 0x000fca0007f7e0ff */
[----:B------:R-:W-:-:S08]  /*124a0*/  @!P2 IMAD.MOV.U32 R2, RZ, RZ, R14 ;  /* 0x000000ffff02a224 */ /* 0x000fd000078e000e */
[----:B------:R-:W-:Y:S05]  /*124b0*/  WARPSYNC.COLLECTIVE R15, `(.L_x_151) ;  /* 0x000000000f087348 */ /* 0x000fea0003c00000 */
[----:B------:R0:W1:Y:S02]  /*124c0*/  SHFL.IDX P6, R14, R13, R12, R11 ;  /* 0x0000000c0d0e7389 */ /* 0x00006400000c000b */
[----:B01----:R-:W-:Y:S01]  /*124d0*/  ENDCOLLECTIVE ;  /* 0x000000000000791b */ /* 0x003fe20003800000 */
.L_x_151:
        /* <DEDUP_REMOVED lines=8> */
[----:B------:R-:W-:-:S07]  /*12560*/  IMAD.MOV.U32 R7, RZ, RZ, R14 ;  /* 0x000000ffff077224 */ /* 0x000fce00078e000e */
[----:B0-----:R-:W-:Y:S05]  /*12570*/  WARPSYNC.COLLECTIVE R15, `(.L_x_152) ;  /* 0x000000000f087348 */ /* 0x001fea0003c00000 */
[----:B------:R1:W2:Y:S02]  /*12580*/  SHFL.IDX P6, R14, R13, R12, R11 ;  /* 0x0000000c0d0e7389 */ /* 0x0002a400000c000b */
[----:B012---:R-:W-:Y:S01]  /*12590*/  ENDCOLLECTIVE ;  /* 0x000000000000791b */ /* 0x007fe20003800000 */
.L_x_152:
[----:B------:R-:W-:Y:S05]  /*125a0*/  BRA `(.L_x_153) ;  /* 0xffffffb400d87947 */ /* 0x000fea000383ffff */
.L_x_59:
[----:B0-----:R-:W-:-:S04]  /*125b0*/  IMAD.U32 R3, RZ, RZ, UR42 ;  /* 0x0000002aff037e24 */ /* 0x001fc8000f8e00ff */
[----:B------:R0:W3:Y:S03]  /*125c0*/  SYNCS.PHASECHK.TRANS64.TRYWAIT P0, [R3+URZ+0x38820], R0 ;  /* 0x03882000030075a7 */ /* 0x0000e6000800017f */
[----:B---3--:R-:W-:Y:S05]  /*125d0*/  @!P0 NANOSLEEP.SYNCS 0x989680 ;  /* 0x009896800000895d */ /* 0x008fea0003900000 */
[----:B------:R-:W3:Y:S02]  /*125e0*/  @!P0 SYNCS.PHASECHK.TRANS64 P0, [R3+URZ+0x38820], R0 ;  /* 0x03882000030085a7 */ /* 0x000ee4000800007f */
[----:B---3--:R-:W-:Y:S05]  /*125f0*/  @!P0 BRA `(.L_x_59) ;  /* 0xfffffffc00ec8947 */ /* 0x008fea000383ffff */
[----:B------:R-:W-:Y:S05]  /*12600*/  BRA `(.L_x_154) ;  /* 0xffffffb800147947 */ /* 0x000fea000383ffff */
.L_x_62:
[----:B0-----:R0:W2:Y:S02]  /*12610*/  SYNCS.PHASECHK.TRANS64.TRYWAIT P1, [R4+URZ+0x38880], R19 ;  /* 0x03888013040075a7 */ /* 0x0010a4000802017f */
[----:B--2---:R-:W-:Y:S05]  /*12620*/  @!P1 NANOSLEEP.SYNCS 0x989680 ;  /* 0x009896800000995d */ /* 0x004fea0003900000 */
[----:B------:R-:W2:Y:S02]  /*12630*/  @!P1 SYNCS.PHASECHK.TRANS64 P1, [R4+URZ+0x38880], R19 ;  /* 0x03888013040095a7 */ /* 0x000ea4000802007f */
[----:B--2---:R-:W-:Y:S05]  /*12640*/  @!P1 BRA `(.L_x_62) ;  /* 0xfffffffc00f09947 */ /* 0x004fea000383ffff */
[----:B------:R-:W-:Y:S05]  /*12650*/  BRA `(.L_x_155) ;  /* 0xffffffb800d07947 */ /* 0x000fea000383ffff */
.L_x_63:
[----:B------:R-:W-:Y:S01]  /*12660*/  BSSY B0, `(.L_x_156) ;  /* 0x0000008000007945 */ /* 0x000fe20003800000 */
[----:B------:R-:W-:Y:S01]  /*12670*/  MOV R13, R8 ;  /* 0x00000008000d7202 */ /* 0x000fe20000000f00 */
[----:B------:R-:W-:Y:S02]  /*12680*/  IMAD.MOV.U32 R12, RZ, RZ, RZ ;  /* 0x000000ffff0c7224 */ /* 0x000fe400078e00ff */
[----:B------:R-:W-:Y:S02]  /*12690*/  IMAD.MOV.U32 R11, RZ, RZ, 0x181f ;  /* 0x0000181fff0b7424 */ /* 0x000fe400078e00ff */
[----:B------:R-:W-:-:S07]  /*126a0*/  IMAD.MOV.U32 R15, RZ, RZ, -0x1 ;  /* 0xffffffffff0f7424 */ /* 0x000fce00078e00ff */
[----:B01----:R-:W-:Y:S05]  /*126b0*/  WARPSYNC.COLLECTIVE R15, `(.L_x_157) ;  /* 0x000000000f087348 */ /* 0x003fea0003c00000 */
[----:B-1----:R1:W2:Y:S02]  /*126c0*/  SHFL.IDX P6, R14, R13, R12, R11 ;  /* 0x0000000c0d0e7389 */ /* 0x0022a400000c000b */
[----:B012---:R-:W-:Y:S01]  /*126d0*/  ENDCOLLECTIVE ;  /* 0x000000000000791b */ /* 0x007fe20003800000 */
.L_x_157:
[----:B------:R-:W-:Y:S05]  /*126e0*/  BSYNC B0 ;  /* 0x0000000000007941 */ /* 0x000fea0003800000 */
.L_x_156:
[----:B------:R-:W-:Y:S02]  /*126f0*/  IMAD.MOV.U32 R13, RZ, RZ, R9 ;  /* 0x000000ffff0d7224 */ /* 0x000fe400078e0009 */
[----:B------:R-:W-:Y:S02]  /*12700*/  IMAD.MOV.U32 R12, RZ, RZ, RZ ;  /* 0x000000ffff0c7224 */ /* 0x000fe400078e00ff */
[----:B------:R-:W-:Y:S02]  /*12710*/  IMAD.MOV.U32 R11, RZ, RZ, 0x181f ;  /* 0x0000181fff0b7424 */ /* 0x000fe400078e00ff */
[----:B------:R-:W-:Y:S02]  /*12720*/  IMAD.MOV.U32 R15, RZ, RZ, -0x1 ;  /* 0xffffffffff0f7424 */ /* 0x000fe400078e00ff */
[----:B------:R-:W-:Y:S02]  /*12730*/  IMAD.MOV.U32 R3, RZ, RZ, R14 ;  /* 0x000000ffff037224 */ /* 0x000fe400078e000e */
[----:B------:R-:W-:-:S07]  /*12740*/  IMAD R7, R0, 0x8000, R22 ;  /* 0x0000800000077824 */ /* 0x000fce00078e0216 */
[----:B------:R-:W-:Y:S05]  /*12750*/  WARPSYNC.COLLECTIVE R15, `(.L_x_158) ;  /* 0x000000000f087348 */ /* 0x000fea0003c00000 */
[----:B------:R0:W1:Y:S02]  /*12760*/  SHFL.IDX P6, R14, R13, R12, R11 ;  /* 0x0000000c0d0e7389 */ /* 0x00006400000c000b */
[----:B01----:R-:W-:Y:S01]  /*12770*/  ENDCOLLECTIVE ;  /* 0x000000000000791b */ /* 0x003fe20003800000 */
.L_x_158:
[----:B------:R-:W-:Y:S02]  /*12780*/  IMAD.MOV.U32 R13, RZ, RZ, R8 ;  /* 0x000000ffff0d7224 */ /* 0x000fe400078e0008 */
[----:B------:R-:W-:Y:S01]  /*12790*/  IMAD.MOV.U32 R12, RZ, RZ, 0x1 ;  /* 0x00000001ff0c7424 */ /* 0x000fe200078e00ff */
[----:B------:R-:W-:-:S13]  /*127a0*/  IADD3 R2, P1, R32, R14, RZ ;  /* 0x0000000e20027210 */ /* 0x000fda0007f3e0ff */
[----:B------:R-:W-:Y:S05]  /*127b0*/  WARPSYNC.COLLECTIVE R15, `(.L_x_159) ;  /* 0x000000000f087348 */ /* 0x000fea0003c00000 */
[----:B------:R0:W1:Y:S02]  /*127c0*/  SHFL.IDX P6, R14, R13, R12, R11 ;  /* 0x0000000c0d0e7389 */ /* 0x00006400000c000b */
[----:B01----:R-:W-:Y:S01]  /*127d0*/  ENDCOLLECTIVE ;  /* 0x000000000000791b */ /* 0x003fe20003800000 */
.L_x_159:
[----:B------:R-:W-:-:S05]  /*127e0*/  IMAD.X R3, RZ, RZ, R3, P1 ;  /* 0x000000ffff037224 */ /* 0x000fca00008e0603 */
[----:B------:R-:W-:Y:S01]  /*127f0*/  @!PT LDS RZ, [RZ] ;  /* 0x00000000fffff984 */ /* 0x000fe20000000800 */
[----:B------:R-:W-:Y:S01]  /*12800*/  @!PT LDS RZ, [RZ] ;  /* 0x00000000fffff984 */ /* 0x000fe20000000800 */
[----:B------:R-:W-:Y:S01]  /*12810*/  @!PT LDS RZ, [RZ] ;  /* 0x00000000fffff984 */ /* 0x000fe20000000800 */
[----:B------:R0:W-:Y:S04]  /*12820*/  LDGSTS.E.BYPASS.LTC128B.128 [R7+0x10400], desc[UR46][R2.64], !P3 ;  /* 0x1040000002077fae */ /* 0x0001e8000d901d6e */
[----:B------:R0:W-:Y:S01]  /*12830*/  LDGSTS.E.BYPASS.LTC128B.128 [R7+0x14400], desc[UR46][R2.64+0x80], !P2 ;  /* 0x1440008002077fae */ /* 0x0001e2000d101d6e */
[----:B------:R-:W-:Y:S01]  /*12840*/  IMAD.MOV.U32 R13, RZ, RZ, R9 ;  /* 0x000000ffff0d7224 */ /* 0x000fe200078e0009 */
[----:B------:R-:W-:-:S07]  /*12850*/  MOV R24, R14 ;  /* 0x0000000e00187202 */ /* 0x000fce0000000f00 */
[----:B0-----:R-:W-:Y:S05]  /*12860*/  WARPSYNC.COLLECTIVE R15, `(.L_x_160) ;  /* 0x000000000f087348 */ /* 0x001fea0003c00000 */
[----:B------:R1:W2:Y:S02]  /*12870*/  SHFL.IDX P6, R14, R13, R12, R11 ;  /* 0x0000000c0d0e7389 */ /* 0x0002a400000c000b */
[----:B012---:R-:W-:Y:S01]  /*12880*/  ENDCOLLECTIVE ;  /* 0x000000000000791b */ /* 0x007fe20003800000 */
.L_x_160:
[----:B------:R-:W-:Y:S02]  /*12890*/  IMAD.MOV.U32 R13, RZ, RZ, R8 ;  /* 0x000000ffff0d7224 */ /* 0x000fe400078e0008 */
[----:B------:R-:W-:Y:S02]  /*128a0*/  IMAD.MOV.U32 R12, RZ, RZ, 0x2 ;  /* 0x00000002ff0c7424 */ /* 0x000fe400078e00ff */
[----:B------:R-:W-:-:S05]  /*128b0*/  IMAD.MOV.U32 R11, RZ, RZ, R14 ;  /* 0x000000ffff0b7224 */ /* 0x000fca00078e000e */
[----:B------:R-:W-:Y:S01]  /*128c0*/  IADD3 R2, P1, R32, R11, RZ ;  /* 0x0000000b20027210 */ /* 0x000fe20007f3e0ff */
[----:B------:R-:W-:-:S04]  /*128d0*/  IMAD.MOV.U32 R11, RZ, RZ, 0x181f ;  /* 0x0000181fff0b7424 */ /* 0x000fc800078e00ff */
[----:B------:R-:W-:-:S08]  /*128e0*/  IMAD.X R3, RZ, RZ, R24, P1 ;  /* 0x000000ffff037224 */ /* 0x000fd000008e0618 */
[----:B------:R-:W-:Y:S05]  /*128f0*/  WARPSYNC.COLLECTIVE R15, `(.L_x_161) ;  /* 0x000000000f087348 */ /* 0x000fea0003c00000 */
[----:B------:R0:W1:Y:S02]  /*12900*/  SHFL.IDX P6, R14, R13, R12, R11 ;  /* 0x0000000c0d0e7389 */ /* 0x00006400000c000b */
[----:B01----:R-:W-:Y:S01]  /*12910*/  ENDCOLLECTIVE ;  /* 0x000000000000791b */ /* 0x003fe20003800000 */
.L_x_161:
[----:B------:R-:W-:Y:S01]  /*12920*/  @!PT LDS RZ, [RZ] ;  /* 0x00000000fffff984 */ /* 0x000fe20000000800 */
[----:B------:R-:W-:Y:S01]  /*12930*/  @!PT LDS RZ, [RZ] ;  /* 0x00000000fffff984 */ /* 0x000fe20000000800 */
[----:B------:R-:W-:Y:S01]  /*12940*/  @!PT LDS RZ, [RZ] ;  /* 0x00000000fffff984 */ /* 0x000fe20000000800 */
[----:B------:R0:W-:Y:S04]  /*12950*/  LDGSTS.E.BYPASS.LTC128B.128 [R7+0x10c00], desc[UR46][R2.64], !P3 ;  /* 0x10c0000002077fae */ /* 0x0001e8000d901d6e */
[----:B------:R0:W-:Y:S01]  /*12960*/  LDGSTS.E.BYPASS.LTC128B.128 [R7+0x14c00], desc[UR46][R2.64+0x80], !P2 ;  /* 0x14c0008002077fae */ /* 0x0001e2000d101d6e */
[----:B------:R-:W-:Y:S02]  /*12970*/  IMAD.MOV.U32 R13, RZ, RZ, R9 ;  /* 0x000000ffff0d7224 */ /* 0x000fe400078e0009 */
[----:B------:R-:W-:-:S07]  /*12980*/  IMAD.MOV.U32 R25, RZ, RZ, R14 ;  /* 0x000000ffff197224 */ /* 0x000fce00078e000e */
[----:B0-----:R-:W-:Y:S05]  /*12990*/  WARPSYNC.COLLECTIVE R15, `(.L_x_162) ;  /* 0x000000000f087348 */ /* 0x001fea0003c00000 */
[----:B------:R1:W2:Y:S02]  /*129a0*/  SHFL.IDX P6, R14, R13, R12, R11 ;  /* 0x0000000c0d0e7389 */ /* 0x0002a400000c000b */
[----:B012---:R-:W-:Y:S01]  /*129b0*/  ENDCOLLECTIVE ;  /* 0x000000000000791b */ /* 0x007fe20003800000 */
.L_x_162:
[----:B------:R-:W-:Y:S02]  /*129c0*/  IMAD.MOV.U32 R13, RZ, RZ, R8 ;  /* 0x000000ffff0d7224 */ /* 0x000fe400078e0008 */
[----:B------:R-:W-:-:S05]  /*129d0*/  IMAD.MOV.U32 R12, RZ, RZ, R14 ;  /* 0x000000ffff0c7224 */ /* 0x000fca00078e000e */
[----:B------:R-:W-:Y:S01]  /*129e0*/  IADD3 R2, P1, R32, R12, RZ ;  /* 0x0000000c20027210 */ /* 0x000fe20007f3e0ff */
[----:B------:R-:W-:-:S04]  /*129f0*/  IMAD.MOV.U32 R12, RZ, RZ, 0x3 ;  /* 0x00000003ff0c7424 */ /* 0x000fc800078e00ff */
[----:B------:R-:W-:-:S08]  /*12a00*/  IMAD.X R3, RZ, RZ, R25, P1 ;  /* 0x000000ffff037224 */ /* 0x000fd000008e0619 */
[----:B------:R-:W-:Y:S05]  /*12a10*/  WARPSYNC.COLLECTIVE R15, `(.L_x_163) ;  /* 0x000000000f087348 */ /* 0x000fea0003c00000 */
[----:B------:R0:W1:Y:S02]  /*12a20*/  SHFL.IDX P6, R14, R13, R12, R11 ;  /* 0x0000000c0d0e7389 */ /* 0x00006400000c000b */
[----:B01----:R-:W-:Y:S01]  /*12a30*/  ENDCOLLECTIVE ;  /* 0x000000000000791b */ /* 0x003fe20003800000 */
.L_x_163:
        /* <DEDUP_REMOVED lines=10> */
.L_x_164:
        /* <DEDUP_REMOVED lines=9> */
.L_x_165:
        /* <DEDUP_REMOVED lines=10> */
.L_x_166:
[----:B------:R-:W-:Y:S02]  /*12c10*/  IMAD.MOV.U32 R13, RZ, RZ, R8 ;  /* 0x000000ffff0d7224 */ /* 0x000fe400078e0008 */
[----:B------:R-:W-:Y:S02]  /*12c20*/  IMAD.MOV.U32 R12, RZ, RZ, 0x5 ;  /* 0x00000005ff0c7424 */ /* 0x000fe400078e00ff */
[----:B------:R-:W-:-:S05]  /*12c30*/  IMAD.MOV.U32 R11, RZ, RZ, R14 ;  /* 0x000000ffff0b7224 */ /* 0x000fca00078e000e */
[----:B------:R-:W-:Y:S02]  /*12c40*/  IADD3 R2, P1, R32, R11, RZ ;  /* 0x0000000b20027210 */ /* 0x000fe40007f3e0ff */
[----:B------:R-:W-:-:S03]  /*12c50*/  MOV R11, 0x181f ;  /* 0x0000181f000b7802 */ /* 0x000fc60000000f00 */
[----:B------:R-:W-:-:S08]  /*12c60*/  IMAD.X R3, RZ, RZ, R24, P1 ;  /* 0x000000ffff037224 */ /* 0x000fd000008e0618 */
[----:B------:R-:W-:Y:S05]  /*12c70*/  WARPSYNC.COLLECTIVE R15, `(.L_x_167) ;  /* 0x000000000f087348 */ /* 0x000fea0003c00000 */
[----:B------:R0:W1:Y:S02]  /*12c80*/  SHFL.IDX P6, R14, R13, R12, R11 ;  /* 0x0000000c0d0e7389 */ /* 0x00006400000c000b */
[----:B01----:R-:W-:Y:S01]  /*12c90*/  ENDCOLLECTIVE ;  /* 0x000000000000791b */ /* 0x003fe20003800000 */
.L_x_167:
        /* <DEDUP_REMOVED lines=10> */
.L_x_168:
        /* <DEDUP_REMOVED lines=8> */
.L_x_169:
        /* <DEDUP_REMOVED lines=10> */
.L_x_170:
        /* <DEDUP_REMOVED lines=9> */
.L_x_171:
        /* <DEDUP_REMOVED lines=10> */
.L_x_172:
[----:B------:R-:W-:Y:S05]  /*12f90*/  BRA `(.L_x_173) ;  /* 0xffffffb400a87947 */ /* 0x000fea000383ffff */
.L_x_66:
[----:B-1----:R1:W2:Y:S02]  /*12fa0*/  SYNCS.PHASECHK.TRANS64.TRYWAIT P1, [R4+URZ+0x38840], R19 ;  /* 0x03884013040075a7 */ /* 0x0022a4000802017f */
[----:B--2---:R-:W-:Y:S05]  /*12fb0*/  @!P1 NANOSLEEP.SYNCS 0x989680 ;  /* 0x009896800000995d */ /* 0x004fea0003900000 */
[----:B------:R-:W2:Y:S02]  /*12fc0*/  @!P1 SYNCS.PHASECHK.TRANS64 P1, [R4+URZ+0x38840], R19 ;  /* 0x03884013040095a7 */ /* 0x000ea4000802007f */
[----:B--2---:R-:W-:Y:S05]  /*12fd0*/  @!P1 BRA `(.L_x_66) ;  /* 0xfffffffc00f09947 */ /* 0x004fea000383ffff */
[----:B------:R-:W-:Y:S05]  /*12fe0*/  BRA `(.L_x_174) ;  /* 0xffffffb400ec7947 */ /* 0x000fea000383ffff */
.L_x_67:
[----:B------:R-:W-:Y:S01]  /*12ff0*/  BSSY B0, `(.L_x_175) ;  /* 0x0000008000007945 */ /* 0x000fe20003800000 */
[----:B------:R-:W-:Y:S02]  /*13000*/  IMAD.MOV.U32 R13, RZ, RZ, R6 ;  /* 0x000000ffff0d7224 */ /* 0x000fe400078e0006 */
[----:B------:R-:W-:Y:S02]  /*13010*/  IMAD.MOV.U32 R12, RZ, RZ, RZ ;  /* 0x000000ffff0c7224 */ /* 0x000fe400078e00ff */
[----:B------:R-:W-:Y:S02]  /*13020*/  IMAD.MOV.U32 R11, RZ, RZ, 0x181f ;  /* 0x0000181fff0b7424 */ /* 0x000fe400078e00ff */
[----:B------:R-:W-:-:S07]  /*13030*/  IMAD.MOV.U32 R15, RZ, RZ, -0x1 ;  /* 0xffffffffff0f7424 */ /* 0x000fce00078e00ff */
[----:B01----:R-:W-:Y:S05]  /*13040*/  WARPSYNC.COLLECTIVE R15, `(.L_x_176) ;  /* 0x000000000f087348 */ /* 0x003fea0003c00000 */
[----:B------:R2:W3:Y:S02]  /*13050*/  SHFL.IDX P6, R14, R13, R12, R11 ;  /* 0x0000000c0d0e7389 */ /* 0x0004e400000c000b */
[----:B0123--:R-:W-:Y:S01]  /*13060*/  ENDCOLLECTIVE ;  /* 0x000000000000791b */ /* 0x00ffe20003800000 */
.L_x_176:
[----:B------:R-:W-:Y:S05]  /*13070*/  BSYNC B0 ;  /* 0x0000000000007941 */ /* 0x000fea0003800000 */
.L_x_175:
        /* <DEDUP_REMOVED lines=9> */
.L_x_177:
[----:B------:R-:W-:Y:S02]  /*13110*/  VIADD R5, R5, UR42 ;  /* 0x0000002a05057c36 */ /* 0x000fe40008000000 */
[----:B------:R-:W-:Y:S02]  /*13120*/  IMAD.MOV.U32 R13, RZ, RZ, R6 ;  /* 0x000000ffff0d7224 */ /* 0x000fe400078e0006 */
[----:B------:R-:W-:Y:S01]  /*13130*/  IMAD.MOV.U32 R12, RZ, RZ, 0x1 ;  /* 0x00000001ff0c7424 */ /* 0x000fe200078e00ff */
[----:B------:R-:W-:-:S13]  /*13140*/  IADD3 R2, P1, R32, R14, RZ ;  /* 0x0000000e20027210 */ /* 0x000fda0007f3e0ff */
[----:B------:R-:W-:Y:S05]  /*13150*/  WARPSYNC.COLLECTIVE R15, `(.L_x_178) ;  /* 0x000000000f087348 */ /* 0x000fea0003c00000 */
[----:B------:R0:W1:Y:S02]  /*13160*/  SHFL.IDX P6, R14, R13, R12, R11 ;  /* 0x0000000c0d0e7389 */ /* 0x00006400000c000b */
[----:B01----:R-:W-:Y:S01]  /*13170*/  ENDCOLLECTIVE ;  /* 0x000000000000791b */ /* 0x003fe20003800000 */
.L_x_178:
[----:B------:R-:W-:-:S05]  /*13180*/  IADD3.X R3, RZ, R3, RZ, P1, !PT ;  /* 0x00000003ff037210 */ /* 0x000fca0000ffe4ff */
        /* <DEDUP_REMOVED lines=10> */
.L_x_179:
[----:B------:R-:W-:Y:S02]  /*13230*/  IMAD.MOV.U32 R13, RZ, RZ, R6 ;  /* 0x000000ffff0d7224 */ /* 0x000fe400078e0006 */
[----:B------:R-:W-:Y:S01]  /*13240*/  IMAD.MOV.U32 R12, RZ, RZ, 0x2 ;  /* 0x00000002ff0c7424 */ /* 0x000fe200078e00ff */
[----:B------:R-:W-:-:S13]  /*13250*/  IADD3 R2, P1, R32, R14, RZ ;  /* 0x0000000e20027210 */ /* 0x000fda0007f3e0ff */
[----:B------:R-:W-:Y:S05]  /*13260*/  WARPSYNC.COLLECTIVE R15, `(.L_x_180) ;  /* 0x000000000f087348 */ /* 0x000fea0003c00000 */
[----:B------:R0:W1:Y:S02]  /*13270*/  SHFL.IDX P6, R14, R13, R12, R11 ;  /* 0x0000000c0d0e7389 */ /* 0x00006400000c000b */
[----:B01----:R-:W-:Y:S01]  /*13280*/  ENDCOLLECTIVE ;  /* 0x000000000000791b */ /* 0x003fe20003800000 */
.L_x_180:
[----:B------:R-:W-:-:S05]  /*13290*/  IMAD.X R3, RZ, RZ, R8, P1 ;  /* 0x000000ffff037224 */ /* 0x000fca00008e0608 */
        /* <DEDUP_REMOVED lines=10> */
.L_x_181:
[----:B------:R-:W-:Y:S01]  /*13340*/  MOV R13, R6 ;  /* 0x00000006000d7202 */ /* 0x000fe20000000f00 */
[----:B------:R-:W-:Y:S02]  /*13350*/  IMAD.MOV.U32 R12, RZ, RZ, 0x3 ;  /* 0x00000003ff0c7424 */ /* 0x000fe400078e00ff */
[----:B------:R-:W-:-:S07]  /*13360*/  IMAD.MOV.U32 R17, RZ, RZ, R14 ;  /* 0x000000ffff117224 */ /* 0x000fce00078e000e */
[----:B------:R-:W-:Y:S05]  /*13370*/  WARPSYNC.COLLECTIVE R15, `(.L_x_182) ;  /* 0x000000000f087348 */ /* 0x000fea0003c00000 */
[----:B------:R0:W1:Y:S02]  /*13380*/  SHFL.IDX P6, R14, R13, R12, R11 ;  /* 0x0000000c0d0e7389 */ /* 0x00006400000c000b */
[----:B01----:R-:W-:Y:S01]  /*13390*/  ENDCOLLECTIVE ;  /* 0x000000000000791b */ /* 0x003fe20003800000 */
.L_x_182:
[----:B------:R-:W-:-:S05]  /*133a0*/  IADD3 R2, P1, R32, R17, RZ ;  /* 0x0000001120027210 */ /* 0x000fca0007f3e0ff */
[----:B------:R-:W-:-:S05]  /*133b0*/  IMAD.X R3, RZ, RZ, R9, P1 ;  /* 0x000000ffff037224 */ /* 0x000fca00008e0609 */
[----:B------:R-:W-:Y:S01]  /*133c0*/  @!PT LDS RZ, [RZ] ;  /* 0x00000000fffff984 */ /* 0x000fe20000000800 */
[----:B------:R-:W-:Y:S01]  /*133d0*/  @!PT LDS RZ, [RZ] ;  /* 0x00000000fffff984 */ /* 0x000fe20000000800 */
[----:B------:R-:W-:Y:S01]  /*133e0*/  @!PT LDS RZ, [RZ] ;  /* 0x00000000fffff984 */ /* 0x000fe20000000800 */
[----:B------:R0:W-:Y:S01]  /*133f0*/  LDGSTS.E.BYPASS.LTC128B.128 [R5+0x29400], desc[UR46][R2.64], !P3 ;  /* 0x2940000002057fae */ /* 0x0001e2000d901d6e */
[----:B------:R-:W-:-:S03]  /*13400*/  IMAD.MOV.U32 R13, RZ, RZ, R7 ;  /* 0x000000ffff0d7224 */ /* 0x000fc600078e0007 */
[----:B------:R0:W-:Y:S01]  /*13410*/  LDGSTS.E.BYPASS.LTC128B.128 [R5+0x2d400], desc[UR46][R2.64+0x80], !P2 ;  /* 0x2d40008002057fae */ /* 0x0001e2000d101d6e */
[----:B------:R-:W-:-:S07]  /*13420*/  IMAD.MOV.U32 R8, RZ, RZ, R14 ;  /* 0x000000ffff087224 */ /* 0x000fce00078e000e */
[----:B0-----:R-:W-:Y:S05]  /*13430*/  WARPSYNC.COLLECTIVE R15, `(.L_x_183) ;  /* 0x000000000f087348 */ /* 0x001fea0003c00000 */
[----:B------:R1:W2:Y:S02]  /*13440*/  SHFL.IDX P6, R14, R13, R12, R11 ;  /* 0x0000000c0d0e7389 */ /* 0x0002a400000c000b */
[----:B012---:R-:W-:Y:S01]  /*13450*/  ENDCOLLECTIVE ;  /* 0x000000000000791b */ /* 0x007fe20003800000 */
.L_x_183:
[----:B------:R-:W-:Y:S02]  /*13460*/  IMAD.MOV.U32 R13, RZ, RZ, R6 ;  /* 0x000000ffff0d7224 */ /* 0x000fe400078e0006 */
[----:B------:R-:W-:Y:S01]  /*13470*/  IMAD.MOV.U32 R12, RZ, RZ, 0x4 ;  /* 0x00000004ff0c7424 */ /* 0x000fe200078e00ff */
[----:B------:R-:W-:-:S13]  /*13480*/  IADD3 R2, P1, R32, R14, RZ ;  /* 0x0000000e20027210 */ /* 0x000fda0007f3e0ff */
[----:B------:R-:W-:Y:S05]  /*13490*/  WARPSYNC.COLLECTIVE R15, `(.L_x_184) ;  /* 0x000000000f087348 */ /* 0x000fea0003c00000 */
[----:B------:R0:W1:Y:S02]  /*134a0*/  SHFL.IDX P6, R14, R13, R12, R11 ;  /* 0x0000000c0d0e7389 */ /* 0x00006400000c000b */
[----:B01----:R-:W-:Y:S01]  /*134b0*/  ENDCOLLECTIVE ;  /* 0x000000000000791b */ /* 0x003fe20003800000 */
.L_x_184:
        /* <DEDUP_REMOVED lines=11> */
.L_x_185:
[----:B------:R-:W-:Y:S02]  /*13570*/  IMAD.MOV.U32 R13, RZ, RZ, R6 ;  /* 0x000000ffff0d7224 */ /* 0x000fe400078e0006 */
[----:B------:R-:W-:Y:S01]  /*13580*/  IMAD.MOV.U32 R12, RZ, RZ, 0x5 ;  /* 0x00000005ff0c7424 */ /* 0x000fe200078e00ff */
[----:B------:R-:W-:-:S13]  /*13590*/  IADD3 R2, P1, R32, R14, RZ ;  /* 0x0000000e20027210 */ /* 0x000fda0007f3e0ff */
[----:B------:R-:W-:Y:S05]  /*135a0*/  WARPSYNC.COLLECTIVE R15, `(.L_x_186) ;  /* 0x000000000f087348 */ /* 0x000fea0003c00000 */
[----:B------:R0:W1:Y:S02]  /*135b0*/  SHFL.IDX P6, R14, R13, R12, R11 ;  /* 0x0000000c0d0e7389 */ /* 0x00006400000c000b */
[----:B01----:R-:W-:Y:S01]  /*135c0*/  ENDCOLLECTIVE ;  /* 0x000000000000791b */ /* 0x003fe20003800000 */
.L_x_186:
[----:B------:R-:W-:-:S05]  /*135d0*/  IMAD.X R3, RZ, RZ, R8, P1 ;  /* 0x000000ffff037224 */ /* 0x000fca00008e0608 */
[----:B------:R-:W-:Y:S01]  /*135e0*/  @!PT LDS RZ, [RZ] ;  /* 0x00000000fffff984 */ /* 0x000fe20000000800 */
[----:B------:R-:W-:Y:S01]  /*135f0*/  @!PT LDS RZ, [RZ] ;  /* 0x00000000fffff984 */ /* 0x000fe20000000800 */
[----:B------:R-:W-:Y:S01]  /*13600*/  @!PT LDS RZ, [RZ] ;  /* 0x00000000fffff984 */ /* 0x000fe20000000800 */
[----:B------:R0:W-:Y:S04]  /*13610*/  LDGSTS.E.BYPASS.LTC128B.128 [R5+0x2a400], desc[UR46][R2.64], !P3 ;  /* 0x2a40000002057fae */ /* 0x0001e8000d901d6e */
[----:B------:R0:W-:Y:S01]  /*13620*/  LDGSTS.E.BYPASS.LTC128B.128 [R5+0x2e400], desc[UR46][R2.64+0x80], !P2 ;  /* 0x2e40008002057fae */ /* 0x0001e2000d101d6e */
[----:B------:R-:W-:Y:S01]  /*13630*/  MOV R13, R7 ;  /* 0x00000007000d7202 */ /* 0x000fe20000000f00 */
[----:B------:R-:W-:-:S07]  /*13640*/  IMAD.MOV.U32 R9, RZ, RZ, R14 ;  /* 0x000000ffff097224 */ /* 0x000fce00078e000e */
[----:B0-----:R-:W-:Y:S05]  /*13650*/  WARPSYNC.COLLECTIVE R15, `(.L_x_187) ;  /* 0x000000000f087348 */ /* 0x001fea0003c00000 */
[----:B------:R1:W2:Y:S02]  /*13660*/  SHFL.IDX P6, R14, R13, R12, R11 ;  /* 0x0000000c0d0e7389 */ /* 0x0002a400000c000b */
[----:B012---:R-:W-:Y:S01]  /*13670*/  ENDCOLLECTIVE ;  /* 0x000000000000791b */ /* 0x007fe20003800000 */
.L_x_187:
[----:B------:R-:W-:Y:S02]  /*13680*/  IMAD.MOV.U32 R13, RZ, RZ, R6 ;  /* 0x000000ffff0d7224 */ /* 0x000fe400078e0006 */
[----:B------:R-:W-:Y:S02]  /*13690*/  IMAD.MOV.U32 R12, RZ, RZ, 0x6 ;  /* 0x00000006ff0c7424 */ /* 0x000fe400078e00ff */
[----:B------:R-:W-:-:S07]  /*136a0*/  IMAD.MOV.U32 R17, RZ, RZ, R14 ;  /* 0x000000ffff117224 */ /* 0x000fce00078e000e */
[----:B------:R-:W-:Y:S05]  /*136b0*/  WARPSYNC.COLLECTIVE R15, `(.L_x_188) ;  /* 0x000000000f087348 */ /* 0x000fea0003c00000 */
[----:B------:R0:W1:Y:S02]  /*136c0*/  SHFL.IDX P6, R14, R13, R12, R11 ;  /* 0x0000000c0d0e7389 */ /* 0x00006400000c000b */
[----:B01----:R-:W-:Y:S01]  /*136d0*/  ENDCOLLECTIVE ;  /* 0x000000000000791b */ /* 0x003fe20003800000 */
.L_x_188:
        /* <DEDUP_REMOVED lines=12> */
.L_x_189:
[----:B------:R-:W-:Y:S02]  /*137a0*/  IMAD.MOV.U32 R13, RZ, RZ, R6 ;  /* 0x000000ffff0d7224 */ /* 0x000fe400078e0006 */
[----:B------:R-:W-:Y:S01]  /*137b0*/  IMAD.MOV.U32 R12, RZ, RZ, 0x7 ;  /* 0x00000007ff0c7424 */ /* 0x000fe200078e00ff */
[----:B------:R-:W-:-:S13]  /*137c0*/  IADD3 R2, P1, R32, R14, RZ ;  /* 0x0000000e20027210 */ /* 0x000fda0007f3e0ff */
[----:B------:R-:W-:Y:S05]  /*137d0*/  WARPSYNC.COLLECTIVE R15, `(.L_x_190) ;  /* 0x000000000f087348 */ /* 0x000fea0003c00000 */
[----:B------:R0:W1:Y:S02]  /*137e0*/  SHFL.IDX P6, R14, R13, R12, R11 ;  /* 0x0000000c0d0e7389 */ /* 0x00006400000c000b */
[----:B01----:R-:W-:Y:S01]  /*137f0*/  ENDCOLLECTIVE ;  /* 0x000000000000791b */ /* 0x003fe20003800000 */
.L_x_190:
        /* <DEDUP_REMOVED lines=11> */
.L_x_191:
[----:B------:R-:W-:Y:S05]  /*138b0*/  BRA `(.L_x_192) ;  /* 0xffffffb000d47947 */ /* 0x000fea000383ffff */
.L_x_70:
[----:B0-----:R0:W2:Y:S02]  /*138c0*/  SYNCS.PHASECHK.TRANS64.TRYWAIT P2, [R5+URZ+0x38870], R2 ;  /* 0x03887002050075a7 */ /* 0x0010a4000804017f */
[----:B--2---:R-:W-:Y:S05]  /*138d0*/  @!P2 NANOSLEEP.SYNCS 0x989680 ;  /* 0x009896800000a95d */ /* 0x004fea0003900000 */
[----:B------:R-:W2:Y:S02]  /*138e0*/  @!P2 SYNCS.PHASECHK.TRANS64 P2, [R5+URZ+0x38870], R2 ;  /* 0x038870020500a5a7 */ /* 0x000ea4000804007f */
[----:B--2---:R-:W-:Y:S05]  /*138f0*/  @!P2 BRA `(.L_x_70) ;  /* 0xfffffffc00f0a947 */ /* 0x004fea000383ffff */
[----:B------:R-:W-:Y:S05]  /*13900*/  BRA `(.L_x_193) ;  /* 0xffffffb400307947 */ /* 0x000fea000383ffff */
.L_x_72:
[----:B0-----:R0:W2:Y:S02]  /*13910*/  SYNCS.PHASECHK.TRANS64.TRYWAIT P2, [R5+URZ+0x38860], R2 ;  /* 0x03886002050075a7 */ /* 0x0010a4000804017f */
[----:B--2---:R-:W-:Y:S05]  /*13920*/  @!P2 NANOSLEEP.SYNCS 0x989680 ;  /* 0x009896800000a95d */ /* 0x004fea0003900000 */
[----:B------:R-:W2:Y:S02]  /*13930*/  @!P2 SYNCS.PHASECHK.TRANS64 P2, [R5+URZ+0x38860], R2 ;  /* 0x038860020500a5a7 */ /* 0x000ea4000804007f */
[----:B--2---:R-:W-:Y:S05]  /*13940*/  @!P2 BRA `(.L_x_72) ;  /* 0xfffffffc00f0a947 */ /* 0x004fea000383ffff */
[----:B------:R-:W-:Y:S05]  /*13950*/  BRA `(.L_x_194) ;  /* 0xffffffb400407947 */ /* 0x000fea000383ffff */
.L_x_79:
[----:B---3--:R3:W4:Y:S02]  /*13960*/  SYNCS.PHASECHK.TRANS64.TRYWAIT P0, [R17+URZ+0x38870], R2 ;  /* 0x03887002110075a7 */ /* 0x008724000800017f */
[----:B----4-:R-:W-:Y:S05]  /*13970*/  @!P0 NANOSLEEP.SYNCS 0x989680 ;  /* 0x009896800000895d */ /* 0x010fea0003900000 */
[----:B------:R-:W4:Y:S02]  /*13980*/  @!P0 SYNCS.PHASECHK.TRANS64 P0, [R17+URZ+0x38870], R2 ;  /* 0x03887002110085a7 */ /* 0x000f24000800007f */
[----:B----4-:R-:W-:Y:S05]  /*13990*/  @!P0 BRA `(.L_x_79) ;  /* 0xfffffffc00f08947 */ /* 0x010fea000383ffff */
[----:B------:R-:W-:Y:S05]  /*139a0*/  BRA `(.L_x_195) ;  /* 0xffffffbc00687947 */ /* 0x000fea000383ffff */
.L_x_81:
[----:B0-----:R0:W3:Y:S02]  /*139b0*/  SYNCS.PHASECHK.TRANS64.TRYWAIT P0, [R17+URZ+0x38860], R4 ;  /* 0x03886004110075a7 */ /* 0x0010e4000800017f */
[----:B---3--:R-:W-:Y:S05]  /*139c0*/  @!P0 NANOSLEEP.SYNCS 0x989680 ;  /* 0x009896800000895d */ /* 0x008fea0003900000 */
[----:B------:R-:W3:Y:S02]  /*139d0*/  @!P0 SYNCS.PHASECHK.TRANS64 P0, [R17+URZ+0x38860], R4 ;  /* 0x03886004110085a7 */ /* 0x000ee4000800007f */
[----:B---3--:R-:W-:Y:S05]  /*139e0*/  @!P0 BRA `(.L_x_81) ;  /* 0xfffffffc00f08947 */ /* 0x008fea000383ffff */
[----:B------:R-:W-:Y:S05]  /*139f0*/  BRA `(.L_x_196) ;  /* 0xffffffbc00907947 */ /* 0x000fea000383ffff */
.L_x_84:
[----:B-1----:R1:W2:Y:S02]  /*13a00*/  SYNCS.PHASECHK.TRANS64.TRYWAIT P0, [R5+URZ+0x38820], R2 ;  /* 0x03882002050075a7 */ /* 0x0022a4000800017f */
[----:B--2---:R-:W-:Y:S05]  /*13a10*/  @!P0 NANOSLEEP.SYNCS 0x989680 ;  /* 0x009896800000895d */ /* 0x004fea0003900000 */
[----:B------:R-:W2:Y:S02]  /*13a20*/  @!P0 SYNCS.PHASECHK.TRANS64 P0, [R5+URZ+0x38820], R2 ;  /* 0x03882002050085a7 */ /* 0x000ea4000800007f */
[----:B--2---:R-:W-:Y:S05]  /*13a30*/  @!P0 BRA `(.L_x_84) ;  /* 0xfffffffc00f08947 */ /* 0x004fea000383ffff */
[----:B------:R-:W-:Y:S05]  /*13a40*/  BRA `(.L_x_197) ;  /* 0xffffffc400947947 */ /* 0x000fea000383ffff */
.L_x_86:
[----:B-1----:R1:W2:Y:S02]  /*13a50*/  SYNCS.PHASECHK.TRANS64.TRYWAIT P1, [R4+URZ+0x38840], R3 ;  /* 0x03884003040075a7 */ /* 0x0022a4000802017f */
[----:B--2---:R-:W-:Y:S05]  /*13a60*/  @!P1 NANOSLEEP.SYNCS 0x989680 ;  /* 0x009896800000995d */ /* 0x004fea0003900000 */
[----:B------:R-:W2:Y:S02]  /*13a70*/  @!P1 SYNCS.PHASECHK.TRANS64 P1, [R4+URZ+0x38840], R3 ;  /* 0x03884003040095a7 */ /* 0x000ea4000802007f */
[----:B--2---:R-:W-:Y:S05]  /*13a80*/  @!P1 BRA `(.L_x_86) ;  /* 0xfffffffc00f09947 */ /* 0x004fea000383ffff */
[----:B------:R-:W-:Y:S05]  /*13a90*/  BRA `(.L_x_198) ;  /* 0xffffffc400d07947 */ /* 0x000fea000383ffff */
.L_x_88:
[----:B--2---:R2:W3:Y:S02]  /*13aa0*/  SYNCS.PHASECHK.TRANS64.TRYWAIT P1, [R5+URZ+0x38840], R0 ;  /* 0x03884000050075a7 */ /* 0x0044e4000802017f */
[----:B---3--:R-:W-:Y:S05]  /*13ab0*/  @!P1 NANOSLEEP.SYNCS 0x989680 ;  /* 0x009896800000995d */ /* 0x008fea0003900000 */
[----:B------:R-:W3:Y:S02]  /*13ac0*/  @!P1 SYNCS.PHASECHK.TRANS64 P1, [R5+URZ+0x38840], R0 ;  /* 0x03884000050095a7 */ /* 0x000ee4000802007f */
[----:B---3--:R-:W-:Y:S05]  /*13ad0*/  @!P1 BRA `(.L_x_88) ;  /* 0xfffffffc00f09947 */ /* 0x008fea000383ffff */
[----:B------:R-:W-:Y:S05]  /*13ae0*/  BRA `(.L_x_199) ;  /* 0xffffffc400dc7947 */ /* 0x000fea000383ffff */
.L_x_90:
[----:B---3--:R3:W4:Y:S02]  /*13af0*/  SYNCS.PHASECHK.TRANS64.TRYWAIT P1, [R4+URZ+0x38860], R3 ;  /* 0x03886003040075a7 */ /* 0x008724000802017f */
[----:B----4-:R-:W-:Y:S05]  /*13b00*/  @!P1 NANOSLEEP.SYNCS 0x989680 ;  /* 0x009896800000995d */ /* 0x010fea0003900000 */
[----:B------:R-:W4:Y:S02]  /*13b10*/  @!P1 SYNCS.PHASECHK.TRANS64 P1, [R4+URZ+0x38860], R3 ;  /* 0x03886003040095a7 */ /* 0x000f24000802007f */
[----:B----4-:R-:W-:Y:S05]  /*13b20*/  @!P1 BRA `(.L_x_90) ;  /* 0xfffffffc00f09947 */ /* 0x010fea000383ffff */
[----:B------:R-:W-:Y:S05]  /*13b30*/  BRA `(.L_x_200) ;  /* 0xffffffc400d87947 */ /* 0x000fea000383ffff */
.L_x_92:
[----:B----4-:R4:W0:Y:S02]  /*13b40*/  SYNCS.PHASECHK.TRANS64.TRYWAIT P1, [R5+URZ+0x38860], R0 ;  /* 0x03886000050075a7 */ /* 0x010824000802017f */
[----:B0-----:R-:W-:Y:S05]  /*13b50*/  @!P1 NANOSLEEP.SYNCS 0x989680 ;  /* 0x009896800000995d */ /* 0x001fea0003900000 */
[----:B------:R-:W0:Y:S02]  /*13b60*/  @!P1 SYNCS.PHASECHK.TRANS64 P1, [R5+URZ+0x38860], R0 ;  /* 0x03886000050095a7 */ /* 0x000e24000802007f */
[----:B0-----:R-:W-:Y:S05]  /*13b70*/  @!P1 BRA `(.L_x_92) ;  /* 0xfffffffc00f09947 */ /* 0x001fea000383ffff */
[----:B------:R-:W-:Y:S05]  /*13b80*/  BRA `(.L_x_201) ;  /* 0xffffffc400d47947 */ /* 0x000fea000383ffff */
.L_x_94:
[----:B------:R0:W0:Y:S02]  /*13b90*/  SYNCS.PHASECHK.TRANS64.TRYWAIT P1, [R4+URZ+0x38880], R3 ;  /* 0x03888003040075a7 */ /* 0x000024000802017f */
[----:B0-----:R-:W-:Y:S05]  /*13ba0*/  @!P1 NANOSLEEP.SYNCS 0x989680 ;  /* 0x009896800000995d */ /* 0x001fea0003900000 */
[----:B------:R-:W0:Y:S02]  /*13bb0*/  @!P1 SYNCS.PHASECHK.TRANS64 P1, [R4+URZ+0x38880], R3 ;  /* 0x03888003040095a7 */ /* 0x000e24000802007f */
[----:B0-----:R-:W-:Y:S05]  /*13bc0*/  @!P1 BRA `(.L_x_94) ;  /* 0xfffffffc00f09947 */ /* 0x001fea000383ffff */
[----:B------:R-:W-:Y:S05]  /*13bd0*/  BRA `(.L_x_202) ;  /* 0xffffffc400d07947 */ /* 0x000fea000383ffff */
.L_x_203:
[----:B------:R-:W-:-:S00]  /*13be0*/  BRA `(.L_x_203) ;  /* 0xfffffffc00fc7947 */ /* 0x000fc0000383ffff */
[----:B------:R-:W-:-:S00]  /*13bf0*/  NOP ;  /* 0x0000000000007918 */ /* 0x000fc00000000000 */
        /* <DEDUP_REMOVED lines=8> */
.L_x_3852:


//--------------------- .text._ZN7cutlass13device_kernelIN5flash11enable_sm90INS1_16FlashAttnFwdSm90INS1_25CollectiveMainloopFwdSm90ILi2EN4cute5tupleIJNS5_1CILi1EEES8_S8_EEENS6_IJNS7_ILi128EEESA_NS7_ILi256EEEEEELi256ENS_12float_e4m3_tEfNS_4arch4Sm90ELb0ELb0ELb1ELb1ELb1ELb0ELb0ELb1ELb0ELb1ELb1ELb0EEENS1_21CollectiveEpilogueFwdINS6_IJSA_SB_SA_EEES9_NS_10bfloat16_tESF_Li256ELb1ELb1ELb1ELb1EEENS1_36VarlenDynamicPersistentTileSchedulerILi128ELi128ELi256ELi128ELb1ELb1ELb1ELb0ELb1ELb1EEEEEEEEEvNT_6ParamsE --------------------------
	.section	.text._ZN7cutlass13device_kernelIN5flash11enable_sm90INS1_16FlashAttnFwdSm90INS1_25CollectiveMainloopFwdSm90ILi2EN4cute5tupleIJNS5_1CILi1EEES8_S8_EEENS6_IJNS7_ILi128EEESA_NS7_ILi256EEEEEELi256ENS_12float_e4m3_tEfNS_4arch4Sm90ELb0ELb0ELb1ELb1ELb1ELb0ELb0ELb1ELb0ELb1ELb1ELb0EEENS1_21CollectiveEpilogueFwdINS6_IJSA_SB_SA_EEES9_NS_10bfloat16_tESF_Li256ELb1ELb1ELb1ELb1EEENS1_36VarlenDynamicPersistentTileSchedulerILi128ELi128ELi256ELi128ELb1ELb1ELb1ELb0ELb1ELb1EEEEEEEEEvNT_6ParamsE,"ax",@progbits
	.align	128
.text._ZN7cutlass13device_kernelIN5flash11enable_sm90INS1_16FlashAttnFwdSm90INS1_25CollectiveMainloopFwdSm90ILi2EN4cute5tupleIJNS5_1CILi1EEES8_S8_EEENS6_IJNS7_ILi128EEESA_NS7_ILi256EEEEEELi256ENS_12float_e4m3_tEfNS_4arch4Sm90ELb0ELb0ELb1ELb1ELb1ELb0ELb0ELb1ELb0ELb1ELb1ELb0EEENS1_21CollectiveEpilogueFwdINS6_IJSA_SB_SA_EEES9_NS_10bfloat16_tESF_Li256ELb1ELb1ELb1ELb1EEENS1_36VarlenDynamicPersistentTileSchedulerILi128ELi128ELi256ELi128ELb1ELb1ELb1ELb0ELb1ELb1EEEEEEEEEvNT_6ParamsE:
        .type           _ZN7cutlass13device_kernelIN5flash11enable_sm90INS1_16FlashAttnFwdSm90INS1_25CollectiveMainloopFwdSm90ILi2EN4cute5tupleIJNS5_1CILi1EEES8_S8_EEENS6_IJNS7_ILi128EEESA_NS7_ILi256EEEEEELi256ENS_12float_e4m3_tEfNS_4arch4Sm90ELb0ELb0ELb1ELb1ELb1ELb0ELb0ELb1ELb0ELb1ELb1ELb0EEENS1_21CollectiveEpilogueFwdINS6_IJSA_SB_SA_EEES9_NS_10bfloat16_tESF_Li256ELb1ELb1ELb1ELb1EEENS1_36VarlenDynamicPersistentTileSchedulerILi128ELi128ELi256ELi128ELb1ELb1ELb1ELb0ELb1ELb1EEEEEEEEEvNT_6ParamsE,@function
        .size           _ZN7cutlass13device_kernelIN5flash11enable_sm90INS1_16FlashAttnFwdSm90INS1_25CollectiveMainloopFwdSm90ILi2EN4cute5tupleIJNS5_1CILi1EEES8_S8_EEENS6_IJNS7_ILi128EEESA_NS7_ILi256EEEEEELi256ENS_12float_e4m3_tEfNS_4arch4Sm90ELb0ELb0ELb1ELb1ELb1ELb0ELb0ELb1ELb0ELb1ELb1ELb0EEENS1_21CollectiveEpilogueFwdINS6_IJSA_SB_SA_EEES9_NS_10bfloat16_tESF_Li256ELb1ELb1ELb1ELb1EEENS1_36VarlenDynamicPersistentTileSchedulerILi128ELi128ELi256ELi128ELb1ELb1ELb1ELb0ELb1ELb1EEEEEEEEEvNT_6ParamsE,(.L_x_3853 - _ZN7cutlass13device_kernelIN5flash11enable_sm90INS1_16FlashAttnFwdSm90INS1_25CollectiveMainloopFwdSm90ILi2EN4cute5tupleIJNS5_1CILi1EEES8_S8_EEENS6_IJNS7_ILi128EEESA_NS7_ILi256EEEEEELi256ENS_12float_e4m3_tEfNS_4arch4Sm90ELb0ELb0ELb1ELb1ELb1ELb0ELb0ELb1ELb0ELb1ELb1ELb0EEENS1_21CollectiveEpilogueFwdINS6_IJSA_SB_SA_EEES9_NS_10bfloat16_tESF_Li256ELb1ELb1ELb1ELb1EEENS1_36VarlenDynamicPersistentTileSchedulerILi128ELi128ELi256ELi128ELb1ELb1ELb1ELb0ELb1ELb1EEEEEEEEEvNT_6ParamsE)
        .other          _ZN7cutlass13device_kernelIN5flash11enable_sm90INS1_16FlashAttnFwdSm90INS1_25CollectiveMainloopFwdSm90ILi2EN4cute5tupleIJNS5_1CILi1EEES8_S8_EEENS6_IJNS7_ILi128EEESA_NS7_ILi256EEEEEELi256ENS_12float_e4m3_tEfNS_4arch4Sm90ELb0ELb0ELb1ELb1ELb1ELb0ELb0ELb1ELb0ELb1ELb1ELb0EEENS1_21CollectiveEpilogueFwdINS6_IJSA_SB_SA_EEES9_NS_10bfloat16_tESF_Li256ELb1ELb1ELb1ELb1EEENS1_36VarlenDynamicPersistentTileSchedulerILi128ELi128ELi256ELi128ELb1ELb1ELb1ELb0ELb1ELb1EEEEEEEEEvNT_6ParamsE,@"STO_CUDA_ENTRY STV_DEFAULT"
_ZN7cutlass13device_kernelIN5flash11enable_sm90INS1_16FlashAttnFwdSm90INS1_25CollectiveMainloopFwdSm90ILi2EN4cute5tupleIJNS5_1CILi1EEES8_S8_EEENS6_IJNS7_ILi128EEESA_NS7_ILi256EEEEEELi256ENS_12float_e4m3_tEfNS_4arch4Sm90ELb0ELb0ELb1ELb1ELb1ELb0ELb0ELb1ELb0ELb1ELb1ELb0EEENS1_21CollectiveEpilogueFwdINS6_IJSA_SB_SA_EEES9_NS_10bfloat16_tESF_Li256ELb1ELb1ELb1ELb1EEENS1_36VarlenDynamicPersistentTileSchedulerILi128ELi128ELi256ELi128ELb1ELb1ELb1ELb0ELb1ELb1EEEEEEEEEvNT_6ParamsE:
        /* <DEDUP_REMOVED lines=45> */
.L_x_204:
        /* <DEDUP_REMOVED lines=22> */
.L_x_205:
        /* <DEDUP_REMOVED lines=18> */
.L_x_206:
        /* <DEDUP_REMOVED lines=22> */
.L_x_207:
[----:B------:R-:W5:Y:S01]  /*06b0*/  SHFL.IDX PT, R3, R0, RZ, 0x1f ;  /* 0x00001fff00037589 */ /* 0x000f6200000e0000 */
[----:B------:R-:W-:Y:S01]  /*06c0*/  R2UR UR9, R4 ;  /* 0x00000000040972ca */ /* 0x000fe200000e0000 */
[----:B------:R-:W-:Y:S01]  /*06d0*/  NOP ;  /* 0x0000000000007918 */ /* 0x000fe20000000000 */
[----:B------:R-:W0:Y:S01]  /*06e0*/  S2R R2, SR_CgaCtaId ;  /* 0x0000000000027919 */ /* 0x000e220000008800 */
[----:B-----5:R-:W-:-:S13]  /*06f0*/  ISETP.NE.AND P0, PT, R3, RZ, PT ;  /* 0x000000ff0300720c */ /* 0x020fda0003f05270 */
[----:B0-----:R-:W-:Y:S05]  /*0700*/  @P0 BRA `(.L_x_208) ;  /* 0x0000000000480947 */ /* 0x001fea0003800000 */
[----:B-1----:R-:W0:Y:S01]  /*0710*/  S2UR UR5, SR_CgaCtaId ;  /* 0x00000000000579c3 */ /* 0x002e220000008800 */
[----:B------:R-:W-:Y:S01]  /*0720*/  UMOV UR4, 0x400 ;  /* 0x0000040000047882 */ /* 0x000fe20000000000 */
[----:B------:R-:W-:Y:S01]  /*0730*/  UMOV UR6, 0x1 ;  /* 0x0000000100067882 */ /* 0x000fe20000000000 */
[----:B------:R-:W-:Y:S01]  /*0740*/  UMOV UR7, 0x2 ;  /* 0x0000000200077882 */ /* 0x000fe20000000000 */
[----:B------:R-:W-:Y:S01]  /*0750*/  ELECT P0, URZ, PT ;  /* 0x00000000003f782f */ /* 0x000fe20003800000 */
[----:B0-----:R-:W-:Y:S02]  /*0760*/  ULEA UR8, UR5, UR4, 0x18 ;  /* 0x0000000405087291 */ /* 0x001fe4000f8ec03f */
[----:B------:R-:W-:-:S04]  /*0770*/  UIADD3 UR4, -UR6, 0x100000, URZ ;  /* 0x0010000006047890 */ /* 0x000fc8000fffe13f */
[----:B------:R-:W-:Y:S02]  /*0780*/  USHF.L.U32 UR5, UR4, 0xb, URZ ;  /* 0x0000000b04057899 */ /* 0x000fe4000800063f */
[----:B------:R-:W-:Y:S02]  /*0790*/  USHF.L.U32 UR4, UR4, 0x1, URZ ;  /* 0x0000000104047899 */ /* 0x000fe4000800063f */
[----:B------:R-:W-:-:S04]  /*07a0*/  UIADD3 UR6, -UR7, 0x100000, URZ ;  /* 0x0010000007067890 */ /* 0x000fc8000fffe13f */
[----:B------:R-:W-:Y:S02]  /*07b0*/  USHF.L.U32 UR7, UR6, 0xb, URZ ;  /* 0x0000000b06077899 */ /* 0x000fe4000800063f */
[----:B------:R-:W-:Y:S01]  /*07c0*/  USHF.L.U32 UR6, UR6, 0x1, URZ ;  /* 0x0000000106067899 */ /* 0x000fe2000800063f */
[----:B------:R-:W0:Y:S03]  /*07d0*/  FENCE.VIEW.ASYNC.S ;  /* 0x00000000000073c6 */ /* 0x000e260000000000 */
[----:B0-----:R0:W1:Y:S08]  /*07e0*/  SYNCS.EXCH.64 URZ, [UR8+0x388b0], UR4 ;  /* 0x0388b004083f75b2 */ /* 0x0010700008000100 */
[----:B------:R0:W0:Y:S01]  /*07f0*/  SYNCS.EXCH.64 URZ, [UR8+0x388c0], UR6 ;  /* 0x0388c006083f75b2 */ /* 0x0000220008000100 */
[----:B------:R0:W0:Y:S01]  /*0800*/  SYNCS.EXCH.64 URZ, [UR8+0x388b8], UR4 ;  /* 0x0388b804083f75b2 */ /* 0x0000220008000100 */
[----:B------:R0:W0:Y:S01]  /*0810*/  SYNCS.EXCH.64 URZ, [UR8+0x388c8], UR6 ;  /* 0x0388c806083f75b2 */ /* 0x0000220008000100 */
[----:B------:R-:W-:Y:S01]  /*0820*/  NOP ;  /* 0x0000000000007918 */ /* 0x000fe20000000000 */
.L_x_208:
[----:B------:R-:W-:Y:S01]  /*0830*/  UISETP.NE.AND UP0, UPT, UR9, URZ, UPT ;  /* 0x0000003f0900728c */ /* 0x000fe2000bf05270 */
[----:B------:R-:W-:Y:S01]  /*0840*/  NOP ;  /* 0x0000000000007918 */ /* 0x000fe20000000000 */
[----:B------:R-:W-:Y:S01]  /*0850*/  UMOV UR42, 0x1 ;  /* 0x00000001002a7882 */ /* 0x000fe20000000000 */
[----:B------:R-:W-:Y:S01]  /*0860*/  ULDC.64 UR52, c[0x0][0x208] ;  /* 0x0000820000347ab9 */ /* 0x000fe20000000a00 */
[----:B------:R-:W-:Y:S01]  /*0870*/  USEL UR42, UR42, 0x2, !UP0 ;  /* 0x000000022a2a7887 */ /* 0x000fe2000c000000 */
[----:B01234-:R-:W-:Y:S01]  /*0880*/  BAR.SYNC.DEFER_BLOCKING 0x0 ;  /* 0x0000000000007b1d */ /* 0x01ffe20000010000 */
[----:B------:R-:W-:-:S13]  /*0890*/  PLOP3.LUT P0, PT, PT, PT, UP0, 0x80, 0x0 ;  /* 0x000000000000781c */ /* 0x000fda0003f0f008 */
[----:B------:R-:W-:Y:S05]  /*08a0*/  @!P0 BRA `(.L_x_209) ;  /* 0x000000d800748947 */ /* 0x000fea0003800000 */
.L_x_210:
[----:B------:R-:W-:-:S08]  /*08b0*/  NOP ;  /* 0x0000000000007918 */ /* 0x000fd00000000000 */
[----:B------:R-:W0:Y:S02]  /*08c0*/  USETMAXREG.TRY_ALLOC.CTAPOOL UP0, 0xe8 ;  /* 0x000000e8000079c8 */ /* 0x000e240008000600 */
[----:B0-----:R-:W-:-:S13]  /*08d0*/  PLOP3.LUT P0, PT, PT, PT, UP0, 0x80, 0x0 ;  /* 0x000000000000781c */ /* 0x001fda0003f0f008 */
[----:B------:R-:W-:Y:S05]  /*08e0*/  @!P0 BRA `(.L_x_210) ;  /* 0xfffffffc00f08947 */ /* 0x000fea000383ffff */
[----:B------:R-:W0:Y:S01]  /*08f0*/  S2R R0, SR_TID.X ;  /* 0x0000000000007919 */ /* 0x000e220000002100 */
[----:B------:R-:W1:Y:S01]  /*0900*/  S2UR UR5, SR_CgaCtaId ;  /* 0x00000000000579c3 */ /* 0x000e620000008800 */
[----:B------:R-:W-:-:S07]  /*0910*/  UMOV UR4, 0x400 ;  /* 0x0000040000047882 */ /* 0x000fce0000000000 */
[----:B------:R-:W-:Y:S06]  /*0920*/  BAR.ARV 0x8, 0x180 ;  /* 0x0206000000007b1d */ /* 0x000fec0000002000 */
[----:B-1----:R-:W-:Y:S01]  /*0930*/  ULEA UR4, UR5, UR4, 0x18 ;  /* 0x0000000405047291 */ /* 0x002fe2000f8ec03f */
[----:B0-----:R-:W-:-:S04]  /*0940*/  SHF.R.U32.HI R0, RZ, 0x7, R0 ;  /* 0x00000007ff007819 */ /* 0x001fc80000011600 */
[----:B------:R-:W-:-:S13]  /*0950*/  ISETP.NE.AND P0, PT, R0, 0x1, PT ;  /* 0x000000010000780c */ /* 0x000fda0003f05270 */
[----:B------:R-:W-:Y:S08]  /*0960*/  @!P0 BAR.ARV 0x9, 0x100 ;  /* 0x0244000000008b1d */ /* 0x000ff00000002000 */
[----:B------:R-:W-:Y:S06]  /*0970*/  BAR.SYNC.DEFER_BLOCKING 0x5, 0x180 ;  /* 0x0146000000007b1d */ /* 0x000fec0000010000 */
[----:B------:R-:W0:Y:S01]  /*0980*/  LDS.128 R8, [UR4+0x388d0] ;  /* 0x0388d004ff087984 */ /* 0x000e220008000c00 */
[----:B------:R-:W-:Y:S01]  /*0990*/  ULDC UR4, c[0x0][0xc3c] ;  /* 0x00030f0000047ab9 */ /* 0x000fe20000000800 */
[----:B------:R-:W-:Y:S06]  /*09a0*/  BAR.ARV 0x4, 0x180 ;  /* 0x0106000000007b1d */ /* 0x000fec0000002000 */
[----:B0-----:R-:W-:-:S13]  /*09b0*/  ISETP.GE.AND P0, PT, R11, UR4, PT ;  /* 0x000000040b007c0c */ /* 0x001fda000bf06270 */
[----:B------:R-:W-:Y:S05]  /*09c0*/  @P0 EXIT ;  /* 0x000000000000094d */ /* 0x000fea0003800000 */
[----:B------:R-:W0:Y:S01]  /*09d0*/  S2R R0, SR_TID.X ;  /* 0x0000000000007919 */ /* 0x000e220000002100 */
[----:B------:R-:W-:Y:S01]  /*09e0*/  R2UR UR7, R11 ;  /* 0x000000000b0772ca */ /* 0x000fe200000e0000 */
[----:B------:R-:W-:Y:S01]  /*09f0*/  ULOP3.LUT UR47, UR42, 0x1, URZ, 0xfc, !UPT ;  /* 0x000000012a2f7892 */ /* 0x000fe2000f8efc3f */
[----:B------:R-:W-:Y:S01]  /*0a00*/  R2UR UR6, R9 ;  /* 0x00000000090672ca */ /* 0x000fe200000e0000 */
[----:B------:R-:W-:Y:S01]  /*0a10*/  UMOV UR46, URZ ;  /* 0x0000003f002e7c82 */ /* 0x000fe20008000000 */
[----:B------:R-:W-:Y:S01]  /*0a20*/  R2UR UR5, R10 ;  /* 0x000000000a0572ca */ /* 0x000fe200000e0000 */
[----:B------:R-:W-:Y:S01]  /*0a30*/  UMOV UR45, URZ ;  /* 0x0000003f002d7c82 */ /* 0x000fe20008000000 */
[----:B------:R-:W-:Y:S01]  /*0a40*/  UMOV UR44, URZ ;  /* 0x0000003f002c7c82 */ /* 0x000fe20008000000 */
[----:B0-----:R-:W-:-:S05]  /*0a50*/  VIADD R0, R0, 0xffffff80 ;  /* 0xffffff8000007836 */ /* 0x001fca0000000000 */
[----:B------:R-:W-:-:S04]  /*0a60*/  SHF.R.S32.HI R3, RZ, 0x1f, R0 ;  /* 0x0000001fff037819 */ /* 0x000fc80000011400 */
[CC--:B------:R-:W-:Y:S02]  /*0a70*/  LEA.HI R2, R3.reuse, R0.reuse, RZ, 0x7 ;  /* 0x0000000003027211 */ /* 0x0c0fe400078f38ff */
[----:B------:R-:W-:Y:S02]  /*0a80*/  LEA.HI R4, R3, R0, RZ, 0x5 ;  /* 0x0000000003047211 */ /* 0x000fe400078f28ff */
[----:B------:R-:W-:-:S03]  /*0a90*/  LOP3.LUT R5, R2, 0xffffff80, RZ, 0xc0, !PT ;  /* 0xffffff8002057812 */ /* 0x000fc600078ec0ff */
[----:B------:R-:W-:Y:S02]  /*0aa0*/  IMAD.SHL.U32 R6, R4, 0x20, RZ ;  /* 0x0000002004067824 */ /* 0x000fe400078e00ff */
[----:B------:R-:W-:Y:S01]  /*0ab0*/  IMAD.IADD R13, R0, 0x1, -R5 ;  /* 0x00000001000d7824 */ /* 0x000fe200078e0a05 */
[CC--:B------:R-:W-:Y:S02]  /*0ac0*/  LEA.HI R5, R3.reuse, R0.reuse, RZ, 0x2 ;  /* 0x0000000003057211 */ /* 0x0c0fe400078f10ff */
[----:B------:R-:W-:Y:S02]  /*0ad0*/  LEA.HI R3, R3, R0, RZ, 0x4 ;  /* 0x0000000003037211 */ /* 0x000fe400078f20ff */
[----:B------:R-:W-:Y:S01]  /*0ae0*/  SHF.R.S32.HI R8, RZ, 0x1f, R13 ;  /* 0x0000001fff087819 */ /* 0x000fe2000001140d */
[----:B------:R-:W-:Y:S01]  /*0af0*/  STL [R1+0x28], R13 ;  /* 0x0000280d01007387 */ /* 0x000fe20000100800 */
[----:B------:R-:W-:Y:S02]  /*0b00*/  LOP3.LUT R11, R5, 0xfffffffc, RZ, 0xc0, !PT ;  /* 0xfffffffc050b7812 */ /* 0x000fe400078ec0ff */
[----:B------:R-:W-:-:S02]  /*0b10*/  LOP3.LUT R5, R3, 0x3fffff0, RZ, 0xc0, !PT ;  /* 0x03fffff003057812 */ /* 0x000fc400078ec0ff */
[----:B------:R-:W-:Y:S01]  /*0b20*/  SHF.R.S32.HI R4, RZ, 0x4, R3 ;  /* 0x00000004ff047819 */ /* 0x000fe20000011403 */
[----:B------:R-:W-:Y:S01]  /*0b30*/  IMAD.IADD R12, R0, 0x1, -R11 ;  /* 0x00000001000c7824 */ /* 0x000fe200078e0a0b */
[----:B------:R-:W-:Y:S01]  /*0b40*/  LEA.HI R9, R8, R13, RZ, 0x2 ;  /* 0x0000000d08097211 */ /* 0x000fe200078f10ff */
[----:B------:R-:W-:Y:S01]  /*0b50*/  IMAD.IADD R5, R0, 0x1, -R5 ;  /* 0x0000000100057824 */ /* 0x000fe200078e0a05 */
[----:B------:R-:W-:Y:S02]  /*0b60*/  LEA.HI R0, R3, R4, RZ, 0x1 ;  /* 0x0000000403007211 */ /* 0x000fe400078f08ff */
[--C-:B------:R-:W-:Y:S02]  /*0b70*/  SHF.R.S32.HI R10, RZ, 0x2, R9.reuse ;  /* 0x00000002ff0a7819 */ /* 0x100fe40000011409 */
[----:B------:R-:W-:Y:S02]  /*0b80*/  SHF.R.S32.HI R7, RZ, 0x1f, R9 ;  /* 0x0000001fff077819 */ /* 0x000fe40000011409 */
[----:B------:R-:W-:-:S02]  /*0b90*/  SHF.R.S32.HI R3, RZ, 0x7, R2 ;  /* 0x00000007ff037819 */ /* 0x000fc40000011402 */
[----:B------:R-:W-:Y:S02]  /*0ba0*/  LEA.HI R11, R7, R10, RZ, 0x3 ;  /* 0x0000000a070b7211 */ /* 0x000fe400078f18ff */
[----:B------:R-:W-:Y:S02]  /*0bb0*/  LEA.HI R2, R2, R3, RZ, 0x1 ;  /* 0x0000000302027211 */ /* 0x000fe400078f08ff */
[----:B------:R-:W-:Y:S02]  /*0bc0*/  LOP3.LUT R6, R6, 0xfffffc00, RZ, 0xc0, !PT ;  /* 0xfffffc0006067812 */ /* 0x000fe400078ec0ff */
[----:B------:R-:W-:Y:S02]  /*0bd0*/  LOP3.LUT R7, R0, 0x1ffffffe, RZ, 0xc0, !PT ;  /* 0x1ffffffe00077812 */ /* 0x000fe400078ec0ff */
[----:B------:R-:W-:Y:S01]  /*0be0*/  LOP3.LUT R11, R11, 0xfffffff8, RZ, 0xc0, !PT ;  /* 0xfffffff80b0b7812 */ /* 0x000fe200078ec0ff */
[----:B------:R-:W-:Y:S01]  /*0bf0*/  IMAD R6, R5, 0x40, R6 ;  /* 0x0000004005067824 */ /* 0x000fe200078e0206 */
[----:B------:R-:W-:Y:S01]  /*0c00*/  LEA.HI R8, R8, R13, RZ, 0x5 ;  /* 0x0000000d08087211 */ /* 0x000fe200078f28ff */
[----:B------:R-:W-:Y:S01]  /*0c10*/  IMAD.IADD R7, R4, 0x1, -R7 ;  /* 0x0000000104077824 */ /* 0x000fe200078e0a07 */
[----:B------:R-:W-:Y:S01]  /*0c20*/  LOP3.LUT R2, R2, 0x3fffffe, RZ, 0xc0, !PT ;  /* 0x03fffffe02027812 */ /* 0x000fe200078ec0ff */
[----:B------:R-:W-:Y:S01]  /*0c30*/  IMAD.IADD R11, R10, 0x1, -R11 ;  /* 0x000000010a0b7824 */ /* 0x000fe200078e0a0b */
[----:B------:R-:W-:-:S02]  /*0c40*/  LEA.HI R0, R12, R12, RZ, 0x1 ;  /* 0x0000000c0c007211 */ /* 0x000fc400078f08ff */
[----:B------:R-:W-:Y:S01]  /*0c50*/  SHF.R.S32.HI R8, RZ, 0x5, R8 ;  /* 0x00000005ff087819 */ /* 0x000fe20000011408 */
[----:B------:R-:W-:Y:S01]  /*0c60*/  IMAD.IADD R2, R3, 0x1, -R2 ;  /* 0x0000000103027824 */ /* 0x000fe200078e0a02 */
[----:B------:R-:W-:Y:S01]  /*0c70*/  LOP3.LUT R3, R0, 0x1ffffffe, RZ, 0xc0, !PT ;  /* 0x1ffffffe00037812 */ /* 0x000fe200078ec0ff */
[----:B------:R-:W-:Y:S01]  /*0c80*/  IMAD R0, R7, 0x8, R6 ;  /* 0x0000000807007824 */ /* 0x000fe200078e0206 */
[----:B------:R-:W-:Y:S01]  /*0c90*/  LOP3.LUT R9, R9, 0x7ffffffc, RZ, 0xc0, !PT ;  /* 0x7ffffffc09097812 */ /* 0x000fe200078ec0ff */
[----:B------:R-:W-:Y:S02]  /*0ca0*/  IMAD R11, R8, 0x10, R11 ;  /* 0x00000010080b7824 */ /* 0x000fe400078e020b */
[----:B------:R-:W-:Y:S01]  /*0cb0*/  IMAD.IADD R3, R12, 0x1, -R3 ;  /* 0x000000010c037824 */ /* 0x000fe200078e0a03 */
[----:B------:R0:W-:Y:S01]  /*0cc0*/  STL [R1+0x34], R0 ;  /* 0x0000340001007387 */ /* 0x0001e20000100800 */
[----:B------:R-:W-:-:S04]  /*0cd0*/  IMAD.IADD R9, R13, 0x1, -R9 ;  /* 0x000000010d097824 */ /* 0x000fc800078e0a09 */
[----:B------:R-:W-:-:S04]  /*0ce0*/  IMAD.SHL.U32 R16, R9, 0x2, RZ ;  /* 0x0000000209107824 */ /* 0x000fc800078e00ff */
[----:B------:R-:W-:Y:S02]  /*0cf0*/  VIADD R20, R16, 0x10 ;  /* 0x0000001010147836 */ /* 0x000fe40000000000 */
[----:B0-----:R-:W-:Y:S02]  /*0d00*/  IMAD R0, R2, 0x40, R11 ;  /* 0x0000004002007824 */ /* 0x001fe400078e020b */
[C---:B------:R-:W-:Y:S01]  /*0d10*/  VIADD R13, R16.reuse, 0x28 ;  /* 0x00000028100d7836 */ /* 0x040fe20000000000 */
[----:B------:R-:W-:Y:S01]  /*0d20*/  SHF.R.S32.HI R2, RZ, 0x1f, R20 ;  /* 0x0000001fff027819 */ /* 0x000fe20000011414 */
[C---:B------:R-:W-:Y:S01]  /*0d30*/  VIADD R5, R16.reuse, 0x40 ;  /* 0x0000004010057836 */ /* 0x040fe20000000000 */
[----:B------:R0:W-:Y:S01]  /*0d40*/  STL [R1+0x2c], R0 ;  /* 0x00002c0001007387 */ /* 0x0001e20000100800 */
[C---:B------:R-:W-:Y:S01]  /*0d50*/  VIADD R4, R16.reuse, 0x48 ;  /* 0x0000004810047836 */ /* 0x040fe20000000000 */
[----:B------:R-:W-:Y:S01]  /*0d60*/  SHF.R.S32.HI R2, RZ, 0x1f, R13 ;  /* 0x0000001fff027819 */ /* 0x000fe2000001140d */
        /* <DEDUP_REMOVED lines=8> */
[----:B0-----:R-:W-:Y:S01]  /*0df0*/  IMAD R0, R3, 0x8, R0 ;  /* 0x0000000803007824 */ /* 0x001fe200078e0200 */
[----:B------:R-:W-:Y:S01]  /*0e00*/  SHF.R.S32.HI R5, RZ, 0x1f, R227 ;  /* 0x0000001fff057819 */ /* 0x000fe200000114e3 */
        /* <DEDUP_REMOVED lines=38> */
[----:B------:R-:W-:Y:S01]  /*1070*/  VIADD R17, R16, 0xe0 ;  /* 0x000000e010117836 */ /* 0x000fe20000000000 */
[----:B0-----:R-:W-:-:S07]  /*1080*/  SHF.R.S32.HI R2, RZ, 0x1f, R19 ;  /* 0x0000001fff027819 */ /* 0x001fce0000011413 */
.L_x_260:
[----:B------:R-:W-:Y:S01]  /*1090*/  ULDC.64 UR8, c[0x0][0xc88] ;  /* 0x0003220000087ab9 */ /* 0x000fe20000000a00 */
[----:B------:R-:W-:Y:S01]  /*10a0*/  ULDC.64 UR10, c[0x0][0xa20] ;  /* 0x00028800000a7ab9 */ /* 0x000fe20000000a00 */
[----:B------:R-:W-:Y:S02]  /*10b0*/  UIMAD.WIDE UR8, UR7, 0x4, UR8 ;  /* 0x00000004070878a5 */ /* 0x000fe4000f8e0208 */
[----:B------:R-:W-:Y:S01]  /*10c0*/  UISETP.NE.U32.AND UP1, UPT, UR10, URZ, UPT ;  /* 0x0000003f0a00728c */ /* 0x000fe2000bf25070 */
[----:B------:R-:W-:Y:S01]  /*10d0*/  ULDC UR4, c[0x0][0x424] ;  /* 0x0001090000047ab9 */ /* 0x000fe20000000800 */
[----:B------:R-:W-:Y:S02]  /*10e0*/  ULDC UR7, c[0x0][0x2f0] ;  /* 0x0000bc0000077ab9 */ /* 0x000fe40000000800 */
[----:B0123--:R-:W-:Y:S02]  /*10f0*/  IMAD.U32 R2, RZ, RZ, UR8 ;  /* 0x00000008ff027e24 */ /* 0x00ffe4000f8e00ff */
[----:B------:R-:W-:Y:S01]  /*1100*/  IMAD.U32 R3, RZ, RZ, UR9 ;  /* 0x00000009ff037e24 */ /* 0x000fe2000f8e00ff */
[----:B------:R-:W-:-:S04]  /*1110*/  ULDC.64 UR8, c[0x0][0xa28] ;  /* 0x00028a0000087ab9 */ /* 0x000fc80000000a00 */
[----:B------:R-:W2:Y:S01]  /*1120*/  LDG.E R2, desc[UR52][R2.64] ;  /* 0x0000003402027981 */ /* 0x000ea2000c1e1900 */
[----:B------:R-:W-:Y:S02]  /*1130*/  UISETP.NE.U32.AND UP0, UPT, UR8, URZ, UPT ;  /* 0x0000003f0800728c */ /* 0x000fe4000bf05070 */
[----:B------:R-:W-:Y:S02]  /*1140*/  UISETP.NE.AND.EX UP1, UPT, UR11, URZ, UPT, UP1 ;  /* 0x0000003f0b00728c */ /* 0x000fe4000bf25310 */
[----:B------:R-:W-:-:S04]  /*1150*/  UISETP.NE.AND.EX UP0, UPT, UR9, URZ, UPT, UP0 ;  /* 0x0000003f0900728c */ /* 0x000fc8000bf05300 */
[----:B------:R-:W-:Y:S02]  /*1160*/  PLOP3.LUT P1, PT, PT, PT, UP1, 0x80, 0x0 ;  /* 0x000000000000781c */ /* 0x000fe40003f2f018 */
[----:B------:R-:W-:Y:S02]  /*1170*/  PLOP3.LUT P0, PT, PT, PT, UP0, 0x80, 0x0 ;  /* 0x000000000000781c */ /* 0x000fe40003f0f008 */
[----:B--2---:R-:W-:-:S13]  /*1180*/  R2UR UR36, R2 ;  /* 0x00000000022472ca */ /* 0x004fda00000e0000 */
[----:B------:R-:W-:Y:S02]  /*1190*/  USHF.R.S32.HI UR37, URZ, 0x1f, UR36 ;  /* 0x0000001f3f257899 */ /* 0x000fe40008011424 */
[----:B------:R-:W-:-:S04]  /*11a0*/  @UP0 ULEA UR8, UP2, UR36, UR8, 0x2 ;  /* 0x0000000824080291 */ /* 0x000fc8000f84103f */
[----:B------:R-:W-:Y:S02]  /*11b0*/  @UP0 ULEA.HI.X UR9, UR36, UR9, UR37, 0x2, UP2 ;  /* 0x0000000924090291 */ /* 0x000fe400090f1425 */
[----:B------:R-:W-:Y:S01]  /*11c0*/  @UP1 ULEA UR10, UP0, UR36, UR10, 0x2 ;  /* 0x0000000a240a1291 */ /* 0x000fe2000f80103f */
[----:B------:R-:W-:-:S03]  /*11d0*/  IMAD.U32 R2, RZ, RZ, UR8 ;  /* 0x00000008ff027e24 */ /* 0x000fc6000f8e00ff */
[----:B------:R-:W-:Y:S01]  /*11e0*/  @UP1 ULEA.HI.X UR11, UR36, UR11, UR37, 0x2, UP0 ;  /* 0x0000000b240b1291 */ /* 0x000fe200080f1425 */
[----:B------:R-:W-:Y:S01]  /*11f0*/  IMAD.U32 R3, RZ, RZ, UR9 ;  /* 0x00000009ff037e24 */ /* 0x000fe2000f8e00ff */
[----:B------:R-:W-:Y:S01]  /*1200*/  ULDC.64 UR8, c[0x0][0x418] ;  /* 0x0001060000087ab9 */ /* 0x000fe20000000a00 */
[----:B------:R-:W-:-:S03]  /*1210*/  IMAD.U32 R4, RZ, RZ, UR10 ;  /* 0x0000000aff047e24 */ /* 0x000fc6000f8e00ff */
[----:B------:R-:W-:Y:S01]  /*1220*/  IMAD.U32 R5, RZ, RZ, UR11 ;  /* 0x0000000bff057e24 */ /* 0x000fe2000f8e00ff */
[----:B------:R-:W2:Y:S04]  /*1230*/  @P0 LDG.E R2, desc[UR52][R2.64] ;  /* 0x0000003402020981 */ /* 0x000ea8000c1e1900 */
[----:B------:R-:W3:Y:S01]  /*1240*/  @P1 LDG.E R4, desc[UR52][R4.64] ;  /* 0x0000003404041981 */ /* 0x000ee2000c1e1900 */
[----:B------:R-:W-:Y:S01]  /*1250*/  UISETP.NE.U32.AND UP0, UPT, UR8, URZ, UPT ;  /* 0x0000003f0800728c */ /* 0x000fe2000bf05070 */
[----:B------:R-:W-:Y:S01]  /*1260*/  UMOV UR54, URZ ;  /* 0x0000003f00367c82 */ /* 0x000fe20008000000 */
[----:B------:R-:W-:Y:S02]  /*1270*/  ULOP3.LUT UR8, UR5, 0xff000000, URZ, 0xc0, !UPT ;  /* 0xff00000005087892 */ /* 0x000fe4000f8ec03f */
[----:B------:R-:W-:Y:S01]  /*1280*/  UISETP.NE.AND.EX UP0, UPT, UR9, URZ, UPT, UP0 ;  /* 0x0000003f0900728c */ /* 0x000fe2000bf05300 */
[----:B------:R-:W-:-:S03]  /*1290*/  UMOV UR38, UR6 ;  /* 0x0000000600267c82 */ /* 0x000fc60008000000 */
[----:B------:R-:W-:-:S04]  /*12a0*/  USEL UR4, UR4, 0x1, UP0 ;  /* 0x0000000104047887 */ /* 0x000fc80008000000 */
[----:B------:R-:W-:Y:S01]  /*12b0*/  UIMAD UR4, UR4, UR7, URZ ;  /* 0x00000007040472a4 */ /* 0x000fe2000f8e023f */
[----:B--2---:R-:W-:-:S06]  /*12c0*/  @P0 R2UR UR54, R2 ;  /* 0x00000000023602ca */ /* 0x004fcc00000e0000 */
[----:B---3--:R-:W-:Y:S01]  /*12d0*/  @P1 R2UR UR4, R4 ;  /* 0x00000000040412ca */ /* 0x008fe200000e0000 */
[----:B----45:R-:W-:-:S14]  /*12e0*/  @P1 BRA `(.L_x_211) ;  /* 0x0000000000341947 */ /* 0x030fdc0003800000 */
[----:B------:R-:W-:Y:S02]  /*12f0*/  ULDC.64 UR6, c[0x0][0xa08] ;  /* 0x0002820000067ab9 */ /* 0x000fe40000000a00 */
[----:B------:R-:W-:-:S04]  /*1300*/  ISETP.NE.U32.AND P0, PT, RZ, UR6, PT ;  /* 0x00000006ff007c0c */ /* 0x000fc8000bf05070 */
[----:B------:R-:W-:-:S13]  /*1310*/  ISETP.NE.AND.EX P0, PT, RZ, UR7, PT, P0 ;  /* 0x00000007ff007c0c */ /* 0x000fda000bf05300 */
[----:B------:R-:W-:Y:S05]  /*1320*/  @!P0 BRA `(.L_x_211) ;  /* 0x0000000000248947 */ /* 0x000fea0003800000 */
[----:B------:R-:W-:Y:S02]  /*1330*/  ULDC.64 UR6, c[0x0][0xa08] ;  /* 0x0002820000067ab9 */ /* 0x000fe40000000a00 */
[----:B------:R-:W-:-:S06]  /*1340*/  UIMAD.WIDE UR6, UR36, 0x4, UR6 ;  /* 0x00000004240678a5 */ /* 0x000fcc000f8e0206 */
[----:B------:R-:W-:Y:S02]  /*1350*/  IMAD.U32 R2, RZ, RZ, UR6 ;  /* 0x00000006ff027e24 */ /* 0x000fe4000f8e00ff */
[----:B------:R-:W-:-:S05]  /*1360*/  IMAD.U32 R3, RZ, RZ, UR7 ;  /* 0x00000007ff037e24 */ /* 0x000fca000f8e00ff */
[----:B------:R-:W2:Y:S04]  /*1370*/  LDG.E R4, desc[UR52][R2.64] ;  /* 0x0000003402047981 */ /* 0x000ea8000c1e1900 */
[----:B------:R-:W3:Y:S01]  /*1380*/  LDG.E R0, desc[UR52][R2.64+0x4] ;  /* 0x0000043402007981 */ /* 0x000ee2000c1e1900 */
[----:B--2---:R-:W-:Y:S02]  /*1390*/  R2UR UR4, R4 ;  /* 0x00000000040472ca */ /* 0x004fe400000e0000 */
[----:B---3--:R-:W-:-:S13]  /*13a0*/  R2UR UR6, R0 ;  /* 0x00000000000672ca */ /* 0x008fda00000e0000 */
[----:B------:R-:W-:-:S12]  /*13b0*/  UIADD3 UR4, -UR4, UR6, URZ ;  /* 0x0000000604047290 */ /* 0x000fd8000fffe13f */
.L_x_211:
[----:B------:R-:W-:Y:S02]  /*13c0*/  UIADD3 UR54, -UR54, UR4, URZ ;  /* 0x0000000436367290 */ /* 0x000fe4000fffe13f */
[----:B------:R-:W-:Y:S02]  /*13d0*/  ULOP3.LUT UR4, UR5, 0xff0000, URZ, 0xc0, !UPT ;  /* 0x00ff000005047892 */ /* 0x000fe4000f8ec03f */
[----:B------:R-:W-:Y:S02]  /*13e0*/  UISETP.GE.AND UP0, UPT, UR54, 0x1, UPT ;  /* 0x000000013600788c */ /* 0x000fe4000bf06270 */
[----:B------:R-:W-:Y:S02]  /*13f0*/  USHF.R.U32.HI UR8, URZ, 0x8, UR8 ;  /* 0x000000083f087899 */ /* 0x000fe40008011608 */
[----:B------:R-:W-:Y:S02]  /*1400*/  UIADD3 UR6, UR54, 0x7f, URZ ;  /* 0x0000007f36067890 */ /* 0x000fe4000fffe03f */
[----:B------:R-:W-:Y:S01]  /*1410*/  PLOP3.LUT P0, PT, PT, PT, UP0, 0x80, 0x0 ;  /* 0x000000000000781c */ /* 0x000fe20003f0f008 */
[----:B------:R-:W-:-:S02]  /*1420*/  ULEA.HI UR8, UR4, UR8, URZ, 0x10 ;  /* 0x0000000804087291 */ /* 0x000fc4000f8f803f */
[----:B------:R-:W-:Y:S02]  /*1430*/  USHF.R.S32.HI UR4, URZ, 0x1f, UR6 ;  /* 0x0000001f3f047899 */ /* 0x000fe40008011406 */
[----:B------:R-:W-:Y:S02]  /*1440*/  ULOP3.LUT UR39, UR8, 0xff, URZ, 0xc0, !UPT ;  /* 0x000000ff08277892 */ /* 0x000fe4000f8ec03f */
[----:B------:R-:W-:Y:S02]  /*1450*/  ULEA.HI UR6, UR4, UR6, URZ, 0x7 ;  /* 0x0000000604067291 */ /* 0x000fe4000f8f383f */
[----:B------:R-:W-:Y:S01]  /*1460*/  ULOP3.LUT UR40, UR5, 0xffff, URZ, 0xc0, !UPT ;  /* 0x0000ffff05287892 */ /* 0x000fe2000f8ec03f */
[----:B------:R-:W-:Y:S01]  /*1470*/  UMOV UR4, URZ ;  /* 0x0000003f00047c82 */ /* 0x000fe20008000000 */
[----:B------:R-:W-:Y:S02]  /*1480*/  USHF.R.U32.HI UR43, URZ, 0x10, UR8 ;  /* 0x000000103f2b7899 */ /* 0x000fe40008011608 */
[----:B------:R-:W-:Y:S01]  /*1490*/  USHF.R.S32.HI UR9, URZ, 0x7, UR6 ;  /* 0x000000073f097899 */ /* 0x000fe20008011406 */
[----:B------:R-:W-:Y:S11]  /*14a0*/  @!P0 BRA `(.L_x_212) ;  /* 0x0000000000908947 */ /* 0x000ff60003800000 */
[----:B------:R-:W-:Y:S01]  /*14b0*/  UISETP.NE.AND UP0, UPT, UR43, URZ, UPT ;  /* 0x0000003f2b00728c */ /* 0x000fe2000bf05270 */
[----:B------:R-:W-:-:S03]  /*14c0*/  ULDC UR4, c[0x0][0x9f0] ;  /* 0x00027c0000047ab9 */ /* 0x000fc60000000800 */
[----:B------:R-:W-:-:S03]  /*14d0*/  USEL UR10, UR43, UR4, UP0 ;  /* 0x000000042b0a7287 */ /* 0x000fc60008000000 */
[----:B------:R-:W-:Y:S01]  /*14e0*/  UMOV UR4, URZ ;  /* 0x0000003f00047c82 */ /* 0x000fe20008000000 */
[----:B------:R-:W-:Y:S02]  /*14f0*/  UIADD3 UR6, UR9, -0x1, UR10 ;  /* 0xffffffff09067890 */ /* 0x000fe4000fffe00a */
[----:B------:R-:W-:-:S04]  /*1500*/  IMAD.U32 R3, RZ, RZ, UR10 ;  /* 0x0000000aff037e24 */ /* 0x000fc8000f8e00ff */
[----:B------:R-:W-:Y:S01]  /*1510*/  IMAD.U32 R4, RZ, RZ, UR6 ;  /* 0x00000006ff047e24 */ /* 0x000fe2000f8e00ff */
[-C--:B------:R-:W-:Y:S01]  /*1520*/  IABS R0, R3.reuse ;  /* 0x0000000300007213 */ /* 0x080fe20000000000 */
[----:B------:R-:W-:Y:S01]  /*1530*/  ULOP3.LUT UR6, UR6, UR10, URZ, 0x3c, !UPT ;  /* 0x0000000a06067292 */ /* 0x000fe2000f8e3c3f */
[----:B------:R-:W-:Y:S02]  /*1540*/  IABS R5, R3 ;  /* 0x0000000300057213 */ /* 0x000fe40000000000 */
        /* <DEDUP_REMOVED lines=26> */
.L_x_212:
[----:B------:R-:W-:Y:S01]  /*16f0*/  UIMAD UR41, UR39, UR4, URZ ;  /* 0x00000004272972a4 */ /* 0x000fe2000f8e023f */
[----:B------:R-:W-:Y:S01]  /*1700*/  IMAD.U32 R0, RZ, RZ, UR9 ;  /* 0x00000009ff007e24 */ /* 0x000fe2000f8e00ff */
[----:B------:R-:W-:Y:S01]  /*1710*/  PLOP3.LUT P0, PT, PT, PT, PT, 0x80, 0x0 ;  /* 0x000000000000781c */ /* 0x000fe20003f0f070 */
[----:B------:R-:W-:Y:S01]  /*1720*/  IMAD.U32 R3, RZ, RZ, UR4 ;  /* 0x00000004ff037e24 */ /* 0x000fe2000f8e00ff */
[----:B------:R-:W-:Y:S01]  /*1730*/  CS2R R28, SRZ ;  /* 0x00000000001c7805 */ /* 0x000fe2000001ff00 */
[----:B------:R-:W-:Y:S01]  /*1740*/  IMAD.MOV.U32 R2, RZ, RZ, RZ ;  /* 0x000000ffff027224 */ /* 0x000fe200078e00ff */
[----:B------:R-:W-:Y:S02]  /*1750*/  CS2R R24, SRZ ;  /* 0x0000000000187805 */ /* 0x000fe4000001ff00 */
[----:B------:R-:W-:Y:S02]  /*1760*/  CS2R R30, SRZ ;  /* 0x00000000001e7805 */ /* 0x000fe4000001ff00 */
[----:B------:R-:W-:-:S02]  /*1770*/  VIADDMNMX R0, R3, UR41, R0, PT ;  /* 0x0000002903007c46 */ /* 0x000fc4000b800100 */
[----:B------:R-:W-:Y:S02]  /*1780*/  CS2R R26, SRZ ;  /* 0x00000000001a7805 */ /* 0x000fe4000001ff00 */
[----:B------:R-:W-:Y:S02]  /*1790*/  CS2R R36, SRZ ;  /* 0x0000000000247805 */ /* 0x000fe4000001ff00 */
[----:B------:R-:W-:Y:S02]  /*17a0*/  CS2R R32, SRZ ;  /* 0x0000000000207805 */ /* 0x000fe4000001ff00 */
[----:B------:R-:W-:Y:S01]  /*17b0*/  R2UR UR49, R0 ;  /* 0x00000000003172ca */ /* 0x000fe200000e0000 */
[----:B------:R-:W-:Y:S01]  /*17c0*/  IMAD.MOV.U32 R0, RZ, RZ, RZ ;  /* 0x000000ffff007224 */ /* 0x000fe200078e00ff */
        /* <DEDUP_REMOVED lines=10> */
[----:B------:R-:W-:Y:S01]  /*1870*/  CS2R R60, SRZ ;  /* 0x00000000003c7805 */ /* 0x000fe2000001ff00 */
[----:B------:R-:W-:Y:S01]  /*1880*/  UISETP.GT.AND UP0, UPT, UR49, UR41, UPT ;  /* 0x000000293100728c */ /* 0x000fe2000bf04270 */
[----:B------:R-:W-:Y:S02]  /*1890*/  CS2R R56, SRZ ;  /* 0x0000000000387805 */ /* 0x000fe4000001ff00 */
[----:B------:R-:W-:Y:S02]  /*18a0*/  CS2R R62, SRZ ;  /* 0x00000000003e7805 */ /* 0x000fe4000001ff00 */
[----:B------:R-:W-:-:S02]  /*18b0*/  CS2R R58, SRZ ;  /* 0x00000000003a7805 */ /* 0x000fc4000001ff00 */
[----:B------:R-:W-:Y:S02]  /*18c0*/  CS2R R68, SRZ ;  /* 0x0000000000447805 */ /* 0x000fe4000001ff00 */
[----:B------:R-:W-:Y:S02]  /*18d0*/  CS2R R64, SRZ ;  /* 0x0000000000407805 */ /* 0x000fe4000001ff00 */
[----:B------:R-:W-:Y:S02]  /*18e0*/  PLOP3.LUT P1, PT, PT, PT, UP0, 0x80, 0x0 ;  /* 0x000000000000781c */ /* 0x000fe40003f2f008 */
        /* <DEDUP_REMOVED lines=42> */
[----:B------:R-:W-:Y:S06]  /*1b90*/  @!P1 BRA `(.L_x_213) ;  /* 0x0000006400289947 */ /* 0x000fec0003800000 */
[----:B------:R-:W0:Y:S01]  /*1ba0*/  S2R R152, SR_TID.X ;  /* 0x0000000000987919 */ /* 0x000e220000002100 */
[----:B------:R-:W1:Y:S01]  /*1bb0*/  S2UR UR48, SR_CgaCtaId ;  /* 0x00000000003079c3 */ /* 0x000e620000008800 */
[----:B------:R-:W-:Y:S02]  /*1bc0*/  UMOV UR51, 0x400 ;  /* 0x0000040000337882 */ /* 0x000fe40000000000 */
[----:B-1----:R-:W-:-:S04]  /*1bd0*/  ULEA UR51, UR48, UR51, 0x18 ;  /* 0x0000003330337291 */ /* 0x002fc8000f8ec03f */
[----:B------:R-:W-:Y:S01]  /*1be0*/  UIADD3 UR6, UR51, 0x20400, URZ ;  /* 0x0002040033067890 */ /* 0x000fe2000fffe03f */
[----:B0-----:R-:W-:-:S03]  /*1bf0*/  VIADD R0, R152, 0xffffff80 ;  /* 0xffffff8098007836 */ /* 0x001fc60000000000 */
[----:B------:R-:W-:Y:S02]  /*1c00*/  ULOP3.LUT UP0, URZ, UR6, 0x3ff, URZ, 0xc0, !UPT ;  /* 0x000003ff063f7892 */ /* 0x000fe4000f80c03f */
[----:B------:R-:W-:-:S04]  /*1c10*/  SHF.R.S32.HI R3, RZ, 0x1f, R0 ;  /* 0x0000001fff037819 */ /* 0x000fc80000011400 */
[----:B------:R-:W-:Y:S02]  /*1c20*/  PLOP3.LUT P0, PT, PT, PT, UP0, 0x80, 0x0 ;  /* 0x000000000000781c */ /* 0x000fe40003f0f008 */
[----:B------:R-:W-:-:S04]  /*1c30*/  LEA.HI R3, R3, R0, RZ, 0x7 ;  /* 0x0000000003037211 */ /* 0x000fc800078f38ff */
[----:B------:R-:W-:-:S06]  /*1c40*/  SHF.R.S32.HI R3, RZ, 0x7, R3 ;  /* 0x00000007ff037819 */ /* 0x000fcc0000011403 */
[----:B------:R-:W0:Y:S02]  /*1c50*/  SHFL.IDX PT, R3, R3, RZ, 0x1f ;  /* 0x00001fff03037589 */ /* 0x000e2400000e0000 */
[----:B0-----:R-:W-:-:S13]  /*1c60*/  R2UR UR4, R3 ;  /* 0x00000000030472ca */ /* 0x001fda00000e0000 */
        /* <DEDUP_REMOVED lines=23> */
.L_x_214:
[----:B------:R-:W-:Y:S01]  /*1de0*/  ULDC.64 UR6, c[0x0][0x998] ;  /* 0x0002660000067ab9 */ /* 0x000fe20000000a00 */
[----:B------:R-:W-:Y:S01]  /*1df0*/  ULDC.64 UR4, c[0x0][0x990] ;  /* 0x0002640000047ab9 */ /* 0x000fe20000000a00 */
[----:B------:R-:W-:Y:S02]  /*1e00*/  ISETP.NE.U32.AND P1, PT, RZ, UR6, PT ;  /* 0x00000006ff007c0c */ /* 0x000fe4000bf25070 */
[----:B------:R-:W-:Y:S02]  /*1e10*/  ISETP.NE.U32.AND P0, PT, RZ, UR4, PT ;  /* 0x00000004ff007c0c */ /* 0x000fe4000bf05070 */
[----:B------:R-:W-:Y:S02]  /*1e20*/  ISETP.NE.AND.EX P1, PT, RZ, UR7, PT, P1 ;  /* 0x00000007ff007c0c */ /* 0x000fe4000bf25310 */
[----:B------:R-:W-:-:S11]  /*1e30*/  ISETP.NE.AND.EX P0, PT, RZ, UR5, PT, P0 ;  /* 0x00000005ff007c0c */ /* 0x000fd6000bf05300 */
[----:B------:R-:W0:Y:S08]  /*1e40*/  @P1 LDC.64 R8, c[0x0][0x9b8] ;  /* 0x00026e00ff081b82 */ /* 0x000e300000000a00 */
[----:B------:R-:W1:Y:S08]  /*1e50*/  @P0 LDC.64 R6, c[0x0][0x9a8] ;  /* 0x00026a00ff060b82 */ /* 0x000e700000000a00 */
[----:B------:R-:W2:Y:S08]  /*1e60*/  @P0 LDC.64 R10, c[0x0][0x9b0] ;  /* 0x00026c00ff0a0b82 */ /* 0x000eb00000000a00 */
[----:B------:R-:W3:Y:S01]  /*1e70*/  @P1 LDC.64 R12, c[0x0][0x9c0] ;  /* 0x00027000ff0c1b82 */ /* 0x000ee20000000a00 */
[----:B0-----:R-:W-:-:S02]  /*1e80*/  @P1 IMAD R2, R8, UR37, RZ ;  /* 0x0000002508021c24 */ /* 0x001fc4000f8e02ff */
[----:B------:R-:W-:-:S04]  /*1e90*/  @P1 IMAD.WIDE.U32 R4, R8, UR36, RZ ;  /* 0x0000002408041c25 */ /* 0x000fc8000f8e00ff */
[----:B------:R-:W-:Y:S02]  /*1ea0*/  @P1 IMAD R9, R9, UR36, R2 ;  /* 0x0000002409091c24 */ /* 0x000fe4000f8e0202 */
[C---:B-1----:R-:W-:Y:S02]  /*1eb0*/  @P0 IMAD R0, R6.reuse, UR37, RZ ;  /* 0x0000002506000c24 */ /* 0x042fe4000f8e02ff */
[----:B------:R-:W-:-:S04]  /*1ec0*/  @P0 IMAD.WIDE.U32 R2, R6, UR36, RZ ;  /* 0x0000002406020c25 */ /* 0x000fc8000f8e00ff */
[----:B------:R-:W-:Y:S02]  /*1ed0*/  @P0 IMAD R7, R7, UR36, R0 ;  /* 0x0000002407070c24 */ /* 0x000fe4000f8e0200 */
[----:B------:R-:W-:Y:S02]  /*1ee0*/  @P1 IMAD.IADD R5, R5, 0x1, R9 ;  /* 0x0000000105051824 */ /* 0x000fe400078e0209 */
[----:B------:R-:W-:Y:S02]  /*1ef0*/  @P0 IMAD.IADD R3, R3, 0x1, R7 ;  /* 0x0000000103030824 */ /* 0x000fe400078e0207 */
[----:B------:R-:W-:Y:S02]  /*1f00*/  IMAD.MOV.U32 R0, RZ, RZ, 0x3f800000 ;  /* 0x3f800000ff007424 */ /* 0x000fe400078e00ff */
[----:B--2---:R-:W-:-:S04]  /*1f10*/  @P0 IMAD.WIDE.U32 R2, R10, UR40, R2 ;  /* 0x000000280a020c25 */ /* 0x004fc8000f8e0002 */
[----:B---3--:R-:W-:Y:S01]  /*1f20*/  @P1 IMAD.WIDE.U32 R4, R12, UR40, R4 ;  /* 0x000000280c041c25 */ /* 0x008fe2000f8e0004 */
[----:B------:R-:W-:-:S03]  /*1f30*/  @P0 LEA R6, P2, R2, UR4, 0x2 ;  /* 0x0000000402060c11 */ /* 0x000fc6000f8410ff */
[----:B------:R-:W-:Y:S01]  /*1f40*/  @P0 IMAD R7, R11, UR40, R3 ;  /* 0x000000280b070c24 */ /* 0x000fe2000f8e0203 */
[----:B------:R-:W-:Y:S01]  /*1f50*/  @P1 LEA R8, P3, R4, UR6, 0x2 ;  /* 0x0000000604081c11 */ /* 0x000fe2000f8610ff */
[----:B------:R-:W-:-:S03]  /*1f60*/  @P1 IMAD R3, R13, UR40, R5 ;  /* 0x000000280d031c24 */ /* 0x000fc6000f8e0205 */
[----:B------:R-:W-:Y:S02]  /*1f70*/  @P0 LEA.HI.X R7, R2, UR5, R7, 0x2, P2 ;  /* 0x0000000502070c11 */ /* 0x000fe400090f1407 */
[----:B------:R-:W-:Y:S01]  /*1f80*/  @P1 LEA.HI.X R9, R4, UR7, R3, 0x2, P3 ;  /* 0x0000000704091c11 */ /* 0x000fe200098f1403 */
[----:B------:R-:W-:-:S04]  /*1f90*/  IMAD.MOV.U32 R3, RZ, RZ, 0x3f800000 ;  /* 0x3f800000ff037424 */ /* 0x000fc800078e00ff */
[----:B------:R-:W2:Y:S04]  /*1fa0*/  @P1 LDG.E R0, desc[UR52][R8.64] ;  /* 0x0000003408001981 */ /* 0x000ea8000c1e1900 */
[----:B------:R-:W2:Y:S01]  /*1fb0*/  @P0 LDG.E R3, desc[UR52][R6.64] ;  /* 0x0000003406030981 */ /* 0x000ea2000c1e1900 */
[----:B------:R-:W-:-:S04]  /*1fc0*/  ULEA.HI UR4, UR46, UR46, URZ, 0x1 ;  /* 0x0000002e2e047291 */ /* 0x000fc8000f8f083f */
[----:B------:R-:W-:-:S04]  /*1fd0*/  ULOP3.LUT UR4, UR4, 0xfffffffe, URZ, 0xc0, !UPT ;  /* 0xfffffffe04047892 */ /* 0x000fc8000f8ec03f */
[----:B------:R-:W-:-:S06]  /*1fe0*/  UIADD3 UR4, UR46, -UR4, URZ ;  /* 0x800000042e047290 */ /* 0x000fcc000fffe03f */
[----:B------:R-:W-:Y:S01]  /*1ff0*/  IMAD.U32 R2, RZ, RZ, UR4 ;  /* 0x00000004ff027e24 */ /* 0x000fe2000f8e00ff */
[----:B------:R-:W-:Y:S01]  /*2000*/  SHF.R.U32.HI R20, RZ, 0x7, R152 ;  /* 0x00000007ff147819 */ /* 0x000fe20000011698 */
[----:B------:R-:W-:-:S03]  /*2010*/  ULDC UR4, c[0x0][0x9d8] ;  /* 0x0002760000047ab9 */ /* 0x000fc60000000800 */
[----:B------:R-:W-:-:S04]  /*2020*/  SHF.L.U32 R2, R2, 0x1f, RZ ;  /* 0x0000001f02027819 */ /* 0x000fc800000006ff */
[----:B------:R-:W0:Y:S01]  /*2030*/  SYNCS.PHASECHK.TRANS64.TRYWAIT P0, [UR51+0x38800], R2 ;  /* 0x03880002ff0075a7 */ /* 0x000e220008000173 */
[----:B------:R-:W-:Y:S02]  /*2040*/  VIADD R5, R20, 0x8 ;  /* 0x0000000814057836 */ /* 0x000fe40000000000 */
[----:B--2---:R-:W-:-:S04]  /*2050*/  FMUL.FTZ R0, R3, R0 ;  /* 0x0000000003007220 */ /* 0x004fc80000410000 */
[----:B------:R-:W-:Y:S01]  /*2060*/  FMUL.FTZ R0, R0, UR4 ;  /* 0x0000000400007c20 */ /* 0x000fe20008410000 */
[----:B0-----:R-:W-:Y:S06]  /*2070*/  @!P0 BRA `(.L_x_215) ;  /* 0x0000013000a08947 */ /* 0x001fec0003800000 */
.L_x_359:
[----:B------:R-:W-:Y:S05]  /*2080*/  WARPSYNC.ALL ;  /* 0x0000000000007948 */ /* 0x000fea0003800000 */
[----:B------:R-:W-:Y:S01]  /*2090*/  UISETP.NE.AND UP0, UPT, UR47, 0x3, UPT ;  /* 0x000000032f00788c */ /* 0x000fe2000bf05270 */
[----:B------:R1:W-:Y:S05]  /*20a0*/  BAR.SYNC.DEFER_BLOCKING R5, 0x100 ;  /* 0x000400050000751d */ /* 0x0003ea0000010000 */
[----:B------:R-:W-:-:S13]  /*20b0*/  PLOP3.LUT P0, PT, PT, PT, UP0, 0x80, 0x0 ;  /* 0x000000000000781c */ /* 0x000fda0003f0f008 */
[----:B-1----:R-:W-:Y:S05]  /*20c0*/  @!P0 BRA `(.L_x_216) ;  /* 0x0000000000048947 */ /* 0x002fea0003800000 */
[----:B------:R-:W-:Y:S01]  /*20d0*/  BPT.TRAP 0x1 ;  /* 0x000000040000795c */ /* 0x000fe20000300000 */
.L_x_216:
[----:B------:R-:W-:Y:S01]  /*20e0*/  ULEA UR55, UR44, UR51, 0x3 ;  /* 0x000000332c377291 */ /* 0x000fe2000f8e183f */
[----:B------:R-:W-:-:S05]  /*20f0*/  IMAD.U32 R6, RZ, RZ, UR45 ;  /* 0x0000002dff067e24 */ /* 0x000fca000f8e00ff */
[----:B------:R-:W-:-:S04]  /*2100*/  SHF.L.U32 R6, R6, 0x1f, RZ ;  /* 0x0000001f06067819 */ /* 0x000fc800000006ff */
[----:B------:R1:W2:Y:S01]  /*2110*/  SYNCS.PHASECHK.TRANS64.TRYWAIT P1, [UR55+0x38830], R6 ;  /* 0x03883006ff0075a7 */ /* 0x0002a20008020177 */
[----:B------:R-:W-:Y:S05]  /*2120*/  @!P0 BRA `(.L_x_217) ;  /* 0x0000000000048947 */ /* 0x000fea0003800000 */
[----:B------:R-:W-:Y:S01]  /*2130*/  BPT.TRAP 0x1 ;  /* 0x000000040000795c */ /* 0x000fe20000300000 */
.L_x_217:
[----:B--2---:R-:W-:Y:S05]  /*2140*/  @P1 BRA `(.L_x_218) ;  /* 0x0000000000081947 */ /* 0x004fea0003800000 */
[----:B------:R-:W2:Y:S02]  /*2150*/  SYNCS.PHASECHK.TRANS64.TRYWAIT P1, [UR55+0x38830], R6 ;  /* 0x03883006ff0075a7 */ /* 0x000ea40008020177 */
[----:B--2---:R-:W-:Y:S05]  /*2160*/  @!P1 BRA `(.L_x_219) ;  /* 0x00000130007c9947 */ /* 0x004fea0003800000 */
.L_x_218:
[----:B------:R-:W-:Y:S01]  /*2170*/  UIADD3 UR4, UR51, 0x28400, URZ ;  /* 0x0002840033047890 */ /* 0x000fe2000fffe03f */
[----:B------:R-:W-:Y:S01]  /*2180*/  WARPGROUP.ARRIVE ;  /* 0x00000000000079c5 */ /* 0x000fe20000000000 */
[----:B------:R-:W-:-:S05]  /*2190*/  ULOP3.LUT UR32, UR56, 0x10000, URZ, 0xfc, !UPT ;  /* 0x0001000038207892 */ /* 0x000fca000f8efc3f */
[----:B0-----:R-:W0:Y:S01]  /*21a0*/  S2R R2, SR_TID.X ;  /* 0x0000000000027919 */ /* 0x001e220000002100 */
[----:B------:R-:W-:Y:S01]  /*21b0*/  USHF.R.U32.HI UR4, URZ, 0x4, UR4 ;  /* 0x000000043f047899 */ /* 0x000fe20008011604 */
[----:B------:R-:W-:Y:S01]  /*21c0*/  UMOV UR33, 0x40000040 ;  /* 0x4000004000217882 */ /* 0x000fe20000000000 */
[----:B------:R-:W-:Y:S02]  /*21d0*/  UMOV UR35, 0x40000040 ;  /* 0x4000004000237882 */ /* 0x000fe40000000000 */
[----:B------:R-:W-:Y:S01]  /*21e0*/  ULOP3.LUT UR4, UR4, 0x3fff, URZ, 0xc0, !UPT ;  /* 0x00003fff04047892 */ /* 0x000fe2000f8ec03f */
[----:B------:R-:W-:Y:S01]  /*21f0*/  UMOV UR5, 0x40000040 ;  /* 0x4000004000057882 */ /* 0x000fe20000000000 */
[----:B------:R-:W-:Y:S02]  /*2200*/  UMOV UR7, 0x40000040 ;  /* 0x4000004000077882 */ /* 0x000fe40000000000 */
[----:B------:R-:W-:Y:S02]  /*2210*/  ULOP3.LUT UR50, UR4, 0x10000, URZ, 0xfc, !UPT ;  /* 0x0001000004327892 */ /* 0x000fe4000f8efc3f */
[----:B------:R-:W-:-:S02]  /*2220*/  UIADD3 UR4, UR32, 0x2, URZ ;  /* 0x0000000220047890 */ /* 0x000fc4000fffe03f */
[----:B------:R-:W-:Y:S02]  /*2230*/  ULEA UR34, UR44, UR50, 0xb ;  /* 0x000000322c227291 */ /* 0x000fe4000f8e583f */
[----:B------:R-:W-:Y:S02]  /*2240*/  UIADD3 UR8, UR32, 0x4, URZ ;  /* 0x0000000420087890 */ /* 0x000fe4000fffe03f */
[----:B------:R-:W-:Y:S02]  /*2250*/  UIADD3 UR6, UR34, 0x2, URZ ;  /* 0x0000000222067890 */ /* 0x000fe4000fffe03f */
[----:B------:R-:W-:Y:S01]  /*2260*/  UIADD3 UR10, UR34, 0x4, URZ ;  /* 0x00000004220a7890 */ /* 0x000fe2000fffe03f */
[----:B------:R-:W-:Y:S02]  /*2270*/  UMOV UR9, 0x40000040 ;  /* 0x4000004000097882 */ /* 0x000fe40000000000 */
[----:B------:R-:W-:Y:S01]  /*2280*/  QGMMA.64x128x32.F32.E4M3.E4M3 R24, gdesc[UR32], RZ, !UPT, gsb0 ;  /* 0x01e00000201879f3 */ /* 0x000fe2000c0008ff */
[----:B------:R-:W-:Y:S01]  /*2290*/  UMOV UR11, 0x40000040 ;  /* 0x40000040000b7882 */ /* 0x000fe20000000000 */
[----:B------:R-:W-:-:S02]  /*22a0*/  UIADD3 UR12, UR32, 0x6, URZ ;  /* 0x00000006200c7890 */ /* 0x000fc4000fffe03f */
[----:B------:R-:W-:Y:S01]  /*22b0*/  UIADD3 UR14, UR34, 0x6, URZ ;  /* 0x00000006220e7890 */ /* 0x000fe2000fffe03f */
[----:B------:R-:W-:Y:S01]  /*22c0*/  UMOV UR13, 0x40000040 ;  /* 0x40000040000d7882 */ /* 0x000fe20000000000 */
[----:B------:R-:W-:Y:S01]  /*22d0*/  UMOV UR15, 0x40000040 ;  /* 0x40000040000f7882 */ /* 0x000fe20000000000 */
[----:B------:R-:W-:Y:S02]  /*22e0*/  UIADD3 UR16, UR32, 0x400, URZ ;  /* 0x0000040020107890 */ /* 0x000fe4000fffe03f */
[----:B------:R-:W-:Y:S01]  /*22f0*/  UIADD3 UR18, UR34, 0x400, URZ ;  /* 0x0000040022127890 */ /* 0x000fe2000fffe03f */
[----:B0-----:R-:W-:Y:S01]  /*2300*/  SHF.R.U32.HI R2, RZ, 0x7, R2 ;  /* 0x00000007ff027819 */ /* 0x001fe20000011602 */
[----:B------:R-:W-:Y:S01]  /*2310*/  UMOV UR17, 0x40000040 ;  /* 0x4000004000117882 */ /* 0x000fe20000000000 */
[----:B------:R-:W-:Y:S01]  /*2320*/  UMOV UR19, 0x40000040 ;  /* 0x4000004000137882 */ /* 0x000fe20000000000 */
[----:B------:R-:W-:Y:S01]  /*2330*/  UIADD3 UR20, UR32, 0x402, URZ ;  /* 0x0000040220147890 */ /* 0x000fe2000fffe03f */
[----:B------:R-:W-:Y:S01]  /*2340*/  IADD3 R2, -R2, 0xb, RZ ;  /* 0x0000000b02027810 */ /* 0x000fe20007ffe1ff */
        /* <DEDUP_REMOVED lines=11> */
[----:B------:R-:W-:Y:S02]  /*2400*/  WARPGROUP.DEPBAR.LE gsb0, 0x0 ;  /* 0x00008000000079c5 */ /* 0x000fe40000010000 */
        /* <DEDUP_REMOVED lines=24> */
.L_x_220:
[C---:B------:R-:W-:Y:S01]  /*2590*/  FMUL.FTZ R7, R0.reuse, R24 ;  /* 0x0000001800077220 */ /* 0x040fe20000410000 */
[C---:B------:R-:W-:Y:S01]  /*25a0*/  FMUL.FTZ R8, R0.reuse, R25 ;  /* 0x0000001900087220 */ /* 0x040fe20000410000 */
[C---:B------:R-:W-:Y:S01]  /*25b0*/  FMUL.FTZ R11, R0.reuse, R28 ;  /* 0x0000001c000b7220 */ /* 0x040fe20000410000 */
[----:B------:R-:W-:Y:S01]  /*25c0*/  UIMAD UR54, UR49, -0x80, UR54 ;  /* 0xffffff80313678a4 */ /* 0x000fe2000f8e0236 */
[C---:B------:R-:W-:Y:S01]  /*25d0*/  FMUL.FTZ R14, R0.reuse, R29 ;  /* 0x0000001d000e7220 */ /* 0x040fe20000410000 */
[C---:B------:R-:W-:Y:S01]  /*25e0*/  FMUL.FTZ R21, R0.reuse, R32 ;  /* 0x0000002000157220 */ /* 0x040fe20000410000 */
[----:B------:R-:W-:Y:S01]  /*25f0*/  MUFU.TANH R7, R7 ;  /* 0x0000000700077308 */ /* 0x000fe20000002400 */
[C---:B------:R-:W-:Y:S01]  /*2600*/  FMUL.FTZ R4, R0.reuse, R26 ;  /* 0x0000001a00047220 */ /* 0x040fe20000410000 */
[C---:B------:R-:W-:Y:S01]  /*2610*/  FMUL.FTZ R9, R0.reuse, R30 ;  /* 0x0000001e00097220 */ /* 0x040fe20000410000 */
[----:B------:R-:W-:Y:S02]  /*2620*/  IMAD.U32 R93, RZ, RZ, UR54 ;  /* 0x00000036ff5d7e24 */ /* 0x000fe4000f8e00ff */
[C---:B------:R-:W-:Y:S01]  /*2630*/  FMUL.FTZ R24, R0.reuse, R33 ;  /* 0x0000002100187220 */ /* 0x040fe20000410000 */
[C---:B------:R-:W-:Y:S01]  /*2640*/  FMUL.FTZ R30, R0.reuse, R46 ;  /* 0x0000002e001e7220 */ /* 0x040fe20000410000 */
[C---:B------:R-:W-:Y:S01]  /*2650*/  FMUL.FTZ R46, R0.reuse, R64 ;  /* 0x00000040002e7220 */ /* 0x040fe20000410000 */
[----:B------:R-:W-:Y:S01]  /*2660*/  FMUL.FTZ R3, R0, R27 ;  /* 0x0000001b00037220 */ /* 0x000fe20000410000 */
[----:B------:R-:W2:Y:S01]  /*2670*/  MUFU.TANH R8, R8 ;  /* 0x0000000800087308 */ /* 0x000ea20000002400 */
[----:B------:R-:W-:Y:S01]  /*2680*/  IADD3 R93, -R16, 0x80, R93 ;  /* 0x00000080105d7810 */ /* 0x000fe20007ffe15d */
[C---:B------:R-:W-:Y:S01]  /*2690*/  FMUL.FTZ R28, R0.reuse, R36 ;  /* 0x00000024001c7220 */ /* 0x040fe20000410000 */
[C---:B------:R-:W-:Y:S01]  /*26a0*/  FMUL.FTZ R32, R0.reuse, R41 ;  /* 0x0000002900207220 */ /* 0x040fe20000410000 */
[C---:B------:R-:W-:Y:S01]  /*26b0*/  FMUL.FTZ R41, R0.reuse, R63 ;  /* 0x0000003f00297220 */ /* 0x040fe20000410000 */
[C---:B------:R-:W-:Y:S01]  /*26c0*/  ISETP.GT.AND P2, PT, R93.reuse, RZ, PT ;  /* 0x000000ff5d00720c */ /* 0x040fe20003f44270 */
[C---:B------:R-:W-:Y:S01]  /*26d0*/  FMUL.FTZ R29, R0.reuse, R47 ;  /* 0x0000002f001d7220 */ /* 0x040fe20000410000 */
[C---:B------:R-:W-:Y:S01]  /*26e0*/  ISETP.GT.AND P1, PT, R93.reuse, 0x1, PT ;  /* 0x000000015d00780c */ /* 0x040fe20003f24270 */
[----:B------:R-:W-:Y:S01]  /*26f0*/  MUFU.TANH R11, R11 ;  /* 0x0000000b000b7308 */ /* 0x000fe20000002400 */
[C---:B------:R-:W-:Y:S01]  /*2700*/  FMUL.FTZ R60, R0.reuse, R60 ;  /* 0x0000003c003c7220 */ /* 0x040fe20000410000 */
[C---:B------:R-:W-:Y:S01]  /*2710*/  ISETP.GT.AND P6, PT, R93.reuse, 0x8, PT ;  /* 0x000000085d00780c */ /* 0x040fe20003fc4270 */
[C---:B------:R-:W-:Y:S01]  /*2720*/  FMUL.FTZ R27, R0.reuse, R37 ;  /* 0x00000025001b7220 */ /* 0x040fe20000410000 */
[C---:B------:R-:W-:Y:S01]  /*2730*/  FMUL.FTZ R10, R0.reuse, R31 ;  /* 0x0000001f000a7220 */ /* 0x040fe20000410000 */
[C---:B------:R-:W-:Y:S01]  /*2740*/  ISETP.GT.AND P5, PT, R93.reuse, 0x9, PT ;  /* 0x000000095d00780c */ /* 0x040fe20003fa4270 */
[C---:B------:R-:W-:Y:S01]  /*2750*/  FMUL.FTZ R31, R0.reuse, R40 ;  /* 0x00000028001f7220 */ /* 0x040fe20000410000 */
[----:B------:R-:W-:Y:S01]  /*2760*/  FMUL.FTZ R33, R0, R50 ;  /* 0x0000003200217220 */ /* 0x000fe20000410000 */
[----:B------:R-:W3:Y:S01]  /*2770*/  MUFU.TANH R14, R14 ;  /* 0x0000000e000e7308 */ /* 0x000ee20000002400 */
[----:B--2---:R-:W-:Y:S01]  /*2780*/  FSEL R47, R8, -INF , P1 ;  /* 0xff800000082f7808 */ /* 0x004fe20000800000 */
[C---:B------:R-:W-:Y:S01]  /*2790*/  FMUL.FTZ R13, R0.reuse, R34 ;  /* 0x00000022000d7220 */ /* 0x040fe20000410000 */
[C---:B------:R-:W-:Y:S01]  /*27a0*/  ISETP.GT.AND P4, PT, R93.reuse, 0x10, PT ;  /* 0x000000105d00780c */ /* 0x040fe20003f84270 */
[C---:B------:R-:W-:Y:S01]  /*27b0*/  FMUL.FTZ R20, R0.reuse, R38 ;  /* 0x0000002600147220 */ /* 0x040fe20000410000 */
[C---:B------:R-:W-:Y:S01]  /*27c0*/  FMUL.FTZ R38, R0.reuse, R59 ;  /* 0x0000003b00267220 */ /* 0x040fe20000410000 */
[C---:B------:R-:W-:Y:S01]  /*27d0*/  FMUL.FTZ R12, R0.reuse, R35 ;  /* 0x00000023000c7220 */ /* 0x040fe20000410000 */
[C---:B------:R-:W-:Y:S01]  /*27e0*/  FMUL.FTZ R25, R0.reuse, R43 ;  /* 0x0000002b00197220 */ /* 0x040fe20000410000 */
[----:B------:R-:W2:Y:S01]  /*27f0*/  MUFU.TANH R21, R21 ;  /* 0x0000001500157308 */ /* 0x000ea20000002400 */
[----:B------:R-:W-:Y:S01]  /*2800*/  ISETP.GT.AND P3, PT, R93, 0x11, PT ;  /* 0x000000115d00780c */ /* 0x000fe20003f64270 */
[C---:B------:R-:W-:Y:S01]  /*2810*/  FMUL.FTZ R43, R0.reuse, R44 ;  /* 0x0000002c002b7220 */ /* 0x040fe20000410000 */
[C---:B------:R-:W-:Y:S01]  /*2820*/  FMUL.FTZ R15, R0.reuse, R39 ;  /* 0x00000027000f7220 */ /* 0x040fe20000410000 */
[C---:B------:R-:W-:Y:S01]  /*2830*/  FMUL.FTZ R53, R0.reuse, R53 ;  /* 0x0000003500357220 */ /* 0x040fe20000410000 */
[C---:B------:R-:W-:Y:S01]  /*2840*/  FMUL.FTZ R39, R0.reuse, R58 ;  /* 0x0000003a00277220 */ /* 0x040fe20000410000 */
[C---:B------:R-:W-:Y:S01]  /*2850*/  FMUL.FTZ R35, R0.reuse, R45 ;  /* 0x0000002d00237220 */ /* 0x040fe20000410000 */
[----:B------:R-:W-:Y:S01]  /*2860*/  FMUL.FTZ R48, R0, R48 ;  /* 0x0000003000307220 */ /* 0x000fe20000410000 */
[----:B------:R-:W4:Y:S01]  /*2870*/  MUFU.TANH R4, R4 ;  /* 0x0000000400047308 */ /* 0x000f220000002400 */
[----:B---3--:R-:W-:Y:S01]  /*2880*/  FSEL R50, R14, -INF , P5 ;  /* 0xff8000000e327808 */ /* 0x008fe20002800000 */
[C---:B------:R-:W-:Y:S01]  /*2890*/  FMUL.FTZ R34, R0.reuse, R51 ;  /* 0x0000003300227220 */ /* 0x040fe20000410000 */
[C---:B------:R-:W-:Y:S01]  /*28a0*/  FMUL.FTZ R57, R0.reuse, R57 ;  /* 0x0000003900397220 */ /* 0x040fe20000410000 */
[C---:B------:R-:W-:Y:S01]  /*28b0*/  FMUL.FTZ R26, R0.reuse, R42 ;  /* 0x0000002a001a7220 */ /* 0x040fe20000410000 */
[C---:B------:R-:W-:Y:S01]  /*28c0*/  FMUL.FTZ R49, R0.reuse, R49 ;  /* 0x0000003100317220 */ /* 0x040fe20000410000 */
[C---:B------:R-:W-:Y:S01]  /*28d0*/  FMUL.FTZ R56, R0.reuse, R56 ;  /* 0x0000003800387220 */ /* 0x040fe20000410000 */
[C---:B------:R-:W-:Y:S01]  /*28e0*/  FMUL.FTZ R52, R0.reuse, R52 ;  /* 0x0000003400347220 */ /* 0x040fe20000410000 */
[----:B------:R-:W3:Y:S01]  /*28f0*/  MUFU.TANH R24, R24 ;  /* 0x0000001800187308 */ /* 0x000ee20000002400 */
[----:B--2---:R-:W-:Y:S01]  /*2900*/  FSEL R59, R21, -INF , P4 ;  /* 0xff800000153b7808 */ /* 0x004fe20002000000 */
[C---:B------:R-:W-:Y:S01]  /*2910*/  FMUL.FTZ R61, R0.reuse, R61 ;  /* 0x0000003d003d7220 */ /* 0x040fe20000410000 */
[C---:B------:R-:W-:Y:S01]  /*2920*/  FMUL.FTZ R37, R0.reuse, R55 ;  /* 0x0000003700257220 */ /* 0x040fe20000410000 */
[C---:B------:R-:W-:Y:S01]  /*2930*/  FMUL.FTZ R36, R0.reuse, R54 ;  /* 0x0000003600247220 */ /* 0x040fe20000410000 */
[C---:B------:R-:W-:Y:S01]  /*2940*/  FMUL.FTZ R65, R0.reuse, R65 ;  /* 0x0000004100417220 */ /* 0x040fe20000410000 */
[C---:B------:R-:W-:Y:S01]  /*2950*/  FMUL.FTZ R68, R0.reuse, R68 ;  /* 0x0000004400447220 */ /* 0x040fe20000410000 */
[----:B------:R-:W-:Y:S01]  /*2960*/  FMUL.FTZ R40, R0, R62 ;  /* 0x0000003e00287220 */ /* 0x000fe20000410000 */
[----:B------:R2:W-:Y:S01]  /*2970*/  MUFU.TANH R63, R46 ;  /* 0x0000002e003f7308 */ /* 0x0005e20000002400 */
[----:B----4-:R-:W-:Y:S01]  /*2980*/  FSEL R4, R4, -INF , P2 ;  /* 0xff80000004047808 */ /* 0x010fe20001000000 */
[C---:B------:R-:W-:Y:S01]  /*2990*/  FMUL.FTZ R69, R0.reuse, R69 ;  /* 0x0000004500457220 */ /* 0x040fe20000410000 */
[C---:B------:R-:W-:Y:S01]  /*29a0*/  FMUL.FTZ R72, R0.reuse, R72 ;  /* 0x0000004800487220 */ /* 0x040fe20000410000 */
[C---:B------:R-:W-:Y:S01]  /*29b0*/  FMUL.FTZ R64, R0.reuse, R66 ;  /* 0x0000004200407220 */ /* 0x040fe20000410000 */
[C---:B------:R-:W-:Y:S01]  /*29c0*/  FMUL.FTZ R73, R0.reuse, R73 ;  /* 0x0000004900497220 */ /* 0x040fe20000410000 */
[C---:B------:R-:W-:Y:S01]  /*29d0*/  FMUL.FTZ R42, R0.reuse, R67 ;  /* 0x00000043002a7220 */ /* 0x040fe20000410000 */
[C---:B------:R-:W-:Y:S01]  /*29e0*/  FMUL.FTZ R76, R0.reuse, R76 ;  /* 0x0000004c004c7220 */ /* 0x040fe20000410000 */
[----:B------:R-:W4:Y:S01]  /*29f0*/  MUFU.TANH R3, R3 ;  /* 0x0000000300037308 */ /* 0x000f220000002400 */
[----:B--2---:R-:W-:Y:S01]  /*2a00*/  FSEL R46, R7, -INF , P2 ;  /* 0xff800000072e7808 */ /* 0x004fe20001000000 */
[C---:B------:R-:W-:Y:S01]  /*2a10*/  FMUL.FTZ R70, R0.reuse, R70 ;  /* 0x0000004600467220 */ /* 0x040fe20000410000 */
[----:B------:R-:W-:Y:S01]  /*2a20*/  ISETP.GT.AND P2, PT, R93, 0x18, PT ;  /* 0x000000185d00780c */ /* 0x000fe20003f44270 */
[----:B------:R-:W-:Y:S01]  /*2a30*/  FMUL.FTZ R77, R0, R77 ;  /* 0x0000004d004d7220 */ /* 0x000fe20000410000 */
[----:B------:R-:W-:Y:S01]  /*2a40*/  FMNMX.FTZ R7, R46, R47, !PT ;  /* 0x0000002f2e077209 */ /* 0x000fe20007810000 */
[----:B------:R-:W-:Y:S01]  /*2a50*/  FMUL.FTZ R71, R0, R71 ;  /* 0x0000004700477220 */ /* 0x000fe20000410000 */
[----:B---3--:R-:W-:Y:S01]  /*2a60*/  FSEL R58, R24, -INF , P3 ;  /* 0xff800000183a7808 */ /* 0x008fe20001800000 */
[----:B------:R-:W-:Y:S01]  /*2a70*/  MUFU.TANH R28, R28 ;  /* 0x0000001c001c7308 */ /* 0x000fe20000002400 */
[C---:B------:R-:W-:Y:S01]  /*2a80*/  FMUL.FTZ R80, R0.reuse, R80 ;  /* 0x0000005000507220 */ /* 0x040fe20000410000 */
[C---:B------:R-:W-:Y:S01]  /*2a90*/  FMUL.FTZ R74, R0.reuse, R74 ;  /* 0x0000004a004a7220 */ /* 0x040fe20000410000 */
[C---:B------:R-:W-:Y:S01]  /*2aa0*/  FMUL.FTZ R81, R0.reuse, R81 ;  /* 0x0000005100517220 */ /* 0x040fe20000410000 */
[C---:B------:R-:W-:Y:S01]  /*2ab0*/  FMUL.FTZ R75, R0.reuse, R75 ;  /* 0x0000004b004b7220 */ /* 0x040fe20000410000 */
[C---:B------:R-:W-:Y:S01]  /*2ac0*/  FMUL.FTZ R84, R0.reuse, R84 ;  /* 0x0000005400547220 */ /* 0x040fe20000410000 */
[C---:B------:R-:W-:Y:S01]  /*2ad0*/  FMUL.FTZ R85, R0.reuse, R85 ;  /* 0x0000005500557220 */ /* 0x040fe20000410000 */
[----:B------:R-:W-:Y:S01]  /*2ae0*/  ULDC UR10, c[0x0][0x988] ;  /* 0x00026200000a7ab9 */ /* 0x000fe20000000800 */
[----:B------:R2:W-:Y:S01]  /*2af0*/  MUFU.TANH R91, R60 ;  /* 0x0000003c005b7308 */ /* 0x0005e20000002400 */
[----:B----4-:R-:W-:Y:S01]  /*2b00*/  FSEL R3, R3, -INF , P1 ;  /* 0xff80000003037808 */ /* 0x010fe20000800000 */
[C---:B------:R-:W-:Y:S01]  /*2b10*/  FMUL.FTZ R78, R0.reuse, R78 ;  /* 0x0000004e004e7220 */ /* 0x040fe20000410000 */
[----:B------:R-:W-:Y:S01]  /*2b20*/  ISETP.GT.AND P1, PT, R93, 0x19, PT ;  /* 0x000000195d00780c */ /* 0x000fe20003f24270 */
[C---:B------:R-:W-:Y:S01]  /*2b30*/  FMUL.FTZ R79, R0.reuse, R79 ;  /* 0x0000004f004f7220 */ /* 0x040fe20000410000 */
[----:B------:R-:W-:Y:S01]  /*2b40*/  P2R R88, PR, RZ, 0x1 ;  /* 0x00000001ff587803 */ /* 0x000fe20000000000 */
[C---:B------:R-:W-:Y:S01]  /*2b50*/  FMUL.FTZ R82, R0.reuse, R82 ;  /* 0x0000005200527220 */ /* 0x040fe20000410000 */
[C---:B------:R-:W-:Y:S01]  /*2b60*/  FMUL.FTZ R83, R0.reuse, R83 ;  /* 0x0000005300537220 */ /* 0x040fe20000410000 */
[----:B------:R-:W3:Y:S01]  /*2b70*/  MUFU.TANH R9, R9 ;  /* 0x0000000900097308 */ /* 0x000ee20000002400 */
[----:B--2---:R-:W-:Y:S01]  /*2b80*/  FSEL R60, R11, -INF , P6 ;  /* 0xff8000000b3c7808 */ /* 0x004fe20003000000 */
[C---:B------:R-:W-:Y:S01]  /*2b90*/  FMUL.FTZ R86, R0.reuse, R86 ;  /* 0x0000005600567220 */ /* 0x040fe20000410000 */
[----:B------:R-:W-:Y:S01]  /*2ba0*/  FMUL.FTZ R87, R0, R87 ;  /* 0x0000005700577220 */ /* 0x000fe20000410000 */
[----:B------:R-:W-:Y:S01]  /*2bb0*/  UIADD3 UR6, UR55, 0x38840, URZ ;  /* 0x0003884037067890 */ /* 0x000fe2000fffe03f */
[----:B------:R-:W-:-:S03]  /*2bc0*/  FMNMX.FTZ R7, R60, R7, !PT ;  /* 0x000000073c077209 */ /* 0x000fc60007810000 */
[----:B------:R-:W2:Y:S01]  /*2bd0*/  MUFU.TANH R27, R27 ;  /* 0x0000001b001b7308 */ /* 0x000ea20000002400 */
[----:B------:R-:W-:Y:S01]  /*2be0*/  FMNMX.FTZ R8, R50, R7, !PT ;  /* 0x0000000732087209 */ /* 0x000fe20007810000 */
[----:B------:R-:W-:-:S03]  /*2bf0*/  UPRMT UR6, UR48, 0x654, UR6 ;  /* 0x0000065430067896 */ /* 0x000fc60008000006 */
[----:B------:R-:W-:-:S03]  /*2c00*/  FMNMX.FTZ R7, R59, R8, !PT ;  /* 0x000000083b077209 */ /* 0x000fc60007810000 */
[----:B------:R-:W4:Y:S01]  /*2c10*/  MUFU.TANH R10, R10 ;  /* 0x0000000a000a7308 */ /* 0x000f220000002400 */
[----:B------:R-:W-:Y:S02]  /*2c20*/  FMNMX.FTZ R8, R58, R7, !PT ;  /* 0x000000073a087209 */ /* 0x000fe40007810000 */
[----:B---3--:R-:W-:Y:S01]  /*2c30*/  FSEL R9, R9, -INF , P6 ;  /* 0xff80000009097808 */ /* 0x008fe20003000000 */
[----:B------:R-:W-:Y:S01]  /*2c40*/  SYNCS.ARRIVE.TRANS64.RED.A1T0 RZ, [UR6], RZ ;  /* 0x000000ffffff79a7 */ /* 0x000fe20008100406 */
[----:B------:R-:W-:-:S03]  /*2c50*/  ISETP.GT.AND P6, PT, R93, 0x20, PT ;  /* 0x000000205d00780c */ /* 0x000fc60003fc4270 */
[----:B------:R-:W-:Y:S01]  /*2c60*/  MUFU.TANH R31, R31 ;  /* 0x0000001f001f7308 */ /* 0x000fe20000002400 */
[----:B--2---:R-:W-:-:S07]  /*2c70*/  FSEL R51, R27, -INF , P1 ;  /* 0xff8000001b337808 */ /* 0x004fce0000800000 */
[----:B------:R-:W2:Y:S01]  /*2c80*/  MUFU.TANH R13, R13 ;  /* 0x0000000d000d7308 */ /* 0x000ea20000002400 */
[----:B----4-:R-:W-:Y:S02]  /*2c90*/  FSEL R10, R10, -INF , P5 ;  /* 0xff8000000a0a7808 */ /* 0x010fe40002800000 */
[----:B------:R-:W-:-:S05]  /*2ca0*/  ISETP.GT.AND P5, PT, R93, 0x21, PT ;  /* 0x000000215d00780c */ /* 0x000fca0003fa4270 */
[----:B------:R-:W-:Y:S08]  /*2cb0*/  MUFU.TANH R32, R32 ;  /* 0x0000002000207308 */ /* 0x000ff00000002400 */
[----:B------:R-:W3:Y:S01]  /*2cc0*/  MUFU.TANH R12, R12 ;  /* 0x0000000c000c7308 */ /* 0x000ee20000002400 */
[----:B--2---:R-:W-:Y:S02]  /*2cd0*/  FSEL R13, R13, -INF , P4 ;  /* 0xff8000000d0d7808 */ /* 0x004fe40002000000 */
[----:B------:R-:W-:-:S05]  /*2ce0*/  ISETP.GT.AND P4, PT, R93, 0x28, PT ;  /* 0x000000285d00780c */ /* 0x000fca0003f84270 */
[----:B------:R-:W-:Y:S08]  /*2cf0*/  MUFU.TANH R43, R43 ;  /* 0x0000002b002b7308 */ /* 0x000ff00000002400 */
[----:B------:R2:W-:Y:S01]  /*2d00*/  MUFU.TANH R45, R53 ;  /* 0x00000035002d7308 */ /* 0x0005e20000002400 */
[----:B---3--:R-:W-:Y:S02]  /*2d10*/  FSEL R12, R12, -INF , P3 ;  /* 0xff8000000c0c7808 */ /* 0x008fe40001800000 */
[----:B------:R-:W-:-:S05]  /*2d20*/  ISETP.GT.AND P3, PT, R93, 0x29, PT ;  /* 0x000000295d00780c */ /* 0x000fca0003f64270 */
[----:B------:R-:W-:Y:S01]  /*2d30*/  MUFU.TANH R20, R20 ;  /* 0x0000001400147308 */ /* 0x000fe20000002400 */
[----:B--2---:R-:W-:-:S04]  /*2d40*/  FSEL R53, R28, -INF , P2 ;  /* 0xff8000001c357808 */ /* 0x004fc80001000000 */
[----:B------:R-:W-:-:S03]  /*2d50*/  FMNMX.FTZ R8, R53, R8, !PT ;  /* 0x0000000835087209 */ /* 0x000fc60007810000 */
[----:B------:R-:W-:Y:S01]  /*2d60*/  MUFU.TANH R35, R35 ;  /* 0x0000002300237308 */ /* 0x000fe20000002400 */
[----:B------:R-:W-:-:S07]  /*2d70*/  FMNMX.FTZ R8, R51, R8, !PT ;  /* 0x0000000833087209 */ /* 0x000fce0007810000 */
[----:B------:R-:W2:Y:S08]  /*2d80*/  MUFU.TANH R15, R15 ;  /* 0x0000000f000f7308 */ /* 0x000eb00000002400 */
[----:B------:R-:W-:Y:S08]  /*2d90*/  MUFU.TANH R48, R48 ;  /* 0x0000003000307308 */ /* 0x000ff00000002400 */
[----:B------:R3:W-:Y:S01]  /*2da0*/  MUFU.TANH R90, R57 ;  /* 0x00000039005a7308 */ /* 0x0007e20000002400 */
[----:B--2---:R-:W-:-:S02]  /*2db0*/  FSEL R15, R15, -INF , P1 ;  /* 0xff8000000f0f7808 */ /* 0x004fc40000800000 */
[----:B------:R-:W-:-:S05]  /*2dc0*/  ISETP.GT.AND P1, PT, R93, 0x31, PT ;  /* 0x000000315d00780c */ /* 0x000fca0003f24270 */
[----:B------:R-:W2:Y:S01]  /*2dd0*/  MUFU.TANH R26, R26 ;  /* 0x0000001a001a7308 */ /* 0x000ea20000002400 */
[----:B---3--:R-:W-:-:S04]  /*2de0*/  FSEL R57, R31, -INF , P6 ;  /* 0xff8000001f397808 */ /* 0x008fc80003000000 */
[----:B------:R-:W-:-:S03]  /*2df0*/  FMNMX.FTZ R7, R57, R8, !PT ;  /* 0x0000000839077209 */ /* 0x000fc60007810000 */
[----:B------:R3:W4:Y:S08]  /*2e00*/  MUFU.TANH R44, R49 ;  /* 0x00000031002c7308 */ /* 0x0007300000002400 */
[----:B------:R5:W-:Y:S01]  /*2e10*/  MUFU.TANH R89, R56 ;  /* 0x0000003800597308 */ /* 0x000be20000002400 */
[----:B---3--:R-:W-:Y:S02]  /*2e20*/  FSEL R49, R43, -INF , P4 ;  /* 0xff8000002b317808 */ /* 0x008fe40002000000 */
[----:B--2---:R-:W-:-:S02]  /*2e30*/  FSEL R26, R26, -INF , P6 ;  /* 0xff8000001a1a7808 */ /* 0x004fc40003000000 */
[----:B------:R-:W-:-:S03]  /*2e40*/  ISETP.GT.AND P6, PT, R93, 0x38, PT ;  /* 0x000000385d00780c */ /* 0x000fc60003fc4270 */
[----:B------:R-:W2:Y:S01]  /*2e50*/  MUFU.TANH R25, R25 ;  /* 0x0000001900197308 */ /* 0x000ea20000002400 */
[----:B-----5:R-:W-:Y:S02]  /*2e60*/  FSEL R56, R32, -INF , P5 ;  /* 0xff80000020387808 */ /* 0x020fe40002800000 */
[----:B----4-:R-:W-:Y:S02]  /*2e70*/  FSEL R54, R44, -INF , P1 ;  /* 0xff8000002c367808 */ /* 0x010fe40000800000 */
[----:B------:R-:W-:Y:S02]  /*2e80*/  FMNMX.FTZ R8, R56, R7, !PT ;  /* 0x0000000738087209 */ /* 0x000fe40007810000 */
[----:B------:R-:W-:Y:S01]  /*2e90*/  FSEL R7, R20, -INF , P2 ;  /* 0xff80000014077808 */ /* 0x000fe20001000000 */
[----:B------:R-:W3:Y:S01]  /*2ea0*/  MUFU.TANH R52, R52 ;  /* 0x0000003400347308 */ /* 0x000ee20000002400 */
[----:B------:R-:W-:Y:S02]  /*2eb0*/  ISETP.GT.AND P2, PT, R93, 0x30, PT ;  /* 0x000000305d00780c */ /* 0x000fe40003f44270 */
[----:B------:R-:W-:-:S02]  /*2ec0*/  FMNMX.FTZ R8, R49, R8, !PT ;  /* 0x0000000831087209 */ /* 0x000fc40007810000 */
[----:B------:R-:W-:-:S03]  /*2ed0*/  FSEL R55, R48, -INF , P2 ;  /* 0xff80000030377808 */ /* 0x000fc60001000000 */
[----:B------:R-:W4:Y:S01]  /*2ee0*/  MUFU.TANH R30, R30 ;  /* 0x0000001e001e7308 */ /* 0x000f220000002400 */
[----:B--2---:R-:W-:Y:S02]  /*2ef0*/  FSEL R25, R25, -INF , P5 ;  /* 0xff80000019197808 */ /* 0x004fe40002800000 */
[----:B------:R-:W-:-:S04]  /*2f00*/  ISETP.GT.AND P5, PT, R93, 0x39, PT ;  /* 0x000000395d00780c */ /* 0x000fc80003fa4270 */
[----:B------:R-:W-:Y:S01]  /*2f10*/  FSEL R45, R45, -INF , P5 ;  /* 0xff8000002d2d7808 */ /* 0x000fe20002800000 */
[----:B------:R2:W-:Y:S01]  /*2f20*/  MUFU.TANH R92, R61 ;  /* 0x0000003d005c7308 */ /* 0x0005e20000002400 */
[----:B---3--:R-:W-:-:S07]  /*2f30*/  FSEL R48, R52, -INF , P6 ;  /* 0xff80000034307808 */ /* 0x008fce0003000000 */
[----:B------:R-:W3:Y:S01]  /*2f40*/  MUFU.TANH R29, R29 ;  /* 0x0000001d001d7308 */ /* 0x000ee20000002400 */
[----:B--2---:R-:W-:-:S04]  /*2f50*/  FSEL R61, R35, -INF , P3 ;  /* 0xff800000233d7808 */ /* 0x004fc80001800000 */
[----:B------:R-:W-:-:S03]  /*2f60*/  FMNMX.FTZ R8, R61, R8, !PT ;  /* 0x000000083d087209 */ /* 0x000fc60007810000 */
[----:B------:R-:W2:Y:S01]  /*2f70*/  MUFU.TANH R33, R33 ;  /* 0x0000002100217308 */ /* 0x000ea20000002400 */
[----:B------:R-:W-:Y:S02]  /*2f80*/  FMNMX.FTZ R11, R55, R8, !PT ;  /* 0x00000008370b7209 */ /* 0x000fe40007810000 */
[----:B----4-:R-:W-:Y:S02]  /*2f90*/  FSEL R8, R30, -INF , P4 ;  /* 0xff8000001e087808 */ /* 0x010fe40002000000 */
[----:B------:R-:W-:Y:S02]  /*2fa0*/  FMNMX.FTZ R11, R54, R11, !PT ;  /* 0x0000000b360b7209 */ /* 0x000fe40007810000 */
[----:B------:R-:W-:Y:S01]  /*2fb0*/  ISETP.GT.AND P4, PT, R93, 0x40, PT ;  /* 0x000000405d00780c */ /* 0x000fe20003f84270 */
[----:B------:R-:W4:Y:S01]  /*2fc0*/  MUFU.TANH R34, R34 ;  /* 0x0000002200227308 */ /* 0x000f220000002400 */
[----:B------:R-:W-:Y:S02]  /*2fd0*/  FMNMX.FTZ R14, R48, R11, !PT ;  /* 0x0000000b300e7209 */ /* 0x000fe40007810000 */
[----:B---3--:R-:W-:-:S02]  /*2fe0*/  FSEL R29, R29, -INF , P3 ;  /* 0xff8000001d1d7808 */ /* 0x008fc40001800000 */
[----:B------:R-:W-:Y:S02]  /*2ff0*/  ISETP.GT.AND P3, PT, R93, 0x41, PT ;  /* 0x000000415d00780c */ /* 0x000fe40003f64270 */
[----:B------:R-:W-:Y:S01]  /*3000*/  FSEL R43, R89, -INF , P4 ;  /* 0xff800000592b7808 */ /* 0x000fe20002000000 */
[----:B------:R-:W3:Y:S01]  /*3010*/  MUFU.TANH R36, R36 ;  /* 0x0000002400247308 */ /* 0x000ee20000002400 */
[----:B------:R-:W-:Y:S02]  /*3020*/  FMNMX.FTZ R14, R45, R14, !PT ;  /* 0x0000000e2d0e7209 */ /* 0x000fe40007810000 */
[----:B--2---:R-:W-:Y:S02]  /*3030*/  FSEL R11, R33, -INF , P2 ;  /* 0xff800000210b7808 */ /* 0x004fe40001000000 */
[----:B------:R-:W-:Y:S02]  /*3040*/  ISETP.GT.AND P2, PT, R93, 0x48, PT ;  /* 0x000000485d00780c */ /* 0x000fe40003f44270 */
[----:B------:R-:W-:Y:S01]  /*3050*/  FSEL R44, R90, -INF , P3 ;  /* 0xff8000005a2c7808 */ /* 0x000fe20001800000 */
[----:B------:R-:W2:Y:S01]  /*3060*/  MUFU.TANH R37, R37 ;  /* 0x0000002500257308 */ /* 0x000ea20000002400 */
[----:B------:R-:W-:-:S02]  /*3070*/  FMNMX.FTZ R21, R43, R14, !PT ;  /* 0x0000000e2b157209 */ /* 0x000fc40007810000 */
[----:B----4-:R-:W-:Y:S02]  /*3080*/  FSEL R14, R34, -INF , P1 ;  /* 0xff800000220e7808 */ /* 0x010fe40000800000 */
[----:B------:R-:W-:Y:S02]  /*3090*/  ISETP.GT.AND P1, PT, R93, 0x49, PT ;  /* 0x000000495d00780c */ /* 0x000fe40003f24270 */
[----:B------:R-:W-:Y:S01]  /*30a0*/  FSEL R52, R91, -INF , P2 ;  /* 0xff8000005b347808 */ /* 0x000fe20001000000 */
[----:B------:R-:W4:Y:S01]  /*30b0*/  MUFU.TANH R39, R39 ;  /* 0x0000002700277308 */ /* 0x000f220000002400 */
[----:B------:R-:W-:Y:S02]  /*30c0*/  FMNMX.FTZ R27, R44, R21, !PT ;  /* 0x000000152c1b7209 */ /* 0x000fe40007810000 */
[----:B---3--:R-:W-:Y:S02]  /*30d0*/  FSEL R21, R36, -INF , P6 ;  /* 0xff80000024157808 */ /* 0x008fe40003000000 */
[----:B------:R-:W-:-:S02]  /*30e0*/  ISETP.GT.AND P6, PT, R93, 0x50, PT ;  /* 0x000000505d00780c */ /* 0x000fc40003fc4270 */
        /* <DEDUP_REMOVED lines=10> */
[----:B------:R-:W-:Y:S01]  /*3190*/  FMNMX.FTZ R20, R63, R20, !PT ;  /* 0x000000143f147209 */ /* 0x000fe20007810000 */
[----:B------:R-:W4:Y:S01]  /*31a0*/  MUFU.TANH R68, R68 ;  /* 0x0000004400447308 */ /* 0x000f220000002400 */
[----:B---3--:R-:W-:-:S04]  /*31b0*/  FSEL R39, R65, -INF , P5 ;  /* 0xff80000041277808 */ /* 0x008fc80002800000 */
[----:B------:R-:W-:-:S03]  /*31c0*/  FMNMX.FTZ R31, R39, R20, !PT ;  /* 0x00000014271f7209 */ /* 0x000fc60007810000 */
[----:B------:R-:W3:Y:S01]  /*31d0*/  MUFU.TANH R40, R40 ;  /* 0x0000002800287308 */ /* 0x000ee20000002400 */
[----:B--2---:R-:W-:Y:S02]  /*31e0*/  FSEL R28, R38, -INF , P3 ;  /* 0xff800000261c7808 */ /* 0x004fe40001800000 */
[----:B------:R-:W-:-:S05]  /*31f0*/  ISETP.GT.AND P3, PT, R93, 0x59, PT ;  /* 0x000000595d00780c */ /* 0x000fca0003f64270 */
[----:B------:R-:W2:Y:S01]  /*3200*/  MUFU.TANH R69, R69 ;  /* 0x0000004500457308 */ /* 0x000ea20000002400 */
[----:B----4-:R-:W-:-:S04]  /*3210*/  FSEL R38, R68, -INF , P4 ;  /* 0xff80000044267808 */ /* 0x010fc80002000000 */
[----:B------:R-:W-:-:S03]  /*3220*/  FMNMX.FTZ R33, R38, R31, !PT ;  /* 0x0000001f26217209 */ /* 0x000fc60007810000 */
[----:B------:R-:W4:Y:S01]  /*3230*/  MUFU.TANH R41, R41 ;  /* 0x0000002900297308 */ /* 0x000f220000002400 */
[----:B---3--:R-:W-:Y:S02]  /*3240*/  FSEL R30, R40, -INF , P2 ;  /* 0xff800000281e7808 */ /* 0x008fe40001000000 */
[----:B------:R-:W-:-:S05]  /*3250*/  ISETP.GT.AND P2, PT, R93, 0x60, PT ;  /* 0x000000605d00780c */ /* 0x000fca0003f44270 */
[----:B------:R-:W3:Y:S01]  /*3260*/  MUFU.TANH R72, R72 ;  /* 0x0000004800487308 */ /* 0x000ee20000002400 */
[----:B--2---:R-:W-:-:S04]  /*3270*/  FSEL R40, R69, -INF , P3 ;  /* 0xff80000045287808 */ /* 0x004fc80001800000 */
[----:B------:R-:W-:-:S03]  /*3280*/  FMNMX.FTZ R20, R40, R33, !PT ;  /* 0x0000002128147209 */ /* 0x000fc60007810000 */
[----:B------:R-:W2:Y:S01]  /*3290*/  MUFU.TANH R64, R64 ;  /* 0x0000004000407308 */ /* 0x000ea20000002400 */
[----:B----4-:R-:W-:Y:S02]  /*32a0*/  FSEL R31, R41, -INF , P1 ;  /* 0xff800000291f7808 */ /* 0x010fe40000800000 */
[----:B------:R-:W-:-:S05]  /*32b0*/  ISETP.GT.AND P1, PT, R93, 0x61, PT ;  /* 0x000000615d00780c */ /* 0x000fca0003f24270 */
        /* <DEDUP_REMOVED lines=36> */
[----:B------:R-:W-:Y:S01]  /*3500*/  MUFU.TANH R78, R78 ;  /* 0x0000004e004e7308 */ /* 0x000fe20000002400 */
[----:B---3--:R-:W-:-:S04]  /*3510*/  FSEL R68, R84, -INF , P2 ;  /* 0xff80000054447808 */ /* 0x008fc80001000000 */
[----:B------:R-:W-:-:S03]  /*3520*/  FMNMX.FTZ R20, R68, R71, !PT ;  /* 0x0000004744147209 */ /* 0x000fc60007810000 */
[----:B------:R-:W-:Y:S01]  /*3530*/  MUFU.TANH R79, R79 ;  /* 0x0000004f004f7308 */ /* 0x000fe20000002400 */
[----:B--2---:R-:W-:-:S04]  /*3540*/  FSEL R69, R85, -INF , P1 ;  /* 0xff80000055457808 */ /* 0x004fc80000800000 */
[----:B------:R-:W-:-:S03]  /*3550*/  FMNMX.FTZ R71, R69, R20, !PT ;  /* 0x0000001445477209 */ /* 0x000fc60007810000 */
[----:B------:R-:W2:Y:S02]  /*3560*/  MUFU.TANH R82, R82 ;  /* 0x0000005200527308 */ /* 0x000ea40000002400 */
[----:B------:R-:W3:Y:S06]  /*3570*/  SHFL.BFLY PT, R20, R71, 0x2, 0x1f ;  /* 0x0c401f0047147f89 */ /* 0x000eec00000e0000 */
[----:B------:R-:W-:Y:S08]  /*3580*/  MUFU.TANH R83, R83 ;  /* 0x0000005300537308 */ /* 0x000ff00000002400 */
[----:B------:R-:W-:Y:S01]  /*3590*/  MUFU.TANH R86, R86 ;  /* 0x0000005600567308 */ /* 0x000fe20000002400 */
[----:B---3--:R-:W-:-:S05]  /*35a0*/  FMNMX.FTZ R72, R71, R20, !PT ;  /* 0x0000001447487209 */ /* 0x008fca0007810000 */
[----:B------:R-:W3:Y:S02]  /*35b0*/  SHFL.BFLY PT, R73, R72, 0x1, 0x1f ;  /* 0x0c201f0048497f89 */ /* 0x000ee400000e0000 */
[----:B---3--:R-:W-:Y:S01]  /*35c0*/  FMNMX.FTZ R20, R72, R73, !PT ;  /* 0x0000004948147209 */ /* 0x008fe20007810000 */
[----:B------:R-:W-:Y:S01]  /*35d0*/  IMAD.U32 R73, RZ, RZ, UR10 ;  /* 0x0000000aff497e24 */ /* 0x000fe2000f8e00ff */
[----:B------:R-:W3:Y:S02]  /*35e0*/  MUFU.TANH R72, R87 ;  /* 0x0000005700487308 */ /* 0x000ee40000002400 */
[C---:B------:R-:W-:Y:S01]  /*35f0*/  FSETP.NEU.FTZ.AND P0, PT, R20.reuse, -INF , PT ;  /* 0xff8000001400780b */ /* 0x040fe20003f1d000 */
[----:B------:R-:W-:-:S05]  /*3600*/  FFMA.FTZ R70, R20, R73, -8 ;  /* 0xc100000014467423 */ /* 0x000fca0000010049 */
[----:B------:R-:W-:Y:S02]  /*3610*/  FSEL R70, R70, RZ, P0 ;  /* 0x000000ff46467208 */ /* 0x000fe40000000000 */
[----:B------:R-:W-:-:S03]  /*3620*/  ISETP.NE.AND P0, PT, R88, RZ, PT ;  /* 0x000000ff5800720c */ /* 0x000fc60003f05270 */
[--C-:B------:R-:W-:Y:S01]  /*3630*/  FFMA.FTZ R152, R46, UR10, -R70.reuse ;  /* 0x0000000a2e987c23 */ /* 0x100fe20008010846 */
[----:B------:R-:W-:-:S01]  /*3640*/  FFMA.FTZ R46, R60, UR10, -R70 ;  /* 0x0000000a3c2e7c23 */ /* 0x000fc20008010846 */
[----:B------:R-:W-:Y:S01]  /*3650*/  FMNMX.FTZ R60, R4, R3, !PT ;  /* 0x00000003043c7209 */ /* 0x000fe20007810000 */
[----:B------:R-:W-:-:S01]  /*3660*/  FFMA.FTZ R71, R50, UR10, -R70 ;  /* 0x0000000a32477c23 */ /* 0x000fc20008010846 */
        /* <DEDUP_REMOVED lines=8> */
[----:B--2---:R-:W-:Y:S01]  /*36f0*/  FSEL R45, R82, -INF , P4 ;  /* 0xff800000522d7808 */ /* 0x004fe20002000000 */
[----:B------:R-:W-:-:S01]  /*3700*/  FFMA.FTZ R76, R44, UR10, -R70 ;  /* 0x0000000a2c4c7c23 */ /* 0x000fc20008010846 */
[----:B------:R-:W-:Y:S01]  /*3710*/  FMNMX.FTZ R59, R13, R50, !PT ;  /* 0x000000320d3b7209 */ /* 0x000fe20007810000 */
[----:B------:R-:W-:-:S01]  /*3720*/  FFMA.FTZ R44, R52, UR10, -R70 ;  /* 0x0000000a342c7c23 */ /* 0x000fc20008010846 */
[----:B---3--:R-:W-:Y:S01]  /*3730*/  FSEL R72, R72, -INF , P1 ;  /* 0xff80000048487808 */ /* 0x008fe20000800000 */
[----:B------:R-:W-:-:S01]  /*3740*/  FFMA.FTZ R162, R63, UR10, -R70 ;  /* 0x0000000a3fa27c23 */ /* 0x000fc20008010846 */
[----:B------:R-:W-:Y:S01]  /*3750*/  FMNMX.FTZ R50, R12, R59, !PT ;  /* 0x0000003b0c327209 */ /* 0x000fe20007810000 */
[----:B------:R-:W-:-:S01]  /*3760*/  FFMA.FTZ R59, R58, UR10, -R70 ;  /* 0x0000000a3a3b7c23 */ /* 0x000fc20008010846 */
[--C-:B------:R-:W-:Y:S01]  /*3770*/  FFMA.FTZ R47, R47, UR10, -R70.reuse ;  /* 0x0000000a2f2f7c23 */ /* 0x100fe20008010846 */
[----:B------:R-:W-:-:S01]  /*3780*/  FFMA.FTZ R63, R40, UR10, -R70 ;  /* 0x0000000a283f7c23 */ /* 0x000fc20008010846 */
[----:B------:R-:W-:Y:S01]  /*3790*/  FMNMX.FTZ R50, R7, R50, !PT ;  /* 0x0000003207327209 */ /* 0x000fe20007810000 */
[----:B------:R-:W-:-:S01]  /*37a0*/  FFMA.FTZ R40, R42, UR10, -R70 ;  /* 0x0000000a2a287c23 */ /* 0x000fc20008010846 */
[----:B------:R-:W-:Y:S01]  /*37b0*/  MUFU.EX2 R152, R152 ;  /* 0x0000009800987308 */ /* 0x000fe20000000800 */
[----:B------:R-:W-:-:S01]  /*37c0*/  FFMA.FTZ R51, R51, UR10, -R70 ;  /* 0x0000000a33337c23 */ /* 0x000fc20008010846 */
[----:B------:R-:W-:Y:S01]  /*37d0*/  FMNMX.FTZ R73, R15, R50, !PT ;  /* 0x000000320f497209 */ /* 0x000fe20007810000 */
[----:B------:R-:W-:-:S01]  /*37e0*/  FFMA.FTZ R50, R53, UR10, -R70 ;  /* 0x0000000a35327c23 */ /* 0x000fc20008010846 */
[--C-:B------:R-:W-:Y:S01]  /*37f0*/  FFMA.FTZ R164, R41, UR10, -R70.reuse ;  /* 0x0000000a29a47c23 */ /* 0x100fe20008010846 */
[----:B------:R-:W-:-:S01]  /*3800*/  FFMA.FTZ R41, R64, UR10, -R70 ;  /* 0x0000000a40297c23 */ /* 0x000fc20008010846 */
[----:B------:R-:W-:Y:S01]  /*3810*/  FMNMX.FTZ R58, R26, R73, !PT ;  /* 0x000000491a3a7209 */ /* 0x000fe20007810000 */
[----:B------:R-:W-:-:S01]  /*3820*/  FFMA.FTZ R166, R66, UR10, -R70 ;  /* 0x0000000a42a67c23 */ /* 0x000fc20008010846 */
[----:B------:R-:W2:Y:S01]  /*3830*/  MUFU.EX2 R47, R47 ;  /* 0x0000002f002f7308 */ /* 0x000ea20000000800 */
[----:B------:R-:W-:-:S01]  /*3840*/  FFMA.FTZ R49, R49, UR10, -R70 ;  /* 0x0000000a31317c23 */ /* 0x000fc20008010846 */
[----:B------:R-:W-:Y:S01]  /*3850*/  FMNMX.FTZ R53, R25, R58, !PT ;  /* 0x0000003a19357209 */ /* 0x000fe20007810000 */
[----:B------:R-:W-:-:S01]  /*3860*/  FFMA.FTZ R39, R39, UR10, -R70 ;  /* 0x0000000a27277c23 */ /* 0x000fc20008010846 */
[----:B------:R-:W-:-:S02]  /*3870*/  FFMA.FTZ R38, R38, UR10, -R70 ;  /* 0x0000000a26267c23 */ /* 0x000fc40008010846 */
[----:B------:R-:W-:Y:S02]  /*3880*/  FMNMX.FTZ R58, R8, R53, !PT ;  /* 0x00000035083a7209 */ /* 0x000fe40007810000 */
[----:B------:R-:W3:Y:S02]  /*3890*/  MUFU.EX2 R46, R46 ;  /* 0x0000002e002e7308 */ /* 0x000ee40000000800 */
[----:B------:R-:W-:-:S04]  /*38a0*/  FMNMX.FTZ R58, R29, R58, !PT ;  /* 0x0000003a1d3a7209 */ /* 0x000fc80007810000 */
[----:B------:R-:W-:Y:S02]  /*38b0*/  FMNMX.FTZ R53, R11, R58, !PT ;  /* 0x0000003a0b357209 */ /* 0x000fe40007810000 */
[----:B------:R-:W4:Y:S02]  /*38c0*/  MUFU.EX2 R71, R71 ;  /* 0x0000004700477308 */ /* 0x000f240000000800 */
[----:B------:R-:W-:Y:S01]  /*38d0*/  FMNMX.FTZ R58, R14, R53, !PT ;  /* 0x000000350e3a7209 */ /* 0x000fe20007810000 */
[----:B------:R-:W-:-:S03]  /*38e0*/  FFMA.FTZ R53, R56, UR10, -R70 ;  /* 0x0000000a38357c23 */ /* 0x000fc60008010846 */
[----:B------:R-:W-:Y:S02]  /*38f0*/  FMNMX.FTZ R57, R21, R58, !PT ;  /* 0x0000003a15397209 */ /* 0x000fe40007810000 */
[----:B------:R-:W-:Y:S02]  /*3900*/  MUFU.EX2 R154, R154 ;  /* 0x0000009a009a7308 */ /* 0x000fe40000000800 */
[----:B------:R-:W-:-:S04]  /*3910*/  FMNMX.FTZ R56, R24, R57, !PT ;  /* 0x0000003918387209 */ /* 0x000fc80007810000 */
[----:B------:R-:W-:Y:S01]  /*3920*/  FMNMX.FTZ R57, R27, R56, !PT ;  /* 0x000000381b397209 */ /* 0x000fe20007810000 */
[----:B------:R-:W-:-:S01]  /*3930*/  FFMA.FTZ R56, R61, UR10, -R70 ;  /* 0x0000000a3d387c23 */ /* 0x000fc20008010846 */
        /* <DEDUP_REMOVED lines=9> */
[----:B------:R5:W-:Y:S02]  /*39d0*/  MUFU.EX2 R55, R60 ;  /* 0x0000003c00377308 */ /* 0x000be40000000800 */
[----:B------:R-:W-:Y:S01]  /*39e0*/  FMNMX.FTZ R57, R35, R54, !PT ;  /* 0x0000003623397209 */ /* 0x000fe20007810000 */
[----:B------:R-:W-:Y:S01]  /*39f0*/  FFMA.FTZ R54, R48, UR10, -R70 ;  /* 0x0000000a30367c23 */ /* 0x000fe20008010846 */
[----:B------:R-:W-:Y:S02]  /*3a00*/  FSEL R48, R78, -INF , P6 ;  /* 0xff8000004e307808 */ /* 0x000fe40003000000 */
[----:B------:R-:W-:Y:S02]  /*3a10*/  FMNMX.FTZ R58, R36, R57, !PT ;  /* 0x00000039243a7209 */ /* 0x000fe40007810000 */
[----:B------:R-:W-:Y:S01]  /*3a20*/  FSEL R57, R79, -INF , P5 ;  /* 0xff8000004f397808 */ /* 0x000fe20002800000 */
[----:B------:R-:W-:Y:S01]  /*3a30*/  MUFU.EX2 R156, R156 ;  /* 0x0000009c009c7308 */ /* 0x000fe20000000800 */
[----:B------:R-:W-:-:S04]  /*3a40*/  FMNMX.FTZ R61, R37, R58, !PT ;  /* 0x0000003a253d7209 */ /* 0x000fc80007810000 */
[----:B------:R-:W-:-:S03]  /*3a50*/  FMNMX.FTZ R58, R48, R61, !PT ;  /* 0x0000003d303a7209 */ /* 0x000fc60007810000 */
[----:B------:R0:W-:Y:S01]  /*3a60*/  MUFU.EX2 R61, R74 ;  /* 0x0000004a003d7308 */ /* 0x0001e20000000800 */
[----:B-----5:R-:W-:Y:S02]  /*3a70*/  FMNMX.FTZ R60, R57, R58, !PT ;  /* 0x0000003a393c7209 */ /* 0x020fe40007810000 */
[----:B------:R-:W-:Y:S02]  /*3a80*/  FSEL R58, R83, -INF , P3 ;  /* 0xff800000533a7808 */ /* 0x000fe40001800000 */
[----:B------:R-:W-:Y:S02]  /*3a90*/  FMNMX.FTZ R43, R45, R60, !PT ;  /* 0x0000003c2d2b7209 */ /* 0x000fe40007810000 */
[----:B------:R-:W-:Y:S01]  /*3aa0*/  FSEL R60, R86, -INF , P2 ;  /* 0xff800000563c7808 */ /* 0x000fe20001000000 */
[----:B------:R-:W-:Y:S01]  /*3ab0*/  MUFU.EX2 R53, R53 ;  /* 0x0000003500357308 */ /* 0x000fe20000000800 */
[----:B------:R-:W-:-:S04]  /*3ac0*/  FMNMX.FTZ R43, R58, R43, !PT ;  /* 0x0000002b3a2b7209 */ /* 0x000fc80007810000 */
[----:B------:R-:W-:-:S03]  /*3ad0*/  FMNMX.FTZ R73, R60, R43, !PT ;  /* 0x0000002b3c497209 */ /* 0x000fc60007810000 */
[----:B------:R-:W-:Y:S01]  /*3ae0*/  MUFU.EX2 R49, R49 ;  /* 0x0000003100317308 */ /* 0x000fe20000000800 */
[----:B0-----:R-:W-:Y:S01]  /*3af0*/  FMNMX.FTZ R74, R72, R73, !PT ;  /* 0x00000049484a7209 */ /* 0x001fe20007810000 */
[----:B------:R-:W-:-:S04]  /*3b00*/  FFMA.FTZ R73, R62, UR10, -R70 ;  /* 0x0000000a3e497c23 */ /* 0x000fc80008010846 */
[----:B------:R-:W0:Y:S02]  /*3b10*/  SHFL.BFLY PT, R75, R74, 0x2, 0x1f ;  /* 0x0c401f004a4b7f89 */ /* 0x000e2400000e0000 */
[----:B------:R-:W-:Y:S08]  /*3b20*/  MUFU.EX2 R56, R56 ;  /* 0x0000003800387308 */ /* 0x000ff00000000800 */
[----:B------:R-:W-:Y:S08]  /*3b30*/  MUFU.EX2 R158, R158 ;  /* 0x0000009e009e7308 */ /* 0x000ff00000000800 */
[----:B------:R-:W-:Y:S01]  /*3b40*/  MUFU.EX2 R54, R54 ;  /* 0x0000003600367308 */ /* 0x000fe20000000800 */
[----:B0-----:R-:W-:Y:S01]  /*3b50*/  FMNMX.FTZ R52, R74, R75, !PT ;  /* 0x0000004b4a347209 */ /* 0x001fe20007810000 */
[--C-:B------:R-:W-:Y:S01]  /*3b60*/  FFMA.FTZ R75, R65, UR10, -R70.reuse ;  /* 0x0000000a414b7c23 */ /* 0x100fe20008010846 */
[----:B------:R-:W-:-:S01]  /*3b70*/  FFMA.FTZ R65, R67, UR10, -R70 ;  /* 0x0000000a43417c23 */ /* 0x000fc20008010846 */
[----:B------:R-:W-:-:S04]  /*3b80*/  IMAD.U32 R67, RZ, RZ, UR10 ;  /* 0x0000000aff437e24 */ /* 0x000fc8000f8e00ff */
[----:B------:R-:W-:Y:S01]  /*3b90*/  MUFU.EX2 R160, R160 ;  /* 0x000000a000a07308 */ /* 0x000fe20000000800 */
[----:B------:R-:W0:Y:S07]  /*3ba0*/  SHFL.BFLY PT, R77, R52, 0x1, 0x1f ;  /* 0x0c201f00344d7f89 */ /* 0x000e2e00000e0000 */
[----:B------:R-:W-:Y:S08]  /*3bb0*/  MUFU.EX2 R43, R76 ;  /* 0x0000004c002b7308 */ /* 0x000ff00000000800 */
[----:B------:R-:W-:Y:S08]  /*3bc0*/  MUFU.EX2 R44, R44 ;  /* 0x0000002c002c7308 */ /* 0x000ff00000000800 */
[----:B------:R-:W-:Y:S01]  /*3bd0*/  MUFU.EX2 R73, R73 ;  /* 0x0000004900497308 */ /* 0x000fe20000000800 */
[----:B0-----:R-:W-:Y:S01]  /*3be0*/  FMNMX.FTZ R168, R52, R77, !PT ;  /* 0x0000004d34a87209 */ /* 0x001fe20007810000 */
[----:B------:R-:W-:-:S03]  /*3bf0*/  FFMA.FTZ R52, R68, UR10, -R70 ;  /* 0x0000000a44347c23 */ /* 0x000fc60008010846 */
[C---:B------:R-:W-:Y:S01]  /*3c00*/  FSETP.NEU.FTZ.AND P1, PT, R168.reuse, -INF , PT ;  /* 0xff800000a800780b */ /* 0x040fe20003f3d000 */
[----:B------:R-:W-:-:S01]  /*3c10*/  FFMA.FTZ R62, R168, R67, -8 ;  /* 0xc1000000a83e7423 */ /* 0x000fc20000010043 */
[----:B------:R-:W-:Y:S01]  /*3c20*/  FFMA.FTZ R67, R69, UR10, -R70 ;  /* 0x0000000a45437c23 */ /* 0x000fe20008010846 */
[----:B------:R-:W-:Y:S03]  /*3c30*/  MUFU.EX2 R162, R162 ;  /* 0x000000a200a27308 */ /* 0x000fe60000000800 */
[----:B------:R-:W-:-:S05]  /*3c40*/  FSEL R62, R62, RZ, P1 ;  /* 0x000000ff3e3e7208 */ /* 0x000fca0000800000 */
[--C-:B------:R-:W-:Y:S01]  /*3c50*/  FFMA.FTZ R153, R4, UR10, -R62.reuse ;  /* 0x0000000a04997c23 */ /* 0x100fe2000801083e */
        /* <DEDUP_REMOVED lines=9> */
[----:B--2---:R-:W-:Y:S01]  /*3cf0*/  FADD.FTZ R13, R152, R47 ;  /* 0x0000002f980d7221 */ /* 0x004fe20000010000 */
[----:B------:R-:W-:-:S01]  /*3d00*/  FFMA.FTZ R14, R28, UR10, -R62 ;  /* 0x0000000a1c0e7c23 */ /* 0x000fc2000801083e */
[--C-:B------:R-:W-:Y:S01]  /*3d10*/  FFMA.FTZ R64, R15, UR10, -R62.reuse ;  /* 0x0000000a0f407c23 */ /* 0x100fe2000801083e */
[----:B------:R-:W-:-:S01]  /*3d20*/  FFMA.FTZ R24, R24, UR10, -R62 ;  /* 0x0000000a18187c23 */ /* 0x000fc2000801083e */
[----:B------:R-:W0:Y:S01]  /*3d30*/  MUFU.EX2 R42, R42 ;  /* 0x0000002a002a7308 */ /* 0x000e220000000800 */
[----:B---3--:R-:W-:-:S01]  /*3d40*/  FADD.FTZ R68, R46, R13 ;  /* 0x0000000d2e447221 */ /* 0x008fc20000010000 */
[--C-:B------:R-:W-:Y:S01]  /*3d50*/  FFMA.FTZ R157, R26, UR10, -R62.reuse ;  /* 0x0000000a1a9d7c23 */ /* 0x100fe2000801083e */
[----:B------:R-:W-:-:S01]  /*3d60*/  FFMA.FTZ R12, R25, UR10, -R62 ;  /* 0x0000000a190c7c23 */ /* 0x000fc2000801083e */
[----:B------:R-:W-:Y:S01]  /*3d70*/  FFMA.FTZ R26, R29, UR10, -R62 ;  /* 0x0000000a1d1a7c23 */ /* 0x000fe2000801083e */
[----:B----4-:R-:W-:-:S01]  /*3d80*/  FADD.FTZ R15, R71, R68 ;  /* 0x00000044470f7221 */ /* 0x010fc20000010000 */
[--C-:B------:R-:W-:Y:S01]  /*3d90*/  FFMA.FTZ R163, R32, UR10, -R62.reuse ;  /* 0x0000000a20a37c23 */ /* 0x100fe2000801083e */
[----:B------:R-:W-:-:S01]  /*3da0*/  FFMA.FTZ R159, R11, UR10, -R62 ;  /* 0x0000000a0b9f7c23 */ /* 0x000fc2000801083e */
[----:B------:R-:W2:Y:S01]  /*3db0*/  MUFU.EX2 R3, R3 ;  /* 0x0000000300037308 */ /* 0x000ea20000000800 */
[----:B------:R-:W-:-:S01]  /*3dc0*/  FFMA.FTZ R11, R21, UR10, -R62 ;  /* 0x0000000a150b7c23 */ /* 0x000fc2000801083e */
[--C-:B------:R-:W-:Y:S01]  /*3dd0*/  FFMA.FTZ R161, R27, UR10, -R62.reuse ;  /* 0x0000000a1ba17c23 */ /* 0x100fe2000801083e */
[----:B------:R-:W-:-:S01]  /*3de0*/  FFMA.FTZ R30, R30, UR10, -R62 ;  /* 0x0000000a1e1e7c23 */ /* 0x000fc2000801083e */
[--C-:B------:R-:W-:Y:S01]  /*3df0*/  FFMA.FTZ R31, R31, UR10, -R62.reuse ;  /* 0x0000000a1f1f7c23 */ /* 0x100fe2000801083e */
[----:B------:R-:W-:-:S01]  /*3e00*/  FFMA.FTZ R34, R34, UR10, -R62 ;  /* 0x0000000a22227c23 */ /* 0x000fc2000801083e */
[--C-:B------:R-:W-:Y:S01]  /*3e10*/  FFMA.FTZ R35, R35, UR10, -R62.reuse ;  /* 0x0000000a23237c23 */ /* 0x100fe2000801083e */
[----:B------:R-:W-:-:S01]  /*3e20*/  FFMA.FTZ R36, R36, UR10, -R62 ;  /* 0x0000000a24247c23 */ /* 0x000fc2000801083e */
[----:B------:R-:W3:Y:S01]  /*3e30*/  MUFU.EX2 R4, R4 ;  /* 0x0000000400047308 */ /* 0x000ee20000000800 */
[----:B0-----:R-:W-:-:S01]  /*3e40*/  FADD.FTZ R28, R153, R42 ;  /* 0x0000002a991c7221 */ /* 0x001fc20000010000 */
[--C-:B------:R-:W-:Y:S01]  /*3e50*/  FFMA.FTZ R37, R37, UR10, -R62.reuse ;  /* 0x0000000a25257c23 */ /* 0x100fe2000801083e */
[----:B------:R-:W-:-:S01]  /*3e60*/  FFMA.FTZ R48, R48, UR10, -R62 ;  /* 0x0000000a30307c23 */ /* 0x000fc2000801083e */
[--C-:B------:R-:W-:Y:S01]  /*3e70*/  FFMA.FTZ R57, R57, UR10, -R62.reuse ;  /* 0x0000000a39397c23 */ /* 0x100fe2000801083e */
[----:B------:R-:W-:-:S01]  /*3e80*/  FFMA.FTZ R45, R45, UR10, -R62 ;  /* 0x0000000a2d2d7c23 */ /* 0x000fc2000801083e */
[--C-:B------:R-:W-:Y:S01]  /*3e90*/  FFMA.FTZ R58, R58, UR10, -R62.reuse ;  /* 0x0000000a3a3a7c23 */ /* 0x100fe2000801083e */
[----:B------:R-:W-:-:S01]  /*3ea0*/  FFMA.FTZ R60, R60, UR10, -R62 ;  /* 0x0000000a3c3c7c23 */ /* 0x000fc2000801083e */
[----:B------:R-:W0:Y:S01]  /*3eb0*/  MUFU.EX2 R155, R155 ;  /* 0x0000009b009b7308 */ /* 0x000e220000000800 */
[----:B--2---:R-:W-:-:S01]  /*3ec0*/  FADD.FTZ R13, R3, R28 ;  /* 0x0000001c030d7221 */ /* 0x004fc20000010000 */
[----:B------:R-:W-:Y:S01]  /*3ed0*/  FADD.FTZ R28, R154, R15 ;  /* 0x0000000f9a1c7221 */ /* 0x000fe20000010000 */
[----:B------:R-:W-:-:S03]  /*3ee0*/  F2FP.SATFINITE.E4M3.F32.PACK_AB_MERGE_C R46, R71, R46, RZ ;  /* 0x0000002e472e723e */ /* 0x000fc600048070ff */
[----:B------:R-:W-:Y:S01]  /*3ef0*/  FADD.FTZ R15, R59, R28 ;  /* 0x0000001c3b0f7221 */ /* 0x000fe20000010000 */
[----:B------:R-:W-:Y:S01]  /*3f00*/  F2FP.SATFINITE.E4M3.F32.PACK_AB_MERGE_C R152, R47, R152, R46 ;  /* 0x000000982f98723e */ /* 0x000fe2000480702e */
[----:B------:R-:W2:Y:S02]  /*3f10*/  MUFU.EX2 R10, R10 ;  /* 0x0000000a000a7308 */ /* 0x000ea40000000800 */
[----:B------:R-:W-:-:S01]  /*3f20*/  FADD.FTZ R32, R50, R15 ;  /* 0x0000000f32207221 */ /* 0x000fc20000010000 */
[----:B------:R-:W-:-:S03]  /*3f30*/  F2FP.SATFINITE.E4M3.F32.PACK_AB_MERGE_C R50, R51, R50, RZ ;  /* 0x000000323332723e */ /* 0x000fc600048070ff */
[----:B------:R-:W-:Y:S01]  /*3f40*/  FADD.FTZ R15, R51, R32 ;  /* 0x00000020330f7221 */ /* 0x000fe20000010000 */
[----:B------:R-:W-:Y:S01]  /*3f50*/  F2FP.SATFINITE.E4M3.F32.PACK_AB_MERGE_C R154, R59, R154, R50 ;  /* 0x0000009a3b9a723e */ /* 0x000fe20004807032 */
[----:B------:R-:W4:Y:S02]  /*3f60*/  MUFU.EX2 R7, R7 ;  /* 0x0000000700077308 */ /* 0x000f240000000800 */
[----:B------:R-:W-:-:S04]  /*3f70*/  FADD.FTZ R32, R156, R15 ;  /* 0x0000000f9c207221 */ /* 0x000fc80000010000 */
[----:B------:R-:W-:Y:S02]  /*3f80*/  FADD.FTZ R32, R53, R32 ;  /* 0x0000002035207221 */ /* 0x000fe40000010000 */
[----:B------:R-:W5:Y:S08]  /*3f90*/  MUFU.EX2 R64, R64 ;  /* 0x0000004000407308 */ /* 0x000f700000000800 */
[----:B------:R3:W-:Y:S08]  /*3fa0*/  MUFU.EX2 R66, R24 ;  /* 0x0000001800427308 */ /* 0x0007f00000000800 */
[----:B------:R-:W1:Y:S01]  /*3fb0*/  MUFU.EX2 R157, R157 ;  /* 0x0000009d009d7308 */ /* 0x000e620000000800 */
[----:B---3--:R-:W-:-:S04]  /*3fc0*/  FADD.FTZ R24, R4, R13 ;  /* 0x0000000d04187221 */ /* 0x008fc80000010000 */
[----:B0-----:R-:W-:Y:S01]  /*3fd0*/  FADD.FTZ R13, R155, R24 ;  /* 0x000000189b0d7221 */ /* 0x001fe20000010000 */
[----:B------:R-:W-:-:S01]  /*3fe0*/  FFMA.FTZ R24, R33, UR10, -R62 ;  /* 0x0000000a21187c23 */ /* 0x000fc2000801083e */
[----:B------:R-:W-:Y:S01]  /*3ff0*/  FFMA.FTZ R62, R72, UR10, -R62 ;  /* 0x0000000a483e7c23 */ /* 0x000fe2000801083e */
[----:B------:R-:W0:Y:S01]  /*4000*/  MUFU.EX2 R12, R12 ;  /* 0x0000000c000c7308 */ /* 0x000e220000000800 */
[----:B--2---:R-:W-:-:S04]  /*4010*/  FADD.FTZ R28, R10, R13 ;  /* 0x0000000d0a1c7221 */ /* 0x004fc80000010000 */
[----:B----4-:R-:W-:-:S03]  /*4020*/  FADD.FTZ R13, R7, R28 ;  /* 0x0000001c070d7221 */ /* 0x010fc60000010000 */
[----:B------:R-:W2:Y:S01]  /*4030*/  MUFU.EX2 R9, R9 ;  /* 0x0000000900097308 */ /* 0x000ea20000000800 */
[----:B-----5:R-:W-:-:S01]  /*4040*/  FADD.FTZ R28, R64, R13 ;  /* 0x0000000d401c7221 */ /* 0x020fc20000010000 */
[----:B------:R-:W-:-:S03]  /*4050*/  F2FP.SATFINITE.E4M3.F32.PACK_AB_MERGE_C R64, R64, R7, RZ ;  /* 0x000000074040723e */ /* 0x000fc600048070ff */
[----:B-1----:R-:W-:Y:S01]  /*4060*/  FADD.FTZ R13, R157, R28 ;  /* 0x0000001c9d0d7221 */ /* 0x002fe20000010000 */
[----:B------:R-:W-:Y:S02]  /*4070*/  F2FP.SATFINITE.E4M3.F32.PACK_AB_MERGE_C R155, R10, R155, R64 ;  /* 0x0000009b0a9b723e */ /* 0x000fe40004807040 */
[----:B------:R-:W1:Y:S01]  /*4080*/  MUFU.EX2 R26, R26 ;  /* 0x0000001a001a7308 */ /* 0x000e620000000800 */
[----:B0-----:R-:W-:-:S01]  /*4090*/  FADD.FTZ R28, R12, R13 ;  /* 0x0000000d0c1c7221 */ /* 0x001fc20000010000 */
[----:B------:R-:W-:Y:S01]  /*40a0*/  FADD.FTZ R13, R49, R32 ;  /* 0x00000020310d7221 */ /* 0x000fe20000010000 */
[----:B------:R-:W-:-:S03]  /*40b0*/  F2FP.SATFINITE.E4M3.F32.PACK_AB_MERGE_C R49, R56, R49, RZ ;  /* 0x000000313831723e */ /* 0x000fc600048070ff */
[----:B------:R-:W-:Y:S01]  /*40c0*/  FADD.FTZ R13, R56, R13 ;  /* 0x0000000d380d7221 */ /* 0x000fe20000010000 */
[----:B------:R-:W-:Y:S01]  /*40d0*/  F2FP.SATFINITE.E4M3.F32.PACK_AB_MERGE_C R156, R53, R156, R49 ;  /* 0x0000009c359c723e */ /* 0x000fe20004807031 */
[----:B------:R-:W0:Y:S01]  /*40e0*/  MUFU.EX2 R159, R159 ;  /* 0x0000009f009f7308 */ /* 0x000e220000000800 */
[----:B--2---:R-:W-:-:S01]  /*40f0*/  FADD.FTZ R15, R9, R28 ;  /* 0x0000001c090f7221 */ /* 0x004fc20000010000 */
[----:B------:R-:W-:-:S06]  /*4100*/  FADD.FTZ R32, R158, R13 ;  /* 0x0000000d9e207221 */ /* 0x000fcc0000010000 */
[----:B------:R-:W2:Y:S01]  /*4110*/  MUFU.EX2 R8, R8 ;  /* 0x0000000800087308 */ /* 0x000ea20000000800 */
[----:B-1----:R-:W-:-:S01]  /*4120*/  FADD.FTZ R28, R26, R15 ;  /* 0x0000000f1a1c7221 */ /* 0x002fc20000010000 */
[----:B------:R-:W-:-:S04]  /*4130*/  FADD.FTZ R15, R55, R32 ;  /* 0x00000020370f7221 */ /* 0x000fc80000010000 */
[----:B------:R-:W-:Y:S01]  /*4140*/  FADD.FTZ R32, R54, R15 ;  /* 0x0000000f36207221 */ /* 0x000fe20000010000 */
[----:B------:R-:W-:Y:S01]  /*4150*/  F2FP.SATFINITE.E4M3.F32.PACK_AB_MERGE_C R54, R61, R54, RZ ;  /* 0x000000363d36723e */ /* 0x000fe200048070ff */
[----:B------:R-:W1:Y:S01]  /*4160*/  MUFU.EX2 R11, R11 ;  /* 0x0000000b000b7308 */ /* 0x000e620000000800 */
[----:B0-----:R-:W-:-:S01]  /*4170*/  FADD.FTZ R13, R159, R28 ;  /* 0x0000001c9f0d7221 */ /* 0x001fc20000010000 */
[----:B------:R-:W-:Y:S01]  /*4180*/  FADD.FTZ R15, R61, R32 ;  /* 0x000000203d0f7221 */ /* 0x000fe20000010000 */
[----:B------:R-:W-:-:S03]  /*4190*/  F2FP.SATFINITE.E4M3.F32.PACK_AB_MERGE_C R158, R55, R158, R54 ;  /* 0x0000009e379e723e */ /* 0x000fc60004807036 */
[----:B------:R-:W-:Y:S02]  /*41a0*/  FADD.FTZ R32, R160, R15 ;  /* 0x0000000fa0207221 */ /* 0x000fe40000010000 */
[----:B------:R-:W0:Y:S01]  /*41b0*/  MUFU.EX2 R161, R161 ;  /* 0x000000a100a17308 */ /* 0x000e220000000800 */
[----:B--2---:R-:W-:-:S01]  /*41c0*/  FADD.FTZ R28, R8, R13 ;  /* 0x0000000d081c7221 */ /* 0x004fc20000010000 */
[----:B------:R-:W-:-:S06]  /*41d0*/  FADD.FTZ R15, R43, R32 ;  /* 0x000000202b0f7221 */ /* 0x000fcc0000010000 */
[----:B------:R-:W2:Y:S01]  /*41e0*/  MUFU.EX2 R14, R14 ;  /* 0x0000000e000e7308 */ /* 0x000ea20000000800 */
[----:B-1----:R-:W-:-:S01]  /*41f0*/  FADD.FTZ R13, R11, R28 ;  /* 0x0000001c0b0d7221 */ /* 0x002fc20000010000 */
[----:B------:R-:W-:-:S03]  /*4200*/  F2FP.SATFINITE.E4M3.F32.PACK_AB_MERGE_C R11, R66, R11, RZ ;  /* 0x0000000b420b723e */ /* 0x000fc600048070ff */
[----:B------:R-:W-:Y:S01]  /*4210*/  FADD.FTZ R28, R66, R13 ;  /* 0x0000000d421c7221 */ /* 0x000fe20000010000 */
[----:B------:R-:W-:Y:S02]  /*4220*/  F2FP.SATFINITE.E4M3.F32.PACK_AB_MERGE_C R159, R8, R159, R11 ;  /* 0x0000009f089f723e */ /* 0x000fe4000480700b */
[----:B------:R-:W1:Y:S01]  /*4230*/  MUFU.EX2 R30, R30 ;  /* 0x0000001e001e7308 */ /* 0x000e620000000800 */
[----:B0-----:R-:W-:-:S01]  /*4240*/  FADD.FTZ R13, R161, R28 ;  /* 0x0000001ca10d7221 */ /* 0x001fc20000010000 */
[----:B------:R-:W-:Y:S01]  /*4250*/  FADD.FTZ R28, R44, R15 ;  /* 0x0000000f2c1c7221 */ /* 0x000fe20000010000 */
[----:B------:R-:W-:-:S04]  /*4260*/  F2FP.SATFINITE.E4M3.F32.PACK_AB_MERGE_C R44, R73, R44, RZ ;  /* 0x0000002c492c723e */ /* 0x000fc800048070ff */
[----:B------:R-:W-:Y:S01]  /*4270*/  F2FP.SATFINITE.E4M3.F32.PACK_AB_MERGE_C R160, R43, R160, R44 ;  /* 0x000000a02ba0723e */ /* 0x000fe2000480702c */
[----:B------:R-:W0:Y:S01]  /*4280*/  MUFU.EX2 R31, R31 ;  /* 0x0000001f001f7308 */ /* 0x000e220000000800 */
[----:B--2---:R-:W-:-:S07]  /*4290*/  FADD.FTZ R13, R14, R13 ;  /* 0x0000000d0e0d7221 */ /* 0x004fce0000010000 */
[----:B------:R-:W2:Y:S01]  /*42a0*/  MUFU.EX2 R163, R163 ;  /* 0x000000a300a37308 */ /* 0x000ea20000000800 */
[----:B-1----:R-:W-:-:S01]  /*42b0*/  FADD.FTZ R32, R30, R13 ;  /* 0x0000000d1e207221 */ /* 0x002fc20000010000 */
[----:B------:R-:W-:-:S04]  /*42c0*/  FADD.FTZ R13, R73, R28 ;  /* 0x0000001c490d7221 */ /* 0x000fc80000010000 */
[----:B------:R-:W-:Y:S02]  /*42d0*/  FADD.FTZ R28, R162, R13 ;  /* 0x0000000da21c7221 */ /* 0x000fe40000010000 */
[----:B------:R-:W1:Y:S01]  /*42e0*/  MUFU.EX2 R39, R39 ;  /* 0x0000002700277308 */ /* 0x000e620000000800 */
[----:B0-----:R-:W-:-:S01]  /*42f0*/  FADD.FTZ R32, R31, R32 ;  /* 0x000000201f207221 */ /* 0x001fc20000010000 */
[----:B------:R-:W-:-:S04]  /*4300*/  F2FP.SATFINITE.E4M3.F32.PACK_AB_MERGE_C R30, R31, R30, RZ ;  /* 0x0000001e1f1e723e */ /* 0x000fc800048070ff */
[----:B------:R-:W-:Y:S02]  /*4310*/  F2FP.SATFINITE.E4M3.F32.PACK_AB_MERGE_C R161, R14, R161, R30 ;  /* 0x000000a10ea1723e */ /* 0x000fe4000480701e */
[----:B------:R-:W0:Y:S01]  /*4320*/  MUFU.EX2 R24, R24 ;  /* 0x0000001800187308 */ /* 0x000e220000000800 */
[----:B--2---:R-:W-:-:S07]  /*4330*/  FADD.FTZ R13, R163, R32 ;  /* 0x00000020a30d7221 */ /* 0x004fce0000010000 */
[----:B------:R-:W2:Y:S01]  /*4340*/  MUFU.EX2 R38, R38 ;  /* 0x0000002600267308 */ /* 0x000ea20000000800 */
[----:B-1----:R-:W-:-:S07]  /*4350*/  FADD.FTZ R15, R39, R28 ;  /* 0x0000001c270f7221 */ /* 0x002fce0000010000 */
[----:B------:R-:W1:Y:S01]  /*4360*/  MUFU.EX2 R34, R34 ;  /* 0x0000002200227308 */ /* 0x000e620000000800 */
[----:B0-----:R-:W-:-:S07]  /*4370*/  FADD.FTZ R13, R24, R13 ;  /* 0x0000000d180d7221 */ /* 0x001fce0000010000 */
[----:B------:R-:W0:Y:S01]  /*4380*/  MUFU.EX2 R63, R63 ;  /* 0x0000003f003f7308 */ /* 0x000e220000000800 */
[----:B--2---:R-:W-:-:S07]  /*4390*/  FADD.FTZ R28, R38, R15 ;  /* 0x0000000f261c7221 */ /* 0x004fce0000010000 */
[----:B------:R-:W2:Y:S01]  /*43a0*/  MUFU.EX2 R35, R35 ;  /* 0x0000002300237308 */ /* 0x000ea20000000800 */
[----:B-1----:R-:W-:-:S07]  /*43b0*/  FADD.FTZ R32, R34, R13 ;  /* 0x0000000d22207221 */ /* 0x002fce0000010000 */
[----:B------:R-:W1:Y:S01]  /*43c0*/  MUFU.EX2 R164, R164 ;  /* 0x000000a400a47308 */ /* 0x000e620000000800 */
[----:B0-----:R-:W-:-:S01]  /*43d0*/  FADD.FTZ R13, R63, R28 ;  /* 0x0000001c3f0d7221 */ /* 0x001fc20000010000 */
[----:B------:R-:W-:-:S04]  /*43e0*/  F2FP.SATFINITE.E4M3.F32.PACK_AB_MERGE_C R38, R63, R38, RZ ;  /* 0x000000263f26723e */ /* 0x000fc800048070ff */
[----:B------:R-:W-:Y:S02]  /*43f0*/  F2FP.SATFINITE.E4M3.F32.PACK_AB_MERGE_C R162, R39, R162, R38 ;  /* 0x000000a227a2723e */ /* 0x000fe40004807026 */
[----:B------:R-:W0:Y:S01]  /*4400*/  MUFU.EX2 R36, R36 ;  /* 0x0000002400247308 */ /* 0x000e220000000800 */
[----:B--2---:R-:W-:-:S01]  /*4410*/  FADD.FTZ R15, R35, R32 ;  /* 0x00000020230f7221 */ /* 0x004fc20000010000 */
[----:B------:R-:W-:-:S04]  /*4420*/  F2FP.SATFINITE.E4M3.F32.PACK_AB_MERGE_C R34, R35, R34, RZ ;  /* 0x000000222322723e */ /* 0x000fc800048070ff */
[----:B------:R-:W-:Y:S02]  /*4430*/  F2FP.SATFINITE.E4M3.F32.PACK_AB_MERGE_C R163, R24, R163, R34 ;  /* 0x000000a318a3723e */ /* 0x000fe40004807022 */
[----:B------:R-:W2:Y:S01]  /*4440*/  MUFU.EX2 R37, R37 ;  /* 0x0000002500257308 */ /* 0x000ea20000000800 */
[----:B-1----:R-:W-:-:S01]  /*4450*/  FADD.FTZ R28, R164, R13 ;  /* 0x0000000da41c7221 */ /* 0x002fc20000010000 */
[----:B------:R-:W-:-:S04]  /*4460*/  F2FP.SATFINITE.E4M3.F32.PACK_AB_MERGE_C R13, R4, R3, RZ ;  /* 0x00000003040d723e */ /* 0x000fc800048070ff */
[----:B------:R-:W-:Y:S02]  /*4470*/  F2FP.SATFINITE.E4M3.F32.PACK_AB_MERGE_C R153, R42, R153, R13 ;  /* 0x000000992a99723e */ /* 0x000fe4000480700d */
        /* <DEDUP_REMOVED lines=13> */
[C---:B-1----:R-:W-:Y:S01]  /*4550*/  F2FP.SATFINITE.E4M3.F32.PACK_AB_MERGE_C R40, R75.reuse, R40, RZ ;  /* 0x000000284b28723e */ /* 0x042fe200048070ff */
[----:B------:R-:W-:-:S03]  /*4560*/  FADD.FTZ R75, R75, R4 ;  /* 0x000000044b4b7221 */ /* 0x000fc60000010000 */
[----:B------:R-:W-:-:S03]  /*4570*/  F2FP.SATFINITE.E4M3.F32.PACK_AB_MERGE_C R164, R41, R164, R40 ;  /* 0x000000a429a4723e */ /* 0x000fc60004807028 */
        /* <DEDUP_REMOVED lines=16> */
[C---:B--2---:R-:W-:Y:S01]  /*4680*/  F2FP.SATFINITE.E4M3.F32.PACK_AB_MERGE_C R52, R67.reuse, R52, RZ ;  /* 0x000000344334723e */ /* 0x044fe200048070ff */
[----:B------:R-:W-:-:S03]  /*4690*/  FADD.FTZ R3, R67, R4 ;  /* 0x0000000443037221 */ /* 0x000fc60000010000 */
[----:B------:R-:W-:Y:S02]  /*46a0*/  F2FP.SATFINITE.E4M3.F32.PACK_AB_MERGE_C R166, R65, R166, R52 ;  /* 0x000000a641a6723e */ /* 0x000fe40004807034 */
[C---:B-1----:R-:W-:Y:S01]  /*46b0*/  F2FP.SATFINITE.E4M3.F32.PACK_AB_MERGE_C R60, R7.reuse, R60, RZ ;  /* 0x0000003c073c723e */ /* 0x042fe200048070ff */
[----:B------:R-:W-:-:S03]  /*46c0*/  FADD.FTZ R4, R7, R26 ;  /* 0x0000001a07047221 */ /* 0x000fc60000010000 */
[----:B------:R-:W-:Y:S01]  /*46d0*/  F2FP.SATFINITE.E4M3.F32.PACK_AB_MERGE_C R167, R58, R45, R60 ;  /* 0x0000002d3aa7723e */ /* 0x000fe2000480703c */
[----:B------:R-:W-:Y:S06]  /*46e0*/  @!P0 BRA `(.L_x_221) ;  /* 0x0000000000048947 */ /* 0x000fec0003800000 */
[----:B------:R-:W-:Y:S01]  /*46f0*/  BPT.TRAP 0x1 ;  /* 0x000000040000795c */ /* 0x000fe20000300000 */
.L_x_221:
[----:B------:R0:W1:Y:S01]  /*4700*/  SYNCS.PHASECHK.TRANS64.TRYWAIT P1, [UR55+0x38850], R6 ;  /* 0x03885006ff0075a7 */ /* 0x0000620008020177 */
[----:B------:R-:W-:Y:S05]  /*4710*/  @!P0 BRA `(.L_x_222) ;  /* 0x0000000000048947 */ /* 0x000fea0003800000 */
[----:B------:R-:W-:Y:S01]  /*4720*/  BPT.TRAP 0x1 ;  /* 0x000000040000795c */ /* 0x000fe20000300000 */
.L_x_222:
[----:B-1----:R-:W-:Y:S05]  /*4730*/  @P1 BRA `(.L_x_223) ;  /* 0x0000000000081947 */ /* 0x002fea0003800000 */
[----:B------:R-:W1:Y:S02]  /*4740*/  SYNCS.PHASECHK.TRANS64.TRYWAIT P1, [UR55+0x38850], R6 ;  /* 0x03885006ff0075a7 */ /* 0x000e640008020177 */
[----:B-1----:R-:W-:Y:S05]  /*4750*/  @!P1 BRA `(.L_x_224) ;  /* 0x0000010c00189947 */ /* 0x002fea0003800000 */
.L_x_223:
[----:B------:R2:W-:Y:S01]  /*4760*/  BAR.SYNC.DEFER_BLOCKING R5, 0x100 ;  /* 0x000400050000751d */ /* 0x0005e20000010000 */
[----:B------:R-:W-:-:S04]  /*4770*/  UIADD3 UR51, UR51, 0x400, URZ ;  /* 0x0000040033337890 */ /* 0x000fc8000fffe03f */
[----:B------:R-:W-:Y:S01]  /*4780*/  USHF.R.U32.HI UR51, URZ, 0x4, UR51 ;  /* 0x000000043f337899 */ /* 0x000fe20008011633 */
[----:B------:R-:W-:-:S03]  /*4790*/  UMOV UR7, 0x40000040 ;  /* 0x4000004000077882 */ /* 0x000fc60000000000 */
[----:B------:R-:W-:-:S04]  /*47a0*/  ULOP3.LUT UR51, UR51, 0x3fff, URZ, 0xc0, !UPT ;  /* 0x00003fff33337892 */ /* 0x000fc8000f8ec03f */
[----:B------:R-:W-:-:S04]  /*47b0*/  ULOP3.LUT UR51, UR51, 0x10000, URZ, 0xfc, !UPT ;  /* 0x0001000033337892 */ /* 0x000fc8000f8efc3f */
[----:B------:R-:W-:Y:S01]  /*47c0*/  ULEA UR11, UR44, UR51, 0xb ;  /* 0x000000332c0b7291 */ /* 0x000fe2000f8e583f */
[----:B------:R-:W-:-:S06]  /*47d0*/  WARPGROUP.ARRIVE ;  /* 0x00000000000079c5 */ /* 0x000fcc0000000000 */
[----:B------:R-:W-:Y:S02]  /*47e0*/  UMOV UR6, UR11 ;  /* 0x0000000b00067c82 */ /* 0x000fe40008000000 */
[----:B------:R-:W-:Y:S01]  /*47f0*/  QGMMA.64x256x32.F32.E4M3.E4M3 R24, R152, gdesc[UR4], RZ, !UPT, gsb0 ;  /* 0x03e0000498187df3 */ /* 0x000fe2000c0008ff */
        /* <DEDUP_REMOVED lines=19> */
[----:B--2---:R-:W-:Y:S05]  /*4930*/  @!P0 BRA `(.L_x_225) ;  /* 0x0000000000048947 */ /* 0x004fea0003800000 */
[----:B------:R-:W-:Y:S01]  /*4940*/  BPT.TRAP 0x1 ;  /* 0x000000040000795c */ /* 0x000fe20000300000 */
.L_x_225:
[----:B------:R-:W-:-:S04]  /*4950*/  UIADD3 UR55, UR55, 0x38860, URZ ;  /* 0x0003886037377890 */ /* 0x000fc8000fffe03f */
[----:B------:R-:W-:-:S09]  /*4960*/  UPRMT UR55, UR48, 0x654, UR55 ;  /* 0x0000065430377896 */ /* 0x000fd20008000037 */
[----:B------:R-:W-:Y:S01]  /*4970*/  SYNCS.ARRIVE.TRANS64.RED.A1T0 RZ, [UR55], RZ ;  /* 0x000000ffffff79a7 */ /* 0x000fe20008100437 */
[----:B------:R-:W-:-:S04]  /*4980*/  UIADD3 UR55, UR49, -0x2, URZ ;  /* 0xfffffffe31377890 */ /* 0x000fc8000fffe03f */
[----:B------:R-:W-:-:S06]  /*4990*/  UISETP.GE.AND UP0, UPT, UR55, UR41, UPT ;  /* 0x000000293700728c */ /* 0x000fcc000bf06270 */
[----:B------:R-:W-:-:S13]  /*49a0*/  PLOP3.LUT P1, PT, PT, PT, UP0, 0x80, 0x0 ;  /* 0x000000000000781c */ /* 0x000fda0003f2f008 */
[----:B------:R-:W-:Y:S05]  /*49b0*/  @!P1 BRA `(.L_x_226) ;  /* 0x0000002800bc9947 */ /* 0x000fea0003800000 */
[----:B------:R-:W-:Y:S01]  /*49c0*/  IMAD.MOV.U32 R5, RZ, RZ, R168 ;  /* 0x000000ffff057224 */ /* 0x000fe200078e00a8 */
[----:B------:R-:W-:Y:S01]  /*49d0*/  ULDC UR48, c[0x0][0x988] ;  /* 0x0002620000307ab9 */ /* 0x000fe20000000800 */
[----:B01----:R-:W-:-:S07]  /*49e0*/  IMAD.MOV.U32 R6, RZ, RZ, R20 ;  /* 0x000000ffff067224 */ /* 0x003fce00078e0014 */
.L_x_237:
[----:B------:R-:W-:Y:S01]  /*49f0*/  UIADD3 UR44, UR44, 0x1, URZ ;  /* 0x000000012c2c7890 */ /* 0x000fe2000fffe03f */
[----:B------:R-:W-:Y:S01]  /*4a00*/  UMOV UR6, UR55 ;  /* 0x0000003700067c82 */ /* 0x000fe20008000000 */
[----:B------:R-:W-:Y:S02]  /*4a10*/  UIADD3 UR55, UR55, -0x1, URZ ;  /* 0xffffffff37377890 */ /* 0x000fe4000fffe03f */
[----:B------:R-:W-:-:S04]  /*4a20*/  UISETP.NE.AND UP0, UPT, UR44, 0x2, UPT ;  /* 0x000000022c00788c */ /* 0x000fc8000bf05270 */
[----:B------:R-:W-:Y:S02]  /*4a30*/  USEL UR7, URZ, 0x1, UP0 ;  /* 0x000000013f077887 */ /* 0x000fe40008000000 */
[----:B------:R-:W-:Y:S02]  /*4a40*/  USEL UR44, UR44, URZ, UP0 ;  /* 0x0000003f2c2c7287 */ /* 0x000fe40008000000 */
[----:B------:R-:W-:Y:S02]  /*4a50*/  ULOP3.LUT UR45, UR45, UR7, URZ, 0x3c, !UPT ;  /* 0x000000072d2d7292 */ /* 0x000fe4000f8e3c3f */
[----:B------:R-:W-:Y:S01]  /*4a60*/  UISETP.GT.AND UP0, UPT, UR6, UR41, UPT ;  /* 0x000000290600728c */ /* 0x000fe2000bf04270 */
[----:B------:R-:W-:Y:S10]  /*4a70*/  @!P0 BRA `(.L_x_227) ;  /* 0x0000000000048947 */ /* 0x000ff40003800000 */
[----:B------:R-:W-:Y:S01]  /*4a80*/  BPT.TRAP 0x1 ;  /* 0x000000040000795c */ /* 0x000fe20000300000 */
.L_x_227:
[----:B------:R-:W0:Y:S01]  /*4a90*/  S2UR UR54, SR_CgaCtaId ;  /* 0x00000000003679c3 */ /* 0x000e220000008800 */
[----:B------:R-:W-:Y:S01]  /*4aa0*/  IMAD.U32 R2, RZ, RZ, UR45 ;  /* 0x0000002dff027e24 */ /* 0x000fe2000f8e00ff */
[----:B------:R-:W-:-:S04]  /*4ab0*/  UMOV UR6, 0x400 ;  /* 0x0000040000067882 */ /* 0x000fc80000000000 */
[----:B------:R-:W-:-:S04]  /*4ac0*/  SHF.L.U32 R2, R2, 0x1f, RZ ;  /* 0x0000001f02027819 */ /* 0x000fc800000006ff */
[----:B------:R-:W-:-:S13]  /*4ad0*/  R2UR UR56, R2 ;  /* 0x00000000023872ca */ /* 0x000fda00000e0000 */
[----:B------:R-:W-:Y:S01]  /*4ae0*/  IMAD.U32 R2, RZ, RZ, UR56 ;  /* 0x00000038ff027e24 */ /* 0x000fe2000f8e00ff */
[----:B0-----:R-:W-:-:S04]  /*4af0*/  ULEA UR6, UR54, UR6, 0x18 ;  /* 0x0000000636067291 */ /* 0x001fc8000f8ec03f */
[----:B------:R-:W-:-:S09]  /*4b00*/  ULEA UR49, UR44, UR6, 0x3 ;  /* 0x000000062c317291 */ /* 0x000fd2000f8e183f */
[----:B------:R0:W1:Y:S01]  /*4b10*/  SYNCS.PHASECHK.TRANS64.TRYWAIT P1, [UR49+0x38830], R2 ;  /* 0x03883002ff0075a7 */ /* 0x0000620008020171 */
[----:B------:R-:W-:Y:S05]  /*4b20*/  @!P0 BRA `(.L_x_228) ;  /* 0x0000000000048947 */ /* 0x000fea0003800000 */
[----:B------:R-:W-:Y:S01]  /*4b30*/  BPT.TRAP 0x1 ;  /* 0x000000040000795c */ /* 0x000fe20000300000 */
.L_x_228:
[----:B-1----:R-:W-:Y:S05]  /*4b40*/  @P1 BRA `(.L_x_229) ;  /* 0x00000000000c1947 */ /* 0x002fea0003800000 */
[----:B0-----:R-:W-:-:S04]  /*4b50*/  IMAD.U32 R2, RZ, RZ, UR56 ;  /* 0x00000038ff027e24 */ /* 0x001fc8000f8e00ff */
[----:B------:R-:W0:Y:S02]  /*4b60*/  SYNCS.PHASECHK.TRANS64.TRYWAIT P1, [UR49+0x38830], R2 ;  /* 0x03883002ff0075a7 */ /* 0x000e240008020171 */
[----:B0-----:R-:W-:Y:S05]  /*4b70*/  @!P1 BRA `(.L_x_230) ;  /* 0x0000010800289947 */ /* 0x001fea0003800000 */
.L_x_229:
[----:B------:R-:W-:Y:S01]  /*4b80*/  ULEA UR34, UR44, UR50, 0xb ;  /* 0x000000322c227291 */ /* 0x000fe2000f8e583f */
[----:B------:R-:W-:Y:S01]  /*4b90*/  WARPGROUP.ARRIVE ;  /* 0x00000000000079c5 */ /* 0x000fe20000000000 */
[----:B------:R-:W-:Y:S01]  /*4ba0*/  UMOV UR35, 0x40000040 ;  /* 0x4000004000237882 */ /* 0x000fe20000000000 */
[----:B------:R-:W-:Y:S01]  /*4bb0*/  UMOV UR7, 0x40000040 ;  /* 0x4000004000077882 */ /* 0x000fe20000000000 */
[----:B------:R-:W-:-:S03]  /*4bc0*/  UIADD3 UR6, UR34, 0x2, URZ ;  /* 0x0000000222067890 */ /* 0x000fc6000fffe03f */
[----:B0-----:R-:W0:Y:S01]  /*4bd0*/  S2R R2, SR_TID.X ;  /* 0x0000000000027919 */ /* 0x001e220000002100 */
[----:B------:R-:W-:Y:S01]  /*4be0*/  UIADD3 UR10, UR34, 0x4, URZ ;  /* 0x00000004220a7890 */ /* 0x000fe2000fffe03f */
[----:B------:R-:W-:Y:S01]  /*4bf0*/  UMOV UR11, 0x40000040 ;  /* 0x40000040000b7882 */ /* 0x000fe20000000000 */
        /* <DEDUP_REMOVED lines=11> */
[----:B0-----:R-:W-:-:S04]  /*4cb0*/  SHF.R.U32.HI R2, RZ, 0x7, R2 ;  /* 0x00000007ff027819 */ /* 0x001fc80000011602 */
[----:B------:R-:W-:Y:S01]  /*4cc0*/  IADD3 R2, -R2, 0xb, RZ ;  /* 0x0000000b02027810 */ /* 0x000fe20007ffe1ff */
        /* <DEDUP_REMOVED lines=25> */
.L_x_231:
        /* <DEDUP_REMOVED lines=37> */
[C---:B------:R-:W-:Y:S01]  /*50b0*/  FMUL.FTZ R193, R0.reuse, R213 ;  /* 0x000000d500c17220 */ /* 0x040fe20000410000 */
[----:B------:R-:W2:Y:S01]  /*50c0*/  MUFU.TANH R11, R11 ;  /* 0x0000000b000b7308 */ /* 0x000ea20000002400 */
[----:B---3--:R-:W-:Y:S01]  /*50d0*/  FMNMX.FTZ R20, R9, R20, !PT ;  /* 0x0000001409147209 */ /* 0x008fe20007810000 */
[----:B------:R-:W-:Y:S01]  /*50e0*/  UMOV UR10, UR48 ;  /* 0x00000030000a7c82 */ /* 0x000fe20008000000 */
[C---:B------:R-:W-:Y:S01]  /*50f0*/  FMUL.FTZ R191, R0.reuse, R191 ;  /* 0x000000bf00bf7220 */ /* 0x040fe20000410000 */
[C---:B------:R-:W-:Y:S01]  /*5100*/  FMUL.FTZ R194, R0.reuse, R194 ;  /* 0x000000c200c27220 */ /* 0x040fe20000410000 */
[C---:B------:R-:W-:Y:S01]  /*5110*/  FMUL.FTZ R195, R0.reuse, R195 ;  /* 0x000000c300c37220 */ /* 0x040fe20000410000 */
[C---:B------:R-:W-:Y:S01]  /*5120*/  FMUL.FTZ R198, R0.reuse, R198 ;  /* 0x000000c600c67220 */ /* 0x040fe20000410000 */
[----:B------:R-:W-:Y:S01]  /*5130*/  FMUL.FTZ R199, R0, R199 ;  /* 0x000000c700c77220 */ /* 0x000fe20000410000 */
[----:B------:R-:W3:Y:S01]  /*5140*/  MUFU.TANH R12, R12 ;  /* 0x0000000c000c7308 */ /* 0x000ee20000002400 */
[----:B-1----:R-:W-:Y:S01]  /*5150*/  FMNMX.FTZ R20, R10, R20, !PT ;  /* 0x000000140a147209 */ /* 0x002fe20007810000 */
[C---:B------:R-:W-:Y:S01]  /*5160*/  FMUL.FTZ R202, R0.reuse, R202 ;  /* 0x000000ca00ca7220 */ /* 0x040fe20000410000 */
[C---:B------:R-:W-:Y:S01]  /*5170*/  FMUL.FTZ R203, R0.reuse, R203 ;  /* 0x000000cb00cb7220 */ /* 0x040fe20000410000 */
[C---:B------:R-:W-:Y:S01]  /*5180*/  FMUL.FTZ R206, R0.reuse, R206 ;  /* 0x000000ce00ce7220 */ /* 0x040fe20000410000 */
[C---:B------:R-:W-:Y:S01]  /*5190*/  FMUL.FTZ R207, R0.reuse, R207 ;  /* 0x000000cf00cf7220 */ /* 0x040fe20000410000 */
[C---:B------:R-:W-:Y:S01]  /*51a0*/  FMUL.FTZ R210, R0.reuse, R210 ;  /* 0x000000d200d27220 */ /* 0x040fe20000410000 */
[C---:B------:R-:W-:Y:S01]  /*51b0*/  FMUL.FTZ R211, R0.reuse, R211 ;  /* 0x000000d300d37220 */ /* 0x040fe20000410000 */
[----:B------:R-:W1:Y:S01]  /*51c0*/  MUFU.TANH R13, R13 ;  /* 0x0000000d000d7308 */ /* 0x000e620000002400 */
[----:B--2---:R-:W-:Y:S01]  /*51d0*/  FMNMX.FTZ R20, R11, R20, !PT ;  /* 0x000000140b147209 */ /* 0x004fe20007810000 */
[C---:B------:R-:W-:Y:S01]  /*51e0*/  FMUL.FTZ R214, R0.reuse, R214 ;  /* 0x000000d600d67220 */ /* 0x040fe20000410000 */
[----:B------:R-:W-:Y:S01]  /*51f0*/  FMUL.FTZ R215, R0, R215 ;  /* 0x000000d700d77220 */ /* 0x000fe20000410000 */
[----:B------:R-:W-:-:S04]  /*5200*/  UIADD3 UR6, UR49, 0x38840, URZ ;  /* 0x0003884031067890 */ /* 0x000fc8000fffe03f */
[----:B------:R-:W2:Y:S01]  /*5210*/  MUFU.TANH R14, R14 ;  /* 0x0000000e000e7308 */ /* 0x000ea20000002400 */
[----:B---3--:R-:W-:Y:S01]  /*5220*/  FMNMX.FTZ R20, R12, R20, !PT ;  /* 0x000000140c147209 */ /* 0x008fe20007810000 */
[----:B------:R-:W-:-:S06]  /*5230*/  UPRMT UR6, UR54, 0x654, UR6 ;  /* 0x0000065436067896 */ /* 0x000fcc0008000006 */
[----:B------:R-:W3:Y:S01]  /*5240*/  MUFU.TANH R15, R15 ;  /* 0x0000000f000f7308 */ /* 0x000ee20000002400 */
[----:B-1----:R-:W-:Y:S02]  /*5250*/  FMNMX.FTZ R20, R13, R20, !PT ;  /* 0x000000140d147209 */ /* 0x002fe40007810000 */
[----:B------:R-:W-:Y:S05]  /*5260*/  SYNCS.ARRIVE.TRANS64.RED.A1T0 RZ, [UR6], RZ ;  /* 0x000000ffffff79a7 */ /* 0x000fea0008100406 */
        /* <DEDUP_REMOVED lines=45> */
[----:B---3--:R-:W-:-:S04]  /*5540*/  FMNMX.FTZ R20, R189, R20, !PT ;  /* 0x00000014bd147209 */ /* 0x008fc80007810000 */
[----:B-1----:R-:W-:-:S04]  /*5550*/  FMNMX.FTZ R20, R192, R20, !PT ;  /* 0x00000014c0147209 */ /* 0x002fc80007810000 */
[----:B--2---:R-:W-:-:S05]  /*5560*/  FMNMX.FTZ R20, R193, R20, !PT ;  /* 0x00000014c1147209 */ /* 0x004fca0007810000 */
[----:B------:R-:W1:Y:S02]  /*5570*/  SHFL.BFLY PT, R196, R20, 0x2, 0x1f ;  /* 0x0c401f0014c47f89 */ /* 0x000e6400000e0000 */
[----:B-1----:R-:W-:-:S05]  /*5580*/  FMNMX.FTZ R20, R20, R196, !PT ;  /* 0x000000c414147209 */ /* 0x002fca0007810000 */
[----:B------:R-:W1:Y:S02]  /*5590*/  SHFL.BFLY PT, R196, R20, 0x1, 0x1f ;  /* 0x0c201f0014c47f89 */ /* 0x000e6400000e0000 */
[----:B-1----:R-:W-:Y:S01]  /*55a0*/  FMNMX.FTZ R20, R20, R196, !PT ;  /* 0x000000c414147209 */ /* 0x002fe20007810000 */
[----:B------:R-:W-:-:S04]  /*55b0*/  IMAD.U32 R196, RZ, RZ, UR10 ;  /* 0x0000000affc47e24 */ /* 0x000fc8000f8e00ff */
[C---:B------:R-:W-:Y:S01]  /*55c0*/  FADD.FTZ R197, -R20.reuse, R6 ;  /* 0x0000000614c57221 */ /* 0x040fe20000010100 */
[----:B------:R-:W-:-:S03]  /*55d0*/  FFMA.FTZ R6, R20, R196, -8 ;  /* 0xc100000014067423 */ /* 0x000fc600000100c4 */
        /* <DEDUP_REMOVED lines=12> */
[--C-:B------:R-:W-:Y:S01]  /*56a0*/  FFMA.FTZ R21, R21, UR10, -R6.reuse ;  /* 0x0000000a15157c23 */ /* 0x100fe20008010806 */
[----:B------:R-:W-:-:S01]  /*56b0*/  FFMA.FTZ R153, R153, UR10, -R6 ;  /* 0x0000000a99997c23 */ /* 0x000fc20008010806 */
[----:B------:R-:W1:Y:S01]  /*56c0*/  MUFU.EX2 R7, R7 ;  /* 0x0000000700077308 */ /* 0x000e620000000800 */
[----:B------:R-:W-:-:S01]  /*56d0*/  FFMA.FTZ R156, R156, UR10, -R6 ;  /* 0x0000000a9c9c7c23 */ /* 0x000fc20008010806 */
[--C-:B------:R-:W-:Y:S01]  /*56e0*/  FFMA.FTZ R157, R157, UR10, -R6.reuse ;  /* 0x0000000a9d9d7c23 */ /* 0x100fe20008010806 */
[----:B------:R-:W-:-:S01]  /*56f0*/  FFMA.FTZ R160, R160, UR10, -R6 ;  /* 0x0000000aa0a07c23 */ /* 0x000fc20008010806 */
[--C-:B------:R-:W-:Y:S01]  /*5700*/  FFMA.FTZ R161, R161, UR10, -R6.reuse ;  /* 0x0000000aa1a17c23 */ /* 0x100fe20008010806 */
[----:B------:R-:W-:-:S01]  /*5710*/  FFMA.FTZ R164, R164, UR10, -R6 ;  /* 0x0000000aa4a47c23 */ /* 0x000fc20008010806 */
        /* <DEDUP_REMOVED lines=11> */
[----:B-1----:R-:W-:-:S01]  /*57d0*/  FFMA.FTZ R3, R196, R3, R7 ;  /* 0x00000003c4037223 */ /* 0x002fc20000010007 */
[--C-:B------:R-:W-:Y:S01]  /*57e0*/  FFMA.FTZ R184, R184, UR10, -R6.reuse ;  /* 0x0000000ab8b87c23 */ /* 0x100fe20008010806 */
[----:B------:R-:W-:-:S01]  /*57f0*/  FFMA.FTZ R185, R185, UR10, -R6 ;  /* 0x0000000ab9b97c23 */ /* 0x000fc20008010806 */
[--C-:B------:R-:W-:Y:S01]  /*5800*/  FFMA.FTZ R188, R188, UR10, -R6.reuse ;  /* 0x0000000abcbc7c23 */ /* 0x100fe20008010806 */
[----:B------:R-:W-:-:S01]  /*5810*/  FFMA.FTZ R189, R189, UR10, -R6 ;  /* 0x0000000abdbd7c23 */ /* 0x000fc20008010806 */
[--C-:B------:R-:W-:Y:S01]  /*5820*/  FFMA.FTZ R192, R192, UR10, -R6.reuse ;  /* 0x0000000ac0c07c23 */ /* 0x100fe20008010806 */
[----:B------:R-:W-:-:S01]  /*5830*/  FFMA.FTZ R6, R193, UR10, -R6 ;  /* 0x0000000ac1067c23 */ /* 0x000fc20008010806 */
        /* <DEDUP_REMOVED lines=8> */
[----:B------:R-:W-:Y:S01]  /*58c0*/  MUFU.EX2 R204, R197 ;  /* 0x000000c500cc7308 */ /* 0x000fe20000000800 */
[----:B---3--:R-:W-:-:S01]  /*58d0*/  FADD.FTZ R3, R9, R3 ;  /* 0x0000000309037221 */ /* 0x008fc20000010000 */
[-C--:B------:R-:W-:Y:S01]  /*58e0*/  FMUL.FTZ R36, R36, R196.reuse ;  /* 0x000000c424247220 */ /* 0x080fe20000410000 */
[-C--:B------:R-:W-:Y:S01]  /*58f0*/  FMUL.FTZ R37, R37, R196.reuse ;  /* 0x000000c425257220 */ /* 0x080fe20000410000 */
[-C--:B------:R-:W-:Y:S01]  /*5900*/  FMUL.FTZ R40, R40, R196.reuse ;  /* 0x000000c428287220 */ /* 0x080fe20000410000 */
[-C--:B------:R-:W-:Y:S01]  /*5910*/  FMUL.FTZ R41, R41, R196.reuse ;  /* 0x000000c429297220 */ /* 0x080fe20000410000 */
[-C--:B------:R-:W-:Y:S01]  /*5920*/  FMUL.FTZ R44, R44, R196.reuse ;  /* 0x000000c42c2c7220 */ /* 0x080fe20000410000 */
[----:B------:R-:W-:Y:S01]  /*5930*/  FMUL.FTZ R45, R45, R196 ;  /* 0x000000c42d2d7220 */ /* 0x000fe20000410000 */
[----:B------:R-:W-:Y:S01]  /*5940*/  MUFU.EX2 R197, R157 ;  /* 0x0000009d00c57308 */ /* 0x000fe20000000800 */
[C---:B-1----:R-:W-:Y:S01]  /*5950*/  F2FP.SATFINITE.E4M3.F32.PACK_AB_MERGE_C R9, R10.reuse, R9, RZ ;  /* 0x000000090a09723e */ /* 0x042fe200048070ff */
[----:B------:R-:W-:Y:S01]  /*5960*/  FADD.FTZ R3, R10, R3 ;  /* 0x000000030a037221 */ /* 0x000fe20000010000 */
[C---:B------:R-:W-:Y:S01]  /*5970*/  FMUL.FTZ R10, R0.reuse, R159 ;  /* 0x0000009f000a7220 */ /* 0x040fe20000410000 */
[----:B------:R-:W-:Y:S01]  /*5980*/  FMUL.FTZ R159, R0, R167 ;  /* 0x000000a7009f7220 */ /* 0x000fe20000410000 */
[----:B------:R-:W-:Y:S01]  /*5990*/  F2FP.SATFINITE.E4M3.F32.PACK_AB_MERGE_C R152, R8, R7, R9 ;  /* 0x000000070898723e */ /* 0x000fe20004807009 */
[C---:B------:R-:W-:Y:S01]  /*59a0*/  FMUL.FTZ R7, R0.reuse, R154 ;  /* 0x0000009a00077220 */ /* 0x040fe20000410000 */
[C---:B------:R-:W-:Y:S01]  /*59b0*/  FMUL.FTZ R8, R0.reuse, R155 ;  /* 0x0000009b00087220 */ /* 0x040fe20000410000 */
[C---:B------:R-:W-:Y:S01]  /*59c0*/  FMUL.FTZ R9, R0.reuse, R158 ;  /* 0x0000009e00097220 */ /* 0x040fe20000410000 */
[C---:B------:R-:W-:Y:S01]  /*59d0*/  FMUL.FTZ R154, R0.reuse, R162 ;  /* 0x000000a2009a7220 */ /* 0x040fe20000410000 */
        /* <DEDUP_REMOVED lines=14> */
[----:B------:R-:W-:Y:S01]  /*5ac0*/  FMUL.FTZ R182, R0, R190 ;  /* 0x000000be00b67220 */ /* 0x000fe20000410000 */
[-C--:B------:R-:W-:Y:S01]  /*5ad0*/  FMUL.FTZ R48, R48, R196.reuse ;  /* 0x000000c430307220 */ /* 0x080fe20000410000 */
[----:B------:R-:W2:Y:S01]  /*5ae0*/  MUFU.TANH R8, R8 ;  /* 0x0000000800087308 */ /* 0x000ea20000002400 */
[-C--:B------:R-:W-:Y:S01]  /*5af0*/  FMUL.FTZ R49, R49, R196.reuse ;  /* 0x000000c431317220 */ /* 0x080fe20000410000 */
[-C--:B------:R-:W-:Y:S01]  /*5b00*/  FMUL.FTZ R52, R52, R196.reuse ;  /* 0x000000c434347220 */ /* 0x080fe20000410000 */
[-C--:B------:R-:W-:Y:S01]  /*5b10*/  FMUL.FTZ R53, R53, R196.reuse ;  /* 0x000000c435357220 */ /* 0x080fe20000410000 */
[-C--:B------:R-:W-:Y:S01]  /*5b20*/  FMUL.FTZ R56, R56, R196.reuse ;  /* 0x000000c438387220 */ /* 0x080fe20000410000 */
[-C--:B------:R-:W-:Y:S01]  /*5b30*/  FMUL.FTZ R57, R57, R196.reuse ;  /* 0x000000c439397220 */ /* 0x080fe20000410000 */
[-C--:B------:R-:W-:Y:S01]  /*5b40*/  FMUL.FTZ R60, R60, R196.reuse ;  /* 0x000000c43c3c7220 */ /* 0x080fe20000410000 */
[-C--:B------:R-:W-:Y:S01]  /*5b50*/  FMUL.FTZ R61, R61, R196.reuse ;  /* 0x000000c43d3d7220 */ /* 0x080fe20000410000 */
[----:B------:R-:W3:Y:S01]  /*5b60*/  MUFU.TANH R9, R9 ;  /* 0x0000000900097308 */ /* 0x000ee20000002400 */
[----:B-1----:R-:W-:Y:S01]  /*5b70*/  FMNMX.FTZ R183, R7, R5, !PT ;  /* 0x0000000507b77209 */ /* 0x002fe20007810000 */
[-C--:B------:R-:W-:Y:S01]  /*5b80*/  FMUL.FTZ R64, R64, R196.reuse ;  /* 0x000000c440407220 */ /* 0x080fe20000410000 */
[-C--:B------:R-:W-:Y:S01]  /*5b90*/  FMUL.FTZ R65, R65, R196.reuse ;  /* 0x000000c441417220 */ /* 0x080fe20000410000 */
[-C--:B------:R-:W-:Y:S01]  /*5ba0*/  FMUL.FTZ R68, R68, R196.reuse ;  /* 0x000000c444447220 */ /* 0x080fe20000410000 */
[-C--:B------:R-:W-:Y:S01]  /*5bb0*/  FMUL.FTZ R69, R69, R196.reuse ;  /* 0x000000c445457220 */ /* 0x080fe20000410000 */
[-C--:B------:R-:W-:Y:S01]  /*5bc0*/  FMUL.FTZ R72, R72, R196.reuse ;  /* 0x000000c448487220 */ /* 0x080fe20000410000 */
[-C--:B------:R-:W-:Y:S01]  /*5bd0*/  FMUL.FTZ R73, R73, R196.reuse ;  /* 0x000000c449497220 */ /* 0x080fe20000410000 */
[----:B------:R-:W1:Y:S01]  /*5be0*/  MUFU.TANH R154, R154 ;  /* 0x0000009a009a7308 */ /* 0x000e620000002400 */
[----:B--2---:R-:W-:Y:S01]  /*5bf0*/  FMNMX.FTZ R183, R8, R183, !PT ;  /* 0x000000b708b77209 */ /* 0x004fe20007810000 */
[-C--:B------:R-:W-:Y:S01]  /*5c00*/  FMUL.FTZ R76, R76, R196.reuse ;  /* 0x000000c44c4c7220 */ /* 0x080fe20000410000 */
[-C--:B------:R-:W-:Y:S01]  /*5c10*/  FMUL.FTZ R77, R77, R196.reuse ;  /* 0x000000c44d4d7220 */ /* 0x080fe20000410000 */
[-C--:B------:R-:W-:Y:S01]  /*5c20*/  FMUL.FTZ R80, R80, R196.reuse ;  /* 0x000000c450507220 */ /* 0x080fe20000410000 */
[-C--:B------:R-:W-:Y:S01]  /*5c30*/  FMUL.FTZ R81, R81, R196.reuse ;  /* 0x000000c451517220 */ /* 0x080fe20000410000 */
[-C--:B------:R-:W-:Y:S01]  /*5c40*/  FMUL.FTZ R84, R84, R196.reuse ;  /* 0x000000c454547220 */ /* 0x080fe20000410000 */
[-C--:B------:R-:W-:Y:S01]  /*5c50*/  FMUL.FTZ R85, R85, R196.reuse ;  /* 0x000000c455557220 */ /* 0x080fe20000410000 */
[----:B------:R-:W2:Y:S01]  /*5c60*/  MUFU.TANH R155, R155 ;  /* 0x0000009b009b7308 */ /* 0x000ea20000002400 */
[----:B---3--:R-:W-:Y:S01]  /*5c70*/  FMNMX.FTZ R186, R9, R183, !PT ;  /* 0x000000b709ba7209 */ /* 0x008fe20007810000 */
[-C--:B------:R-:W-:Y:S01]  /*5c80*/  FMUL.FTZ R88, R88, R196.reuse ;  /* 0x000000c458587220 */ /* 0x080fe20000410000 */
[-C--:B------:R-:W-:Y:S01]  /*5c90*/  FMUL.FTZ R89, R89, R196.reuse ;  /* 0x000000c459597220 */ /* 0x080fe20000410000 */
[----:B------:R-:W-:Y:S01]  /*5ca0*/  FMUL.FTZ R92, R92, R196 ;  /* 0x000000c45c5c7220 */ /* 0x000fe20000410000 */
[----:B------:R-:W-:Y:S01]  /*5cb0*/  FMNMX.FTZ R186, R10, R186, !PT ;  /* 0x000000ba0aba7209 */ /* 0x000fe20007810000 */
[-C--:B------:R-:W-:Y:S01]  /*5cc0*/  FMUL.FTZ R93, R93, R196.reuse ;  /* 0x000000c45d5d7220 */ /* 0x080fe20000410000 */
[----:B------:R-:W-:Y:S01]  /*5cd0*/  FMUL.FTZ R96, R96, R196 ;  /* 0x000000c460607220 */ /* 0x000fe20000410000 */
        /* <DEDUP_REMOVED lines=20> */
[-C--:B------:R-:W-:Y:S01]  /*5e20*/  FMUL.FTZ R125, R125, R196.reuse ;  /* 0x000000c47d7d7220 */ /* 0x080fe20000410000 */
[-C--:B------:R-:W-:Y:S01]  /*5e30*/  FMUL.FTZ R128, R128, R196.reuse ;  /* 0x000000c480807220 */ /* 0x080fe20000410000 */
        /* <DEDUP_REMOVED lines=11> */
[-C--:B------:R-:W-:Y:S01]  /*5ef0*/  FMUL.FTZ R145, R145, R196.reuse ;  /* 0x000000c491917220 */ /* 0x080fe20000410000 */
[-C--:B------:R-:W-:Y:S01]  /*5f00*/  FMUL.FTZ R148, R148, R196.reuse ;  /* 0x000000c494947220 */ /* 0x080fe20000410000 */
[----:B------:R-:W-:-:S05]  /*5f10*/  FMUL.FTZ R149, R149, R196 ;  /* 0x000000c495957220 */ /* 0x000fca0000410000 */
[----:B------:R-:W4:Y:S08]  /*5f20*/  MUFU.TANH R167, R167 ;  /* 0x000000a700a77308 */ /* 0x000f300000002400 */
[----:B------:R-:W5:Y:S08]  /*5f30*/  MUFU.TANH R170, R170 ;  /* 0x000000aa00aa7308 */ /* 0x000f700000002400 */
[----:B------:R2:W-:Y:S08]  /*5f40*/  MUFU.TANH R183, R191 ;  /* 0x000000bf00b77308 */ /* 0x0005f00000002400 */
[----:B------:R-:W0:Y:S01]  /*5f50*/  MUFU.TANH R171, R171 ;  /* 0x000000ab00ab7308 */ /* 0x000e220000002400 */
[----:B--2---:R-:W-:-:S04]  /*5f60*/  FMNMX.FTZ R191, R162, R190, !PT ;  /* 0x000000bea2bf7209 */ /* 0x004fc80007810000 */
[----:B---3--:R-:W-:-:S03]  /*5f70*/  FMNMX.FTZ R191, R163, R191, !PT ;  /* 0x000000bfa3bf7209 */ /* 0x008fc60007810000 */
[----:B------:R-:W2:Y:S01]  /*5f80*/  MUFU.TANH R174, R174 ;  /* 0x000000ae00ae7308 */ /* 0x000ea20000002400 */
[----:B-1----:R-:W-:-:S04]  /*5f90*/  FMNMX.FTZ R193, R166, R191, !PT ;  /* 0x000000bfa6c17209 */ /* 0x002fc80007810000 */
[----:B----4-:R-:W-:-:S03]  /*5fa0*/  FMNMX.FTZ R193, R167, R193, !PT ;  /* 0x000000c1a7c17209 */ /* 0x010fc60007810000 */
[----:B------:R-:W1:Y:S08]  /*5fb0*/  MUFU.TANH R175, R175 ;  /* 0x000000af00af7308 */ /* 0x000e700000002400 */
[----:B------:R-:W3:Y:S08]  /*5fc0*/  MUFU.TANH R178, R178 ;  /* 0x000000b200b27308 */ /* 0x000ef00000002400 */
[----:B------:R5:W-:Y:S08]  /*5fd0*/  MUFU.TANH R186, R194 ;  /* 0x000000c200ba7308 */ /* 0x000bf00000002400 */
[----:B------:R-:W4:Y:S01]  /*5fe0*/  MUFU.TANH R179, R179 ;  /* 0x000000b300b37308 */ /* 0x000f220000002400 */
[----:B-----5:R-:W-:-:S04]  /*5ff0*/  FMNMX.FTZ R194, R170, R193, !PT ;  /* 0x000000c1aac27209 */ /* 0x020fc80007810000 */
[----:B0-----:R-:W-:-:S03]  /*6000*/  FMNMX.FTZ R194, R171, R194, !PT ;  /* 0x000000c2abc27209 */ /* 0x001fc60007810000 */
[----:B------:R-:W0:Y:S08]  /*6010*/  MUFU.TANH R182, R182 ;  /* 0x000000b600b67308 */ /* 0x000e300000002400 */
[----:B------:R2:W5:Y:S08]  /*6020*/  MUFU.TANH R187, R195 ;  /* 0x000000c300bb7308 */ /* 0x0005700000002400 */
[----:B------:R3:W5:Y:S01]  /*6030*/  MUFU.TANH R190, R198 ;  /* 0x000000c600be7308 */ /* 0x0007620000002400 */
[----:B--2---:R-:W-:-:S04]  /*6040*/  FMNMX.FTZ R195, R174, R194, !PT ;  /* 0x000000c2aec37209 */ /* 0x004fc80007810000 */
[----:B-1----:R-:W-:-:S03]  /*6050*/  FMNMX.FTZ R195, R175, R195, !PT ;  /* 0x000000c3afc37209 */ /* 0x002fc60007810000 */
[----:B------:R0:W1:Y:S01]  /*6060*/  MUFU.TANH R191, R199 ;  /* 0x000000c700bf7308 */ /* 0x0000620000002400 */
[----:B---3--:R-:W-:-:S04]  /*6070*/  FMNMX.FTZ R198, R178, R195, !PT ;  /* 0x000000c3b2c67209 */ /* 0x008fc80007810000 */
[----:B----4-:R-:W-:-:S03]  /*6080*/  FMNMX.FTZ R198, R179, R198, !PT ;  /* 0x000000c6b3c67209 */ /* 0x010fc60007810000 */
[----:B------:R-:W2:Y:S01]  /*6090*/  MUFU.TANH R193, R202 ;  /* 0x000000ca00c17308 */ /* 0x000ea20000002400 */
[----:B0-----:R-:W-:-:S04]  /*60a0*/  FMNMX.FTZ R199, R182, R198, !PT ;  /* 0x000000c6b6c77209 */ /* 0x001fc80007810000 */
[----:B------:R-:W-:-:S03]  /*60b0*/  FMNMX.FTZ R199, R183, R199, !PT ;  /* 0x000000c7b7c77209 */ /* 0x000fc60007810000 */
[----:B------:R-:W0:Y:S01]  /*60c0*/  MUFU.TANH R194, R203 ;  /* 0x000000cb00c27308 */ /* 0x000e220000002400 */
[----:B------:R-:W-:-:S04]  /*60d0*/  FMNMX.FTZ R200, R186, R199, !PT ;  /* 0x000000c7bac87209 */ /* 0x000fc80007810000 */
[----:B-----5:R-:W-:-:S03]  /*60e0*/  FMNMX.FTZ R200, R187, R200, !PT ;  /* 0x000000c8bbc87209 */ /* 0x020fc60007810000 */
[----:B------:R-:W3:Y:S01]  /*60f0*/  MUFU.TANH R195, R206 ;  /* 0x000000ce00c37308 */ /* 0x000ee20000002400 */
[----:B------:R-:W-:-:S04]  /*6100*/  FMNMX.FTZ R201, R190, R200, !PT ;  /* 0x000000c8bec97209 */ /* 0x000fc80007810000 */
[----:B-1----:R-:W-:-:S03]  /*6110*/  FMNMX.FTZ R201, R191, R201, !PT ;  /* 0x000000c9bfc97209 */ /* 0x002fc60007810000 */
[----:B------:R-:W1:Y:S01]  /*6120*/  MUFU.TANH R198, R207 ;  /* 0x000000cf00c67308 */ /* 0x000e620000002400 */
[----:B--2---:R-:W-:-:S04]  /*6130*/  FMNMX.FTZ R202, R193, R201, !PT ;  /* 0x000000c9c1ca7209 */ /* 0x004fc80007810000 */
[----:B0-----:R-:W-:-:S03]  /*6140*/  FMNMX.FTZ R202, R194, R202, !PT ;  /* 0x000000cac2ca7209 */ /* 0x001fc60007810000 */
[----:B------:R-:W0:Y:S01]  /*6150*/  MUFU.TANH R199, R210 ;  /* 0x000000d200c77308 */ /* 0x000e220000002400 */
[----:B---3--:R-:W-:-:S07]  /*6160*/  FMNMX.FTZ R203, R195, R202, !PT ;  /* 0x000000cac3cb7209 */ /* 0x008fce0007810000 */
[----:B------:R-:W2:Y:S01]  /*6170*/  MUFU.TANH R200, R211 ;  /* 0x000000d300c87308 */ /* 0x000ea20000002400 */
[----:B-1----:R-:W-:-:S07]  /*6180*/  FMNMX.FTZ R203, R198, R203, !PT ;  /* 0x000000cbc6cb7209 */ /* 0x002fce0007810000 */
[----:B------:R-:W1:Y:S01]  /*6190*/  MUFU.TANH R201, R214 ;  /* 0x000000d600c97308 */ /* 0x000e620000002400 */
[----:B0-----:R-:W-:-:S07]  /*61a0*/  FMNMX.FTZ R203, R199, R203, !PT ;  /* 0x000000cbc7cb7209 */ /* 0x001fce0007810000 */
[----:B------:R-:W0:Y:S01]  /*61b0*/  MUFU.TANH R202, R215 ;  /* 0x000000d700ca7308 */ /* 0x000e220000002400 */
[----:B--2---:R-:W-:-:S07]  /*61c0*/  FMNMX.FTZ R203, R200, R203, !PT ;  /* 0x000000cbc8cb7209 */ /* 0x004fce0007810000 */
[----:B------:R-:W2:Y:S01]  /*61d0*/  MUFU.EX2 R11, R11 ;  /* 0x0000000b000b7308 */ /* 0x000ea20000000800 */
[----:B-1----:R-:W-:-:S07]  /*61e0*/  FMNMX.FTZ R203, R201, R203, !PT ;  /* 0x000000cbc9cb7209 */ /* 0x002fce0007810000 */
[----:B------:R-:W1:Y:S01]  /*61f0*/  MUFU.EX2 R12, R12 ;  /* 0x0000000c000c7308 */ /* 0x000e620000000800 */
[----:B0-----:R-:W-:-:S05]  /*6200*/  FMNMX.FTZ R205, R202, R203, !PT ;  /* 0x000000cbcacd7209 */ /* 0x001fca0007810000 */
[----:B------:R-:W0:Y:S02]  /*6210*/  SHFL.BFLY PT, R206, R205, 0x2, 0x1f ;  /* 0x0c401f00cdce7f89 */ /* 0x000e2400000e0000 */
[----:B------:R-:W-:Y:S01]  /*6220*/  MUFU.EX2 R203, R14 ;  /* 0x0000000e00cb7308 */ /* 0x000fe20000000800 */
[----:B--2---:R-:W-:-:S07]  /*6230*/  FADD.FTZ R3, R11, R3 ;  /* 0x000000030b037221 */ /* 0x004fce0000010000 */
[----:B------:R-:W-:Y:S01]  /*6240*/  MUFU.EX2 R14, R156 ;  /* 0x0000009c000e7308 */ /* 0x000fe20000000800 */
[----:B-1----:R-:W-:-:S07]  /*6250*/  FADD.FTZ R3, R12, R3 ;  /* 0x000000030c037221 */ /* 0x002fce0000010000 */
[----:B------:R-:W-:Y:S01]  /*6260*/  MUFU.EX2 R156, R168 ;  /* 0x000000a8009c7308 */ /* 0x000fe20000000800 */
[----:B0-----:R-:W-:-:S07]  /*6270*/  FMNMX.FTZ R205, R205, R206, !PT ;  /* 0x000000cecdcd7209 */ /* 0x001fce0007810000 */
[----:B------:R-:W0:Y:S01]  /*6280*/  MUFU.EX2 R13, R13 ;  /* 0x0000000d000d7308 */ /* 0x000e220000000800 */
[----:B------:R-:W1:Y:S07]  /*6290*/  SHFL.BFLY PT, R206, R205, 0x1, 0x1f ;  /* 0x0c201f00cdce7f89 */ /* 0x000e6e00000e0000 */
[----:B------:R-:W2:Y:S08]  /*62a0*/  MUFU.EX2 R15, R15 ;  /* 0x0000000f000f7308 */ /* 0x000eb00000000800 */
[----:B------:R-:W3:Y:S01]  /*62b0*/  MUFU.EX2 R21, R21 ;  /* 0x0000001500157308 */ /* 0x000ee20000000800 */
[----:B0-----:R-:W-:-:S01]  /*62c0*/  FADD.FTZ R3, R13, R3 ;  /* 0x000000030d037221 */ /* 0x001fc20000010000 */
[----:B------:R-:W-:-:S03]  /*62d0*/  F2FP.SATFINITE.E4M3.F32.PACK_AB_MERGE_C R13, R203, R13, RZ ;  /* 0x0000000dcb0d723e */ /* 0x000fc600048070ff */
[----:B------:R-:W-:-:S03]  /*62e0*/  FADD.FTZ R3, R203, R3 ;  /* 0x00000003cb037221 */ /* 0x000fc60000010000 */
[----:B------:R-:W-:Y:S01]  /*62f0*/  MUFU.EX2 R153, R153 ;  /* 0x0000009900997308 */ /* 0x000fe20000000800 */
[----:B--2---:R-:W-:-:S01]  /*6300*/  FADD.FTZ R3, R15, R3 ;  /* 0x000000030f037221 */ /* 0x004fc20000010000 */
[----:B-1----:R-:W-:Y:S01]  /*6310*/  FMNMX.FTZ R168, R205, R206, !PT ;  /* 0x000000cecda87209 */ /* 0x002fe20007810000 */
[----:B------:R-:W-:-:S04]  /*6320*/  IMAD.U32 R205, RZ, RZ, UR10 ;  /* 0x0000000affcd7e24 */ /* 0x000fc8000f8e00ff */
[C---:B------:R-:W-:Y:S01]  /*6330*/  FADD.FTZ R157, -R168.reuse, R5 ;  /* 0x00000005a89d7221 */ /* 0x040fe20000010100 */
[----:B------:R-:W-:-:S01]  /*6340*/  FFMA.FTZ R5, R168, R205, -8 ;  /* 0xc1000000a8057423 */ /* 0x000fc200000100cd */
[----:B---3--:R-:W-:Y:S01]  /*6350*/  FADD.FTZ R3, R21, R3 ;  /* 0x0000000315037221 */ /* 0x008fe20000010000 */
[----:B------:R-:W-:Y:S01]  /*6360*/  MUFU.EX2 R160, R160 ;  /* 0x000000a000a07308 */ /* 0x000fe20000000800 */
[----:B------:R-:W-:Y:S01]  /*6370*/  FMUL.FTZ R157, R157, UR10 ;  /* 0x0000000a9d9d7c20 */ /* 0x000fe20008410000 */
        /* <DEDUP_REMOVED lines=14> */
[----:B------:R-:W0:Y:S01]  /*6460*/  MUFU.EX2 R7, R7 ;  /* 0x0000000700077308 */ /* 0x000e220000000800 */
        /* <DEDUP_REMOVED lines=19> */
[----:B------:R-:W-:Y:S01]  /*65a0*/  FFMA.FTZ R5, R202, UR10, -R5 ;  /* 0x0000000aca057c23 */ /* 0x000fe20008010805 */
[----:B------:R-:W-:Y:S01]  /*65b0*/  MUFU.EX2 R10, R10 ;  /* 0x0000000a000a7308 */ /* 0x000fe20000000800 */
[----:B0-----:R-:W-:-:S01]  /*65c0*/  FFMA.FTZ R4, R157, R4, R7 ;  /* 0x000000049d047223 */ /* 0x001fc20000010007 */
[----:B------:R-:W-:Y:S01]  /*65d0*/  FADD.FTZ R3, R204, R3 ;  /* 0x00000003cc037221 */ /* 0x000fe20000010000 */
[----:B------:R-:W-:Y:S01]  /*65e0*/  F2FP.SATFINITE.E4M3.F32.PACK_AB_MERGE_C R204, R153, R204, RZ ;  /* 0x000000cc99cc723e */ /* 0x000fe200048070ff */
[----:B------:R-:W-:Y:S01]  /*65f0*/  FMUL.FTZ R26, R26, R157 ;  /* 0x0000009d1a1a7220 */ /* 0x000fe20000410000 */
[----:B-1----:R-:W-:-:S01]  /*6600*/  FADD.FTZ R4, R8, R4 ;  /* 0x0000000408047221 */ /* 0x002fc20000010000 */
[----:B------:R-:W-:Y:S01]  /*6610*/  FADD.FTZ R3, R153, R3 ;  /* 0x0000000399037221 */ /* 0x000fe20000010000 */
[-C--:B------:R-:W-:Y:S01]  /*6620*/  FMUL.FTZ R27, R27, R157.reuse ;  /* 0x0000009d1b1b7220 */ /* 0x080fe20000410000 */
[----:B------:R-:W0:Y:S01]  /*6630*/  MUFU.EX2 R202, R9 ;  /* 0x0000000900ca7308 */ /* 0x000e220000000800 */
[-C--:B------:R-:W-:Y:S01]  /*6640*/  FMUL.FTZ R30, R30, R157.reuse ;  /* 0x0000009d1e1e7220 */ /* 0x080fe20000410000 */
[----:B------:R-:W-:Y:S01]  /*6650*/  FADD.FTZ R3, R14, R3 ;  /* 0x000000030e037221 */ /* 0x000fe20000010000 */
[-C--:B------:R-:W-:Y:S01]  /*6660*/  FMUL.FTZ R31, R31, R157.reuse ;  /* 0x0000009d1f1f7220 */ /* 0x080fe20000410000 */
[-C--:B------:R-:W-:Y:S01]  /*6670*/  FMUL.FTZ R34, R34, R157.reuse ;  /* 0x0000009d22227220 */ /* 0x080fe20000410000 */
[-C--:B------:R-:W-:Y:S01]  /*6680*/  FMUL.FTZ R35, R35, R157.reuse ;  /* 0x0000009d23237220 */ /* 0x080fe20000410000 */
[----:B------:R-:W-:Y:S01]  /*6690*/  FADD.FTZ R3, R197, R3 ;  /* 0x00000003c5037221 */ /* 0x000fe20000010000 */
[-C--:B------:R-:W-:Y:S01]  /*66a0*/  FMUL.FTZ R38, R38, R157.reuse ;  /* 0x0000009d26267220 */ /* 0x080fe20000410000 */
[----:B------:R-:W1:Y:S01]  /*66b0*/  MUFU.EX2 R9, R154 ;  /* 0x0000009a00097308 */ /* 0x000e620000000800 */
[-C--:B------:R-:W-:Y:S01]  /*66c0*/  FMUL.FTZ R39, R39, R157.reuse ;  /* 0x0000009d27277220 */ /* 0x080fe20000410000 */
[----:B------:R-:W-:Y:S01]  /*66d0*/  FADD.FTZ R3, R160, R3 ;  /* 0x00000003a0037221 */ /* 0x000fe20000010000 */
        /* <DEDUP_REMOVED lines=11> */
[----:B------:R-:W-:Y:S01]  /*6790*/  F2FP.SATFINITE.E4M3.F32.PACK_AB_MERGE_C R10, R10, R202, RZ ;  /* 0x000000ca0a0a723e */ /* 0x000fe200048070ff */
        /* <DEDUP_REMOVED lines=27> */
[----:B------:R-:W-:Y:S01]  /*6950*/  F2FP.SATFINITE.E4M3.F32.PACK_AB_MERGE_C R158, R159, R158, RZ ;  /* 0x0000009e9f9e723e */ /* 0x000fe200048070ff */
[-C--:B------:R-:W-:Y:S01]  /*6960*/  FMUL.FTZ R95, R95, R157.reuse ;  /* 0x0000009d5f5f7220 */ /* 0x080fe20000410000 */
[-C--:B------:R-:W-:Y:S01]  /*6970*/  FMUL.FTZ R98, R98, R157.reuse ;  /* 0x0000009d62627220 */ /* 0x080fe20000410000 */
[----:B------:R-:W-:Y:S01]  /*6980*/  FMUL.FTZ R99, R99, R157 ;  /* 0x0000009d63637220 */ /* 0x000fe20000410000 */
[----:B------:R-:W-:Y:S01]  /*6990*/  F2FP.SATFINITE.E4M3.F32.PACK_AB_MERGE_C R155, R155, R9, R158 ;  /* 0x000000099b9b723e */ /* 0x000fe2000480709e */
        /* <DEDUP_REMOVED lines=27> */
[----:B------:R-:W-:Y:S01]  /*6b50*/  F2FP.SATFINITE.E4M3.F32.PACK_AB_MERGE_C R166, R167, R166, RZ ;  /* 0x000000a6a7a6723e */ /* 0x000fe200048070ff */
        /* <DEDUP_REMOVED lines=8> */
[----:B------:R-:W-:Y:S01]  /*6be0*/  FMUL.FTZ R151, R151, R157 ;  /* 0x0000009d97977220 */ /* 0x000fe20000410000 */
[----:B------:R-:W-:-:S02]  /*6bf0*/  F2FP.SATFINITE.E4M3.F32.PACK_AB_MERGE_C R157, R163, R162, R166 ;  /* 0x000000a2a39d723e */ /* 0x000fc400048070a6 */
[----:B------:R-:W-:Y:S02]  /*6c00*/  F2FP.SATFINITE.E4M3.F32.PACK_AB_MERGE_C R154, R12, R11, R13 ;  /* 0x0000000b0c9a723e */ /* 0x000fe4000480700d */
[----:B------:R-:W0:Y:S01]  /*6c10*/  MUFU.EX2 R161, R161 ;  /* 0x000000a100a17308 */ /* 0x000e220000000800 */
[----:B-1----:R-:W-:-:S07]  /*6c20*/  FADD.FTZ R4, R171, R4 ;  /* 0x00000004ab047221 */ /* 0x002fce0000010000 */
[----:B------:R-:W1:Y:S01]  /*6c30*/  MUFU.EX2 R175, R175 ;  /* 0x000000af00af7308 */ /* 0x000e620000000800 */
[----:B--2---:R-:W-:-:S07]  /*6c40*/  FADD.FTZ R4, R174, R4 ;  /* 0x00000004ae047221 */ /* 0x004fce0000010000 */
[----:B------:R-:W2:Y:S01]  /*6c50*/  MUFU.EX2 R164, R164 ;  /* 0x000000a400a47308 */ /* 0x000ea20000000800 */
[----:B0-----:R-:W-:-:S01]  /*6c60*/  FADD.FTZ R3, R161, R3 ;  /* 0x00000003a1037221 */ /* 0x001fc20000010000 */
[----:B------:R-:W-:-:S04]  /*6c70*/  F2FP.SATFINITE.E4M3.F32.PACK_AB_MERGE_C R160, R161, R160, RZ ;  /* 0x000000a0a1a0723e */ /* 0x000fc800048070ff */
[----:B------:R-:W-:Y:S02]  /*6c80*/  F2FP.SATFINITE.E4M3.F32.PACK_AB_MERGE_C R158, R197, R14, R160 ;  /* 0x0000000ec59e723e */ /* 0x000fe400048070a0 */
[----:B------:R-:W0:Y:S01]  /*6c90*/  MUFU.EX2 R178, R178 ;  /* 0x000000b200b27308 */ /* 0x000e220000000800 */
[----:B-1----:R-:W-:-:S01]  /*6ca0*/  FADD.FTZ R4, R175, R4 ;  /* 0x00000004af047221 */ /* 0x002fc20000010000 */
[----:B------:R-:W-:-:S04]  /*6cb0*/  F2FP.SATFINITE.E4M3.F32.PACK_AB_MERGE_C R159, R175, R174, RZ ;  /* 0x000000aeaf9f723e */ /* 0x000fc800048070ff */
[----:B------:R-:W-:Y:S02]  /*6cc0*/  F2FP.SATFINITE.E4M3.F32.PACK_AB_MERGE_C R159, R171, R170, R159 ;  /* 0x000000aaab9f723e */ /* 0x000fe4000480709f */
[----:B------:R-:W1:Y:S01]  /*6cd0*/  MUFU.EX2 R165, R165 ;  /* 0x000000a500a57308 */ /* 0x000e620000000800 */
[----:B--2---:R-:W-:-:S07]  /*6ce0*/  FADD.FTZ R3, R164, R3 ;  /* 0x00000003a4037221 */ /* 0x004fce0000010000 */
[----:B------:R-:W2:Y:S01]  /*6cf0*/  MUFU.EX2 R179, R179 ;  /* 0x000000b300b37308 */ /* 0x000ea20000000800 */
[----:B0-----:R-:W-:-:S07]  /*6d00*/  FADD.FTZ R4, R178, R4 ;  /* 0x00000004b2047221 */ /* 0x001fce0000010000 */
[----:B------:R-:W0:Y:S01]  /*6d10*/  MUFU.EX2 R182, R182 ;  /* 0x000000b600b67308 */ /* 0x000e220000000800 */
[----:B-1----:R-:W-:-:S04]  /*6d20*/  FADD.FTZ R3, R165, R3 ;  /* 0x00000003a5037221 */ /* 0x002fc80000010000 */
[----:B------:R-:W-:-:S03]  /*6d30*/  FADD.FTZ R3, R156, R3 ;  /* 0x000000039c037221 */ /* 0x000fc60000010000 */
[----:B------:R-:W1:Y:S01]  /*6d40*/  MUFU.EX2 R169, R169 ;  /* 0x000000a900a97308 */ /* 0x000e620000000800 */
[----:B--2---:R-:W-:-:S07]  /*6d50*/  FADD.FTZ R4, R179, R4 ;  /* 0x00000004b3047221 */ /* 0x004fce0000010000 */
        /* <DEDUP_REMOVED lines=59> */
[----:B------:R2:W3:Y:S01]  /*7110*/  MUFU.EX2 R4, R5 ;  /* 0x0000000500047308 */ /* 0x0004e20000000800 */
[----:B0-----:R-:W-:-:S01]  /*7120*/  FADD.FTZ R3, R6, R3 ;  /* 0x0000000306037221 */ /* 0x001fc20000010000 */
[----:B------:R-:W-:-:S04]  /*7130*/  F2FP.SATFINITE.E4M3.F32.PACK_AB_MERGE_C R6, R6, R192, RZ ;  /* 0x000000c00606723e */ /* 0x000fc800048070ff */
[----:B------:R-:W-:Y:S01]  /*7140*/  F2FP.SATFINITE.E4M3.F32.PACK_AB_MERGE_C R166, R189, R188, R6 ;  /* 0x000000bcbda6723e */ /* 0x000fe20004807006 */
[----:B-1----:R-:W-:-:S01]  /*7150*/  FADD.FTZ R153, R201, R153 ;  /* 0x00000099c9997221 */ /* 0x002fc20000010000 */
[----:B--2---:R-:W-:-:S04]  /*7160*/  F2FP.SATFINITE.E4M3.F32.PACK_AB_MERGE_C R5, R198, R195, RZ ;  /* 0x000000c3c605723e */ /* 0x004fc800048070ff */
[----:B------:R-:W-:Y:S02]  /*7170*/  F2FP.SATFINITE.E4M3.F32.PACK_AB_MERGE_C R165, R194, R193, R5 ;  /* 0x000000c1c2a5723e */ /* 0x000fe40004807005 */
[C---:B---3--:R-:W-:Y:S01]  /*7180*/  F2FP.SATFINITE.E4M3.F32.PACK_AB_MERGE_C R167, R4.reuse, R201, RZ ;  /* 0x000000c904a7723e */ /* 0x048fe200048070ff */
[----:B------:R-:W-:Y:S01]  /*7190*/  FADD.FTZ R4, R4, R153 ;  /* 0x0000009904047221 */ /* 0x000fe20000010000 */
[----:B------:R-:W-:Y:S02]  /*71a0*/  F2FP.SATFINITE.E4M3.F32.PACK_AB_MERGE_C R153, R8, R7, R10 ;  /* 0x000000070899723e */ /* 0x000fe4000480700a */
[----:B------:R-:W-:Y:S01]  /*71b0*/  F2FP.SATFINITE.E4M3.F32.PACK_AB_MERGE_C R167, R200, R199, R167 ;  /* 0x000000c7c8a7723e */ /* 0x000fe200048070a7 */
[----:B------:R-:W-:Y:S06]  /*71c0*/  @!P0 BRA `(.L_x_232) ;  /* 0x0000000000048947 */ /* 0x000fec0003800000 */
[----:B------:R-:W-:Y:S01]  /*71d0*/  BPT.TRAP 0x1 ;  /* 0x000000040000795c */ /* 0x000fe20000300000 */
.L_x_232:
[----:B------:R-:W-:-:S04]  /*71e0*/  IMAD.U32 R5, RZ, RZ, UR56 ;  /* 0x00000038ff057e24 */ /* 0x000fc8000f8e00ff */
[----:B------:R0:W1:Y:S01]  /*71f0*/  SYNCS.PHASECHK.TRANS64.TRYWAIT P1, [UR49+0x38850], R5 ;  /* 0x03885005ff0075a7 */ /* 0x0000620008020171 */
[----:B------:R-:W-:Y:S05]  /*7200*/  @!P0 BRA `(.L_x_233) ;  /* 0x0000000000048947 */ /* 0x000fea0003800000 */
[----:B------:R-:W-:Y:S01]  /*7210*/  BPT.TRAP 0x1 ;  /* 0x000000040000795c */ /* 0x000fe20000300000 */
.L_x_233:
[----:B-1----:R-:W-:Y:S05]  /*7220*/  @P1 BRA `(.L_x_234) ;  /* 0x00000000000c1947 */ /* 0x002fea0003800000 */
[----:B0-----:R-:W-:-:S04]  /*7230*/  IMAD.U32 R5, RZ, RZ, UR56 ;  /* 0x00000038ff057e24 */ /* 0x001fc8000f8e00ff */
[----:B------:R-:W0:Y:S02]  /*7240*/  SYNCS.PHASECHK.TRANS64.TRYWAIT P1, [UR49+0x38850], R5 ;  /* 0x03885005ff0075a7 */ /* 0x000e240008020171 */
[----:B0-----:R-:W-:Y:S05]  /*7250*/  @!P1 BRA `(.L_x_235) ;  /* 0x000000e0008c9947 */ /* 0x001fea0003800000 */
.L_x_234:
[----:B0-----:R-:W0:Y:S01]  /*7260*/  S2R R5, SR_TID.X ;  /* 0x0000000000057919 */ /* 0x001e220000002100 */
[----:B------:R-:W-:Y:S01]  /*7270*/  ULEA UR11, UR44, UR51, 0xb ;  /* 0x000000332c0b7291 */ /* 0x000fe2000f8e583f */
[----:B------:R-:W-:-:S06]  /*7280*/  UMOV UR7, 0x40000040 ;  /* 0x4000004000077882 */ /* 0x000fcc0000000000 */
[----:B------:R-:W-:Y:S01]  /*7290*/  UMOV UR6, UR11 ;  /* 0x0000000b00067c82 */ /* 0x000fe20008000000 */
[----:B0-----:R-:W-:-:S05]  /*72a0*/  SHF.R.U32.HI R5, RZ, 0x7, R5 ;  /* 0x00000007ff057819 */ /* 0x001fca0000011605 */
[----:B------:R-:W-:-:S05]  /*72b0*/  VIADD R5, R5, 0x8 ;  /* 0x0000000805057836 */ /* 0x000fca0000000000 */
[----:B------:R0:W-:Y:S06]  /*72c0*/  BAR.SYNC.DEFER_BLOCKING R5, 0x100 ;  /* 0x000400050000751d */ /* 0x0001ec0000010000 */
        /* <DEDUP_REMOVED lines=21> */
[----:B0-----:R-:W-:Y:S05]  /*7420*/  @!P0 BRA `(.L_x_236) ;  /* 0x0000000000048947 */ /* 0x001fea0003800000 */
[----:B------:R-:W-:Y:S01]  /*7430*/  BPT.TRAP 0x1 ;  /* 0x000000040000795c */ /* 0x000fe20000300000 */
.L_x_236:
[----:B------:R-:W-:Y:S01]  /*7440*/  UIADD3 UR49, UR49, 0x38860, URZ ;  /* 0x0003886031317890 */ /* 0x000fe2000fffe03f */
[----:B------:R-:W-:Y:S01]  /*7450*/  PLOP3.LUT P1, PT, PT, PT, UP0, 0x80, 0x0 ;  /* 0x000000000000781c */ /* 0x000fe20003f2f008 */
[----:B------:R-:W-:Y:S02]  /*7460*/  IMAD.MOV.U32 R5, RZ, RZ, R168 ;  /* 0x000000ffff057224 */ /* 0x000fe400078e00a8 */
[----:B------:R-:W-:Y:S01]  /*7470*/  UPRMT UR49, UR54, 0x654, UR49 ;  /* 0x0000065436317896 */ /* 0x000fe20008000031 */
[----:B------:R-:W-:-:S08]  /*7480*/  IMAD.MOV.U32 R6, RZ, RZ, R20 ;  /* 0x000000ffff067224 */ /* 0x000fd000078e0014 */
[----:B------:R-:W-:Y:S01]  /*7490*/  SYNCS.ARRIVE.TRANS64.RED.A1T0 RZ, [UR49], RZ ;  /* 0x000000ffffff79a7 */ /* 0x000fe20008100431 */
[----:B------:R-:W-:Y:S05]  /*74a0*/  @P1 BRA `(.L_x_237) ;  /* 0xffffffd400501947 */ /* 0x000fea000383ffff */
.L_x_226:
[----:B------:R-:W-:Y:S01]  /*74b0*/  ULDC.64 UR4, c[0x0][0x9a0] ;  /* 0x0002680000047ab9 */ /* 0x000fe20000000a00 */
[----:B------:R-:W-:Y:S01]  /*74c0*/  IMAD.MOV.U32 R5, RZ, RZ, 0x3f800000 ;  /* 0x3f800000ff057424 */ /* 0x000fe200078e00ff */
[----:B------:R2:W-:Y:S08]  /*74d0*/  BAR.ARV R2, 0x100 ;  /* 0x000400020000751d */ /* 0x0005f00000002000 */
[----:B------:R-:W-:Y:S06]  /*74e0*/  BAR.ARV 0x8, 0x180 ;  /* 0x0206000000007b1d */ /* 0x000fec0000002000 */
[----:B------:R-:W-:-:S04]  /*74f0*/  ISETP.NE.U32.AND P0, PT, RZ, UR4, PT ;  /* 0x00000004ff007c0c */ /* 0x000fc8000bf05070 */
[----:B------:R-:W-:-:S13]  /*7500*/  ISETP.NE.AND.EX P0, PT, RZ, UR5, PT, P0 ;  /* 0x00000005ff007c0c */ /* 0x000fda000bf05300 */
[----:B01----:R-:W0:Y:S08]  /*7510*/  @P0 LDC.64 R6, c[0x0][0x9c8] ;  /* 0x00027200ff060b82 */ /* 0x003e300000000a00 */
[----:B------:R-:W1:Y:S01]  /*7520*/  @P0 LDC.64 R8, c[0x0][0x9d0] ;  /* 0x00027400ff080b82 */ /* 0x000e620000000a00 */
[C---:B0-----:R-:W-:Y:S02]  /*7530*/  @P0 IMAD R0, R6.reuse, UR37, RZ ;  /* 0x0000002506000c24 */ /* 0x041fe4000f8e02ff */
[----:B------:R-:W-:-:S04]  /*7540*/  @P0 IMAD.WIDE.U32 R10, R6, UR36, RZ ;  /* 0x00000024060a0c25 */ /* 0x000fc8000f8e00ff */
[----:B------:R-:W-:Y:S02]  /*7550*/  @P0 IMAD R7, R7, UR36, R0 ;  /* 0x0000002407070c24 */ /* 0x000fe4000f8e0200 */
[----:B------:R-:W-:Y:S02]  /*7560*/  @P0 IMAD.MOV.U32 R6, RZ, RZ, R10 ;  /* 0x000000ffff060224 */ /* 0x000fe400078e000a */
[----:B------:R-:W-:Y:S02]  /*7570*/  @P0 IMAD.IADD R7, R11, 0x1, R7 ;  /* 0x000000010b070824 */ /* 0x000fe400078e0207 */
[----:B-1----:R-:W-:-:S04]  /*7580*/  @P0 IMAD.WIDE.U32 R6, R8, UR40, R6 ;  /* 0x0000002808060c25 */ /* 0x002fc8000f8e0006 */
[----:B------:R-:W-:Y:S01]  /*7590*/  @P0 IMAD R9, R9, UR40, R7 ;  /* 0x0000002809090c24 */ /* 0x000fe2000f8e0207 */
[----:B------:R-:W-:-:S04]  /*75a0*/  @P0 LEA R8, P1, R6, UR4, 0x2 ;  /* 0x0000000406080c11 */ /* 0x000fc8000f8210ff */
[----:B------:R-:W-:-:S05]  /*75b0*/  @P0 LEA.HI.X R9, R6, UR5, R9, 0x2, P1 ;  /* 0x0000000506090c11 */ /* 0x000fca00088f1409 */
[----:B------:R0:W3:Y:S01]  /*75c0*/  @P0 LDG.E R5, desc[UR52][R8.64] ;  /* 0x0000003408050981 */ /* 0x0000e2000c1e1900 */
[----:B------:R-:W-:Y:S01]  /*75d0*/  UIADD3 UR44, UR44, 0x1, URZ ;  /* 0x000000012c2c7890 */ /* 0x000fe2000fffe03f */
[----:B--2---:R-:W-:Y:S01]  /*75e0*/  IMAD.MOV.U32 R2, RZ, RZ, -0x800000 ;  /* 0xff800000ff027424 */ /* 0x004fe200078e00ff */
[----:B------:R-:W-:Y:S01]  /*75f0*/  UIADD3 UR46, UR46, 0x1, URZ ;  /* 0x000000012e2e7890 */ /* 0x000fe2000fffe03f */
[----:B------:R-:W1:Y:S01]  /*7600*/  SHFL.BFLY PT, R0, R3, 0x2, 0x1f ;  /* 0x0c401f0003007f89 */ /* 0x000e6200000e0000 */
[----:B------:R-:W-:-:S03]  /*7610*/  UISETP.NE.AND UP0, UPT, UR44, 0x2, UPT ;  /* 0x000000022c00788c */ /* 0x000fc6000bf05270 */
[----:B------:R-:W2:Y:S01]  /*7620*/  SHFL.BFLY PT, R11, R4, 0x2, 0x1f ;  /* 0x0c401f00040b7f89 */ /* 0x000ea200000e0000 */
[----:B------:R-:W-:Y:S01]  /*7630*/  USEL UR4, URZ, 0x1, UP0 ;  /* 0x000000013f047887 */ /* 0x000fe20008000000 */
[----:B0-----:R-:W-:Y:S01]  /*7640*/  IMAD.MOV.U32 R8, RZ, RZ, RZ ;  /* 0x000000ffff087224 */ /* 0x001fe200078e00ff */
[----:B------:R-:W-:Y:S02]  /*7650*/  USEL UR44, UR44, URZ, UP0 ;  /* 0x0000003f2c2c7287 */ /* 0x000fe40008000000 */
[----:B------:R-:W-:Y:S01]  /*7660*/  ULOP3.LUT UR45, UR45, UR4, URZ, 0x3c, !UPT ;  /* 0x000000042d2d7292 */ /* 0x000fe2000f8e3c3f */
[----:B-1----:R-:W-:Y:S01]  /*7670*/  FADD.FTZ R0, R0, R3 ;  /* 0x0000000300007221 */ /* 0x002fe20000010000 */
[----:B------:R-:W-:Y:S02]  /*7680*/  IMAD.U32 R3, RZ, RZ, UR10 ;  /* 0x0000000aff037e24 */ /* 0x000fe4000f8e00ff */
[----:B--2---:R-:W-:Y:S02]  /*7690*/  FADD.FTZ R11, R11, R4 ;  /* 0x000000040b0b7221 */ /* 0x004fe40000010000 */
[----:B------:R-:W0:Y:S04]  /*76a0*/  SHFL.BFLY PT, R7, R0, 0x1, 0x1f ;  /* 0x0c201f0000077f89 */ /* 0x000e2800000e0000 */
[----:B------:R-:W1:Y:S01]  /*76b0*/  SHFL.BFLY PT, R6, R11, 0x1, 0x1f ;  /* 0x0c201f000b067f89 */ /* 0x000e6200000e0000 */
[----:B0-----:R-:W-:Y:S01]  /*76c0*/  FADD.FTZ R10, R0, R7 ;  /* 0x00000007000a7221 */ /* 0x001fe20000010000 */
[----:B------:R-:W-:-:S03]  /*76d0*/  IMAD.MOV.U32 R0, RZ, RZ, -0x800000 ;  /* 0xff800000ff007424 */ /* 0x000fc600078e00ff */
[C---:B------:R-:W-:Y:S01]  /*76e0*/  FMUL.FTZ R13, R10.reuse, 0.00390625 ;  /* 0x3b8000000a0d7820 */ /* 0x040fe20000410000 */
[----:B------:R-:W-:Y:S01]  /*76f0*/  FSETP.NE.FTZ.AND P0, PT, R10, RZ, PT ;  /* 0x000000ff0a00720b */ /* 0x000fe20003f15000 */
[----:B-1----:R-:W-:Y:S01]  /*7700*/  FADD.FTZ R12, R11, R6 ;  /* 0x000000060b0c7221 */ /* 0x002fe20000010000 */
[----:B------:R-:W-:Y:S02]  /*7710*/  IMAD.MOV.U32 R6, RZ, RZ, RZ ;  /* 0x000000ffff067224 */ /* 0x000fe400078e00ff */
[----:B------:R-:W-:Y:S01]  /*7720*/  FSETP.NE.FTZ.AND P1, PT, R13, RZ, PT ;  /* 0x000000ff0d00720b */ /* 0x000fe20003f35000 */
[----:B------:R-:W-:Y:S01]  /*7730*/  FMUL.FTZ R9, R12, 0.00390625 ;  /* 0x3b8000000c097820 */ /* 0x000fe20000410000 */
[----:B------:R-:W-:-:S04]  /*7740*/  IMAD.U32 R11, RZ, RZ, UR10 ;  /* 0x0000000aff0b7e24 */ /* 0x000fc8000f8e00ff */
[----:B------:R-:W-:-:S03]  /*7750*/  FSETP.NE.FTZ.AND P2, PT, R9, RZ, PT ;  /* 0x000000ff0900720b */ /* 0x000fc60003f55000 */
[----:B------:R0:W-:Y:S01]  /*7760*/  @P0 MUFU.RCP R6, R10 ;  /* 0x0000000a00060308 */ /* 0x0001e20000001000 */
[----:B------:R-:W-:-:S03]  /*7770*/  FSETP.NE.FTZ.AND P0, PT, R12, RZ, PT ;  /* 0x000000ff0c00720b */ /* 0x000fc60003f15000 */
[----:B------:R-:W-:-:S04]  /*7780*/  @P1 FMUL.FTZ R3, R3, 0.69314718246459960938 ;  /* 0x3f31721803031820 */ /* 0x000fc80000410000 */
[----:B------:R-:W1:Y:S02]  /*7790*/  @P1 MUFU.LG2 R4, R13 ;  /* 0x0000000d00041308 */ /* 0x000e640000000c00 */
[----:B0-----:R-:W-:-:S06]  /*77a0*/  @P2 FMUL.FTZ R10, R11, 0.69314718246459960938 ;  /* 0x3f3172180b0a2820 */ /* 0x001fcc0000410000 */
[----:B------:R-:W0:Y:S08]  /*77b0*/  @P2 MUFU.LG2 R7, R9 ;  /* 0x0000000900072308 */ /* 0x000e300000000c00 */
[----:B------:R-:W2:Y:S01]  /*77c0*/  @P0 MUFU.RCP R8, R12 ;  /* 0x0000000c00080308 */ /* 0x000ea20000001000 */
[----:B-1----:R-:W-:Y:S01]  /*77d0*/  @P1 FMUL.FTZ R4, R4, 0.69314718246459960938 ;  /* 0x3f31721804041820 */ /* 0x002fe20000410000 */
[----:B------:R-:W-:-:S03]  /*77e0*/  PLOP3.LUT P0, PT, PT, PT, PT, 0x8, 0x0 ;  /* 0x000000000000781c */ /* 0x000fc60003f0e170 */
[----:B------:R-:W-:Y:S01]  /*77f0*/  @P1 FFMA.FTZ R2, R3, R20, R4 ;  /* 0x0000001403021223 */ /* 0x000fe20000010004 */
[----:B0-----:R-:W-:-:S04]  /*7800*/  @P2 FMUL.FTZ R7, R7, 0.69314718246459960938 ;  /* 0x3f31721807072820 */ /* 0x001fc80000410000 */
[----:B------:R-:W-:Y:S01]  /*7810*/  @P2 FFMA.FTZ R0, R10, R168, R7 ;  /* 0x000000a80a002223 */ /* 0x000fe20000010007 */
[-C--:B---3--:R-:W-:Y:S01]  /*7820*/  FMUL.FTZ R4, R6, R5.reuse ;  /* 0x0000000506047220 */ /* 0x088fe20000410000 */
        /* <DEDUP_REMOVED lines=129> */
.L_x_213:
[----:B------:R-:W0:Y:S08]  /*8040*/  S2UR UR4, SR_CgaCtaId ;  /* 0x00000000000479c3 */ /* 0x000e300000008800 */
[----:B------:R-:W-:Y:S01]  /*8050*/  BAR.SYNC.DEFER_BLOCKING 0x5, 0x180 ;  /* 0x0146000000007b1d */ /* 0x000fe20000010000 */
[----:B------:R-:W-:-:S05]  /*8060*/  UISETP.NE.AND UP0, UPT, UR43, URZ, UPT ;  /* 0x0000003f2b00728c */ /* 0x000fca000bf05270 */
[----:B------:R-:W-:Y:S01]  /*8070*/  UMOV UR8, 0x400 ;  /* 0x0000040000087882 */ /* 0x000fe20000000000 */
[----:B------:R-:W-:Y:S05]  /*8080*/  BSSY B0, `(.L_x_238) ;  /* 0x000061a000007945 */ /* 0x000fea0003800000 */
[----:B------:R-:W-:Y:S01]  /*8090*/  @!UP0 ULDC UR43, c[0x0][0xad4] ;  /* 0x0002b500002b8ab9 */ /* 0x000fe20000000800 */
[----:B0-----:R-:W-:-:S09]  /*80a0*/  ULEA UR8, UR4, UR8, 0x18 ;  /* 0x0000000804087291 */ /* 0x001fd2000f8ec03f */
[----:B------:R-:W0:Y:S02]  /*80b0*/  LDS.128 R4, [UR8+0x388d0] ;  /* 0x0388d008ff047984 */ /* 0x000e240008000c00 */
[----:B0-----:R-:W-:Y:S02]  /*80c0*/  R2UR UR6, R5 ;  /* 0x00000000050672ca */ /* 0x001fe400000e0000 */
[----:B------:R-:W-:Y:S02]  /*80d0*/  R2UR UR5, R6 ;  /* 0x00000000060572ca */ /* 0x000fe400000e0000 */
[----:B------:R-:W-:Y:S01]  /*80e0*/  R2UR UR7, R7 ;  /* 0x00000000070772ca */ /* 0x000fe200000e0000 */
[----:B------:R-:W-:Y:S06]  /*80f0*/  BAR.ARV 0x4, 0x180 ;  /* 0x0106000000007b1d */ /* 0x000fec0000002000 */
[----:B------:R-:W-:Y:S08]  /*8100*/  @P0 BRA `(.L_x_239) ;  /* 0x0000005000740947 */ /* 0x000ff00003800000 */
[----:B------:R-:W2:Y:S01]  /*8110*/  LDL R168, [R1+0x34] ;  /* 0x0000340001a87983 */ /* 0x000ea20000100800 */
[----:B------:R-:W-:Y:S01]  /*8120*/  ULDC.64 UR10, c[0x4][0x38] ;  /* 0x01000e00000a7ab9 */ /* 0x000fe20000000a00 */
[----:B------:R-:W0:Y:S01]  /*8130*/  S2R R186, SR_TID.X ;  /* 0x0000000000ba7919 */ /* 0x000e220000002100 */
[----:B------:R-:W1:Y:S01]  /*8140*/  S2UR UR4, SR_SWINHI ;  /* 0x00000000000479c3 */ /* 0x000e620000002f00 */
[----:B------:R-:W-:Y:S01]  /*8150*/  ULDC.64 UR14, c[0x0][0xc00] ;  /* 0x00030000000e7ab9 */ /* 0x000fe20000000a00 */
[----:B------:R-:W-:Y:S01]  /*8160*/  USHF.L.U64.HI UR16, UR36, 0x2, UR37 ;  /* 0x0000000224107899 */ /* 0x000fe20008010225 */
[----:B------:R-:W3:Y:S01]  /*8170*/  LDL R187, [R1+0x30] ;  /* 0x0000300001bb7983 */ /* 0x000ee20000100800 */
[----:B------:R-:W-:Y:S01]  /*8180*/  ULDC UR20, c[0x0][0xbe8] ;  /* 0x0002fa0000147ab9 */ /* 0x000fe20000000800 */
[----:B0-----:R-:W-:-:S05]  /*8190*/  IMAD.SHL.U32 R3, R186, 0x4, RZ ;  /* 0x00000004ba037824 */ /* 0x001fca00078e00ff */
[----:B------:R-:W-:Y:S01]  /*81a0*/  LOP3.LUT R3, R3, 0xc, RZ, 0xc0, !PT ;  /* 0x0000000c03037812 */ /* 0x000fe200078ec0ff */
[----:B------:R-:W-:Y:S03]  /*81b0*/  BAR.SYNC.DEFER_BLOCKING 0x1, 0x100 ;  /* 0x0044000000007b1d */ /* 0x000fe60000010000 */
[----:B------:R-:W-:-:S05]  /*81c0*/  IADD3 R4, P0, R3, UR10, RZ ;  /* 0x0000000a03047c10 */ /* 0x000fca000ff1e0ff */
[----:B------:R-:W-:-:S05]  /*81d0*/  IMAD.X R5, RZ, RZ, UR11, P0 ;  /* 0x0000000bff057e24 */ /* 0x000fca00080e06ff */
[----:B------:R0:W4:Y:S01]  /*81e0*/  LDG.E.CONSTANT R4, desc[UR52][R4.64] ;  /* 0x0000003404047981 */ /* 0x000122000c1e9900 */
[----:B------:R-:W-:Y:S01]  /*81f0*/  LOP3.LUT P0, R3, R186, 0x3, RZ, 0xc0, !PT ;  /* 0x00000003ba037812 */ /* 0x000fe2000780c0ff */
[----:B------:R-:W-:Y:S01]  /*8200*/  UMOV UR10, UR8 ;  /* 0x00000008000a7c82 */ /* 0x000fe20008000000 */
[----:B-1----:R-:W-:Y:S02]  /*8210*/  UMOV UR11, UR4 ;  /* 0x00000004000b7c82 */ /* 0x002fe40008000000 */
[----:B------:R-:W-:-:S04]  /*8220*/  ISETP.EQ.OR P0, PT, R3, 0x3, !P0 ;  /* 0x000000030300780c */ /* 0x000fc80004702670 */
        /* <DEDUP_REMOVED lines=14> */
[----:B------:R-:W-:Y:S01]  /*8310*/  IMAD.MOV.U32 R38, RZ, RZ, 0x2 ;  /* 0x00000002ff267424 */ /* 0x000fe200078e00ff */
        /* <DEDUP_REMOVED lines=10> */
[----:B0-----:R-:W-:Y:S02]  /*83c0*/  SEL R5, R24, R25, P0 ;  /* 0x0000001918057207 */ /* 0x001fe40000000000 */
        /* <DEDUP_REMOVED lines=88> */
[----:B------:R-:W-:Y:S01]  /*8950*/  SEL R20, R68, R69, P0 ;  /* 0x0000004544147207 */ /* 0x000fe20000000000 */
[----:B--2---:R-:W-:Y:S01]  /*8960*/  IMAD.WIDE R38, R168, R38, UR10 ;  /* 0x0000000aa8267e25 */ /* 0x004fe2000f8e0226 */
[----:B------:R-:W-:-:S02]  /*8970*/  SEL R122, R123, R122, P0 ;  /* 0x0000007a7b7a7207 */ /* 0x000fc40000000000 */
[----:B------:R-:W-:Y:S02]  /*8980*/  SEL R69, R69, R68, P0 ;  /* 0x0000004445457207 */ /* 0x000fe40000000000 */
[----:B------:R-:W-:-:S04]  /*8990*/  IADD3 R55, P4, R38, 0xc060, RZ ;  /* 0x0000c06026377810 */ /* 0x000fc80007f9e0ff */
[----:B------:R-:W-:Y:S02]  /*89a0*/  LOP3.LUT R54, R55, 0x380, RZ, 0xc0, !PT ;  /* 0x0000038037367812 */ /* 0x000fe400078ec0ff */
[----:B------:R-:W-:Y:S02]  /*89b0*/  IADD3 R59, P3, R38, 0xc040, RZ ;  /* 0x0000c040263b7810 */ /* 0x000fe40007f7e0ff */
[----:B------:R-:W-:Y:S02]  /*89c0*/  SHF.R.U64 R54, R54, 0x3, RZ ;  /* 0x0000000336367819 */ /* 0x000fe400000012ff */
[----:B------:R-:W-:Y:S02]  /*89d0*/  IADD3 R63, P2, R38, 0xc020, RZ ;  /* 0x0000c020263f7810 */ /* 0x000fe40007f5e0ff */
[----:B------:R-:W-:Y:S02]  /*89e0*/  LOP3.LUT R58, R59, 0x380, RZ, 0xc0, !PT ;  /* 0x000003803b3a7812 */ /* 0x000fe400078ec0ff */
[----:B------:R-:W-:Y:S01]  /*89f0*/  LOP3.LUT R54, R54, R55, RZ, 0x3c, !PT ;  /* 0x0000003736367212 */ /* 0x000fe200078e3cff */
[----:B------:R-:W-:Y:S01]  /*8a00*/  IMAD.X R55, RZ, RZ, R39, P4 ;  /* 0x000000ffff377224 */ /* 0x000fe200020e0627 */
[----:B------:R-:W-:-:S02]  /*8a10*/  LOP3.LUT R62, R63, 0x380, RZ, 0xc0, !PT ;  /* 0x000003803f3e7812 */ /* 0x000fc400078ec0ff */
[----:B------:R-:W-:Y:S02]  /*8a20*/  IADD3 R79, P4, R38, 0x8020, RZ ;  /* 0x00008020264f7810 */ /* 0x000fe40007f9e0ff */
[----:B------:R-:W-:Y:S02]  /*8a30*/  SHF.R.U64 R58, R58, 0x3, RZ ;  /* 0x000000033a3a7819 */ /* 0x000fe400000012ff */
[----:B------:R-:W-:Y:S02]  /*8a40*/  IADD3 R71, P6, R38, 0x8060, RZ ;  /* 0x0000806026477810 */ /* 0x000fe40007fde0ff */
[----:B------:R-:W-:Y:S02]  /*8a50*/  SHF.R.U64 R62, R62, 0x3, RZ ;  /* 0x000000033e3e7819 */ /* 0x000fe400000012ff */
[----:B------:R-:W-:Y:S02]  /*8a60*/  LOP3.LUT R78, R79, 0x380, RZ, 0xc0, !PT ;  /* 0x000003804f4e7812 */ /* 0x000fe400078ec0ff */
[----:B------:R-:W-:Y:S01]  /*8a70*/  LOP3.LUT R58, R58, R59, RZ, 0x3c, !PT ;  /* 0x0000003b3a3a7212 */ /* 0x000fe200078e3cff */
[----:B------:R-:W-:Y:S01]  /*8a80*/  IMAD.X R59, RZ, RZ, R39, P3 ;  /* 0x000000ffff3b7224 */ /* 0x000fe200018e0627 */
[----:B------:R-:W-:-:S02]  /*8a90*/  IADD3 R83, P3, R38, 0x8000, RZ ;  /* 0x0000800026537810 */ /* 0x000fc40007f7e0ff */
[----:B------:R-:W-:Y:S02]  /*8aa0*/  LOP3.LUT R70, R71, 0x380, RZ, 0xc0, !PT ;  /* 0x0000038047467812 */ /* 0x000fe400078ec0ff */
[----:B------:R-:W-:Y:S01]  /*8ab0*/  LOP3.LUT R62, R62, R63, RZ, 0x3c, !PT ;  /* 0x0000003f3e3e7212 */ /* 0x000fe200078e3cff */
[----:B------:R-:W-:Y:S01]  /*8ac0*/  IMAD.X R63, RZ, RZ, R39, P2 ;  /* 0x000000ffff3f7224 */ /* 0x000fe200010e0627 */
[----:B------:R-:W-:Y:S02]  /*8ad0*/  SHF.R.U64 R78, R78, 0x3, RZ ;  /* 0x000000034e4e7819 */ /* 0x000fe400000012ff */
[C---:B------:R-:W-:Y:S02]  /*8ae0*/  IADD3 R75, P5, R38.reuse, 0x8040, RZ ;  /* 0x00008040264b7810 */ /* 0x040fe40007fbe0ff */
[----:B------:R-:W-:Y:S02]  /*8af0*/  IADD3 R87, P2, R38, 0x4060, RZ ;  /* 0x0000406026577810 */ /* 0x000fe40007f5e0ff */
[----:B------:R-:W-:-:S02]  /*8b00*/  LOP3.LUT R82, R83, 0x380, RZ, 0xc0, !PT ;  /* 0x0000038053527812 */ /* 0x000fc400078ec0ff */
[----:B------:R-:W-:Y:S02]  /*8b10*/  SHF.R.U64 R70, R70, 0x3, RZ ;  /* 0x0000000346467819 */ /* 0x000fe400000012ff */
[----:B------:R-:W-:Y:S01]  /*8b20*/  LOP3.LUT R78, R78, R79, RZ, 0x3c, !PT ;  /* 0x0000004f4e4e7212 */ /* 0x000fe200078e3cff */
[----:B------:R-:W-:Y:S01]  /*8b30*/  IMAD.X R79, RZ, RZ, R39, P4 ;  /* 0x000000ffff4f7224 */ /* 0x000fe200020e0627 */
[----:B------:R-:W-:Y:S02]  /*8b40*/  LOP3.LUT R74, R75, 0x380, RZ, 0xc0, !PT ;  /* 0x000003804b4a7812 */ /* 0x000fe400078ec0ff */
[----:B------:R-:W-:Y:S02]  /*8b50*/  LOP3.LUT R86, R87, 0x380, RZ, 0xc0, !PT ;  /* 0x0000038057567812 */ /* 0x000fe400078ec0ff */
[----:B------:R-:W-:Y:S02]  /*8b60*/  IADD3 R43, P4, R38, 0x40, RZ ;  /* 0x00000040262b7810 */ /* 0x000fe40007f9e0ff */
[----:B------:R-:W-:-:S02]  /*8b70*/  SHF.R.U64 R82, R82, 0x3, RZ ;  /* 0x0000000352527819 */ /* 0x000fc400000012ff */
[----:B------:R-:W-:Y:S02]  /*8b80*/  IADD3 R67, P1, R38, 0xc000, RZ ;  /* 0x0000c00026437810 */ /* 0x000fe40007f3e0ff */
[----:B------:R-:W-:Y:S01]  /*8b90*/  LOP3.LUT R70, R70, R71, RZ, 0x3c, !PT ;  /* 0x0000004746467212 */ /* 0x000fe200078e3cff */
[----:B------:R-:W-:Y:S01]  /*8ba0*/  IMAD.X R71, RZ, RZ, R39, P6 ;  /* 0x000000ffff477224 */ /* 0x000fe200030e0627 */
[----:B------:R-:W-:Y:S02]  /*8bb0*/  SHF.R.U64 R74, R74, 0x3, RZ ;  /* 0x000000034a4a7819 */ /* 0x000fe400000012ff */
[----:B------:R-:W-:Y:S02]  /*8bc0*/  SHF.R.U64 R86, R86, 0x3, RZ ;  /* 0x0000000356567819 */ /* 0x000fe400000012ff */
[----:B------:R-:W-:Y:S02]  /*8bd0*/  IADD3 R95, P6, R38, 0x4020, RZ ;  /* 0x00004020265f7810 */ /* 0x000fe40007fde0ff */
[----:B------:R-:W-:-:S02]  /*8be0*/  LOP3.LUT R42, R43, 0x380, RZ, 0xc0, !PT ;  /* 0x000003802b2a7812 */ /* 0x000fc400078ec0ff */
[----:B------:R-:W-:Y:S01]  /*8bf0*/  LOP3.LUT R82, R82, R83, RZ, 0x3c, !PT ;  /* 0x0000005352527212 */ /* 0x000fe200078e3cff */
[--C-:B------:R-:W-:Y:S01]  /*8c00*/  IMAD.X R83, RZ, RZ, R39.reuse, P3 ;  /* 0x000000ffff537224 */ /* 0x100fe200018e0627 */
[----:B------:R-:W-:Y:S02]  /*8c10*/  LOP3.LUT R66, R67, 0x380, RZ, 0xc0, !PT ;  /* 0x0000038043427812 */ /* 0x000fe400078ec0ff */
[----:B------:R-:W-:Y:S02]  /*8c20*/  IADD3 R47, P3, R38, 0x4000, RZ ;  /* 0x00004000262f7810 */ /* 0x000fe40007f7e0ff */
[----:B------:R-:W-:Y:S01]  /*8c30*/  LOP3.LUT R74, R74, R75, RZ, 0x3c, !PT ;  /* 0x0000004b4a4a7212 */ /* 0x000fe200078e3cff */
[--C-:B------:R-:W-:Y:S01]  /*8c40*/  IMAD.X R75, RZ, RZ, R39.reuse, P5 ;  /* 0x000000ffff4b7224 */ /* 0x100fe200028e0627 */
[----:B------:R-:W-:Y:S01]  /*8c50*/  LOP3.LUT R86, R86, R87, RZ, 0x3c, !PT ;  /* 0x0000005756567212 */ /* 0x000fe200078e3cff */
[----:B------:R-:W-:Y:S01]  /*8c60*/  IMAD.X R87, RZ, RZ, R39, P2 ;  /* 0x000000ffff577224 */ /* 0x000fe200010e0627 */
[----:B------:R-:W-:-:S02]  /*8c70*/  LOP3.LUT R94, R95, 0x380, RZ, 0xc0, !PT ;  /* 0x000003805f5e7812 */ /* 0x000fc400078ec0ff */
[----:B------:R-:W-:Y:S02]  /*8c80*/  SHF.R.U64 R42, R42, 0x3, RZ ;  /* 0x000000032a2a7819 */ /* 0x000fe400000012ff */
[----:B------:R-:W-:Y:S02]  /*8c90*/  SHF.R.U64 R66, R66, 0x3, RZ ;  /* 0x0000000342427819 */ /* 0x000fe400000012ff */
[C---:B------:R-:W-:Y:S02]  /*8ca0*/  IADD3 R99, P5, R38.reuse, 0x20, RZ ;  /* 0x0000002026637810 */ /* 0x040fe40007fbe0ff */
[----:B------:R-:W-:Y:S02]  /*8cb0*/  IADD3 R51, P2, R38, 0x60, RZ ;  /* 0x0000006026337810 */ /* 0x000fe40007f5e0ff */
[----:B------:R-:W-:Y:S02]  /*8cc0*/  LOP3.LUT R46, R47, 0x380, RZ, 0xc0, !PT ;  /* 0x000003802f2e7812 */ /* 0x000fe400078ec0ff */
[----:B------:R-:W-:-:S02]  /*8cd0*/  SHF.R.U64 R94, R94, 0x3, RZ ;  /* 0x000000035e5e7819 */ /* 0x000fc400000012ff */
[----:B------:R-:W-:Y:S02]  /*8ce0*/  LOP3.LUT R42, R42, R43, RZ, 0x3c, !PT ;  /* 0x0000002b2a2a7212 */ /* 0x000fe400078e3cff */
[----:B------:R-:W-:Y:S02]  /*8cf0*/  LOP3.LUT R43, R38, 0x380, RZ, 0xc0, !PT ;  /* 0x00000380262b7812 */ /* 0x000fe400078ec0ff */
[----:B------:R-:W-:Y:S01]  /*8d00*/  LOP3.LUT R66, R66, R67, RZ, 0x3c, !PT ;  /* 0x0000004342427212 */ /* 0x000fe200078e3cff */
[----:B------:R-:W-:Y:S01]  /*8d10*/  IMAD.X R67, RZ, RZ, R39, P1 ;  /* 0x000000ffff437224 */ /* 0x000fe200008e0627 */
[----:B------:R-:W-:Y:S02]  /*8d20*/  LOP3.LUT R98, R99, 0x380, RZ, 0xc0, !PT ;  /* 0x0000038063627812 */ /* 0x000fe400078ec0ff */
[----:B------:R-:W-:Y:S02]  /*8d30*/  LOP3.LUT R50, R51, 0x380, RZ, 0xc0, !PT ;  /* 0x0000038033327812 */ /* 0x000fe400078ec0ff */
[----:B------:R-:W-:-:S02]  /*8d40*/  SHF.R.U64 R46, R46, 0x3, RZ ;  /* 0x000000032e2e7819 */ /* 0x000fc400000012ff */
[----:B------:R-:W-:Y:S02]  /*8d50*/  IADD3 R91, P1, R38, 0x4040, RZ ;  /* 0x00004040265b7810 */ /* 0x000fe40007f3e0ff */
[----:B------:R-:W-:Y:S01]  /*8d60*/  LOP3.LUT R94, R94, R95, RZ, 0x3c, !PT ;  /* 0x0000005f5e5e7212 */ /* 0x000fe200078e3cff */
[----:B------:R-:W-:Y:S01]  /*8d70*/  IMAD.X R95, RZ, RZ, R39, P6 ;  /* 0x000000ffff5f7224 */ /* 0x000fe200030e0627 */
[----:B------:R-:W-:Y:S02]  /*8d80*/  SEL R123, R126, R127, P0 ;  /* 0x0000007f7e7b7207 */ /* 0x000fe40000000000 */
[----:B------:R-:W-:Y:S02]  /*8d90*/  SHF.R.U64 R43, R43, 0x3, RZ ;  /* 0x000000032b2b7819 */ /* 0x000fe400000012ff */
[----:B------:R-:W-:Y:S02]  /*8da0*/  SEL R126, R127, R126, P0 ;  /* 0x0000007e7f7e7207 */ /* 0x000fe40000000000 */
[----:B------:R-:W-:-:S02]  /*8db0*/  SHF.R.U64 R98, R98, 0x3, RZ ;  /* 0x0000000362627819 */ /* 0x000fc400000012ff */
[----:B------:R-:W-:Y:S02]  /*8dc0*/  SHF.R.U64 R50, R50, 0x3, RZ ;  /* 0x0000000332327819 */ /* 0x000fe400000012ff */
[----:B------:R-:W-:Y:S02]  /*8dd0*/  SEL R127, R130, R131, P0 ;  /* 0x00000083827f7207 */ /* 0x000fe40000000000 */
[----:B------:R-:W-:Y:S01]  /*8de0*/  LOP3.LUT R46, R46, R47, RZ, 0x3c, !PT ;  /* 0x0000002f2e2e7212 */ /* 0x000fe200078e3cff */
[----:B------:R-:W-:Y:S01]  /*8df0*/  IMAD.X R47, RZ, RZ, R39, P3 ;  /* 0x000000ffff2f7224 */ /* 0x000fe200018e0627 */
[----:B------:R-:W-:Y:S02]  /*8e00*/  SEL R130, R131, R130, P0 ;  /* 0x0000008283827207 */ /* 0x000fe40000000000 */
[----:B------:R-:W-:Y:S02]  /*8e10*/  LOP3.LUT R90, R91, 0x380, RZ, 0xc0, !PT ;  /* 0x000003805b5a7812 */ /* 0x000fe400078ec0ff */
[----:B------:R-:W-:-:S02]  /*8e20*/  SEL R131, R134, R135, P0 ;  /* 0x0000008786837207 */ /* 0x000fc40000000000 */
[----:B------:R-:W-:Y:S01]  /*8e30*/  LOP3.LUT R38, R43, R38, RZ, 0x3c, !PT ;  /* 0x000000262b267212 */ /* 0x000fe200078e3cff */
[--C-:B------:R-:W-:Y:S01]  /*8e40*/  IMAD.X R43, RZ, RZ, R39.reuse, P4 ;  /* 0x000000ffff2b7224 */ /* 0x100fe200020e0627 */
[----:B------:R-:W-:Y:S02]  /*8e50*/  SEL R134, R135, R134, P0 ;  /* 0x0000008687867207 */ /* 0x000fe40000000000 */
[----:B------:R-:W-:Y:S01]  /*8e60*/  LOP3.LUT R98, R98, R99, RZ, 0x3c, !PT ;  /* 0x0000006362627212 */ /* 0x000fe200078e3cff */
[--C-:B------:R-:W-:Y:S01]  /*8e70*/  IMAD.X R99, RZ, RZ, R39.reuse, P5 ;  /* 0x000000ffff637224 */ /* 0x100fe200028e0627 */
[----:B------:R-:W-:Y:S01]  /*8e80*/  LOP3.LUT R50, R50, R51, RZ, 0x3c, !PT ;  /* 0x0000003332327212 */ /* 0x000fe200078e3cff */
[----:B------:R-:W-:Y:S01]  /*8e90*/  IMAD.X R51, RZ, RZ, R39, P2 ;  /* 0x000000ffff337224 */ /* 0x000fe200010e0627 */
[----:B------:R-:W-:Y:S02]  /*8ea0*/  MOV R175, R94 ;  /* 0x0000005e00af7202 */ /* 0x000fe40000000f00 */
[----:B------:R-:W-:-:S02]  /*8eb0*/  SEL R135, R138, R139, P0 ;  /* 0x0000008b8a877207 */ /* 0x000fc40000000000 */
[----:B----4-:R-:W-:Y:S02]  /*8ec0*/  LOP3.LUT R95, R4, 0x2, RZ, 0x3c, !PT ;  /* 0x00000002045f7812 */ /* 0x010fe400078e3cff */
[----:B------:R-:W-:Y:S02]  /*8ed0*/  SHF.R.U64 R90, R90, 0x3, RZ ;  /* 0x000000035a5a7819 */ /* 0x000fe400000012ff */
[----:B------:R-:W-:Y:S02]  /*8ee0*/  SEL R168, R142, R143, P0 ;  /* 0x0000008f8ea87207 */ /* 0x000fe40000000000 */
[----:B------:R-:W-:Y:S02]  /*8ef0*/  MOV R173, R46 ;  /* 0x0000002e00ad7202 */ /* 0x000fe40000000f00 */
[----:B------:R-:W-:Y:S01]  /*8f00*/  SEL R138, R139, R138, P0 ;  /* 0x0000008a8b8a7207 */ /* 0x000fe20000000000 */
[----:B------:R-:W-:Y:S01]  /*8f10*/  SHFL.IDX PT, R47, R10, R4, 0x1c1f ;  /* 0x001c1f040a2f7589 */ /* 0x000fe200000e0000 */
[----:B------:R-:W-:-:S02]  /*8f20*/  SEL R142, R143, R142, P0 ;  /* 0x0000008e8f8e7207 */ /* 0x000fc40000000000 */
[----:B------:R-:W-:Y:S01]  /*8f30*/  MOV R185, R54 ;  /* 0x0000003600b97202 */ /* 0x000fe20000000f00 */
[----:B------:R-:W-:Y:S01]  /*8f40*/  SHFL.IDX PT, R10, R41, R4, 0x1c1f ;  /* 0x001c1f04290a7589 */ /* 0x000fe200000e0000 */
[----:B------:R-:W-:Y:S02]  /*8f50*/  MOV R183, R62 ;  /* 0x0000003e00b77202 */ /* 0x000fe40000000f00 */
[----:B------:R-:W-:Y:S01]  /*8f60*/  MOV R179, R78 ;  /* 0x0000004e00b37202 */ /* 0x000fe20000000f00 */
[----:B------:R-:W-:Y:S01]  /*8f70*/  SHFL.IDX PT, R55, R6, R4, 0x1c1f ;  /* 0x001c1f0406377589 */ /* 0x000fe200000e0000 */
[----:B------:R-:W-:Y:S02]  /*8f80*/  SEL R143, R150, R151, P0 ;  /* 0x00000097968f7207 */ /* 0x000fe40000000000 */
[----:B------:R-:W-:Y:S01]  /*8f90*/  SEL R139, R151, R150, P0 ;  /* 0x00000096978b7207 */ /* 0x000fe20000000000 */
[----:B------:R-:W-:Y:S01]  /*8fa0*/  SHFL.IDX PT, R62, R154, R4, 0x1c1f ;  /* 0x001c1f049a3e7589 */ /* 0x000fe200000e0000 */
[----:B------:R-:W-:-:S02]  /*8fb0*/  MOV R180, R74 ;  /* 0x0000004a00b47202 */ /* 0x000fc40000000f00 */
[----:B------:R-:W-:Y:S01]  /*8fc0*/  MOV R178, R82 ;  /* 0x0000005200b27202 */ /* 0x000fe20000000f00 */
[----:B------:R-:W-:Y:S01]  /*8fd0*/  SHFL.IDX PT, R6, R61, R4, 0x1c1f ;  /* 0x001c1f043d067589 */ /* 0x000fe200000e0000 */
[----:B------:R-:W-:Y:S02]  /*8fe0*/  MOV R78, R42 ;  /* 0x0000002a004e7202 */ /* 0x000fe40000000f00 */
[----:B------:R-:W-:Y:S01]  /*8ff0*/  LOP3.LUT R90, R90, R91, RZ, 0x3c, !PT ;  /* 0x0000005b5a5a7212 */ /* 0x000fe200078e3cff */
[----:B------:R-:W-:Y:S01]  /*9000*/  SHFL.IDX PT, R43, R12, R4, 0x1c1f ;  /* 0x001c1f040c2b7589 */ /* 0x000fe200000e0000 */
[----:B------:R-:W-:Y:S01]  /*9010*/  MOV R75, R98 ;  /* 0x00000062004b7202 */ /* 0x000fe20000000f00 */
[----:B------:R-:W-:Y:S01]  /*9020*/  IMAD.X R91, RZ, RZ, R39, P1 ;  /* 0x000000ffff5b7224 */ /* 0x000fe200008e0627 */
[----:B------:R-:W-:Y:S01]  /*9030*/  MOV R172, R50 ;  /* 0x0000003200ac7202 */ /* 0x000fe20000000f00 */
[----:B------:R-:W-:Y:S01]  /*9040*/  SHFL.IDX PT, R150, R76, R4, 0x1c1f ;  /* 0x001c1f044c967589 */ /* 0x000fe200000e0000 */
[----:B------:R-:W-:-:S03]  /*9050*/  MOV R68, R38 ;  /* 0x0000002600447202 */ /* 0x000fc60000000f00 */
[----:B------:R-:W-:Y:S01]  /*9060*/  SHFL.IDX PT, R41, R146, R4, 0x1c1f ;  /* 0x001c1f0492297589 */ /* 0x000fe200000e0000 */
[----:B------:R-:W-:-:S03]  /*9070*/  MOV R182, R66 ;  /* 0x0000004200b67202 */ /* 0x000fc60000000f00 */
[----:B------:R-:W-:Y:S04]  /*9080*/  SHFL.IDX PT, R154, R135, R4, 0x1c1f ;  /* 0x001c1f04879a7589 */ /* 0x000fe800000e0000 */
[----:B------:R-:W-:Y:S01]  /*9090*/  SHFL.IDX PT, R82, R73, R95, 0x1c1f ;  /* 0x001c1f5f49527589 */ /* 0x000fe200000e0000 */
[----:B------:R-:W-:-:S03]  /*90a0*/  MOV R184, R58 ;  /* 0x0000003a00b87202 */ /* 0x000fc60000000f00 */
        /* <DEDUP_REMOVED lines=20> */
[----:B------:R-:W0:Y:S01]  /*91f0*/  SHFL.IDX PT, R127, R34, R95, 0x1c1f ;  /* 0x001c1f5f227f7589 */ /* 0x000e2200000e0000 */
        /* <DEDUP_REMOVED lines=8> */
[----:B------:R-:W1:Y:S04]  /*9280*/  SHFL.IDX PT, R100, R31, R95, 0x1c1f ;  /* 0x001c1f5f1f647589 */ /* 0x000e6800000e0000 */
[----:B------:R-:W2:Y:S04]  /*9290*/  SHFL.IDX PT, R105, R105, R95, 0x1c1f ;  /* 0x001c1f5f69697589 */ /* 0x000ea800000e0000 */
[----:B------:R-:W4:Y:S01]  /*92a0*/  SHFL.IDX PT, R103, R121, R95, 0x1c1f ;  /* 0x001c1f5f79677589 */ /* 0x000f2200000e0000 */
[----:B------:R-:W-:-:S03]  /*92b0*/  MOV R181, R70 ;  /* 0x0000004600b57202 */ /* 0x000fc60000000f00 */
[----:B------:R-:W5:Y:S01]  /*92c0*/  SHFL.IDX PT, R51, R8, R4, 0x1c1f ;  /* 0x001c1f0408337589 */ /* 0x000f6200000e0000 */
[----:B------:R-:W-:-:S03]  /*92d0*/  MOV R177, R86 ;  /* 0x0000005600b17202 */ /* 0x000fc60000000f00 */
[----:B------:R-:W-:Y:S04]  /*92e0*/  SHFL.IDX PT, R109, R109, R4, 0x1c1f ;  /* 0x001c1f046d6d7589 */ /* 0x000fe800000e0000 */
[----:B------:R-:W-:Y:S04]  /*92f0*/  SHFL.IDX PT, R13, R115, R4, 0x1c1f ;  /* 0x001c1f04730d7589 */ /* 0x000fe800000e0000 */
[----:B------:R-:W-:Y:S04]  /*9300*/  SHFL.IDX PT, R66, R123, R4, 0x1c1f ;  /* 0x001c1f047b427589 */ /* 0x000fe800000e0000 */
[----:B------:R-:W-:Y:S04]  /*9310*/  SHFL.IDX PT, R107, R56, R95, 0x1c1f ;  /* 0x001c1f5f386b7589 */ /* 0x000fe800000e0000 */
[----:B------:R-:W-:Y:S04]  /*9320*/  SHFL.IDX PT, R99, R64, R95, 0x1c1f ;  /* 0x001c1f5f40637589 */ /* 0x000fe800000e0000 */
[----:B------:R-:W3:Y:S04]  /*9330*/  SHFL.IDX PT, R119, R35, R95, 0x1c1f ;  /* 0x001c1f5f23777589 */ /* 0x000ee800000e0000 */
[----:B------:R-:W3:Y:S04]  /*9340*/  SHFL.IDX PT, R92, R129, R95, 0x1c1f ;  /* 0x001c1f5f815c7589 */ /* 0x000ee800000e0000 */
        /* <DEDUP_REMOVED lines=11> */
[----:B------:R-:W3:Y:S04]  /*9400*/  SHFL.IDX PT, R139, R139, R95, 0x1c1f ;  /* 0x001c1f5f8b8b7589 */ /* 0x000ee800000e0000 */
[----:B------:R-:W-:Y:S04]  /*9410*/  SHFL.IDX PT, R38, R20, R4, 0x1c1f ;  /* 0x001c1f0414267589 */ /* 0x000fe800000e0000 */
[----:B------:R-:W-:Y:S04]  /*9420*/  SHFL.IDX PT, R25, R25, R4, 0x1c1f ;  /* 0x001c1f0419197589 */ /* 0x000fe800000e0000 */
[----:B------:R-:W-:Y:S04]  /*9430*/  SHFL.IDX PT, R33, R33, R4, 0x1c1f ;  /* 0x001c1f0421217589 */ /* 0x000fe800000e0000 */
[----:B------:R-:W-:Y:S04]  /*9440*/  SHFL.IDX PT, R153, R153, R4, 0x1c1f ;  /* 0x001c1f0499997589 */ /* 0x000fe800000e0000 */
[----:B------:R-:W-:Y:S04]  /*9450*/  SHFL.IDX PT, R167, R167, R4, 0x1c1f ;  /* 0x001c1f04a7a77589 */ /* 0x000fe800000e0000 */
[----:B------:R-:W3:Y:S04]  /*9460*/  SHFL.IDX PT, R169, R169, R95, 0x1c1f ;  /* 0x001c1f5fa9a97589 */ /* 0x000ee800000e0000 */
[----:B------:R-:W3:Y:S04]  /*9470*/  SHFL.IDX PT, R63, R52, R95, 0x1c1f ;  /* 0x001c1f5f343f7589 */ /* 0x000ee800000e0000 */
[----:B------:R-:W3:Y:S04]  /*9480*/  SHFL.IDX PT, R56, R69, R95, 0x1c1f ;  /* 0x001c1f5f45387589 */ /* 0x000ee800000e0000 */
[----:B------:R-:W-:Y:S04]  /*9490*/  SHFL.IDX PT, R40, R96, R95, 0x1c1f ;  /* 0x001c1f5f60287589 */ /* 0x000fe800000e0000 */
[----:B------:R-:W3:Y:S04]  /*94a0*/  SHFL.IDX PT, R80, R145, R95, 0x1c1f ;  /* 0x001c1f5f91507589 */ /* 0x000ee800000e0000 */
[----:B------:R-:W3:Y:S04]  /*94b0*/  SHFL.IDX PT, R31, R102, R95, 0x1c1f ;  /* 0x001c1f5f661f7589 */ /* 0x000ee800000e0000 */
[----:B------:R-:W3:Y:S04]  /*94c0*/  SHFL.IDX PT, R30, R106, R95, 0x1c1f ;  /* 0x001c1f5f6a1e7589 */ /* 0x000ee800000e0000 */
[----:B------:R-:W-:Y:S04]  /*94d0*/  SHFL.IDX PT, R28, R28, R4, 0x1c1f ;  /* 0x001c1f041c1c7589 */ /* 0x000fe800000e0000 */
[----:B------:R-:W-:Y:S04]  /*94e0*/  SHFL.IDX PT, R37, R37, R4, 0x1c1f ;  /* 0x001c1f0425257589 */ /* 0x000fe800000e0000 */
[----:B------:R-:W-:Y:S04]  /*94f0*/  SHFL.IDX PT, R8, R49, R4, 0x1c1f ;  /* 0x001c1f0431087589 */ /* 0x000fe800000e0000 */
[----:B------:R-:W-:Y:S04]  /*9500*/  SHFL.IDX PT, R5, R72, R4, 0x1c1f ;  /* 0x001c1f0448057589 */ /* 0x000fe800000e0000 */
[----:B------:R-:W-:Y:S04]  /*9510*/  SHFL.IDX PT, R159, R159, R4, 0x1c1f ;  /* 0x001c1f049f9f7589 */ /* 0x000fe800000e0000 */
[----:B------:R-:W3:Y:S04]  /*9520*/  SHFL.IDX PT, R170, R170, R95, 0x1c1f ;  /* 0x001c1f5faaaa7589 */ /* 0x000ee800000e0000 */
[----:B------:R-:W-:Y:S04]  /*9530*/  SHFL.IDX PT, R48, R85, R95, 0x1c1f ;  /* 0x001c1f5f55307589 */ /* 0x000fe800000e0000 */
[----:B------:R-:W3:Y:S04]  /*9540*/  SHFL.IDX PT, R35, R147, R95, 0x1c1f ;  /* 0x001c1f5f93237589 */ /* 0x000ee800000e0000 */
        /* <DEDUP_REMOVED lines=22> */
[----:B------:R-:W3:Y:S04]  /*96b0*/  SHFL.IDX PT, R67, R120, R95, 0x1c1f ;  /* 0x001c1f5f78437589 */ /* 0x000ee800000e0000 */
[----:B------:R0:W-:Y:S04]  /*96c0*/  SHFL.IDX PT, R4, R128, R95, 0x1c1f ;  /* 0x001c1f5f80047589 */ /* 0x0001e800000e0000 */
[----:B------:R-:W3:Y:S04]  /*96d0*/  SHFL.IDX PT, R89, R122, R95, 0x1c1f ;  /* 0x001c1f5f7a597589 */ /* 0x000ee800000e0000 */
[----:B------:R-:W3:Y:S04]  /*96e0*/  SHFL.IDX PT, R79, R126, R95, 0x1c1f ;  /* 0x001c1f5f7e4f7589 */ /* 0x000ee800000e0000 */
[----:B------:R-:W3:Y:S04]  /*96f0*/  SHFL.IDX PT, R52, R77, R95, 0x1c1f ;  /* 0x001c1f5f4d347589 */ /* 0x000ee800000e0000 */
[----:B------:R-:W3:Y:S04]  /*9700*/  SHFL.IDX PT, R88, R88, R95, 0x1c1f ;  /* 0x001c1f5f58587589 */ /* 0x000ee800000e0000 */
[----:B------:R-:W3:Y:S04]  /*9710*/  SHFL.IDX PT, R27, R116, R95, 0x1c1f ;  /* 0x001c1f5f741b7589 */ /* 0x000ee800000e0000 */
[----:B------:R-:W3:Y:S04]  /*9720*/  SHFL.IDX PT, R69, R132, R95, 0x1c1f ;  /* 0x001c1f5f84457589 */ /* 0x000ee800000e0000 */
[----:B------:R-:W3:Y:S04]  /*9730*/  SHFL.IDX PT, R96, R113, R95, 0x1c1f ;  /* 0x001c1f5f71607589 */ /* 0x000ee800000e0000 */
[----:B------:R1:W3:Y:S04]  /*9740*/  SHFL.IDX PT, R94, R137, R95, 0x1c1f ;  /* 0x001c1f5f895e7589 */ /* 0x0002e800000e0000 */
[----:B------:R-:W3:Y:S04]  /*9750*/  SHFL.IDX PT, R147, R130, R95, 0x1c1f ;  /* 0x001c1f5f82937589 */ /* 0x000ee800000e0000 */
[----:B------:R2:W3:Y:S01]  /*9760*/  SHFL.IDX PT, R74, R134, R95, 0x1c1f ;  /* 0x001c1f5f864a7589 */ /* 0x0004e200000e0000 */
[----:B0-----:R-:W-:-:S03]  /*9770*/  SEL R128, R93, R127, P0 ;  /* 0x0000007f5d807207 */ /* 0x001fc60000000000 */
[----:B------:R0:W-:Y:S01]  /*9780*/  SHFL.IDX PT, R151, R136, R95, 0x1c1f ;  /* 0x001c1f5f88977589 */ /* 0x0001e200000e0000 */
[----:B-1----:R-:W-:Y:S02]  /*9790*/  SEL R137, R57, R104, P0 ;  /* 0x0000006839897207 */ /* 0x002fe40000000000 */
[----:B------:R-:W-:Y:S01]  /*97a0*/  SEL R126, R127, R93, P0 ;  /* 0x0000005d7f7e7207 */ /* 0x000fe20000000000 */
[----:B------:R-:W1:Y:S01]  /*97b0*/  SHFL.IDX PT, R152, R152, R95, 0x1c1f ;  /* 0x001c1f5f98987589 */ /* 0x000e6200000e0000 */
[----:B--2---:R-:W-:Y:S02]  /*97c0*/  SEL R134, R135, R61, P0 ;  /* 0x0000003d87867207 */ /* 0x004fe40000000000 */
[----:B------:R-:W-:Y:S02]  /*97d0*/  SEL R129, R97, R100, P0 ;  /* 0x0000006461817207 */ /* 0x000fe40000000000 */
[----:B0-----:R-:W-:Y:S02]  /*97e0*/  SEL R136, R61, R135, P0 ;  /* 0x000000873d887207 */ /* 0x001fe40000000000 */
[----:B------:R-:W-:Y:S01]  /*97f0*/  SEL R135, R104, R57, P0 ;  /* 0x0000003968877207 */ /* 0x000fe20000000000 */
[----:B------:R0:W2:Y:S01]  /*9800*/  SHFL.IDX PT, R77, R140, R95, 0x1c1f ;  /* 0x001c1f5f8c4d7589 */ /* 0x0000a200000e0000 */
[----:B------:R-:W-:-:S02]  /*9810*/  SEL R127, R100, R97, P0 ;  /* 0x00000061647f7207 */ /* 0x000fc40000000000 */
[----:B------:R-:W-:Y:S01]  /*9820*/  SEL R112, R53, R105, P0 ;  /* 0x0000006935707207 */ /* 0x000fe20000000000 */
[----:B------:R-:W-:Y:S01]  /*9830*/  SHFL.IDX PT, R91, R114, R95, 0x1c1f ;  /* 0x001c1f5f725b7589 */ /* 0x000fe200000e0000 */
[----:B------:R-:W-:Y:S02]  /*9840*/  SEL R110, R105, R53, P0 ;  /* 0x00000035696e7207 */ /* 0x000fe40000000000 */
[----:B----4-:R-:W-:Y:S01]  /*9850*/  SEL R104, R45, R103, P0 ;  /* 0x000000672d687207 */ /* 0x010fe20000000000 */
[----:B------:R4:W-:Y:S01]  /*9860*/  SHFL.IDX PT, R155, R138, R95, 0x1c1f ;  /* 0x001c1f5f8a9b7589 */ /* 0x0009e200000e0000 */
[----:B------:R-:W-:Y:S02]  /*9870*/  SEL R102, R103, R45, P0 ;  /* 0x0000002d67667207 */ /* 0x000fe40000000000 */
[----:B-----5:R-:W-:Y:S01]  /*9880*/  SEL R133, R51, R83, P0 ;  /* 0x0000005333857207 */ /* 0x020fe20000000000 */
[----:B------:R-:W-:Y:S01]  /*9890*/  SHFL.IDX PT, R85, R148, R95, 0x1c1f ;  /* 0x001c1f5f94557589 */ /* 0x000fe200000e0000 */
[----:B------:R-:W-:-:S02]  /*98a0*/  SEL R131, R83, R51, P0 ;  /* 0x0000003353837207 */ /* 0x000fc40000000000 */
[----:B---3--:R-:W-:Y:S01]  /*98b0*/  SEL R120, R109, R119, P0 ;  /* 0x000000776d787207 */ /* 0x008fe20000000000 */
[----:B------:R-:W-:Y:S01]  /*98c0*/  SHFL.IDX PT, R144, R144, R95, 0x1c1f ;  /* 0x001c1f5f90907589 */ /* 0x000fe200000e0000 */
[----:B------:R-:W-:Y:S02]  /*98d0*/  SEL R118, R119, R109, P0 ;  /* 0x0000006d77767207 */ /* 0x000fe40000000000 */
[----:B------:R-:W-:Y:S01]  /*98e0*/  SEL R108, R42, R107, P0 ;  /* 0x0000006b2a6c7207 */ /* 0x000fe20000000000 */
[----:B------:R-:W3:Y:S01]  /*98f0*/  SHFL.IDX PT, R156, R156, R95, 0x1c1f ;  /* 0x001c1f5f9c9c7589 */ /* 0x000ee200000e0000 */
[----:B------:R-:W-:Y:S02]  /*9900*/  SEL R106, R107, R42, P0 ;  /* 0x0000002a6b6a7207 */ /* 0x000fe40000000000 */
[----:B------:R-:W-:Y:S01]  /*9910*/  SEL R105, R41, R92, P0 ;  /* 0x0000005c29697207 */ /* 0x000fe20000000000 */
[----:B------:R-:W-:Y:S01]  /*9920*/  SHFL.IDX PT, R161, R161, R95, 0x1c1f ;  /* 0x001c1f5fa1a17589 */ /* 0x000fe200000e0000 */
[----:B------:R-:W-:-:S02]  /*9930*/  SEL R103, R92, R41, P0 ;  /* 0x000000295c677207 */ /* 0x000fc40000000000 */
[----:B------:R-:W-:Y:S01]  /*9940*/  SEL R100, R98, R99, P0 ;  /* 0x0000006362647207 */ /* 0x000fe20000000000 */
[----:B------:R-:W5:Y:S01]  /*9950*/  SHFL.IDX PT, R158, R158, R95, 0x1c1f ;  /* 0x001c1f5f9e9e7589 */ /* 0x000f6200000e0000 */
[----:B------:R-:W-:Y:S02]  /*9960*/  SEL R145, R143, R139, P0 ;  /* 0x0000008b8f917207 */ /* 0x000fe40000000000 */
[----:B0-----:R-:W-:Y:S01]  /*9970*/  SEL R140, R58, R171, P0 ;  /* 0x000000ab3a8c7207 */ /* 0x001fe20000000000 */
[----:B------:R-:W0:Y:S01]  /*9980*/  SHFL.IDX PT, R163, R163, R95, 0x1c1f ;  /* 0x001c1f5fa3a37589 */ /* 0x000e2200000e0000 */
[----:B----4-:R-:W-:Y:S02]  /*9990*/  SEL R138, R171, R58, P0 ;  /* 0x0000003aab8a7207 */ /* 0x010fe40000000000 */
[----:B------:R-:W-:Y:S01]  /*99a0*/  SEL R121, R117, R101, P0 ;  /* 0x0000006575797207 */ /* 0x000fe20000000000 */
[----:B------:R-:W4:Y:S01]  /*99b0*/  SHFL.IDX PT, R142, R142, R95, 0x1c1f ;  /* 0x001c1f5f8e8e7589 */ /* 0x000f2200000e0000 */
[----:B------:R-:W-:-:S02]  /*99c0*/  SEL R119, R101, R117, P0 ;  /* 0x0000007565777207 */ /* 0x000fc40000000000 */
[----:B------:R-:W-:Y:S01]  /*99d0*/  SEL R116, R46, R115, P0 ;  /* 0x000000732e747207 */ /* 0x000fe20000000000 */
[----:B------:R1:W4:Y:S01]  /*99e0*/  SHFL.IDX PT, R86, R174, R95, 0x1c1f ;  /* 0x001c1f5fae567589 */ /* 0x00032200000e0000 */
        /* <DEDUP_REMOVED lines=15> */
[----:B-1----:R-:W-:Y:S02]  /*9ae0*/  SEL R95, R80, R153, P0 ;  /* 0x00000099505f7207 */ /* 0x002fe40000000000 */
        /* <DEDUP_REMOVED lines=43> */
[----:B------:R-:W-:Y:S02]  /*9da0*/  F2FP.BF16.F32.PACK_AB R64, R141, R140 ;  /* 0x0000008c8d40723e */ /* 0x000fe400000010ff */
[----:B------:R-:W-:Y:S02]  /*9db0*/  F2FP.BF16.F32.PACK_AB R65, R137, R136 ;  /* 0x000000888941723e */ /* 0x000fe400000010ff */
[----:B------:R-:W-:Y:S02]  /*9dc0*/  F2FP.BF16.F32.PACK_AB R66, R139, R138 ;  /* 0x0000008a8b42723e */ /* 0x000fe400000010ff */
[----:B------:R-:W-:Y:S02]  /*9dd0*/  F2FP.BF16.F32.PACK_AB R67, R135, R134 ;  /* 0x000000868743723e */ /* 0x000fe400000010ff */
[----:B------:R-:W-:Y:S02]  /*9de0*/  SEL R52, R29, R88, P0 ;  /* 0x000000581d347207 */ /* 0x000fe40000000000 */
[----:B------:R-:W-:-:S02]  /*9df0*/  SEL R50, R88, R29, P0 ;  /* 0x0000001d58327207 */ /* 0x000fc40000000000 */
[----:B------:R-:W-:Y:S02]  /*9e00*/  SEL R29, R7, R27, P0 ;  /* 0x0000001b071d7207 */ /* 0x000fe40000000000 */
[----:B------:R-:W-:Y:S01]  /*9e10*/  SEL R27, R27, R7, P0 ;  /* 0x000000071b1b7207 */ /* 0x000fe20000000000 */
[----:B------:R1:W-:Y:S01]  /*9e20*/  STSM.16.M88.4 [R68], R64 ;  /* 0x0000004044007844 */ /* 0x0003e20000000200 */
[----:B------:R-:W-:Y:S02]  /*9e30*/  SEL R7, R5, R69, P0 ;  /* 0x0000004505077207 */ /* 0x000fe40000000000 */
[----:B------:R-:W-:Y:S02]  /*9e40*/  SEL R5, R69, R5, P0 ;  /* 0x0000000545057207 */ /* 0x000fe40000000000 */
[----:B------:R-:W-:Y:S02]  /*9e50*/  F2FP.BF16.F32.PACK_AB R69, R129, R128 ;  /* 0x000000808145723e */ /* 0x000fe400000010ff */
[----:B------:R-:W-:-:S02]  /*9e60*/  F2FP.BF16.F32.PACK_AB R70, R131, R130 ;  /* 0x000000828346723e */ /* 0x000fc400000010ff */
[----:B------:R-:W-:Y:S02]  /*9e70*/  F2FP.BF16.F32.PACK_AB R71, R127, R126 ;  /* 0x0000007e7f47723e */ /* 0x000fe400000010ff */
[----:B------:R-:W-:Y:S02]  /*9e80*/  SEL R125, R47, R81, P0 ;  /* 0x000000512f7d7207 */ /* 0x000fe40000000000 */
[----:B------:R-:W-:Y:S02]  /*9e90*/  SEL R123, R81, R47, P0 ;  /* 0x0000002f517b7207 */ /* 0x000fe40000000000 */
[----:B-1----:R-:W-:Y:S02]  /*9ea0*/  F2FP.BF16.F32.PACK_AB R68, R133, R132 ;  /* 0x000000848544723e */ /* 0x002fe400000010ff */
[----:B------:R-:W-:Y:S02]  /*9eb0*/  SEL R113, R49, R96, P0 ;  /* 0x0000006031717207 */ /* 0x000fe40000000000 */
[----:B------:R-:W-:-:S02]  /*9ec0*/  SEL R111, R96, R49, P0 ;  /* 0x00000031606f7207 */ /* 0x000fc40000000000 */
[----:B------:R-:W-:Y:S02]  /*9ed0*/  SEL R96, R149, R94, P0 ;  /* 0x0000005e95607207 */ /* 0x000fe40000000000 */
[----:B------:R-:W-:Y:S01]  /*9ee0*/  SEL R148, R146, R147, P0 ;  /* 0x0000009392947207 */ /* 0x000fe20000000000 */
[----:B------:R1:W-:Y:S01]  /*9ef0*/  STSM.16.M88.4 [R75], R68 ;  /* 0x000000444b007844 */ /* 0x0003e20000000200 */
[----:B------:R-:W-:Y:S02]  /*9f00*/  SEL R94, R94, R149, P0 ;  /* 0x000000955e5e7207 */ /* 0x000fe40000000000 */
[----:B------:R-:W-:Y:S02]  /*9f10*/  SEL R146, R147, R146, P0 ;  /* 0x0000009293927207 */ /* 0x000fe40000000000 */
[----:B------:R-:W-:Y:S02]  /*9f20*/  SEL R149, R72, R74, P0 ;  /* 0x0000004a48957207 */ /* 0x000fe40000000000 */
[----:B------:R-:W-:-:S02]  /*9f30*/  SEL R147, R74, R72, P0 ;  /* 0x000000484a937207 */ /* 0x000fc40000000000 */
[----:B------:R-:W-:Y:S02]  /*9f40*/  F2FP.BF16.F32.PACK_AB R72, R125, R124 ;  /* 0x0000007c7d48723e */ /* 0x000fe400000010ff */
[----:B------:R-:W-:Y:S02]  /*9f50*/  F2FP.BF16.F32.PACK_AB R73, R121, R120 ;  /* 0x000000787949723e */ /* 0x000fe400000010ff */
[----:B------:R-:W-:Y:S02]  /*9f60*/  F2FP.BF16.F32.PACK_AB R74, R123, R122 ;  /* 0x0000007a7b4a723e */ /* 0x000fe400000010ff */
[----:B-1----:R-:W-:Y:S02]  /*9f70*/  F2FP.BF16.F32.PACK_AB R75, R119, R118 ;  /* 0x00000076774b723e */ /* 0x002fe400000010ff */
[----:B------:R-:W-:Y:S02]  /*9f80*/  SEL R81, R157, R152, P0 ;  /* 0x000000989d517207 */ /* 0x000fe40000000000 */
[----:B------:R-:W-:-:S02]  /*9f90*/  SEL R63, R152, R157, P0 ;  /* 0x0000009d983f7207 */ /* 0x000fc40000000000 */
[----:B------:R-:W-:Y:S01]  /*9fa0*/  SEL R152, R150, R151, P0 ;  /* 0x0000009796987207 */ /* 0x000fe20000000000 */
[----:B------:R1:W-:Y:S01]  /*9fb0*/  STSM.16.M88.4 [R78], R72 ;  /* 0x000000484e007844 */ /* 0x0003e20000000200 */
[----:B------:R-:W-:Y:S02]  /*9fc0*/  SEL R150, R151, R150, P0 ;  /* 0x0000009697967207 */ /* 0x000fe40000000000 */
[----:B--2---:R-:W-:Y:S02]  /*9fd0*/  SEL R153, R76, R77, P0 ;  /* 0x0000004d4c997207 */ /* 0x004fe40000000000 */
[----:B------:R-:W-:Y:S02]  /*9fe0*/  SEL R151, R77, R76, P0 ;  /* 0x0000004c4d977207 */ /* 0x000fe40000000000 */
[----:B------:R-:W-:Y:S02]  /*9ff0*/  F2FP.BF16.F32.PACK_AB R76, R117, R116 ;  /* 0x00000074754c723e */ /* 0x000fe400000010ff */
[----:B------:R-:W-:-:S02]  /*a000*/  F2FP.BF16.F32.PACK_AB R79, R111, R110 ;  /* 0x0000006e6f4f723e */ /* 0x000fc400000010ff */
[----:B------:R-:W-:Y:S02]  /*a010*/  F2FP.BF16.F32.PACK_AB R77, R113, R112 ;  /* 0x00000070714d723e */ /* 0x000fe400000010ff */
[----:B---3--:R-:W-:Y:S02]  /*a020*/  SEL R57, R162, R156, P0 ;  /* 0x0000009ca2397207 */ /* 0x008fe40000000000 */
[----:B-1----:R-:W-:Y:S02]  /*a030*/  F2FP.BF16.F32.PACK_AB R78, R115, R114 ;  /* 0x00000072734e723e */ /* 0x002fe400000010ff */
[----:B------:R-:W-:Y:S02]  /*a040*/  SEL R55, R156, R162, P0 ;  /* 0x000000a29c377207 */ /* 0x000fe40000000000 */
[----:B-----5:R-:W-:Y:S02]  /*a050*/  SEL R48, R164, R158, P0 ;  /* 0x0000009ea4307207 */ /* 0x020fe40000000000 */
[----:B------:R-:W-:-:S02]  /*a060*/  SEL R46, R158, R164, P0 ;  /* 0x000000a49e2e7207 */ /* 0x000fc40000000000 */
[----:B------:R-:W-:Y:S02]  /*a070*/  SEL R49, R165, R161, P0 ;  /* 0x000000a1a5317207 */ /* 0x000fe40000000000 */
[----:B------:R-:W-:Y:S02]  /*a080*/  SEL R47, R161, R165, P0 ;  /* 0x000000a5a12f7207 */ /* 0x000fe40000000000 */
[----:B------:R-:W-:Y:S02]  /*a090*/  SEL R156, R154, R155, P0 ;  /* 0x0000009b9a9c7207 */ /* 0x000fe40000000000 */
[----:B------:R-:W-:Y:S02]  /*a0a0*/  F2FP.BF16.F32.PACK_AB R64, R109, R108 ;  /* 0x0000006c6d40723e */ /* 0x000fe400000010ff */
[----:B------:R-:W-:Y:S02]  /*a0b0*/  F2FP.BF16.F32.PACK_AB R66, R107, R106 ;  /* 0x0000006a6b42723e */ /* 0x000fe400000010ff */
[----:B------:R-:W-:-:S02]  /*a0c0*/  F2FP.BF16.F32.PACK_AB R67, R103, R102 ;  /* 0x000000666743723e */ /* 0x000fc400000010ff */
[----:B------:R-:W-:Y:S01]  /*a0d0*/  F2FP.BF16.F32.PACK_AB R65, R105, R104 ;  /* 0x000000686941723e */ /* 0x000fe200000010ff */
[----:B------:R1:W-:Y:S01]  /*a0e0*/  STSM.16.M88.4 [R172], R76 ;  /* 0x0000004cac007844 */ /* 0x0003e20000000200 */
[----:B0-----:R-:W-:Y:S02]  /*a0f0*/  SEL R40, R166, R163, P0 ;  /* 0x000000a3a6287207 */ /* 0x001fe40000000000 */
[----:B------:R-:W-:Y:S02]  /*a100*/  SEL R38, R163, R166, P0 ;  /* 0x000000a6a3267207 */ /* 0x000fe40000000000 */
[----:B------:R-:W-:Y:S02]  /*a110*/  SEL R154, R155, R154, P0 ;  /* 0x0000009a9b9a7207 */ /* 0x000fe40000000000 */
[----:B------:R-:W-:Y:S02]  /*a120*/  F2FP.BF16.F32.PACK_AB R68, R101, R100 ;  /* 0x000000646544723e */ /* 0x000fe400000010ff */
[----:B------:R-:W-:-:S02]  /*a130*/  F2FP.BF16.F32.PACK_AB R70, R99, R98 ;  /* 0x000000626346723e */ /* 0x000fc400000010ff */
[----:B------:R-:W-:Y:S02]  /*a140*/  F2FP.BF16.F32.PACK_AB R71, R95, R94 ;  /* 0x0000005e5f47723e */ /* 0x000fe400000010ff */
[----:B------:R-:W-:Y:S02]  /*a150*/  F2FP.BF16.F32.PACK_AB R69, R97, R96 ;  /* 0x000000606145723e */ /* 0x000fe400000010ff */
[----:B------:R-:W-:Y:S02]  /*a160*/  SEL R158, R160, R144, P0 ;  /* 0x00000090a09e7207 */ /* 0x000fe40000000000 */
[----:B------:R-:W-:Y:S02]  /*a170*/  SEL R24, R20, R91, P0 ;  /* 0x0000005b14187207 */ /* 0x000fe40000000000 */
[----:B----4-:R-:W-:Y:S02]  /*a180*/  SEL R157, R87, R142, P0 ;  /* 0x0000008e579d7207 */ /* 0x010fe40000000000 */
[----:B------:R-:W-:-:S02]  /*a190*/  SEL R155, R142, R87, P0 ;  /* 0x000000578e9b7207 */ /* 0x000fc40000000000 */
[----:B------:R-:W-:Y:S02]  /*a1a0*/  SEL R160, R144, R160, P0 ;  /* 0x000000a090a07207 */ /* 0x000fe40000000000 */
[----:B------:R-:W-:Y:S02]  /*a1b0*/  F2FP.BF16.F32.PACK_AB R72, R93, R92 ;  /* 0x0000005c5d48723e */ /* 0x000fe400000010ff */
[----:B------:R-:W-:Y:S02]  /*a1c0*/  F2FP.BF16.F32.PACK_AB R74, R83, R82 ;  /* 0x00000052534a723e */ /* 0x000fe400000010ff */
[----:B------:R-:W-:Y:S02]  /*a1d0*/  F2FP.BF16.F32.PACK_AB R75, R63, R62 ;  /* 0x0000003e3f4b723e */ /* 0x000fe400000010ff */
[----:B------:R-:W-:Y:S02]  /*a1e0*/  F2FP.BF16.F32.PACK_AB R73, R81, R80 ;  /* 0x000000505149723e */ /* 0x000fe400000010ff */
[----:B------:R-:W-:-:S02]  /*a1f0*/  SEL R20, R91, R20, P0 ;  /* 0x000000145b147207 */ /* 0x000fc40000000000 */
[----:B------:R-:W-:Y:S02]  /*a200*/  SEL R159, R84, R85, P0 ;  /* 0x00000055549f7207 */ /* 0x000fe40000000000 */
[----:B-1----:R-:W-:Y:S02]  /*a210*/  F2FP.BF16.F32.PACK_AB R76, R61, R60 ;  /* 0x0000003c3d4c723e */ /* 0x002fe400000010ff */
[----:B------:R-:W-:Y:S02]  /*a220*/  F2FP.BF16.F32.PACK_AB R78, R59, R58 ;  /* 0x0000003a3b4e723e */ /* 0x000fe400000010ff */
[----:B------:R-:W-:Y:S02]  /*a230*/  F2FP.BF16.F32.PACK_AB R79, R55, R54 ;  /* 0x00000036374f723e */ /* 0x000fe400000010ff */
[----:B------:R-:W-:Y:S02]  /*a240*/  F2FP.BF16.F32.PACK_AB R77, R57, R56 ;  /* 0x00000038394d723e */ /* 0x000fe400000010ff */
[----:B------:R-:W-:-:S02]  /*a250*/  SEL R161, R85, R84, P0 ;  /* 0x0000005455a17207 */ /* 0x000fc40000000000 */
[----:B------:R-:W-:Y:S02]  /*a260*/  SEL R144, R3, R86, P0 ;  /* 0x0000005603907207 */ /* 0x000fe40000000000 */
[----:B------:R-:W-:Y:S01]  /*a270*/  SEL R142, R86, R3, P0 ;  /* 0x00000003568e7207 */ /* 0x000fe20000000000 */
[----:B------:R0:W-:Y:S01]  /*a280*/  STSM.16.M88.4 [R173], R64 ;  /* 0x00000040ad007844 */ /* 0x0001e20000000200 */
[----:B------:R-:W-:Y:S02]  /*a290*/  F2FP.BF16.F32.PACK_AB R84, R53, R52 ;  /* 0x000000343554723e */ /* 0x000fe400000010ff */
[----:B------:R-:W-:Y:S02]  /*a2a0*/  F2FP.BF16.F32.PACK_AB R86, R51, R50 ;  /* 0x000000323356723e */ /* 0x000fe400000010ff */
[----:B------:R-:W-:Y:S02]  /*a2b0*/  F2FP.BF16.F32.PACK_AB R87, R47, R46 ;  /* 0x0000002e2f57723e */ /* 0x000fe400000010ff */
[----:B------:R-:W-:Y:S01]  /*a2c0*/  F2FP.BF16.F32.PACK_AB R85, R49, R48 ;  /* 0x000000303155723e */ /* 0x000fe200000010ff */
[----:B------:R1:W-:Y:S01]  /*a2d0*/  STSM.16.M88.4 [R175], R68 ;  /* 0x00000044af007844 */ /* 0x0003e20000000200 */
[----:B------:R-:W-:-:S02]  /*a2e0*/  F2FP.BF16.F32.PACK_AB R88, R45, R44 ;  /* 0x0000002c2d58723e */ /* 0x000fc400000010ff */
[----:B------:R-:W-:Y:S02]  /*a2f0*/  F2FP.BF16.F32.PACK_AB R90, R43, R42 ;  /* 0x0000002a2b5a723e */ /* 0x000fe400000010ff */
[----:B------:R-:W-:Y:S02]  /*a300*/  F2FP.BF16.F32.PACK_AB R91, R39, R38 ;  /* 0x00000026275b723e */ /* 0x000fe400000010ff */
[----:B------:R-:W-:Y:S01]  /*a310*/  F2FP.BF16.F32.PACK_AB R89, R41, R40 ;  /* 0x000000282959723e */ /* 0x000fe200000010ff */
[----:B------:R2:W-:Y:S01]  /*a320*/  STSM.16.M88.4 [R176], R72 ;  /* 0x00000048b0007844 */ /* 0x0005e20000000200 */
[----:B0-----:R-:W-:Y:S02]  /*a330*/  F2FP.BF16.F32.PACK_AB R64, R37, R36 ;  /* 0x000000242540723e */ /* 0x001fe400000010ff */
[----:B------:R-:W-:Y:S02]  /*a340*/  F2FP.BF16.F32.PACK_AB R66, R35, R34 ;  /* 0x000000222342723e */ /* 0x000fe400000010ff */
[----:B------:R-:W-:-:S02]  /*a350*/  F2FP.BF16.F32.PACK_AB R67, R31, R30 ;  /* 0x0000001e1f43723e */ /* 0x000fc400000010ff */
[----:B------:R-:W-:Y:S01]  /*a360*/  F2FP.BF16.F32.PACK_AB R65, R33, R32 ;  /* 0x000000202141723e */ /* 0x000fe200000010ff */
[----:B------:R0:W-:Y:S01]  /*a370*/  STSM.16.M88.4 [R177], R76 ;  /* 0x0000004cb1007844 */ /* 0x0001e20000000200 */
[----:B-1----:R-:W-:Y:S02]  /*a380*/  F2FP.BF16.F32.PACK_AB R68, R29, R28 ;  /* 0x0000001c1d44723e */ /* 0x002fe400000010ff */
[----:B------:R-:W-:Y:S02]  /*a390*/  F2FP.BF16.F32.PACK_AB R70, R27, R26 ;  /* 0x0000001a1b46723e */ /* 0x000fe400000010ff */
[----:B------:R-:W-:Y:S02]  /*a3a0*/  F2FP.BF16.F32.PACK_AB R71, R21, R20 ;  /* 0x000000141547723e */ /* 0x000fe400000010ff */
[----:B------:R-:W-:Y:S01]  /*a3b0*/  F2FP.BF16.F32.PACK_AB R69, R25, R24 ;  /* 0x000000181945723e */ /* 0x000fe200000010ff */
[----:B------:R-:W-:Y:S01]  /*a3c0*/  STSM.16.M88.4 [R178], R84 ;  /* 0x00000054b2007844 */ /* 0x000fe20000000200 */
[----:B--2---:R-:W-:-:S02]  /*a3d0*/  F2FP.BF16.F32.PACK_AB R72, R15, R14 ;  /* 0x0000000e0f48723e */ /* 0x004fc400000010ff */
[----:B------:R-:W-:Y:S01]  /*a3e0*/  F2FP.BF16.F32.PACK_AB R74, R13, R12 ;  /* 0x0000000c0d4a723e */ /* 0x000fe200000010ff */
[----:B------:R-:W-:Y:S01]  /*a3f0*/  STSM.16.M88.4 [R179], R88 ;  /* 0x00000058b3007844 */ /* 0x000fe20000000200 */
[----:B------:R-:W-:Y:S02]  /*a400*/  F2FP.BF16.F32.PACK_AB R75, R9, R8 ;  /* 0x00000008094b723e */ /* 0x000fe400000010ff */
[----:B------:R-:W-:Y:S01]  /*a410*/  F2FP.BF16.F32.PACK_AB R73, R11, R10 ;  /* 0x0000000a0b49723e */ /* 0x000fe200000010ff */
[----:B------:R1:W-:Y:S01]  /*a420*/  STSM.16.M88.4 [R180], R64 ;  /* 0x00000040b4007844 */ /* 0x0003e20000000200 */
[----:B0-----:R-:W-:Y:S02]  /*a430*/  F2FP.BF16.F32.PACK_AB R76, R7, R6 ;  /* 0x00000006074c723e */ /* 0x001fe400000010ff */
[----:B------:R-:W-:Y:S01]  /*a440*/  F2FP.BF16.F32.PACK_AB R78, R5, R4 ;  /* 0x00000004054e723e */ /* 0x000fe200000010ff */
[----:B------:R0:W-:Y:S01]  /*a450*/  STSM.16.M88.4 [R181], R68 ;  /* 0x00000044b5007844 */ /* 0x0001e20000000200 */
[----:B------:R-:W-:-:S02]  /*a460*/  F2FP.BF16.F32.PACK_AB R79, R147, R146 ;  /* 0x00000092934f723e */ /* 0x000fc400000010ff */
[----:B------:R-:W-:Y:S01]  /*a470*/  F2FP.BF16.F32.PACK_AB R77, R149, R148 ;  /* 0x00000094954d723e */ /* 0x000fe200000010ff */
[----:B------:R2:W-:Y:S04]  /*a480*/  STSM.16.M88.4 [R182], R72 ;  /* 0x00000048b6007844 */ /* 0x0005e80000000200 */
[----:B------:R-:W-:Y:S01]  /*a490*/  STSM.16.M88.4 [R183], R76 ;  /* 0x0000004cb7007844 */ /* 0x000fe20000000200 */
[----:B-1----:R-:W-:Y:S02]  /*a4a0*/  F2FP.BF16.F32.PACK_AB R64, R153, R152 ;  /* 0x000000989940723e */ /* 0x002fe400000010ff */
[----:B------:R-:W-:Y:S02]  /*a4b0*/  F2FP.BF16.F32.PACK_AB R66, R151, R150 ;  /* 0x000000969742723e */ /* 0x000fe400000010ff */
[----:B------:R-:W-:-:S02]  /*a4c0*/  F2FP.BF16.F32.PACK_AB R67, R155, R154 ;  /* 0x0000009a9b43723e */ /* 0x000fc400000010ff */
[----:B------:R-:W-:Y:S02]  /*a4d0*/  F2FP.BF16.F32.PACK_AB R65, R157, R156 ;  /* 0x0000009c9d41723e */ /* 0x000fe400000010ff */
[----:B0-----:R-:W-:Y:S02]  /*a4e0*/  F2FP.BF16.F32.PACK_AB R69, R145, R144 ;  /* 0x000000909145723e */ /* 0x001fe400000010ff */
[----:B------:R-:W-:Y:S02]  /*a4f0*/  F2FP.BF16.F32.PACK_AB R70, R161, R160 ;  /* 0x000000a0a146723e */ /* 0x000fe400000010ff */
[----:B------:R-:W-:Y:S02]  /*a500*/  F2FP.BF16.F32.PACK_AB R71, R143, R142 ;  /* 0x0000008e8f47723e */ /* 0x000fe400000010ff */
[----:B------:R-:W-:Y:S01]  /*a510*/  F2FP.BF16.F32.PACK_AB R68, R159, R158 ;  /* 0x0000009e9f44723e */ /* 0x000fe200000010ff */
[----:B------:R0:W-:Y:S04]  /*a520*/  STSM.16.M88.4 [R184], R64 ;  /* 0x00000040b8007844 */ /* 0x0001e80000000200 */
[----:B------:R1:W-:Y:S01]  /*a530*/  STSM.16.M88.4 [R185], R68 ;  /* 0x00000044b9007844 */ /* 0x0003e20000000200 */
[----:B------:R-:W-:Y:S01]  /*a540*/  USHF.L.U32 UR4, UR36, 0x2, URZ ;  /* 0x0000000224047899 */ /* 0x000fe2000800063f */
[----:B------:R-:W-:Y:S01]  /*a550*/  BAR.SYNC.DEFER_BLOCKING 0x1, 0x100 ;  /* 0x0044000000007b1d */ /* 0x000fe20000010000 */
[----:B------:R-:W-:-:S02]  /*a560*/  ISETP.NE.U32.AND P0, PT, RZ, UR14, PT ;  /* 0x0000000eff007c0c */ /* 0x000fc4000bf05070 */
[----:B------:R-:W-:Y:S02]  /*a570*/  UIADD3 UR9, UP0, UR4, UR14, URZ ;  /* 0x0000000e04097290 */ /* 0x000fe4000ff1e03f */
[----:B------:R-:W-:Y:S02]  /*a580*/  ISETP.NE.AND.EX P0, PT, RZ, UR15, PT, P0 ;  /* 0x0000000fff007c0c */ /* 0x000fe4000bf05300 */
[----:B------:R-:W-:Y:S02]  /*a590*/  UIADD3.X UR12, UR16, UR15, URZ, UP0, !UPT ;  /* 0x0000000f100c7290 */ /* 0x000fe400087fe43f */
[----:B--2---:R-:W-:-:S04]  /*a5a0*/  IMAD.U32 R72, RZ, RZ, UR9 ;  /* 0x00000009ff487e24 */ /* 0x004fc8000f8e00ff */
[----:B------:R-:W-:Y:S01]  /*a5b0*/  IMAD.U32 R73, RZ, RZ, UR12 ;  /* 0x0000000cff497e24 */ /* 0x000fe2000f8e00ff */
[----:B------:R-:W-:Y:S02]  /*a5c0*/  ULDC.64 UR12, c[0x0][0xc08] ;  /* 0x00030200000c7ab9 */ /* 0x000fe40000000a00 */
[----:B------:R-:W-:Y:S02]  /*a5d0*/  UISETP.NE.U32.AND UP0, UPT, UR12, URZ, UPT ;  /* 0x0000003f0c00728c */ /* 0x000fe4000bf05070 */
[----:B------:R-:W2:Y:S02]  /*a5e0*/  @P0 LDG.E R3, desc[UR52][R72.64] ;  /* 0x0000003448030981 */ /* 0x000ea4000c1e1900 */
[----:B------:R-:W-:-:S06]  /*a5f0*/  UISETP.NE.AND.EX UP0, UPT, UR13, URZ, UPT, UP0 ;  /* 0x0000003f0d00728c */ /* 0x000fcc000bf05300 */
[----:B------:R-:W-:-:S05]  /*a600*/  PLOP3.LUT P4, PT, PT, PT, UP0, 0x80, 0x0 ;  /* 0x000000000000781c */ /* 0x000fca0003f8f008 */
[----:B------:R-:W-:-:S04]  /*a610*/  @UP0 UIADD3 UR12, UP1, UR4, UR12, URZ ;  /* 0x0000000c040c0290 */ /* 0x000fc8000ff3e03f */
[----:B------:R-:W-:Y:S02]  /*a620*/  @UP0 UIADD3.X UR13, UR16, UR13, URZ, UP1, !UPT ;  /* 0x0000000d100d0290 */ /* 0x000fe40008ffe43f */
[----:B0-----:R-:W-:-:S04]  /*a630*/  IMAD.U32 R64, RZ, RZ, UR12 ;  /* 0x0000000cff407e24 */ /* 0x001fc8000f8e00ff */
[----:B------:R-:W-:-:S05]  /*a640*/  IMAD.U32 R65, RZ, RZ, UR13 ;  /* 0x0000000dff417e24 */ /* 0x000fca000f8e00ff */
[----:B------:R0:W3:Y:S01]  /*a650*/  @P4 LDG.E R66, desc[UR52][R64.64] ;  /* 0x0000003440424981 */ /* 0x0000e2000c1e1900 */
[----:B------:R-:W-:Y:S02]  /*a660*/  UISETP.NE.AND UP2, UPT, UR20, 0x1, UPT ;  /* 0x000000011400788c */ /* 0x000fe4000bf45270 */
[----:B------:R-:W-:Y:S01]  /*a670*/  UISETP.GT.AND UP1, UPT, UR43, 0x1, UPT ;  /* 0x000000012b00788c */ /* 0x000fe2000bf24270 */
[----:B------:R-:W-:-:S03]  /*a680*/  UMOV UR21, 0x9b8 ;  /* 0x000009b800157882 */ /* 0x000fc60000000000 */
[----:B------:R-:W-:Y:S01]  /*a690*/  USEL UR21, UR21, 0x978, UP1 ;  /* 0x0000097815157887 */ /* 0x000fe20008800000 */
[----:B------:R-:W-:Y:S01]  /*a6a0*/  PLOP3.LUT P1, PT, PT, PT, UP2, 0x80, 0x0 ;  /* 0x000000000000781c */ /* 0x000fe20003f2f028 */
[----:B------:R-:W-:Y:S01]  /*a6b0*/  UISETP.NE.U32.AND UP0, UPT, UR14, URZ, UPT ;  /* 0x0000003f0e00728c */ /* 0x000fe2000bf05070 */
[----:B-1----:R-:W-:Y:S01]  /*a6c0*/  IMAD.U32 R70, RZ, RZ, UR38 ;  /* 0x00000026ff467e24 */ /* 0x002fe2000f8e00ff */
[----:B------:R-:W-:Y:S01]  /*a6d0*/  UMOV UR4, URZ ;  /* 0x0000003f00047c82 */ /* 0x000fe20008000000 */
[----:B------:R-:W-:Y:S01]  /*a6e0*/  @UP2 ULDC UR24, c[0x0][0xbec] ;  /* 0x0002fb0000182ab9 */ /* 0x000fe20000000800 */
[----:B------:R-:W-:Y:S01]  /*a6f0*/  UISETP.NE.AND.EX UP0, UPT, UR15, URZ, UPT, UP0 ;  /* 0x0000003f0f00728c */ /* 0x000fe2000bf05300 */
[----:B------:R-:W-:Y:S01]  /*a700*/  IMAD R70, R70, 0x80, R187 ;  /* 0x0000008046467824 */ /* 0x000fe200078e02bb */
[----:B------:R-:W-:Y:S02]  /*a710*/  USEL UR9, UR39, URZ, UP1 ;  /* 0x0000003f27097287 */ /* 0x000fe40008800000 */
[----:B------:R-:W-:-:S02]  /*a720*/  USEL UR36, UR36, URZ, !UP0 ;  /* 0x0000003f24247287 */ /* 0x000fc4000c000000 */
[----:B------:R-:W-:Y:S01]  /*a730*/  ULDC.64 UR14, c[0x0][UR21+0x220] ;  /* 0x00008800150e7abb */ /* 0x000fe20008000a00 */
[----:B------:R-:W-:Y:S01]  /*a740*/  ULDC.64 UR18, c[0x0][UR21+0x218] ;  /* 0x0000860015127abb */ /* 0x000fe20008000a00 */
[----:B0-----:R-:W-:Y:S01]  /*a750*/  @P1 IMAD.HI.U32 R64, R70, UR24, RZ ;  /* 0x0000001846401c27 */ /* 0x001fe2000f8e00ff */
[----:B------:R-:W-:Y:S01]  /*a760*/  ULDC.64 UR16, c[0x0][UR21+0x228] ;  /* 0x00008a0015107abb */ /* 0x000fe20008000a00 */
[----:B------:R-:W-:Y:S02]  /*a770*/  USEL UR37, UR37, URZ, !UP0 ;  /* 0x0000003f25257287 */ /* 0x000fe4000c000000 */
[----:B------:R-:W-:Y:S02]  /*a780*/  UIMAD UR15, UR15, UR36, URZ ;  /* 0x000000240f0f72a4 */ /* 0x000fe4000f8e023f */
[----:B------:R-:W-:Y:S01]  /*a790*/  UIMAD.WIDE.U32 UR12, UR18, UR40, URZ ;  /* 0x00000028120c72a5 */ /* 0x000fe2000f8e003f */
[----:B------:R-:W-:Y:S01]  /*a7a0*/  @UP2 ULDC UR25, c[0x0][0xbf0] ;  /* 0x0002fc0000192ab9 */ /* 0x000fe20000000800 */
[----:B------:R-:W-:-:S02]  /*a7b0*/  UIMAD UR18, UR19, UR40, URZ ;  /* 0x00000028131272a4 */ /* 0x000fc4000f8e023f */
[----:B------:R-:W-:Y:S02]  /*a7c0*/  UIMAD.WIDE.U32 UR22, UR16, UR9, URZ ;  /* 0x00000009101672a5 */ /* 0x000fe4000f8e003f */
[----:B------:R-:W-:Y:S02]  /*a7d0*/  UIMAD UR9, UR17, UR9, URZ ;  /* 0x00000009110972a4 */ /* 0x000fe4000f8e023f */
[----:B------:R-:W-:Y:S02]  /*a7e0*/  UIMAD.WIDE.U32 UR16, UR14, UR36, URZ ;  /* 0x000000240e1072a5 */ /* 0x000fe4000f8e003f */
[----:B------:R-:W-:Y:S02]  /*a7f0*/  UIMAD UR15, UR14, UR37, UR15 ;  /* 0x000000250e0f72a4 */ /* 0x000fe4000f8e020f */
[----:B------:R-:W-:Y:S02]  /*a800*/  UIADD3 UR18, UR13, UR18, URZ ;  /* 0x000000120d127290 */ /* 0x000fe4000fffe03f */
[----:B------:R-:W-:-:S02]  /*a810*/  UIADD3 UR13, UR23, UR9, URZ ;  /* 0x00000009170d7290 */ /* 0x000fc4000fffe03f */
[----:B------:R-:W-:-:S04]  /*a820*/  UIADD3 UR9, UR17, UR15, URZ ;  /* 0x0000000f11097290 */ /* 0x000fc8000fffe03f */
[----:B------:R-:W-:Y:S01]  /*a830*/  IMAD.U32 R74, RZ, RZ, UR13 ;  /* 0x0000000dff4a7e24 */ /* 0x000fe2000f8e00ff */
[----:B--2---:R-:W-:Y:S01]  /*a840*/  @P0 R2UR UR4, R3 ;  /* 0x00000000030402ca */ /* 0x004fe200000e0000 */
[----:B------:R-:W-:Y:S01]  /*a850*/  IMAD.MOV.U32 R3, RZ, RZ, R70 ;  /* 0x000000ffff037224 */ /* 0x000fe200078e0046 */
[----:B------:R-:W-:Y:S01]  /*a860*/  @P1 SHF.R.U32.HI R3, RZ, UR25, R64 ;  /* 0x00000019ff031c19 */ /* 0x000fe20008011640 */
[----:B------:R-:W-:-:S04]  /*a870*/  IMAD.U32 R64, RZ, RZ, UR22 ;  /* 0x00000016ff407e24 */ /* 0x000fc8000f8e00ff */
[----:B------:R-:W-:-:S06]  /*a880*/  IMAD.MOV R67, RZ, RZ, -R3 ;  /* 0x000000ffff437224 */ /* 0x000fcc00078e0a03 */
[----:B------:R-:W-:Y:S02]  /*a890*/  UIADD3 UR12, UP0, UP3, UR16, UR12, UR4 ;  /* 0x0000000c100c7290 */ /* 0x000fe4000fb1e004 */
[----:B------:R-:W-:Y:S01]  /*a8a0*/  USHF.R.S32.HI UR14, URZ, 0x1f, UR4 ;  /* 0x0000001f3f0e7899 */ /* 0x000fe20008011404 */
[----:B------:R-:W-:Y:S01]  /*a8b0*/  IMAD R67, R67, UR20, R70 ;  /* 0x0000001443437c24 */ /* 0x000fe2000f8e0246 */
[----:B------:R-:W-:Y:S01]  /*a8c0*/  SHF.R.S32.HI R65, RZ, 0x1f, R3 ;  /* 0x0000001fff417819 */ /* 0x000fe20000011403 */
[----:B------:R-:W-:Y:S01]  /*a8d0*/  ULDC.64 UR16, c[0x0][0xba8] ;  /* 0x0002ea0000107ab9 */ /* 0x000fe20000000a00 */
[----:B------:R-:W-:Y:S01]  /*a8e0*/  UIADD3.X UR9, UR9, UR18, UR14, UP0, UP3 ;  /* 0x0000001209097290 */ /* 0x000fe200087e640e */
[----:B------:R-:W-:Y:S01]  /*a8f0*/  IADD3 R64, P2, P3, R3, UR12, R64 ;  /* 0x0000000c03407c10 */ /* 0x000fe2000fb5e040 */
[----:B------:R-:W-:Y:S01]  /*a900*/  ULDC.64 UR12, c[0x0][UR21+0x210] ;  /* 0x00008400150c7abb */ /* 0x000fe20008000a00 */
[----:B------:R-:W-:Y:S01]  /*a910*/  SHF.R.S32.HI R3, RZ, 0x1f, R67 ;  /* 0x0000001fff037819 */ /* 0x000fe20000011443 */
[----:B------:R-:W-:Y:S01]  /*a920*/  IMAD R68, R67, UR13, RZ ;  /* 0x0000000d43447c24 */ /* 0x000fe2000f8e02ff */
[----:B------:R-:W-:Y:S01]  /*a930*/  @!UP1 ULDC UR16, c[0x0][0xb50] ;  /* 0x0002d40000109ab9 */ /* 0x000fe20000000800 */
[----:B------:R-:W-:Y:S01]  /*a940*/  IADD3.X R65, R65, UR9, R74, P2, P3 ;  /* 0x0000000941417c10 */ /* 0x000fe200097e644a */
[----:B------:R-:W-:Y:S01]  /*a950*/  @!UP1 ULDC UR17, c[0x0][0xb54] ;  /* 0x0002d50000119ab9 */ /* 0x000fe20000000800 */
[----:B------:R-:W-:-:S02]  /*a960*/  IMAD R3, R3, UR12, R68 ;  /* 0x0000000c03037c24 */ /* 0x000fc4000f8e0244 */
[----:B------:R-:W-:-:S04]  /*a970*/  IMAD.WIDE.U32 R64, R67, UR12, R64 ;  /* 0x0000000c43407c25 */ /* 0x000fc8000f8e0040 */
[----:B------:R-:W-:Y:S01]  /*a980*/  IMAD.IADD R3, R65, 0x1, R3 ;  /* 0x0000000141037824 */ /* 0x000fe200078e0203 */
[----:B------:R-:W-:Y:S01]  /*a990*/  LEA R68, P2, R64, UR16, 0x2 ;  /* 0x0000001040447c11 */ /* 0x000fe2000f8410ff */
[----:B------:R-:W-:Y:S01]  /*a9a0*/  ULDC UR9, c[0x0][0xa88] ;  /* 0x0002a20000097ab9 */ /* 0x000fe20000000800 */
[----:B---3--:R-:W-:Y:S02]  /*a9b0*/  @P4 R2UR UR9, R66 ;  /* 0x00000000420942ca */ /* 0x008fe400000e0000 */
[----:B------:R-:W-:Y:S01]  /*a9c0*/  LEA.HI.X R69, R64, UR17, R3, 0x2, P2 ;  /* 0x0000001140457c11 */ /* 0x000fe200090f1403 */
[----:B------:R-:W-:-:S12]  /*a9d0*/  @P4 BRA `(.L_x_240) ;  /* 0x0000000000184947 */ /* 0x000fd80003800000 */
[----:B------:R-:W-:Y:S05]  /*a9e0*/  @!P0 BRA `(.L_x_240) ;  /* 0x0000000000148947 */ /* 0x000fea0003800000 */
[----:B------:R-:W2:Y:S04]  /*a9f0*/  LDG.E R64, desc[UR52][R72.64] ;  /* 0x0000003448407981 */ /* 0x000ea8000c1e1900 */
[----:B------:R-:W3:Y:S01]  /*aa00*/  LDG.E R3, desc[UR52][R72.64+0x4] ;  /* 0x0000043448037981 */ /* 0x000ee2000c1e1900 */
[----:B--2---:R-:W-:Y:S02]  /*aa10*/  R2UR UR12, R64 ;  /* 0x00000000400c72ca */ /* 0x004fe400000e0000 */
[----:B---3--:R-:W-:-:S13]  /*aa20*/  R2UR UR9, R3 ;  /* 0x00000000030972ca */ /* 0x008fda00000e0000 */
[----:B------:R-:W-:-:S12]  /*aa30*/  UIADD3 UR9, -UR12, UR9, URZ ;  /* 0x000000090c097290 */ /* 0x000fd8000fffe13f */
.L_x_240:
[----:B------:R-:W2:Y:S04]  /*aa40*/  LDL R72, [R1+0x2c] ;  /* 0x00002c0001487983 */ /* 0x000ea80000100800 */
[----:B------:R-:W3:Y:S01]  /*aa50*/  LDL R3, [R1+0x28] ;  /* 0x0000280001037983 */ /* 0x000ee20000100800 */
[----:B------:R-:W-:Y:S01]  /*aa60*/  IMAD.U32 R71, RZ, RZ, UR38 ;  /* 0x00000026ff477e24 */ /* 0x000fe2000f8e00ff */
[----:B------:R-:W-:Y:S01]  /*aa70*/  UIMAD UR15, UR9, UR20, URZ ;  /* 0x00000014090f72a4 */ /* 0x000fe2000f8e023f */
[----:B------:R-:W-:Y:S01]  /*aa80*/  PLOP3.LUT P3, PT, PT, PT, UP1, 0x80, 0x0 ;  /* 0x000000000000781c */ /* 0x000fe20003f6f018 */
[----:B------:R-:W-:Y:S04]  /*aa90*/  SHFL.IDX PT, R64, R68, RZ, 0x1c1f ;  /* 0x001c1fff44407589 */ /* 0x000fe800000e0000 */
[----:B------:R-:W0:Y:S04]  /*aaa0*/  SHFL.IDX PT, R65, R69, RZ, 0x1c1f ;  /* 0x001c1fff45417589 */ /* 0x000e2800000e0000 */
[----:B------:R-:W-:Y:S04]  /*aab0*/  SHFL.IDX PT, R66, R68, 0x1, 0x1c1f ;  /* 0x003c1f0044427f89 */ /* 0x000fe800000e0000 */
[----:B------:R-:W1:Y:S01]  /*aac0*/  SHFL.IDX PT, R67, R69, 0x1, 0x1c1f ;  /* 0x003c1f0045437f89 */ /* 0x000e6200000e0000 */
[----:B--2---:R-:W-:Y:S01]  /*aad0*/  IMAD R71, R71, 0x80, R72 ;  /* 0x0000008047477824 */ /* 0x004fe200078e0248 */
[----:B---3--:R-:W-:-:S03]  /*aae0*/  LOP3.LUT P0, RZ, R3, 0x3, RZ, 0xc0, !PT ;  /* 0x0000000303ff7812 */ /* 0x008fc6000780c0ff */
[C---:B------:R-:W-:Y:S01]  /*aaf0*/  VIADD R3, R71.reuse, 0x8 ;  /* 0x0000000847037836 */ /* 0x040fe20000000000 */
[----:B------:R-:W-:-:S04]  /*ab00*/  ISETP.GE.OR P2, PT, R71, UR15, P0 ;  /* 0x0000000f47007c0c */ /* 0x000fc80008746670 */
[----:B------:R-:W-:-:S09]  /*ab10*/  ISETP.GE.OR P0, PT, R3, UR15, P0 ;  /* 0x0000000f03007c0c */ /* 0x000fd20008706670 */
[----:B0-----:R0:W-:Y:S01]  /*ab20*/  @!P2 ST.E desc[UR52][R64.64], R2 ;  /* 0x000000024000a985 */ /* 0x0011e2000c101934 */
[----:B------:R-:W-:-:S03]  /*ab30*/  ISETP.GE.AND P2, PT, R71, UR15, PT ;  /* 0x0000000f47007c0c */ /* 0x000fc6000bf46270 */
[----:B-1----:R0:W-:Y:S01]  /*ab40*/  @!P0 ST.E desc[UR52][R66.64], R0 ;  /* 0x0000000042008985 */ /* 0x0021e2000c101934 */
[----:B------:R-:W-:Y:S01]  /*ab50*/  ISETP.GE.AND P0, PT, R3, UR15, PT ;  /* 0x0000000f03007c0c */ /* 0x000fe2000bf06270 */
[----:B------:R-:W-:-:S12]  /*ab60*/  @P3 BRA `(.L_x_241) ;  /* 0x00000010000c3947 */ /* 0x000fd80003800000 */
[----:B0-----:R-:W-:Y:S01]  /*ab70*/  VIADD R0, R186, 0xffffff80 ;  /* 0xffffff80ba007836 */ /* 0x001fe20000000000 */
[----:B------:R-:W-:-:S04]  /*ab80*/  ULDC.64 UR12, c[0x0][0xaa0] ;  /* 0x0002a800000c7ab9 */ /* 0x000fc80000000a00 */
[----:B------:R-:W-:-:S04]  /*ab90*/  SHF.R.S32.HI R3, RZ, 0x1f, R0 ;  /* 0x0000001fff037819 */ /* 0x000fc80000011400 */
[----:B------:R-:W-:-:S04]  /*aba0*/  LEA.HI R3, R3, R0, RZ, 0x3 ;  /* 0x0000000003037211 */ /* 0x000fc800078f18ff */
[----:B------:R-:W-:Y:S02]  /*abb0*/  LOP3.LUT R5, R3, 0xfffffff8, RZ, 0xc0, !PT ;  /* 0xfffffff803057812 */ /* 0x000fe400078ec0ff */
[----:B------:R-:W-:Y:S01]  /*abc0*/  SHF.R.S32.HI R21, RZ, 0x3, R3 ;  /* 0x00000003ff157819 */ /* 0x000fe20000011403 */
[----:B------:R-:W-:Y:S02]  /*abd0*/  IMAD.MOV.U32 R3, RZ, RZ, 0x2 ;  /* 0x00000002ff037424 */ /* 0x000fe400078e00ff */
[----:B------:R-:W-:-:S04]  /*abe0*/  IMAD.IADD R20, R0, 0x1, -R5 ;  /* 0x0000000100147824 */ /* 0x000fc800078e0a05 */
[----:B------:R-:W-:-:S04]  /*abf0*/  IMAD.SHL.U32 R0, R20, 0x8, RZ ;  /* 0x0000000814007824 */ /* 0x000fc800078e00ff */
[----:B------:R-:W-:-:S04]  /*ac00*/  IMAD R2, R21, 0x40, R0 ;  /* 0x0000004015027824 */ /* 0x000fc800078e0200 */
[----:B------:R-:W-:-:S03]  /*ac10*/  IMAD.WIDE R2, R2, R3, UR10 ;  /* 0x0000000a02027e25 */ /* 0x000fc6000f8e0203 */
[C---:B------:R-:W-:Y:S02]  /*ac20*/  IADD3 R25, P2, R2.reuse, 0x3000, RZ ;  /* 0x0000300002197810 */ /* 0x040fe40007f5e0ff */
[C---:B------:R-:W-:Y:S02]  /*ac30*/  IADD3 R9, P4, R2.reuse, 0x1000, RZ ;  /* 0x0000100002097810 */ /* 0x040fe40007f9e0ff */
[----:B------:R-:W-:Y:S02]  /*ac40*/  IADD3 R13, P3, R2, 0x2000, RZ ;  /* 0x00002000020d7810 */ /* 0x000fe40007f7e0ff */
[----:B------:R-:W-:Y:S02]  /*ac50*/  LOP3.LUT R24, R25, 0x380, RZ, 0xc0, !PT ;  /* 0x0000038019187812 */ /* 0x000fe400078ec0ff */
[----:B------:R-:W-:Y:S02]  /*ac60*/  LOP3.LUT R8, R9, 0x380, RZ, 0xc0, !PT ;  /* 0x0000038009087812 */ /* 0x000fe400078ec0ff */
[----:B------:R-:W-:-:S02]  /*ac70*/  LOP3.LUT R12, R13, 0x380, RZ, 0xc0, !PT ;  /* 0x000003800d0c7812 */ /* 0x000fc400078ec0ff */
[----:B------:R-:W-:Y:S02]  /*ac80*/  SHF.R.U64 R24, R24, 0x3, RZ ;  /* 0x0000000318187819 */ /* 0x000fe400000012ff */
[----:B------:R-:W-:Y:S02]  /*ac90*/  SHF.R.U64 R8, R8, 0x3, RZ ;  /* 0x0000000308087819 */ /* 0x000fe400000012ff */
[----:B------:R-:W-:Y:S02]  /*aca0*/  SHF.R.U64 R12, R12, 0x3, RZ ;  /* 0x000000030c0c7819 */ /* 0x000fe400000012ff */
[----:B------:R-:W-:Y:S01]  /*acb0*/  LOP3.LUT R24, R24, R25, RZ, 0x3c, !PT ;  /* 0x0000001918187212 */ /* 0x000fe200078e3cff */
[--C-:B------:R-:W-:Y:S01]  /*acc0*/  IMAD.X R25, RZ, RZ, R3.reuse, P2 ;  /* 0x000000ffff197224 */ /* 0x100fe200010e0603 */
[----:B------:R-:W-:Y:S01]  /*acd0*/  LOP3.LUT R8, R8, R9, RZ, 0x3c, !PT ;  /* 0x0000000908087212 */ /* 0x000fe200078e3cff */
[--C-:B------:R-:W-:Y:S01]  /*ace0*/  IMAD.X R9, RZ, RZ, R3.reuse, P4 ;  /* 0x000000ffff097224 */ /* 0x100fe200020e0603 */
[----:B------:R-:W-:Y:S01]  /*acf0*/  LOP3.LUT R12, R12, R13, RZ, 0x3c, !PT ;  /* 0x0000000d0c0c7212 */ /* 0x000fe200078e3cff */
[----:B------:R-:W-:Y:S01]  /*ad00*/  IMAD.X R13, RZ, RZ, R3, P3 ;  /* 0x000000ffff0d7224 */ /* 0x000fe200018e0603 */
[C---:B------:R-:W-:Y:S01]  /*ad10*/  IADD3 R49, P2, R2.reuse, 0x9000, RZ ;  /* 0x0000900002317810 */ /* 0x040fe20007f5e0ff */
[----:B------:R-:W-:Y:S01]  /*ad20*/  UIMAD UR9, UR14, UR12, URZ ;  /* 0x0000000c0e0972a4 */ /* 0x000fe2000f8e023f */
[C---:B------:R-:W-:Y:S01]  /*ad30*/  IADD3 R29, P0, R2.reuse, 0x4000, RZ ;  /* 0x00004000021d7810 */ /* 0x040fe20007f1e0ff */
[----:B------:R-:W-:Y:S01]  /*ad40*/  UIMAD.WIDE.U32 UR10, UR4, UR12, URZ ;  /* 0x0000000c040a72a5 */ /* 0x000fe2000f8e003f */
[C---:B------:R-:W-:Y:S01]  /*ad50*/  IADD3 R33, P6, R2.reuse, 0x5000, RZ ;  /* 0x0000500002217810 */ /* 0x040fe20007fde0ff */
[----:B------:R-:W-:Y:S01]  /*ad60*/  IMAD.U32 R82, RZ, RZ, UR38 ;  /* 0x00000026ff527e24 */ /* 0x000fe2000f8e00ff */
[C---:B------:R-:W-:Y:S01]  /*ad70*/  IADD3 R37, P5, R2.reuse, 0x6000, RZ ;  /* 0x0000600002257810 */ /* 0x040fe20007fbe0ff */
[----:B------:R-:W5:Y:S01]  /*ad80*/  LD.E.128 R8, desc[UR52][R8.64] ;  /* 0x0000003408087980 */ /* 0x000f62000c101d00 */
[----:B------:R-:W-:-:S02]  /*ad90*/  IADD3 R41, P4, R2, 0x7000, RZ ;  /* 0x0000700002297810 */ /* 0x000fc40007f9e0ff */
[----:B------:R-:W-:Y:S01]  /*ada0*/  IADD3 R45, P3, R2, 0x8000, RZ ;  /* 0x00008000022d7810 */ /* 0x000fe20007f7e0ff */
[----:B------:R-:W5:Y:S01]  /*adb0*/  LD.E.128 R12, desc[UR52][R12.64] ;  /* 0x000000340c0c7980 */ /* 0x000f62000c101d00 */
[----:B------:R-:W-:Y:S02]  /*adc0*/  LOP3.LUT R48, R49, 0x380, RZ, 0xc0, !PT ;  /* 0x0000038031307812 */ /* 0x000fe400078ec0ff */
[----:B------:R-:W-:Y:S01]  /*add0*/  LOP3.LUT R28, R29, 0x380, RZ, 0xc0, !PT ;  /* 0x000003801d1c7812 */ /* 0x000fe200078ec0ff */
[----:B------:R-:W5:Y:S01]  /*ade0*/  LD.E.128 R24, desc[UR52][R24.64] ;  /* 0x0000003418187980 */ /* 0x000f62000c101d00 */
[----:B------:R-:W-:Y:S02]  /*adf0*/  LOP3.LUT R32, R33, 0x380, RZ, 0xc0, !PT ;  /* 0x0000038021207812 */ /* 0x000fe400078ec0ff */
[----:B------:R-:W-:Y:S02]  /*ae00*/  LOP3.LUT R36, R37, 0x380, RZ, 0xc0, !PT ;  /* 0x0000038025247812 */ /* 0x000fe400078ec0ff */
[----:B------:R-:W-:-:S02]  /*ae10*/  LOP3.LUT R40, R41, 0x380, RZ, 0xc0, !PT ;  /* 0x0000038029287812 */ /* 0x000fc400078ec0ff */
[----:B------:R-:W-:Y:S02]  /*ae20*/  LOP3.LUT R44, R45, 0x380, RZ, 0xc0, !PT ;  /* 0x000003802d2c7812 */ /* 0x000fe400078ec0ff */
[----:B------:R-:W-:Y:S02]  /*ae30*/  SHF.R.U64 R48, R48, 0x3, RZ ;  /* 0x0000000330307819 */ /* 0x000fe400000012ff */
[----:B------:R-:W-:Y:S02]  /*ae40*/  SHF.R.U64 R28, R28, 0x3, RZ ;  /* 0x000000031c1c7819 */ /* 0x000fe400000012ff */
[----:B------:R-:W-:Y:S02]  /*ae50*/  SHF.R.U64 R32, R32, 0x3, RZ ;  /* 0x0000000320207819 */ /* 0x000fe400000012ff */
[----:B------:R-:W-:Y:S02]  /*ae60*/  SHF.R.U64 R36, R36, 0x3, RZ ;  /* 0x0000000324247819 */ /* 0x000fe400000012ff */
[----:B------:R-:W-:-:S02]  /*ae70*/  SHF.R.U64 R40, R40, 0x3, RZ ;  /* 0x0000000328287819 */ /* 0x000fc400000012ff */
[----:B------:R-:W-:Y:S02]  /*ae80*/  SHF.R.U64 R44, R44, 0x3, RZ ;  /* 0x000000032c2c7819 */ /* 0x000fe400000012ff */
[----:B------:R-:W-:Y:S01]  /*ae90*/  LOP3.LUT R48, R48, R49, RZ, 0x3c, !PT ;  /* 0x0000003130307212 */ /* 0x000fe200078e3cff */
[--C-:B------:R-:W-:Y:S01]  /*aea0*/  IMAD.X R49, RZ, RZ, R3.reuse, P2 ;  /* 0x000000ffff317224 */ /* 0x100fe200010e0603 */
        /* <DEDUP_REMOVED lines=9> */
[----:B------:R-:W-:Y:S01]  /*af40*/  IMAD.X R45, RZ, RZ, R3, P3 ;  /* 0x000000ffff2d7224 */ /* 0x000fe200018e0603 */
[----:B------:R-:W-:-:S02]  /*af50*/  IADD3 R5, P2, R2, 0xf000, RZ ;  /* 0x0000f00002057810 */ /* 0x000fc40007f5e0ff */
[C---:B------:R-:W-:Y:S01]  /*af60*/  LOP3.LUT R7, R2.reuse, 0x380, RZ, 0xc0, !PT ;  /* 0x0000038002077812 */ /* 0x040fe200078ec0ff */
[----:B------:R-:W-:Y:S01]  /*af70*/  UIMAD UR9, UR4, UR13, UR9 ;  /* 0x0000000d040972a4 */ /* 0x000fe2000f8e0209 */
[C---:B------:R-:W-:Y:S01]  /*af80*/  IADD3 R53, P0, R2.reuse, 0xa000, RZ ;  /* 0x0000a00002357810 */ /* 0x040fe20007f1e0ff */
[----:B------:R-:W-:Y:S01]  /*af90*/  IMAD.X R73, RZ, RZ, R3, P2 ;  /* 0x000000ffff497224 */ /* 0x000fe200010e0603 */
[C---:B------:R-:W-:Y:S01]  /*afa0*/  IADD3 R57, P6, R2.reuse, 0xb000, RZ ;  /* 0x0000b00002397810 */ /* 0x040fe20007fde0ff */
[----:B------:R-:W-:Y:S01]  /*afb0*/  ULDC.64 UR12, c[0x0][0xae8] ;  /* 0x0002ba00000c7ab9 */ /* 0x000fe20000000a00 */
[C---:B------:R-:W-:Y:S01]  /*afc0*/  IADD3 R61, P5, R2.reuse, 0xc000, RZ ;  /* 0x0000c000023d7810 */ /* 0x040fe20007fbe0ff */
[----:B------:R-:W5:Y:S01]  /*afd0*/  LD.E.128 R28, desc[UR52][R28.64] ;  /* 0x000000341c1c7980 */ /* 0x000f62000c101d00 */
[C---:B------:R-:W-:Y:S02]  /*afe0*/  IADD3 R65, P4, R2.reuse, 0xd000, RZ ;  /* 0x0000d00002417810 */ /* 0x040fe40007f9e0ff */
[----:B------:R-:W-:Y:S01]  /*aff0*/  IADD3 R69, P3, R2, 0xe000, RZ ;  /* 0x0000e00002457810 */ /* 0x000fe20007f7e0ff */
[----:B------:R-:W5:Y:S01]  /*b000*/  LD.E.128 R32, desc[UR52][R32.64] ;  /* 0x0000003420207980 */ /* 0x000f62000c101d00 */
[----:B------:R-:W-:-:S02]  /*b010*/  LOP3.LUT R4, R5, 0x380, RZ, 0xc0, !PT ;  /* 0x0000038005047812 */ /* 0x000fc400078ec0ff */
[----:B------:R-:W-:Y:S01]  /*b020*/  LOP3.LUT R52, R53, 0x380, RZ, 0xc0, !PT ;  /* 0x0000038035347812 */ /* 0x000fe200078ec0ff */
[----:B------:R-:W5:Y:S01]  /*b030*/  LD.E.128 R36, desc[UR52][R36.64] ;  /* 0x0000003424247980 */ /* 0x000f62000c101d00 */
[----:B------:R-:W-:Y:S02]  /*b040*/  LOP3.LUT R56, R57, 0x380, RZ, 0xc0, !PT ;  /* 0x0000038039387812 */ /* 0x000fe400078ec0ff */
[----:B------:R-:W-:Y:S01]  /*b050*/  LOP3.LUT R60, R61, 0x380, RZ, 0xc0, !PT ;  /* 0x000003803d3c7812 */ /* 0x000fe200078ec0ff */
[----:B------:R-:W5:Y:S01]  /*b060*/  LD.E.128 R40, desc[UR52][R40.64] ;  /* 0x0000003428287980 */ /* 0x000f62000c101d00 */
[----:B------:R-:W-:Y:S02]  /*b070*/  LOP3.LUT R64, R65, 0x380, RZ, 0xc0, !PT ;  /* 0x0000038041407812 */ /* 0x000fe400078ec0ff */
[----:B------:R-:W-:Y:S01]  /*b080*/  LOP3.LUT R68, R69, 0x380, RZ, 0xc0, !PT ;  /* 0x0000038045447812 */ /* 0x000fe200078ec0ff */
[----:B------:R-:W5:Y:S01]  /*b090*/  LD.E.128 R44, desc[UR52][R44.64] ;  /* 0x000000342c2c7980 */ /* 0x000f62000c101d00 */
[----:B------:R-:W-:-:S02]  /*b0a0*/  SHF.R.U64 R7, R7, 0x3, RZ ;  /* 0x0000000307077819 */ /* 0x000fc400000012ff */
[----:B------:R-:W-:Y:S01]  /*b0b0*/  SHF.R.U64 R4, R4, 0x3, RZ ;  /* 0x0000000304047819 */ /* 0x000fe200000012ff */
[----:B------:R-:W5:Y:S01]  /*b0c0*/  LD.E.128 R48, desc[UR52][R48.64] ;  /* 0x0000003430307980 */ /* 0x000f62000c101d00 */
[----:B------:R-:W-:Y:S02]  /*b0d0*/  SHF.R.U64 R52, R52, 0x3, RZ ;  /* 0x0000000334347819 */ /* 0x000fe400000012ff */
[----:B------:R-:W-:Y:S02]  /*b0e0*/  SHF.R.U64 R56, R56, 0x3, RZ ;  /* 0x0000000338387819 */ /* 0x000fe400000012ff */
[----:B------:R-:W-:Y:S02]  /*b0f0*/  SHF.R.U64 R60, R60, 0x3, RZ ;  /* 0x000000033c3c7819 */ /* 0x000fe400000012ff */
[----:B------:R-:W-:Y:S02]  /*b100*/  SHF.R.U64 R64, R64, 0x3, RZ ;  /* 0x0000000340407819 */ /* 0x000fe400000012ff */
[----:B------:R-:W-:-:S02]  /*b110*/  SHF.R.U64 R68, R68, 0x3, RZ ;  /* 0x0000000344447819 */ /* 0x000fc400000012ff */
[----:B------:R-:W-:Y:S01]  /*b120*/  LOP3.LUT R2, R7, R2, RZ, 0x3c, !PT ;  /* 0x0000000207027212 */ /* 0x000fe200078e3cff */
[----:B------:R-:W-:Y:S01]  /*b130*/  UIADD3 UR11, UR11, UR9, URZ ;  /* 0x000000090b0b7290 */ /* 0x000fe2000fffe03f */
        /* <DEDUP_REMOVED lines=10> */
[----:B------:R-:W-:Y:S01]  /*b1e0*/  LOP3.LUT R72, R4, R5, RZ, 0x3c, !PT ;  /* 0x0000000504487212 */ /* 0x000fe200078e3cff */
[----:B------:R-:W-:Y:S01]  /*b1f0*/  UIMAD.WIDE.U32 UR10, UR40, UR12, UR10 ;  /* 0x0000000c280a72a5 */ /* 0x000fe2000f8e000a */
[----:B------:R0:W5:Y:S01]  /*b200*/  LD.E.128 R4, desc[UR52][R2.64] ;  /* 0x0000003402047980 */ /* 0x000162000c101d00 */
[----:B------:R-:W-:-:S02]  /*b210*/  USHF.R.S32.HI UR4, URZ, 0x1f, UR36 ;  /* 0x0000001f3f047899 */ /* 0x000fc40008011424 */
[----:B------:R-:W-:Y:S01]  /*b220*/  UIMAD UR11, UR40, UR13, UR11 ;  /* 0x0000000d280b72a4 */ /* 0x000fe2000f8e020b */
[----:B------:R-:W5:Y:S01]  /*b230*/  LD.E.128 R52, desc[UR52][R52.64] ;  /* 0x0000003434347980 */ /* 0x000f62000c101d00 */
[----:B------:R-:W-:Y:S01]  /*b240*/  @UP2 ULDC UR9, c[0x0][0xbec] ;  /* 0x0002fb0000092ab9 */ /* 0x000fe20000000800 */
[----:B------:R-:W-:Y:S02]  /*b250*/  ULDC.64 UR12, c[0x0][0xaf0] ;  /* 0x0002bc00000c7ab9 */ /* 0x000fe40000000a00 */
[----:B------:R-:W5:Y:S01]  /*b260*/  LD.E.128 R56, desc[UR52][R56.64] ;  /* 0x0000003438387980 */ /* 0x000f62000c101d00 */
[----:B0-----:R-:W-:Y:S02]  /*b270*/  IMAD.U32 R3, RZ, RZ, UR38 ;  /* 0x00000026ff037e24 */ /* 0x001fe4000f8e00ff */
[----:B------:R-:W-:Y:S01]  /*b280*/  IMAD R2, R20, 0x20, R21 ;  /* 0x0000002014027824 */ /* 0x000fe200078e0215 */
[----:B------:R-:W5:Y:S03]  /*b290*/  LD.E.128 R60, desc[UR52][R60.64] ;  /* 0x000000343c3c7980 */ /* 0x000f66000c101d00 */
[----:B------:R-:W-:Y:S01]  /*b2a0*/  IMAD R76, R3, 0x80, R2 ;  /* 0x00000080034c7824 */ /* 0x000fe200078e0202 */
[----:B------:R-:W-:Y:S01]  /*b2b0*/  UIMAD UR4, UR4, UR12, URZ ;  /* 0x0000000c040472a4 */ /* 0x000fe2000f8e023f */
[----:B------:R-:W5:Y:S02]  /*b2c0*/  LD.E.128 R64, desc[UR52][R64.64] ;  /* 0x0000003440407980 */ /* 0x000f64000c101d00 */
[----:B------:R-:W-:Y:S01]  /*b2d0*/  @P1 IMAD.HI.U32 R2, R76, UR9, RZ ;  /* 0x000000094c021c27 */ /* 0x000fe2000f8e00ff */
[----:B------:R-:W-:Y:S01]  /*b2e0*/  @UP2 ULDC UR9, c[0x0][0xbf0] ;  /* 0x0002fc0000092ab9 */ /* 0x000fe20000000800 */
[----:B------:R-:W-:Y:S01]  /*b2f0*/  UIMAD UR4, UR36, UR13, UR4 ;  /* 0x0000000d240472a4 */ /* 0x000fe2000f8e0204 */
[----:B------:R-:W5:Y:S01]  /*b300*/  LD.E.128 R68, desc[UR52][R68.64] ;  /* 0x0000003444447980 */ /* 0x000f62000c101d00 */
[----:B------:R-:W-:Y:S01]  /*b310*/  IMAD.MOV.U32 R77, RZ, RZ, R76 ;  /* 0x000000ffff4d7224 */ /* 0x000fe200078e004c */
[----:B------:R-:W-:Y:S01]  /*b320*/  @P1 SHF.R.U32.HI R77, RZ, UR9, R2 ;  /* 0x00000009ff4d1c19 */ /* 0x000fe20008011602 */
[----:B------:R-:W-:Y:S01]  /*b330*/  UIMAD.WIDE.U32 UR36, UR36, UR12, UR10 ;  /* 0x0000000c242472a5 */ /* 0x000fe2000f8e000a */
[----:B------:R-:W5:Y:S02]  /*b340*/  LD.E.128 R72, desc[UR52][R72.64] ;  /* 0x0000003448487980 */ /* 0x000f64000c101d00 */
[--C-:B------:R-:W-:Y:S01]  /*b350*/  SHF.R.S32.HI R20, RZ, 0x1f, R77.reuse ;  /* 0x0000001fff147819 */ /* 0x100fe2000001144d */
[----:B------:R-:W-:Y:S01]  /*b360*/  UIADD3 UR4, UR37, UR4, URZ ;  /* 0x0000000425047290 */ /* 0x000fe2000fffe03f */
[----:B------:R-:W-:Y:S01]  /*b370*/  IMAD.MOV R79, RZ, RZ, -R77 ;  /* 0x000000ffff4f7224 */ /* 0x000fe200078e0a4d */
[----:B------:R-:W-:Y:S01]  /*b380*/  ULDC.64 UR10, c[0x0][0xae0] ;  /* 0x0002b800000a7ab9 */ /* 0x000fe20000000a00 */
[----:B------:R-:W-:Y:S01]  /*b390*/  IMAD.U32 R3, RZ, RZ, UR37 ;  /* 0x00000025ff037e24 */ /* 0x000fe2000f8e00ff */
[----:B------:R-:W-:Y:S01]  /*b3a0*/  @!PT LDS RZ, [RZ] ;  /* 0x00000000fffff984 */ /* 0x000fe20000000800 */
[----:B------:R-:W-:Y:S01]  /*b3b0*/  @!PT LDS RZ, [RZ] ;  /* 0x00000000fffff984 */ /* 0x000fe20000000800 */
[----:B------:R-:W-:Y:S01]  /*b3c0*/  @!PT LDS RZ, [RZ] ;  /* 0x00000000fffff984 */ /* 0x000fe20000000800 */
[----:B------:R-:W-:Y:S01]  /*b3d0*/  @!PT LDS RZ, [RZ] ;  /* 0x00000000fffff984 */ /* 0x000fe20000000800 */
[----:B------:R0:W-:Y:S06]  /*b3e0*/  MEMBAR.ALL.CTA ;  /* 0x0000000000007992 */ /* 0x0001ec0000008000 */
[----:B0-----:R-:W0:Y:S01]  /*b3f0*/  FENCE.VIEW.ASYNC.S ;  /* 0x00000000000073c6 */ /* 0x001e220000000000 */
[----:B------:R-:W-:-:S02]  /*b400*/  IMAD R20, R20, UR10, RZ ;  /* 0x0000000a14147c24 */ /* 0x000fc4000f8e02ff */
[----:B------:R-:W-:Y:S02]  /*b410*/  IMAD R79, R79, UR20, R76 ;  /* 0x000000144f4f7c24 */ /* 0x000fe4000f8e024c */
[----:B------:R-:W-:Y:S02]  /*b420*/  IMAD.U32 R2, RZ, RZ, UR36 ;  /* 0x00000024ff027e24 */ /* 0x000fe4000f8e00ff */
[----:B------:R-:W-:Y:S02]  /*b430*/  IMAD.U32 R3, RZ, RZ, UR4 ;  /* 0x00000004ff037e24 */ /* 0x000fe4000f8e00ff */
[C---:B------:R-:W-:Y:S01]  /*b440*/  IMAD R81, R77.reuse, UR11, R20 ;  /* 0x0000000b4d517c24 */ /* 0x040fe2000f8e0214 */
[----:B------:R-:W-:Y:S01]  /*b450*/  SHF.R.S32.HI R20, RZ, 0x1f, R79 ;  /* 0x0000001fff147819 */ /* 0x000fe2000001144f */
[----:B------:R-:W-:Y:S01]  /*b460*/  IMAD.WIDE.U32 R2, R77, UR10, R2 ;  /* 0x0000000a4d027c25 */ /* 0x000fe2000f8e0002 */
[----:B------:R-:W-:-:S03]  /*b470*/  ULDC.64 UR10, c[0x0][0xad8] ;  /* 0x0002b600000a7ab9 */ /* 0x000fc60000000a00 */
[----:B------:R-:W-:Y:S02]  /*b480*/  IMAD.IADD R3, R3, 0x1, R81 ;  /* 0x0000000103037824 */ /* 0x000fe400078e0251 */
[----:B------:R-:W-:Y:S02]  /*b490*/  IMAD R20, R20, UR10, RZ ;  /* 0x0000000a14147c24 */ /* 0x000fe4000f8e02ff */
[----:B------:R-:W-:Y:S02]  /*b4a0*/  IMAD R82, R82, 0x80, R21 ;  /* 0x0000008052527824 */ /* 0x000fe400078e0215 */
[C---:B------:R-:W-:Y:S02]  /*b4b0*/  IMAD R21, R79.reuse, UR11, R20 ;  /* 0x0000000b4f157c24 */ /* 0x040fe4000f8e0214 */
[----:B------:R-:W-:Y:S01]  /*b4c0*/  IMAD.WIDE.U32 R2, R79, UR10, R2 ;  /* 0x0000000a4f027c25 */ /* 0x000fe2000f8e0002 */
[----:B------:R-:W-:-:S03]  /*b4d0*/  ULDC.64 UR10, c[0x0][0xa80] ;  /* 0x0002a000000a7ab9 */ /* 0x000fc60000000a00 */
[----:B------:R-:W-:Y:S01]  /*b4e0*/  IMAD.IADD R3, R3, 0x1, R21 ;  /* 0x0000000103037824 */ /* 0x000fe200078e0215 */
[----:B------:R-:W-:Y:S01]  /*b4f0*/  LEA R80, P2, R2, UR10, 0x1 ;  /* 0x0000000a02507c11 */ /* 0x000fe2000f8408ff */
[----:B------:R-:W-:-:S03]  /*b500*/  UIADD3 UR8, UR8, 0x38820, URZ ;  /* 0x0003882008087890 */ /* 0x000fc6000fffe03f */
[----:B------:R-:W-:Y:S02]  /*b510*/  LEA.HI.X R81, R2, UR11, R3, 0x1, P2 ;  /* 0x0000000b02517c11 */ /* 0x000fe400090f0c03 */
[C---:B------:R-:W-:Y:S01]  /*b520*/  ISETP.GE.AND P2, PT, R82.reuse, UR15, PT ;  /* 0x0000000f52007c0c */ /* 0x040fe2000bf46270 */
[----:B------:R-:W-:Y:S01]  /*b530*/  UPRMT UR8, URZ, 0x654, UR8 ;  /* 0x000006543f087896 */ /* 0x000fe20008000008 */
[C---:B------:R-:W-:Y:S02]  /*b540*/  VIADD R20, R82.reuse, 0x20 ;  /* 0x0000002052147836 */ /* 0x040fe40000000000 */
[----:B------:R-:W-:Y:S02]  /*b550*/  VIADD R76, R82, 0x40 ;  /* 0x00000040524c7836 */ /* 0x000fe40000000000 */
[C---:B------:R-:W-:Y:S02]  /*b560*/  VIADD R86, R0.reuse, 0x80 ;  /* 0x0000008000567836 */ /* 0x040fe40000000000 */
[----:B------:R-:W-:-:S02]  /*b570*/  VIADD R88, R0, 0xc0 ;  /* 0x000000c000587836 */ /* 0x000fc40000000000 */
[----:B------:R-:W-:Y:S01]  /*b580*/  VIADD R84, R0, 0x40 ;  /* 0x0000004000547836 */ /* 0x000fe20000000000 */
[----:B0-----:R-:W-:Y:S01]  /*b590*/  SYNCS.ARRIVE.TRANS64.RED.A1T0 RZ, [UR8], RZ ;  /* 0x000000ffffff79a7 */ /* 0x001fe20008100408 */
[----:B------:R0:W1:Y:S01]  /*b5a0*/  SHFL.IDX PT, R83, R80, RZ, 0x181f ;  /* 0x00181fff50537589 */ /* 0x00006200000e0000 */
[----:B------:R-:W-:Y:S03]  /*b5b0*/  BSSY B1, `(.L_x_242) ;  /* 0x000001a000017945 */ /* 0x000fe60003800000 */
[----:B------:R0:W2:Y:S01]  /*b5c0*/  SHFL.IDX PT, R79, R81, RZ, 0x181f ;  /* 0x00181fff514f7589 */ /* 0x0000a200000e0000 */
[----:B------:R-:W-:Y:S02]  /*b5d0*/  ISETP.GE.AND P1, PT, R20, UR15, PT ;  /* 0x0000000f14007c0c */ /* 0x000fe4000bf26270 */
[----:B------:R-:W-:Y:S02]  /*b5e0*/  ISETP.GE.AND P0, PT, R76, UR15, PT ;  /* 0x0000000f4c007c0c */ /* 0x000fe4000bf06270 */
[----:B------:R-:W-:-:S02]  /*b5f0*/  SHF.R.S32.HI R90, RZ, 0x1f, R0 ;  /* 0x0000001fff5a7819 */ /* 0x000fc40000011400 */
[----:B------:R-:W-:Y:S02]  /*b600*/  SHF.R.S32.HI R85, RZ, 0x1f, R86 ;  /* 0x0000001fff557819 */ /* 0x000fe40000011456 */
[----:B------:R-:W-:Y:S02]  /*b610*/  SHF.R.S32.HI R87, RZ, 0x1f, R88 ;  /* 0x0000001fff577819 */ /* 0x000fe40000011458 */
[----:B------:R-:W-:Y:S01]  /*b620*/  SHF.R.S32.HI R89, RZ, 0x1f, R84 ;  /* 0x0000001fff597819 */ /* 0x000fe20000011454 */
[----:B0-----:R-:W-:Y:S06]  /*b630*/  @P2 BRA `(.L_x_243) ;  /* 0x0000000000442947 */ /* 0x001fec0003800000 */
[----:B------:R-:W-:Y:S02]  /*b640*/  ULDC UR4, c[0x0][0xac8] ;  /* 0x0002b20000047ab9 */ /* 0x000fe40000000800 */
[----:B------:R-:W-:Y:S02]  /*b650*/  ISETP.GE.AND P5, PT, R0, UR4, PT ;  /* 0x0000000400007c0c */ /* 0x000fe4000bfa6270 */
[----:B------:R-:W-:Y:S02]  /*b660*/  ISETP.GE.AND P4, PT, R84, UR4, PT ;  /* 0x0000000454007c0c */ /* 0x000fe4000bf86270 */
[----:B------:R-:W-:Y:S02]  /*b670*/  ISETP.GE.AND P3, PT, R86, UR4, PT ;  /* 0x0000000456007c0c */ /* 0x000fe4000bf66270 */
[----:B------:R-:W-:-:S07]  /*b680*/  ISETP.GE.AND P2, PT, R88, UR4, PT ;  /* 0x0000000458007c0c */ /* 0x000fce000bf46270 */
[----:B-1----:R-:W-:-:S04]  /*b690*/  @!P5 LEA R2, P6, R0, R83, 0x1 ;  /* 0x000000530002d211 */ /* 0x002fc800078c08ff */
[----:B--2---:R-:W-:Y:S02]  /*b6a0*/  @!P5 LEA.HI.X R3, R0, R79, R90, 0x1, P6 ;  /* 0x0000004f0003d211 */ /* 0x004fe400030f0c5a */
[----:B------:R-:W-:-:S03]  /*b6b0*/  @!P4 LEA R20, P6, R84, R83, 0x1 ;  /* 0x000000535414c211 */ /* 0x000fc600078c08ff */
[----:B-----5:R0:W-:Y:S01]  /*b6c0*/  @!P5 ST.E.128 desc[UR52][R2.64], R4 ;  /* 0x000000040200d985 */ /* 0x0201e2000c101d34 */
[----:B------:R-:W-:Y:S02]  /*b6d0*/  @!P4 LEA.HI.X R21, R84, R79, R89, 0x1, P6 ;  /* 0x0000004f5415c211 */ /* 0x000fe400030f0c59 */
[----:B------:R-:W-:-:S03]  /*b6e0*/  @!P3 LEA R76, P6, R86, R83, 0x1 ;  /* 0x00000053564cb211 */ /* 0x000fc600078c08ff */
[----:B------:R0:W-:Y:S01]  /*b6f0*/  @!P4 ST.E.128 desc[UR52][R20.64], R28 ;  /* 0x0000001c1400c985 */ /* 0x0001e2000c101d34 */
[----:B------:R-:W-:Y:S02]  /*b700*/  @!P3 LEA.HI.X R77, R86, R79, R85, 0x1, P6 ;  /* 0x0000004f564db211 */ /* 0x000fe400030f0c55 */
[----:B------:R-:W-:-:S03]  /*b710*/  @!P2 LEA R78, P6, R88, R83, 0x1 ;  /* 0x00000053584ea211 */ /* 0x000fc600078c08ff */
[----:B------:R0:W-:Y:S01]  /*b720*/  @!P3 ST.E.128 desc[UR52][R76.64], R44 ;  /* 0x0000002c4c00b985 */ /* 0x0001e2000c101d34 */
[----:B------:R-:W-:-:S05]  /*b730*/  @!P2 LEA.HI.X R79, R88, R79, R87, 0x1, P6 ;  /* 0x0000004f584fa211 */ /* 0x000fca00030f0c57 */
[----:B------:R0:W-:Y:S04]  /*b740*/  @!P2 ST.E.128 desc[UR52][R78.64], R60 ;  /* 0x0000003c4e00a985 */ /* 0x0001e8000c101d34 */
.L_x_243:
[----:B------:R-:W-:Y:S05]  /*b750*/  BSYNC B1 ;  /* 0x0000000000017941 */ /* 0x000fea0003800000 */
.L_x_242:
[----:B0-----:R0:W3:Y:S01]  /*b760*/  SHFL.IDX PT, R21, R81, 0x1, 0x181f ;  /* 0x00381f0051157f89 */ /* 0x0010e200000e0000 */
[----:B------:R-:W-:Y:S03]  /*b770*/  BSSY B1, `(.L_x_244) ;  /* 0x0000014000017945 */ /* 0x000fe60003800000 */
[----:B-----5:R0:W4:Y:S01]  /*b780*/  SHFL.IDX PT, R7, R80, 0x1, 0x181f ;  /* 0x00381f0050077f89 */ /* 0x02012200000e0000 */
[----:B------:R-:W-:Y:S05]  /*b790*/  @P1 BRA `(.L_x_245) ;  /* 0x0000000000441947 */ /* 0x000fea0003800000 */
[----:B------:R-:W-:Y:S02]  /*b7a0*/  ULDC UR4, c[0x0][0xac8] ;  /* 0x0002b20000047ab9 */ /* 0x000fe40000000800 */
[----:B------:R-:W-:Y:S02]  /*b7b0*/  ISETP.GE.AND P4, PT, R0, UR4, PT ;  /* 0x0000000400007c0c */ /* 0x000fe4000bf86270 */
[----:B------:R-:W-:Y:S02]  /*b7c0*/  ISETP.GE.AND P3, PT, R84, UR4, PT ;  /* 0x0000000454007c0c */ /* 0x000fe4000bf66270 */
[----:B------:R-:W-:Y:S02]  /*b7d0*/  ISETP.GE.AND P2, PT, R86, UR4, PT ;  /* 0x0000000456007c0c */ /* 0x000fe4000bf46270 */
[----:B------:R-:W-:-:S07]  /*b7e0*/  ISETP.GE.AND P1, PT, R88, UR4, PT ;  /* 0x0000000458007c0c */ /* 0x000fce000bf26270 */
[-C--:B----4-:R-:W-:Y:S02]  /*b7f0*/  @!P4 LEA R2, P6, R0, R7.reuse, 0x1 ;  /* 0x000000070002c211 */ /* 0x090fe400078c08ff */
[----:B------:R-:W-:Y:S02]  /*b800*/  @!P3 LEA R4, P5, R84, R7, 0x1 ;  /* 0x000000075404b211 */ /* 0x000fe400078a08ff */
[----:B---3--:R-:W-:Y:S02]  /*b810*/  @!P4 LEA.HI.X R3, R0, R21, R90, 0x1, P6 ;  /* 0x000000150003c211 */ /* 0x008fe400030f0c5a */
[----:B------:R-:W-:Y:S02]  /*b820*/  @!P2 LEA R6, P6, R86, R7, 0x1 ;  /* 0x000000075606a211 */ /* 0x000fe400078c08ff */
[----:B------:R-:W-:Y:S01]  /*b830*/  @!P3 LEA.HI.X R5, R84, R21, R89, 0x1, P5 ;  /* 0x000000155405b211 */ /* 0x000fe200028f0c59 */
[----:B------:R3:W-:Y:S01]  /*b840*/  @!P4 ST.E.128 desc[UR52][R2.64], R8 ;  /* 0x000000080200c985 */ /* 0x0007e2000c101d34 */
[----:B------:R-:W-:-:S02]  /*b850*/  @!P1 LEA R20, P5, R88, R7, 0x1 ;  /* 0x0000000758149211 */ /* 0x000fc400078a08ff */
[-C--:B------:R-:W-:Y:S01]  /*b860*/  @!P2 LEA.HI.X R7, R86, R21.reuse, R85, 0x1, P6 ;  /* 0x000000155607a211 */ /* 0x080fe200030f0c55 */
[----:B------:R3:W-:Y:S01]  /*b870*/  @!P3 ST.E.128 desc[UR52][R4.64], R32 ;  /* 0x000000200400b985 */ /* 0x0007e2000c101d34 */
[----:B------:R-:W-:-:S03]  /*b880*/  @!P1 LEA.HI.X R21, R88, R21, R87, 0x1, P5 ;  /* 0x0000001558159211 */ /* 0x000fc600028f0c57 */
[----:B------:R3:W-:Y:S04]  /*b890*/  @!P2 ST.E.128 desc[UR52][R6.64], R48 ;  /* 0x000000300600a985 */ /* 0x0007e8000c101d34 */
[----:B------:R3:W-:Y:S02]  /*b8a0*/  @!P1 ST.E.128 desc[UR52][R20.64], R64 ;  /* 0x0000004014009985 */ /* 0x0007e4000c101d34 */
.L_x_245:
[----:B------:R-:W-:Y:S05]  /*b8b0*/  BSYNC B1 ;  /* 0x0000000000017941 */ /* 0x000fea0003800000 */
.L_x_244:
[----:B---3--:R3:W0:Y:S01]  /*b8c0*/  SHFL.IDX PT, R9, R81, 0x2, 0x181f ;  /* 0x00581f0051097f89 */ /* 0x00862200000e0000 */
[----:B------:R-:W-:Y:S03]  /*b8d0*/  BSSY B1, `(.L_x_246) ;  /* 0x0000014000017945 */ /* 0x000fe60003800000 */
[----:B------:R3:W0:Y:S01]  /*b8e0*/  SHFL.IDX PT, R5, R80, 0x2, 0x181f ;  /* 0x00581f0050057f89 */ /* 0x00062200000e0000 */
[----:B------:R-:W-:Y:S05]  /*b8f0*/  @P0 BRA `(.L_x_247) ;  /* 0x0000000000440947 */ /* 0x000fea0003800000 */
[----:B------:R-:W-:Y:S02]  /*b900*/  ULDC UR4, c[0x0][0xac8] ;  /* 0x0002b20000047ab9 */ /* 0x000fe40000000800 */
[----:B------:R-:W-:Y:S02]  /*b910*/  ISETP.GE.AND P3, PT, R0, UR4, PT ;  /* 0x0000000400007c0c */ /* 0x000fe4000bf66270 */
[----:B------:R-:W-:Y:S02]  /*b920*/  ISETP.GE.AND P2, PT, R84, UR4, PT ;  /* 0x0000000454007c0c */ /* 0x000fe4000bf46270 */
[----:B------:R-:W-:Y:S02]  /*b930*/  ISETP.GE.AND P1, PT, R86, UR4, PT ;  /* 0x0000000456007c0c */ /* 0x000fe4000bf26270 */
[----:B------:R-:W-:-:S07]  /*b940*/  ISETP.GE.AND P0, PT, R88, UR4, PT ;  /* 0x0000000458007c0c */ /* 0x000fce000bf06270 */
[-C--:B0-----:R-:W-:Y:S02]  /*b950*/  @!P3 LEA R2, P6, R0, R5.reuse, 0x1 ;  /* 0x000000050002b211 */ /* 0x081fe400078c08ff */
[-C--:B------:R-:W-:Y:S02]  /*b960*/  @!P2 LEA R4, P5, R84, R5.reuse, 0x1 ;  /* 0x000000055404a211 */ /* 0x080fe400078a08ff */
[----:B------:R-:W-:Y:S02]  /*b970*/  @!P1 LEA R6, P4, R86, R5, 0x1 ;  /* 0x0000000556069211 */ /* 0x000fe400078808ff */
[----:B------:R-:W-:Y:S02]  /*b980*/  @!P3 LEA.HI.X R3, R0, R9, R90, 0x1, P6 ;  /* 0x000000090003b211 */ /* 0x000fe400030f0c5a */
[----:B------:R-:W-:Y:S02]  /*b990*/  @!P0 LEA R8, P6, R88, R5, 0x1 ;  /* 0x0000000558088211 */ /* 0x000fe400078c08ff */
[-C--:B------:R-:W-:Y:S01]  /*b9a0*/  @!P2 LEA.HI.X R5, R84, R9.reuse, R89, 0x1, P5 ;  /* 0x000000095405a211 */ /* 0x080fe200028f0c59 */
[----:B------:R0:W-:Y:S01]  /*b9b0*/  @!P3 ST.E.128 desc[UR52][R2.64], R12 ;  /* 0x0000000c0200b985 */ /* 0x0001e2000c101d34 */
[----:B----4-:R-:W-:-:S02]  /*b9c0*/  @!P1 LEA.HI.X R7, R86, R9, R85, 0x1, P4 ;  /* 0x0000000956079211 */ /* 0x010fc400020f0c55 */
[----:B------:R-:W-:Y:S01]  /*b9d0*/  @!P0 LEA.HI.X R9, R88, R9, R87, 0x1, P6 ;  /* 0x0000000958098211 */ /* 0x000fe200030f0c57 */
[----:B------:R0:W-:Y:S04]  /*b9e0*/  @!P2 ST.E.128 desc[UR52][R4.64], R36 ;  /* 0x000000240400a985 */ /* 0x0001e8000c101d34 */
[----:B------:R0:W-:Y:S04]  /*b9f0*/  @!P1 ST.E.128 desc[UR52][R6.64], R52 ;  /* 0x0000003406009985 */ /* 0x0001e8000c101d34 */
[----:B------:R0:W-:Y:S02]  /*ba00*/  @!P0 ST.E.128 desc[UR52][R8.64], R68 ;  /* 0x0000004408008985 */ /* 0x0001e4000c101d34 */
.L_x_247:
[----:B------:R-:W-:Y:S05]  /*ba10*/  BSYNC B1 ;  /* 0x0000000000017941 */ /* 0x000fea0003800000 */
.L_x_246:
[----:B0-----:R-:W-:Y:S01]  /*ba20*/  VIADD R2, R82, 0x60 ;  /* 0x0000006052027836 */ /* 0x001fe20000000000 */
[----:B---3--:R-:W0:Y:S04]  /*ba30*/  SHFL.IDX PT, R81, R81, 0x3, 0x181f ;  /* 0x00781f0051517f89 */ /* 0x008e2800000e0000 */
[----:B------:R-:W-:Y:S01]  /*ba40*/  ISETP.GE.AND P0, PT, R2, UR15, PT ;  /* 0x0000000f02007c0c */ /* 0x000fe2000bf06270 */
[----:B------:R3:W0:-:S12]  /*ba50*/  SHFL.IDX PT, R9, R80, 0x3, 0x181f ;  /* 0x00781f0050097f89 */ /* 0x00061800000e0000 */
[----:B---3--:R-:W-:Y:S05]  /*ba60*/  @P0 BRA `(.L_x_248) ;  /* 0x0000002400ec0947 */ /* 0x008fea0003800000 */
[----:B------:R-:W-:Y:S02]  /*ba70*/  ULDC UR4, c[0x0][0xac8] ;  /* 0x0002b20000047ab9 */ /* 0x000fe40000000800 */
[----:B------:R-:W-:Y:S02]  /*ba80*/  ISETP.GE.AND P3, PT, R0, UR4, PT ;  /* 0x0000000400007c0c */ /* 0x000fe4000bf66270 */
[----:B------:R-:W-:Y:S02]  /*ba90*/  ISETP.GE.AND P4, PT, R84, UR4, PT ;  /* 0x0000000454007c0c */ /* 0x000fe4000bf86270 */
[----:B------:R-:W-:-:S09]  /*baa0*/  ISETP.GE.AND P5, PT, R86, UR4, PT ;  /* 0x0000000456007c0c */ /* 0x000fd2000bfa6270 */
[-C--:B0-----:R-:W-:Y:S02]  /*bab0*/  @!P3 LEA R2, P0, R0, R9.reuse, 0x1 ;  /* 0x000000090002b211 */ /* 0x081fe400078008ff */
[-C--:B------:R-:W-:Y:S02]  /*bac0*/  @!P4 LEA R4, P1, R84, R9.reuse, 0x1 ;  /* 0x000000095404c211 */ /* 0x080fe400078208ff */
[----:B------:R-:W-:Y:S02]  /*bad0*/  @!P5 LEA R6, P2, R86, R9, 0x1 ;  /* 0x000000095606d211 */ /* 0x000fe400078408ff */
[-C--:B------:R-:W-:Y:S02]  /*bae0*/  @!P3 LEA.HI.X R3, R0, R81.reuse, R90, 0x1, P0 ;  /* 0x000000510003b211 */ /* 0x080fe400000f0c5a */
[-C--:B------:R-:W-:Y:S02]  /*baf0*/  @!P4 LEA.HI.X R5, R84, R81.reuse, R89, 0x1, P1 ;  /* 0x000000515405c211 */ /* 0x080fe400008f0c59 */
[----:B----4-:R-:W-:Y:S01]  /*bb00*/  @!P5 LEA.HI.X R7, R86, R81, R85, 0x1, P2 ;  /* 0x000000515607d211 */ /* 0x010fe200010f0c55 */
[----:B------:R3:W-:Y:S01]  /*bb10*/  @!P3 ST.E.128 desc[UR52][R2.64], R24 ;  /* 0x000000180200b985 */ /* 0x0007e2000c101d34 */
[----:B------:R-:W-:-:S03]  /*bb20*/  ISETP.GE.AND P0, PT, R88, UR4, PT ;  /* 0x0000000458007c0c */ /* 0x000fc6000bf06270 */
[----:B------:R3:W-:Y:S04]  /*bb30*/  @!P4 ST.E.128 desc[UR52][R4.64], R40 ;  /* 0x000000280400c985 */ /* 0x0007e8000c101d34 */
[----:B------:R3:W-:Y:S06]  /*bb40*/  @!P5 ST.E.128 desc[UR52][R6.64], R56 ;  /* 0x000000380600d985 */ /* 0x0007ec000c101d34 */
[----:B------:R-:W-:Y:S05]  /*bb50*/  @P0 BRA `(.L_x_248) ;  /* 0x0000002400b00947 */ /* 0x000fea0003800000 */
[----:B---3--:R-:W-:-:S04]  /*bb60*/  LEA R2, P0, R88, R9, 0x1 ;  /* 0x0000000958027211 */ /* 0x008fc800078008ff */
[----:B------:R-:W-:-:S05]  /*bb70*/  LEA.HI.X R3, R88, R81, R87, 0x1, P0 ;  /* 0x0000005158037211 */ /* 0x000fca00000f0c57 */
[----:B------:R0:W-:Y:S01]  /*bb80*/  ST.E.128 desc[UR52][R2.64], R72 ;  /* 0x0000004802007985 */ /* 0x0001e2000c101d34 */
[----:B------:R-:W-:Y:S05]  /*bb90*/  BRA `(.L_x_248) ;  /* 0x0000002400a07947 */ /* 0x000fea0003800000 */
.L_x_241:
[----:B------:R-:W-:Y:S01]  /*bba0*/  ULDC.64 UR12, c[0x0][0xb08] ;  /* 0x0002c200000c7ab9 */ /* 0x000fe20000000a00 */
[----:B0-----:R-:W-:Y:S01]  /*bbb0*/  IMAD.MOV.U32 R65, RZ, RZ, R70 ;  /* 0x000000ffff417224 */ /* 0x001fe200078e0046 */
[----:B------:R-:W-:Y:S01]  /*bbc0*/  UIMAD UR9, UR14, UR12, URZ ;  /* 0x0000000c0e0972a4 */ /* 0x000fe2000f8e023f */
[C---:B------:R-:W-:Y:S01]  /*bbd0*/  VIADD R167, R16.reuse, 0x48 ;  /* 0x0000004810a77836 */ /* 0x040fe20000000000 */
[----:B------:R-:W-:Y:S01]  /*bbe0*/  UIMAD.WIDE.U32 UR10, UR4, UR12, URZ ;  /* 0x0000000c040a72a5 */ /* 0x000fe2000f8e003f */
[C---:B------:R-:W-:Y:S01]  /*bbf0*/  VIADD R169, R16.reuse, 0x40 ;  /* 0x0000004010a97836 */ /* 0x040fe20000000000 */
[----:B------:R-:W-:Y:S01]  /*bc00*/  UIMAD UR9, UR4, UR13, UR9 ;  /* 0x0000000d040972a4 */ /* 0x000fe2000f8e0209 */
[C---:B------:R-:W-:Y:S01]  /*bc10*/  VIADD R171, R16.reuse, 0x38 ;  /* 0x0000003810ab7836 */ /* 0x040fe20000000000 */
[----:B------:R-:W-:Y:S01]  /*bc20*/  USHF.R.S32.HI UR4, URZ, 0x1f, UR36 ;  /* 0x0000001f3f047899 */ /* 0x000fe20008011424 */
[C---:B------:R-:W-:Y:S01]  /*bc30*/  VIADD R173, R16.reuse, 0x30 ;  /* 0x0000003010ad7836 */ /* 0x040fe20000000000 */
[----:B------:R-:W-:Y:S01]  /*bc40*/  UIADD3 UR11, UR11, UR9, URZ ;  /* 0x000000090b0b7290 */ /* 0x000fe2000fffe03f */
[C---:B------:R-:W-:Y:S01]  /*bc50*/  VIADD R175, R16.reuse, 0x28 ;  /* 0x0000002810af7836 */ /* 0x040fe20000000000 */
[----:B------:R-:W-:Y:S01]  /*bc60*/  ULDC.64 UR12, c[0x0][0xb38] ;  /* 0x0002ce00000c7ab9 */ /* 0x000fe20000000a00 */
[----:B------:R-:W-:Y:S01]  /*bc70*/  ULDC.64 UR14, c[0x0][0xb40] ;  /* 0x0002d000000e7ab9 */ /* 0x000fe20000000a00 */
[----:B------:R-:W-:Y:S01]  /*bc80*/  UIMAD.WIDE.U32 UR10, UR40, UR12, UR10 ;  /* 0x0000000c280a72a5 */ /* 0x000fe2000f8e000a */
[C---:B------:R-:W-:Y:S01]  /*bc90*/  VIADD R177, R16.reuse, 0x20 ;  /* 0x0000002010b17836 */ /* 0x040fe20000000000 */
[----:B------:R-:W-:Y:S01]  /*bca0*/  UIMAD UR4, UR4, UR14, URZ ;  /* 0x0000000e040472a4 */ /* 0x000fe2000f8e023f */
[C---:B------:R-:W-:Y:S01]  /*bcb0*/  VIADD R179, R16.reuse, 0x18 ;  /* 0x0000001810b37836 */ /* 0x040fe20000000000 */
[----:B------:R-:W-:Y:S01]  /*bcc0*/  UIMAD UR11, UR40, UR13, UR11 ;  /* 0x0000000d280b72a4 */ /* 0x000fe2000f8e020b */
[C---:B------:R-:W-:Y:S01]  /*bcd0*/  VIADD R181, R16.reuse, 0x10 ;  /* 0x0000001010b57836 */ /* 0x040fe20000000000 */
[----:B------:R-:W-:Y:S01]  /*bce0*/  UIMAD UR4, UR36, UR15, UR4 ;  /* 0x0000000f240472a4 */ /* 0x000fe2000f8e0204 */
[----:B------:R-:W-:Y:S01]  /*bcf0*/  VIADD R183, R16, 0x8 ;  /* 0x0000000810b77836 */ /* 0x000fe20000000000 */
[----:B------:R-:W-:Y:S01]  /*bd00*/  UIMAD.WIDE.U32 UR36, UR36, UR14, UR10 ;  /* 0x0000000e242472a5 */ /* 0x000fe2000f8e000a */
[----:B------:R-:W-:Y:S01]  /*bd10*/  BSSY B1, `(.L_x_249) ;  /* 0x00000cf000017945 */ /* 0x000fe20003800000 */
[----:B------:R-:W-:Y:S01]  /*bd20*/  @UP2 ULDC UR9, c[0x0][0xbec] ;  /* 0x0002fb0000092ab9 */ /* 0x000fe20000000800 */
[----:B------:R-:W-:Y:S01]  /*bd30*/  ULDC.64 UR12, c[0x0][0xb48] ;  /* 0x0002d200000c7ab9 */ /* 0x000fe20000000a00 */
[----:B------:R-:W-:Y:S01]  /*bd40*/  @P1 IMAD.HI.U32 R0, R70, UR9, RZ ;  /* 0x0000000946001c27 */ /* 0x000fe2000f8e00ff */
[----:B------:R-:W-:Y:S01]  /*bd50*/  UIADD3 UR11, UR37, UR4, URZ ;  /* 0x00000004250b7290 */ /* 0x000fe2000fffe03f */
[----:B------:R-:W-:Y:S01]  /*bd60*/  SHF.R.S32.HI R73, RZ, 0x1f, R19 ;  /* 0x0000001fff497819 */ /* 0x000fe20000011413 */
[----:B------:R-:W-:Y:S01]  /*bd70*/  UMOV UR10, UR36 ;  /* 0x00000024000a7c82 */ /* 0x000fe20008000000 */
[----:B------:R-:W-:Y:S01]  /*bd80*/  @UP2 ULDC UR4, c[0x0][0xbf0] ;  /* 0x0002fc0000042ab9 */ /* 0x000fe20000000800 */
[----:B------:R-:W-:Y:S01]  /*bd90*/  UIMAD.WIDE.U32 UR10, UR39, UR12, UR10 ;  /* 0x0000000c270a72a5 */ /* 0x000fe2000f8e000a */
[----:B------:R-:W-:Y:S01]  /*bda0*/  @P1 SHF.R.U32.HI R65, RZ, UR4, R0 ;  /* 0x00000004ff411c19 */ /* 0x000fe20008011600 */
[----:B------:R-:W-:Y:S01]  /*bdb0*/  UIADD3 UR8, UR8, 0x38820, URZ ;  /* 0x0003882008087890 */ /* 0x000fe2000fffe03f */
[----:B------:R-:W-:Y:S01]  /*bdc0*/  SHF.R.S32.HI R76, RZ, 0x1f, R22 ;  /* 0x0000001fff4c7819 */ /* 0x000fe20000011416 */
[----:B------:R-:W-:Y:S01]  /*bdd0*/  UIMAD UR39, UR39, UR13, UR11 ;  /* 0x0000000d272772a4 */ /* 0x000fe2000f8e020b */
[--C-:B------:R-:W-:Y:S01]  /*bde0*/  SHF.R.S32.HI R0, RZ, 0x1f, R65.reuse ;  /* 0x0000001fff007819 */ /* 0x100fe20000011441 */
[----:B------:R-:W-:Y:S01]  /*bdf0*/  IMAD.MOV R67, RZ, RZ, -R65 ;  /* 0x000000ffff437224 */ /* 0x000fe200078e0a41 */
[----:B------:R-:W-:Y:S01]  /*be00*/  ULDC.64 UR12, c[0x0][0xb30] ;  /* 0x0002cc00000c7ab9 */ /* 0x000fe20000000a00 */
[----:B------:R-:W-:Y:S01]  /*be10*/  IMAD.U32 R3, RZ, RZ, UR11 ;  /* 0x0000000bff037e24 */ /* 0x000fe2000f8e00ff */
[----:B------:R-:W-:Y:S01]  /*be20*/  UPRMT UR8, URZ, 0x654, UR8 ;  /* 0x000006543f087896 */ /* 0x000fe20008000008 */
[----:B------:R-:W-:Y:S01]  /*be30*/  IMAD R67, R67, UR20, R70 ;  /* 0x0000001443437c24 */ /* 0x000fe2000f8e0246 */
[----:B------:R-:W-:Y:S01]  /*be40*/  SHF.R.S32.HI R77, RZ, 0x1f, R23 ;  /* 0x0000001fff4d7819 */ /* 0x000fe20000011417 */
[----:B------:R-:W-:Y:S01]  /*be50*/  IMAD R0, R0, UR12, RZ ;  /* 0x0000000c00007c24 */ /* 0x000fe2000f8e02ff */
[----:B------:R-:W-:Y:S01]  /*be60*/  SHF.R.S32.HI R78, RZ, 0x1f, R216 ;  /* 0x0000001fff4e7819 */ /* 0x000fe200000114d8 */
[----:B------:R-:W-:Y:S01]  /*be70*/  IMAD.U32 R2, RZ, RZ, UR10 ;  /* 0x0000000aff027e24 */ /* 0x000fe2000f8e00ff */
[----:B------:R-:W-:Y:S01]  /*be80*/  ULDC.64 UR10, c[0x0][0xb28] ;  /* 0x0002ca00000a7ab9 */ /* 0x000fe20000000a00 */
[----:B------:R-:W-:Y:S01]  /*be90*/  IMAD.U32 R3, RZ, RZ, UR39 ;  /* 0x00000027ff037e24 */ /* 0x000fe2000f8e00ff */
[----:B------:R-:W-:Y:S01]  /*bea0*/  SHF.R.S32.HI R79, RZ, 0x1f, R217 ;  /* 0x0000001fff4f7819 */ /* 0x000fe200000114d9 */
[C---:B------:R-:W-:Y:S01]  /*beb0*/  IMAD R69, R65.reuse, UR13, R0 ;  /* 0x0000000d41457c24 */ /* 0x040fe2000f8e0200 */
[----:B------:R-:W-:Y:S01]  /*bec0*/  SHF.R.S32.HI R0, RZ, 0x1f, R67 ;  /* 0x0000001fff007819 */ /* 0x000fe20000011443 */
[----:B------:R-:W-:Y:S01]  /*bed0*/  IMAD.WIDE.U32 R2, R65, UR12, R2 ;  /* 0x0000000c41027c25 */ /* 0x000fe2000f8e0002 */
[----:B------:R-:W-:Y:S01]  /*bee0*/  SYNCS.ARRIVE.TRANS64.RED.A1T0 RZ, [UR8], RZ ;  /* 0x000000ffffff79a7 */ /* 0x000fe20008100408 */
[----:B------:R-:W-:-:S02]  /*bef0*/  SHF.R.S32.HI R84, RZ, 0x1f, R218 ;  /* 0x0000001fff547819 */ /* 0x000fc400000114da */
[----:B------:R-:W-:Y:S01]  /*bf00*/  IMAD R0, R0, UR10, RZ ;  /* 0x0000000a00007c24 */ /* 0x000fe2000f8e02ff */
[----:B------:R-:W-:Y:S01]  /*bf10*/  SHF.R.S32.HI R85, RZ, 0x1f, R219 ;  /* 0x0000001fff557819 */ /* 0x000fe200000114db */
[----:B------:R-:W-:Y:S01]  /*bf20*/  IMAD.IADD R3, R3, 0x1, R69 ;  /* 0x0000000103037824 */ /* 0x000fe200078e0245 */
[----:B------:R-:W-:Y:S01]  /*bf30*/  SHF.R.S32.HI R86, RZ, 0x1f, R220 ;  /* 0x0000001fff567819 */ /* 0x000fe200000114dc */
[C---:B------:R-:W-:Y:S01]  /*bf40*/  IMAD R65, R67.reuse, UR11, R0 ;  /* 0x0000000b43417c24 */ /* 0x040fe2000f8e0200 */
[----:B------:R-:W-:Y:S01]  /*bf50*/  SHF.R.S32.HI R87, RZ, 0x1f, R221 ;  /* 0x0000001fff577819 */ /* 0x000fe200000114dd */
[----:B------:R-:W-:Y:S01]  /*bf60*/  IMAD.WIDE.U32 R2, R67, UR10, R2 ;  /* 0x0000000a43027c25 */ /* 0x000fe2000f8e0002 */
[----:B------:R-:W-:Y:S01]  /*bf70*/  ULDC.64 UR10, c[0x0][0xb00] ;  /* 0x0002c000000a7ab9 */ /* 0x000fe20000000a00 */
[----:B------:R-:W-:Y:S02]  /*bf80*/  SHF.R.S32.HI R88, RZ, 0x1f, R222 ;  /* 0x0000001fff587819 */ /* 0x000fe400000114de */
[----:B------:R-:W-:Y:S01]  /*bf90*/  IMAD.IADD R3, R3, 0x1, R65 ;  /* 0x0000000103037824 */ /* 0x000fe200078e0241 */
[----:B------:R-:W-:Y:S01]  /*bfa0*/  LEA R0, P1, R2, UR10, 0x2 ;  /* 0x0000000a02007c11 */ /* 0x000fe2000f8210ff */
[C---:B------:R-:W-:Y:S01]  /*bfb0*/  VIADD R166, R16.reuse, 0x48 ;  /* 0x0000004810a67836 */ /* 0x040fe20000000000 */
[----:B------:R-:W-:Y:S01]  /*bfc0*/  SHF.R.S32.HI R89, RZ, 0x1f, R223 ;  /* 0x0000001fff597819 */ /* 0x000fe200000114df */
[----:B------:R-:W-:Y:S01]  /*bfd0*/  VIADD R168, R16, 0x40 ;  /* 0x0000004010a87836 */ /* 0x000fe20000000000 */
[----:B------:R-:W-:Y:S01]  /*bfe0*/  LEA.HI.X R72, R2, UR11, R3, 0x2, P1 ;  /* 0x0000000b02487c11 */ /* 0x000fe200088f1403 */
[C---:B------:R-:W-:Y:S01]  /*bff0*/  VIADD R170, R16.reuse, 0x38 ;  /* 0x0000003810aa7836 */ /* 0x040fe20000000000 */
[----:B------:R0:W1:Y:S01]  /*c000*/  SHFL.IDX PT, R2, R0, RZ, 0x1c1f ;  /* 0x001c1fff00027589 */ /* 0x00006200000e0000 */
[----:B------:R-:W-:Y:S01]  /*c010*/  SHF.R.S32.HI R90, RZ, 0x1f, R224 ;  /* 0x0000001fff5a7819 */ /* 0x000fe200000114e0 */
[C---:B------:R-:W-:Y:S01]  /*c020*/  VIADD R172, R16.reuse, 0x30 ;  /* 0x0000003010ac7836 */ /* 0x040fe20000000000 */
[----:B------:R-:W-:Y:S01]  /*c030*/  SHF.R.S32.HI R91, RZ, 0x1f, R225 ;  /* 0x0000001fff5b7819 */ /* 0x000fe200000114e1 */
[----:B------:R0:W2:Y:S01]  /*c040*/  SHFL.IDX PT, R3, R72, RZ, 0x1c1f ;  /* 0x001c1fff48037589 */ /* 0x0000a200000e0000 */
        /* <DEDUP_REMOVED lines=10> */
[----:B------:R-:W-:-:S02]  /*c0f0*/  SHF.R.S32.HI R169, RZ, 0x1f, R169 ;  /* 0x0000001fffa97819 */ /* 0x000fc400000114a9 */
[----:B------:R-:W-:Y:S02]  /*c100*/  SHF.R.S32.HI R171, RZ, 0x1f, R171 ;  /* 0x0000001fffab7819 */ /* 0x000fe400000114ab */
[----:B------:R-:W-:Y:S02]  /*c110*/  SHF.R.S32.HI R173, RZ, 0x1f, R173 ;  /* 0x0000001fffad7819 */ /* 0x000fe400000114ad */
[----:B------:R-:W-:Y:S02]  /*c120*/  SHF.R.S32.HI R175, RZ, 0x1f, R175 ;  /* 0x0000001fffaf7819 */ /* 0x000fe400000114af */
[----:B------:R-:W-:Y:S02]  /*c130*/  SHF.R.S32.HI R177, RZ, 0x1f, R177 ;  /* 0x0000001fffb17819 */ /* 0x000fe400000114b1 */
[----:B------:R-:W-:Y:S02]  /*c140*/  SHF.R.S32.HI R179, RZ, 0x1f, R179 ;  /* 0x0000001fffb37819 */ /* 0x000fe400000114b3 */
[----:B------:R-:W-:-:S02]  /*c150*/  SHF.R.S32.HI R181, RZ, 0x1f, R181 ;  /* 0x0000001fffb57819 */ /* 0x000fc400000114b5 */
[----:B------:R-:W-:Y:S01]  /*c160*/  SHF.R.S32.HI R183, RZ, 0x1f, R183 ;  /* 0x0000001fffb77819 */ /* 0x000fe200000114b7 */
[----:B012---:R-:W-:Y:S06]  /*c170*/  @P2 BRA `(.L_x_250) ;  /* 0x0000000800202947 */ /* 0x007fec0003800000 */
[----:B------:R-:W-:Y:S02]  /*c180*/  ULDC UR4, c[0x0][0xac8] ;  /* 0x0002b20000047ab9 */ /* 0x000fe40000000800 */
[----:B------:R-:W-:Y:S02]  /*c190*/  ISETP.GE.AND P3, PT, R16, UR4, PT ;  /* 0x0000000410007c0c */ /* 0x000fe4000bf66270 */
[----:B------:R-:W-:Y:S02]  /*c1a0*/  ISETP.GE.AND P2, PT, R182, UR4, PT ;  /* 0x00000004b6007c0c */ /* 0x000fe4000bf46270 */
[----:B------:R-:W-:Y:S02]  /*c1b0*/  ISETP.GE.AND P1, PT, R180, UR4, PT ;  /* 0x00000004b4007c0c */ /* 0x000fe4000bf26270 */
[----:B------:R-:W-:-:S07]  /*c1c0*/  ISETP.GE.AND P4, PT, R178, UR4, PT ;  /* 0x00000004b2007c0c */ /* 0x000fce000bf86270 */
[----:B------:R-:W-:Y:S02]  /*c1d0*/  @!P3 IMAD.WIDE R64, R16, 0x4, R2 ;  /* 0x000000041040b825 */ /* 0x000fe400078e0202 */
[----:B------:R-:W-:-:S03]  /*c1e0*/  @!P2 LEA R66, P5, R182, R2, 0x2 ;  /* 0x00000002b642a211 */ /* 0x000fc600078a10ff */
[----:B------:R0:W-:Y:S01]  /*c1f0*/  @!P3 ST.E.64 desc[UR52][R64.64], R140 ;  /* 0x0000008c4000b985 */ /* 0x0001e2000c101b34 */
[----:B------:R-:W-:Y:S02]  /*c200*/  ISETP.GE.AND P3, PT, R176, UR4, PT ;  /* 0x00000004b0007c0c */ /* 0x000fe4000bf66270 */
[----:B------:R-:W-:-:S05]  /*c210*/  @!P2 LEA.HI.X R67, R182, R3, R183, 0x2, P5 ;  /* 0x00000003b643a211 */ /* 0x000fca00028f14b7 */
[----:B------:R1:W-:Y:S01]  /*c220*/  @!P2 ST.E.64 desc[UR52][R66.64], R138 ;  /* 0x0000008a4200a985 */ /* 0x0003e2000c101b34 */
[----:B------:R-:W-:Y:S02]  /*c230*/  ISETP.GE.AND P2, PT, R174, UR4, PT ;  /* 0x00000004ae007c0c */ /* 0x000fe4000bf46270 */
[----:B0-----:R-:W-:-:S04]  /*c240*/  @!P1 LEA R64, P6, R180, R2, 0x2 ;  /* 0x00000002b4409211 */ /* 0x001fc800078c10ff */
[----:B------:R-:W-:Y:S02]  /*c250*/  @!P1 LEA.HI.X R65, R180, R3, R181, 0x2, P6 ;  /* 0x00000003b4419211 */ /* 0x000fe400030f14b5 */
[----:B-1----:R-:W-:-:S03]  /*c260*/  @!P4 LEA R66, P5, R178, R2, 0x2 ;  /* 0x00000002b242c211 */ /* 0x002fc600078a10ff */
        /* <DEDUP_REMOVED lines=42> */
[----:B------:R-:W-:Y:S02]  /*c510*/  @!P2 LEA.HI.X R67, R226, R3, R162, 0x2, P5 ;  /* 0x00000003e243a211 */ /* 0x000fe400028f14a2 */
[----:B------:R-:W-:-:S03]  /*c520*/  ISETP.GE.AND P5, PT, R221, UR4, PT ;  /* 0x00000004dd007c0c */ /* 0x000fc6000bfa6270 */
[----:B------:R1:W-:Y:S01]  /*c530*/  @!P2 ST.E.64 desc[UR52][R66.64], R82 ;  /* 0x000000524200a985 */ /* 0x0003e2000c101b34 */
[----:B------:R-:W-:Y:S02]  /*c540*/  ISETP.GE.AND P2, PT, R222, UR4, PT ;  /* 0x00000004de007c0c */ /* 0x000fe4000bf46270 */
[----:B0-----:R-:W-:-:S04]  /*c550*/  @!P1 LEA R64, P6, R225, R2, 0x2 ;  /* 0x00000002e1409211 */ /* 0x001fc800078c10ff */
[----:B------:R-:W-:Y:S02]  /*c560*/  @!P1 LEA.HI.X R65, R225, R3, R91, 0x2, P6 ;  /* 0x00000003e1419211 */ /* 0x000fe400030f145b */
[----:B------:R-:W-:-:S03]  /*c570*/  @!P4 LEA R68, P6, R224, R2, 0x2 ;  /* 0x00000002e044c211 */ /* 0x000fc600078c10ff */
[----:B------:R0:W-:Y:S01]  /*c580*/  @!P1 ST.E.64 desc[UR52][R64.64], R60 ;  /* 0x0000003c40009985 */ /* 0x0001e2000c101b34 */
[-C--:B------:R-:W-:Y:S02]  /*c590*/  @!P4 LEA.HI.X R69, R224, R3.reuse, R90, 0x2, P6 ;  /* 0x00000003e045c211 */ /* 0x080fe400030f145a */
[CC--:B------:R-:W-:Y:S02]  /*c5a0*/  @!P3 LEA R70, P1, R223.reuse, R2.reuse, 0x2 ;  /* 0x00000002df46b211 */ /* 0x0c0fe400078210ff */
[-C--:B------:R-:W-:Y:S01]  /*c5b0*/  @!P2 LEA R74, P6, R222, R2.reuse, 0x2 ;  /* 0x00000002de4aa211 */ /* 0x080fe200078c10ff */
[----:B------:R2:W-:Y:S01]  /*c5c0*/  @!P4 ST.E.64 desc[UR52][R68.64], R58 ;  /* 0x0000003a4400c985 */ /* 0x0005e2000c101b34 */
[----:B------:R-:W-:Y:S02]  /*c5d0*/  @!P3 LEA.HI.X R71, R223, R3, R89, 0x2, P1 ;  /* 0x00000003df47b211 */ /* 0x000fe400008f1459 */
[----:B------:R-:W-:Y:S02]  /*c5e0*/  ISETP.GE.AND P4, PT, R220, UR4, PT ;  /* 0x00000004dc007c0c */ /* 0x000fe4000bf86270 */
[----:B------:R-:W-:Y:S01]  /*c5f0*/  ISETP.GE.AND P1, PT, R219, UR4, PT ;  /* 0x00000004db007c0c */ /* 0x000fe2000bf26270 */
[----:B------:R3:W-:Y:S01]  /*c600*/  @!P3 ST.E.64 desc[UR52][R70.64], R52 ;  /* 0x000000344600b985 */ /* 0x0007e2000c101b34 */
[----:B-1----:R-:W-:-:S02]  /*c610*/  @!P5 LEA R66, P3, R221, R2, 0x2 ;  /* 0x00000002dd42d211 */ /* 0x002fc400078610ff */
[-C--:B------:R-:W-:Y:S02]  /*c620*/  @!P2 LEA.HI.X R75, R222, R3.reuse, R88, 0x2, P6 ;  /* 0x00000003de4ba211 */ /* 0x080fe400030f1458 */
[----:B------:R-:W-:Y:S02]  /*c630*/  @!P5 LEA.HI.X R67, R221, R3, R87, 0x2, P3 ;  /* 0x00000003dd43d211 */ /* 0x000fe400018f1457 */
[----:B------:R-:W-:Y:S01]  /*c640*/  ISETP.GE.AND P6, PT, R218, UR4, PT ;  /* 0x00000004da007c0c */ /* 0x000fe2000bfc6270 */
[----:B------:R1:W-:Y:S01]  /*c650*/  @!P2 ST.E.64 desc[UR52][R74.64], R50 ;  /* 0x000000324a00a985 */ /* 0x0003e2000c101b34 */
[----:B------:R-:W-:Y:S02]  /*c660*/  ISETP.GE.AND P3, PT, R217, UR4, PT ;  /* 0x00000004d9007c0c */ /* 0x000fe4000bf66270 */
[-C--:B0-----:R-:W-:Y:S01]  /*c670*/  @!P4 LEA R60, P2, R220, R2.reuse, 0x2 ;  /* 0x00000002dc3cc211 */ /* 0x081fe200078410ff */
[----:B------:R0:W-:Y:S01]  /*c680*/  @!P5 ST.E.64 desc[UR52][R66.64], R44 ;  /* 0x0000002c4200d985 */ /* 0x0001e2000c101b34 */
[----:B--2---:R-:W-:-:S02]  /*c690*/  @!P1 LEA R58, P5, R219, R2, 0x2 ;  /* 0x00000002db3a9211 */ /* 0x004fc400078a10ff */
[-C--:B------:R-:W-:Y:S02]  /*c6a0*/  @!P4 LEA.HI.X R61, R220, R3.reuse, R86, 0x2, P2 ;  /* 0x00000003dc3dc211 */ /* 0x080fe400010f1456 */
[----:B------:R-:W-:Y:S02]  /*c6b0*/  @!P1 LEA.HI.X R59, R219, R3, R85, 0x2, P5 ;  /* 0x00000003db3b9211 */ /* 0x000fe400028f1455 */
[----:B------:R-:W-:Y:S01]  /*c6c0*/  ISETP.GE.AND P2, PT, R216, UR4, PT ;  /* 0x00000004d8007c0c */ /* 0x000fe2000bf46270 */
[----:B------:R2:W-:Y:S01]  /*c6d0*/  @!P4 ST.E.64 desc[UR52][R60.64], R42 ;  /* 0x0000002a3c00c985 */ /* 0x0005e2000c101b34 */
[----:B------:R-:W-:Y:S02]  /*c6e0*/  ISETP.GE.AND P4, PT, R23, UR4, PT ;  /* 0x0000000417007c0c */ /* 0x000fe4000bf86270 */
[-C--:B---3--:R-:W-:Y:S01]  /*c6f0*/  @!P6 LEA R52, P5, R218, R2.reuse, 0x2 ;  /* 0x00000002da34e211 */ /* 0x088fe200078a10ff */
[----:B------:R3:W-:Y:S01]  /*c700*/  @!P1 ST.E.64 desc[UR52][R58.64], R36 ;  /* 0x000000243a009985 */ /* 0x0007e2000c101b34 */
[----:B-1----:R-:W-:-:S02]  /*c710*/  @!P3 LEA R50, P1, R217, R2, 0x2 ;  /* 0x00000002d932b211 */ /* 0x002fc400078210ff */
[-C--:B------:R-:W-:Y:S02]  /*c720*/  @!P6 LEA.HI.X R53, R218, R3.reuse, R84, 0x2, P5 ;  /* 0x00000003da35e211 */ /* 0x080fe400028f1454 */
[----:B------:R-:W-:Y:S02]  /*c730*/  @!P3 LEA.HI.X R51, R217, R3, R79, 0x2, P1 ;  /* 0x00000003d933b211 */ /* 0x000fe400008f144f */
[----:B------:R-:W-:Y:S01]  /*c740*/  ISETP.GE.AND P1, PT, R22, UR4, PT ;  /* 0x0000000416007c0c */ /* 0x000fe2000bf26270 */
[----:B------:R1:W-:Y:S01]  /*c750*/  @!P6 ST.E.64 desc[UR52][R52.64], R34 ;  /* 0x000000223400e985 */ /* 0x0003e2000c101b34 */
[-C--:B0-----:R-:W-:Y:S02]  /*c760*/  @!P2 LEA R44, P5, R216, R2.reuse, 0x2 ;  /* 0x00000002d82ca211 */ /* 0x081fe400078a10ff */
[----:B--2---:R-:W-:Y:S01]  /*c770*/  @!P4 LEA R42, P6, R23, R2, 0x2 ;  /* 0x00000002172ac211 */ /* 0x004fe200078c10ff */
[----:B------:R0:W-:Y:S01]  /*c780*/  @!P3 ST.E.64 desc[UR52][R50.64], R28 ;  /* 0x0000001c3200b985 */ /* 0x0001e2000c101b34 */
[----:B------:R-:W-:-:S02]  /*c790*/  ISETP.GE.AND P3, PT, R19, UR4, PT ;  /* 0x0000000413007c0c */ /* 0x000fc4000bf66270 */
[-C--:B------:R-:W-:Y:S02]  /*c7a0*/  @!P2 LEA.HI.X R45, R216, R3.reuse, R78, 0x2, P5 ;  /* 0x00000003d82da211 */ /* 0x080fe400028f144e */
[----:B------:R-:W-:-:S03]  /*c7b0*/  @!P4 LEA.HI.X R43, R23, R3, R77, 0x2, P6 ;  /* 0x00000003172bc211 */ /* 0x000fc600030f144d */
[----:B------:R2:W-:Y:S01]  /*c7c0*/  @!P2 ST.E.64 desc[UR52][R44.64], R26 ;  /* 0x0000001a2c00a985 */ /* 0x0005e2000c101b34 */
[-C--:B---3--:R-:W-:Y:S01]  /*c7d0*/  @!P1 LEA R36, P2, R22, R2.reuse, 0x2 ;  /* 0x0000000216249211 */ /* 0x088fe200078410ff */
[----:B-1----:R-:W-:Y:S02]  /*c7e0*/  VIADD R53, R16, 0xe8 ;  /* 0x000000e810357836 */ /* 0x002fe40000000000 */
[----:B------:R1:W-:Y:S01]  /*c7f0*/  @!P4 ST.E.64 desc[UR52][R42.64], R14 ;  /* 0x0000000e2a00c985 */ /* 0x0003e2000c101b34 */
[----:B------:R-:W-:Y:S01]  /*c800*/  ISETP.GE.AND P4, PT, R18, UR4, PT ;  /* 0x0000000412007c0c */ /* 0x000fe2000bf86270 */
[----:B0-----:R-:W-:Y:S01]  /*c810*/  VIADD R29, R16, 0xf0 ;  /* 0x000000f0101d7836 */ /* 0x001fe20000000000 */
[-C--:B------:R-:W-:Y:S02]  /*c820*/  @!P1 LEA.HI.X R37, R22, R3.reuse, R76, 0x2, P2 ;  /* 0x0000000316259211 */ /* 0x080fe400010f144c */
[----:B------:R-:W-:Y:S02]  /*c830*/  @!P3 LEA R34, P5, R19, R2, 0x2 ;  /* 0x000000021322b211 */ /* 0x000fe400078a10ff */
[----:B------:R-:W-:Y:S01]  /*c840*/  ISETP.GE.AND P2, PT, R17, UR4, PT ;  /* 0x0000000411007c0c */ /* 0x000fe2000bf46270 */
[----:B------:R0:W-:Y:S01]  /*c850*/  @!P1 ST.E.64 desc[UR52][R36.64], R12 ;  /* 0x0000000c24009985 */ /* 0x0001e2000c101b34 */
[----:B------:R-:W-:-:S02]  /*c860*/  @!P3 LEA.HI.X R35, R19, R3, R73, 0x2, P5 ;  /* 0x000000031323b211 */ /* 0x000fc400028f1449 */
[----:B------:R-:W-:Y:S02]  /*c870*/  ISETP.GE.AND P1, PT, R53, UR4, PT ;  /* 0x0000000435007c0c */ /* 0x000fe4000bf26270 */
[----:B--2---:R-:W-:Y:S01]  /*c880*/  SHF.R.S32.HI R27, RZ, 0x1f, R17 ;  /* 0x0000001fff1b7819 */ /* 0x004fe20000011411 */
[----:B------:R2:W-:Y:S01]  /*c890*/  @!P3 ST.E.64 desc[UR52][R34.64], R6 ;  /* 0x000000062200b985 */ /* 0x0005e2000c101b34 */
[----:B-1----:R-:W-:Y:S01]  /*c8a0*/  SHF.R.S32.HI R15, RZ, 0x1f, R18 ;  /* 0x0000001fff0f7819 */ /* 0x002fe20000011412 */
[----:B------:R-:W-:Y:S01]  /*c8b0*/  VIADD R43, R16, 0xf8 ;  /* 0x000000f8102b7836 */ /* 0x000fe20000000000 */
[-C--:B------:R-:W-:Y:S02]  /*c8c0*/  @!P4 LEA R14, P6, R18, R2.reuse, 0x2 ;  /* 0x00000002120ec211 */ /* 0x080fe400078c10ff */
[----:B------:R-:W-:Y:S02]  /*c8d0*/  ISETP.GE.AND P3, PT, R29, UR4, PT ;  /* 0x000000041d007c0c */ /* 0x000fe4000bf66270 */
[----:B------:R-:W-:-:S02]  /*c8e0*/  @!P2 LEA R26, P5, R17, R2, 0x2 ;  /* 0x00000002111aa211 */ /* 0x000fc400078a10ff */
[-C--:B------:R-:W-:Y:S02]  /*c8f0*/  @!P4 LEA.HI.X R15, R18, R3.reuse, R15, 0x2, P6 ;  /* 0x00000003120fc211 */ /* 0x080fe400030f140f */
[----:B------:R-:W-:Y:S02]  /*c900*/  ISETP.GE.AND P6, PT, R43, UR4, PT ;  /* 0x000000042b007c0c */ /* 0x000fe4000bfc6270 */
[----:B------:R-:W-:Y:S01]  /*c910*/  @!P2 LEA.HI.X R27, R17, R3, R27, 0x2, P5 ;  /* 0x00000003111ba211 */ /* 0x000fe200028f141b */
[----:B------:R1:W-:Y:S01]  /*c920*/  @!P4 ST.E.64 desc[UR52][R14.64], R4 ;  /* 0x000000040e00c985 */ /* 0x0003e2000c101b34 */
[----:B0-----:R-:W-:Y:S02]  /*c930*/  SHF.R.S32.HI R12, RZ, 0x1f, R53 ;  /* 0x0000001fff0c7819 */ /* 0x001fe40000011435 */
[----:B--2---:R-:W-:Y:S01]  /*c940*/  @!P1 LEA R6, P5, R53, R2, 0x2 ;  /* 0x0000000235069211 */ /* 0x004fe200078a10ff */
[----:B------:R1:W-:Y:S01]  /*c950*/  @!P2 ST.E.64 desc[UR52][R26.64], R152 ;  /* 0x000000981a00a985 */ /* 0x0003e2000c101b34 */
[----:B------:R-:W-:-:S02]  /*c960*/  SHF.R.S32.HI R13, RZ, 0x1f, R29 ;  /* 0x0000001fff0d7819 */ /* 0x000fc4000001141d */
[-C--:B------:R-:W-:Y:S02]  /*c970*/  @!P1 LEA.HI.X R7, R53, R3.reuse, R12, 0x2, P5 ;  /* 0x0000000335079211 */ /* 0x080fe400028f140c */
[CC--:B------:R-:W-:Y:S02]  /*c980*/  @!P3 LEA R12, P5, R29.reuse, R2.reuse, 0x2 ;  /* 0x000000021d0cb211 */ /* 0x0c0fe400078a10ff */
[----:B------:R-:W-:Y:S01]  /*c990*/  SHF.R.S32.HI R28, RZ, 0x1f, R43 ;  /* 0x0000001fff1c7819 */ /* 0x000fe2000001142b */
[----:B------:R1:W-:Y:S01]  /*c9a0*/  @!P1 ST.E.64 desc[UR52][R6.64], R150 ;  /* 0x0000009606009985 */ /* 0x0003e2000c101b34 */
[----:B------:R-:W-:Y:S02]  /*c9b0*/  @!P3 LEA.HI.X R13, R29, R3, R13, 0x2, P5 ;  /* 0x000000031d0db211 */ /* 0x000fe400028f140d */
[----:B------:R-:W-:-:S03]  /*c9c0*/  @!P6 LEA R2, P5, R43, R2, 0x2 ;  /* 0x000000022b02e211 */ /* 0x000fc600078a10ff */
[----:B------:R1:W-:Y:S01]  /*c9d0*/  @!P3 ST.E.64 desc[UR52][R12.64], R158 ;  /* 0x0000009e0c00b985 */ /* 0x0003e2000c101b34 */
[----:B------:R-:W-:-:S05]  /*c9e0*/  @!P6 LEA.HI.X R3, R43, R3, R28, 0x2, P5 ;  /* 0x000000032b03e211 */ /* 0x000fca00028f141c */
[----:B------:R1:W-:Y:S04]  /*c9f0*/  @!P6 ST.E.64 desc[UR52][R2.64], R160 ;  /* 0x000000a00200e985 */ /* 0x0003e8000c101b34 */
.L_x_250:
[----:B------:R-:W-:Y:S05]  /*ca00*/  BSYNC B1 ;  /* 0x0000000000017941 */ /* 0x000fea0003800000 */
.L_x_249:
[----:B-1----:R0:W1:Y:S04]  /*ca10*/  SHFL.IDX PT, R3, R72, 0x1, 0x1c1f ;  /* 0x003c1f0048037f89 */ /* 0x00206800000e0000 */
[----:B------:R0:W2:Y:S01]  /*ca20*/  SHFL.IDX PT, R2, R0, 0x1, 0x1c1f ;  /* 0x003c1f0000027f89 */ /* 0x0000a200000e0000 */
[----:B------:R-:W-:Y:S05]  /*ca30*/  @P0 BRA `(.L_x_248) ;  /* 0x0000001400f80947 */ /* 0x000fea0003800000 */
[----:B------:R-:W-:Y:S01]  /*ca40*/  ULDC UR4, c[0x0][0xac8] ;  /* 0x0002b20000047ab9 */ /* 0x000fe20000000800 */
[----:B------:R-:W-:Y:S01]  /*ca50*/  VIADD R35, R16, 0xe8 ;  /* 0x000000e810237836 */ /* 0x000fe20000000000 */
[----:B------:R-:W-:Y:S02]  /*ca60*/  ISETP.GE.AND P4, PT, R182, UR4, PT ;  /* 0x00000004b6007c0c */ /* 0x000fe4000bf86270 */
[----:B------:R-:W-:Y:S02]  /*ca70*/  ISETP.GE.AND P6, PT, R16, UR4, PT ;  /* 0x0000000410007c0c */ /* 0x000fe4000bfc6270 */
[----:B------:R-:W-:Y:S02]  /*ca80*/  ISETP.GE.AND P0, PT, R180, UR4, PT ;  /* 0x00000004b4007c0c */ /* 0x000fe4000bf06270 */
[----:B------:R-:W-:Y:S02]  /*ca90*/  ISETP.GE.AND P2, PT, R178, UR4, PT ;  /* 0x00000004b2007c0c */ /* 0x000fe4000bf46270 */
[----:B------:R-:W-:-:S02]  /*caa0*/  ISETP.GE.AND P1, PT, R176, UR4, PT ;  /* 0x00000004b0007c0c */ /* 0x000fc4000bf26270 */
[----:B0-----:R-:W-:-:S03]  /*cab0*/  SHF.R.S32.HI R0, RZ, 0x1f, R35 ;  /* 0x0000001fff007819 */ /* 0x001fc60000011423 */
[-C--:B--2---:R-:W-:Y:S02]  /*cac0*/  @!P4 LEA R6, P3, R182, R2.reuse, 0x2 ;  /* 0x00000002b606c211 */ /* 0x084fe400078610ff */
[----:B-1----:R-:W-:Y:S02]  /*cad0*/  @!P6 IMAD.WIDE R4, R16, 0x4, R2 ;  /* 0x000000041004e825 */ /* 0x002fe400078e0202 */
[----:B------:R-:W-:Y:S02]  /*cae0*/  @!P4 LEA.HI.X R7, R182, R3, R183, 0x2, P3 ;  /* 0x00000003b607c211 */ /* 0x000fe400018f14b7 */
[----:B------:R-:W-:Y:S01]  /*caf0*/  ISETP.GE.AND P3, PT, R174, UR4, PT ;  /* 0x00000004ae007c0c */ /* 0x000fe2000bf66270 */
[----:B------:R0:W-:Y:S01]  /*cb00*/  @!P6 ST.E.64 desc[UR52][R4.64], R136 ;  /* 0x000000880400e985 */ /* 0x0001e2000c101b34 */
[-C--:B------:R-:W-:Y:S02]  /*cb10*/  @!P0 LEA R12, P5, R180, R2.reuse, 0x2 ;  /* 0x00000002b40c8211 */ /* 0x080fe400078a10ff */
[----:B------:R-:W-:Y:S01]  /*cb20*/  @!P1 LEA R26, P6, R176, R2, 0x2 ;  /* 0x00000002b01a9211 */ /* 0x000fe200078c10ff */
[----:B------:R1:W-:Y:S01]  /*cb30*/  @!P4 ST.E.64 desc[UR52][R6.64], R134 ;  /* 0x000000860600c985 */ /* 0x0003e2000c101b34 */
[----:B------:R-:W-:-:S02]  /*cb40*/  ISETP.GE.AND P4, PT, R172, UR4, PT ;  /* 0x00000004ac007c0c */ /* 0x000fc4000bf86270 */
[-C--:B------:R-:W-:Y:S02]  /*cb50*/  @!P0 LEA.HI.X R13, R180, R3.reuse, R181, 0x2, P5 ;  /* 0x00000003b40d8211 */ /* 0x080fe400028f14b5 */
[-C--:B------:R-:W-:Y:S02]  /*cb60*/  @!P2 LEA R14, P5, R178, R2.reuse, 0x2 ;  /* 0x00000002b20ea211 */ /* 0x080fe400078a10ff */
[-C--:B------:R-:W-:Y:S01]  /*cb70*/  @!P1 LEA.HI.X R27, R176, R3.reuse, R177, 0x2, P6 ;  /* 0x00000003b01b9211 */ /* 0x080fe200030f14b1 */
[----:B------:R2:W-:Y:S01]  /*cb80*/  @!P0 ST.E.64 desc[UR52][R12.64], R128 ;  /* 0x000000800c008985 */ /* 0x0005e2000c101b34 */
[----:B------:R-:W-:Y:S02]  /*cb90*/  @!P2 LEA.HI.X R15, R178, R3, R179, 0x2, P5 ;  /* 0x00000003b20fa211 */ /* 0x000fe400028f14b3 */
[----:B------:R-:W-:Y:S02]  /*cba0*/  ISETP.GE.AND P0, PT, R170, UR4, PT ;  /* 0x00000004aa007c0c */ /* 0x000fe4000bf06270 */
[----:B------:R-:W-:Y:S01]  /*cbb0*/  @!P3 LEA R28, P5, R174, R2, 0x2 ;  /* 0x00000002ae1cb211 */ /* 0x000fe200078a10ff */
[----:B------:R3:W-:Y:S01]  /*cbc0*/  @!P2 ST.E.64 desc[UR52][R14.64], R126 ;  /* 0x0000007e0e00a985 */ /* 0x0007e2000c101b34 */
[----:B------:R-:W-:-:S02]  /*cbd0*/  ISETP.GE.AND P2, PT, R168, UR4, PT ;  /* 0x00000004a8007c0c */ /* 0x000fc4000bf46270 */
[-C--:B------:R-:W-:Y:S01]  /*cbe0*/  @!P3 LEA.HI.X R29, R174, R3.reuse, R175, 0x2, P5 ;  /* 0x00000003ae1db211 */ /* 0x080fe200028f14af */
[----:B------:R4:W-:Y:S01]  /*cbf0*/  @!P1 ST.E.64 desc[UR52][R26.64], R120 ;  /* 0x000000781a009985 */ /* 0x0009e2000c101b34 */
[-C--:B0-----:R-:W-:Y:S02]  /*cc00*/  @!P4 LEA R4, P5, R172, R2.reuse, 0x2 ;  /* 0x00000002ac04c211 */ /* 0x081fe400078a10ff */
[----:B------:R-:W-:Y:S01]  /*cc10*/  ISETP.GE.AND P1, PT, R166, UR4, PT ;  /* 0x00000004a6007c0c */ /* 0x000fe2000bf26270 */
[----:B------:R0:W-:Y:S01]  /*cc20*/  @!P3 ST.E.64 desc[UR52][R28.64], R118 ;  /* 0x000000761c00b985 */ /* 0x0001e2000c101b34 */
[----:B------:R-:W-:Y:S02]  /*cc30*/  @!P4 LEA.HI.X R5, R172, R3, R173, 0x2, P5 ;  /* 0x00000003ac05c211 */ /* 0x000fe400028f14ad */
[----:B-1----:R-:W-:Y:S02]  /*cc40*/  @!P0 LEA R6, P6, R170, R2, 0x2 ;  /* 0x00000002aa068211 */ /* 0x002fe400078c10ff */
[----:B------:R-:W-:Y:S01]  /*cc50*/  ISETP.GE.AND P3, PT, R229, UR4, PT ;  /* 0x00000004e5007c0c */ /* 0x000fe2000bf66270 */
[----:B------:R1:W-:Y:S01]  /*cc60*/  @!P4 ST.E.64 desc[UR52][R4.64], R112 ;  /* 0x000000700400c985 */ /* 0x0003e2000c101b34 */
[----:B------:R-:W-:-:S02]  /*cc70*/  ISETP.GE.AND P4, PT, R228, UR4, PT ;  /* 0x00000004e4007c0c */ /* 0x000fc4000bf86270 */
[----:B------:R-:W-:Y:S02]  /*cc80*/  @!P0 LEA.HI.X R7, R170, R3, R171, 0x2, P6 ;  /* 0x00000003aa078211 */ /* 0x000fe400030f14ab */
[----:B--2---:R-:W-:-:S03]  /*cc90*/  @!P2 LEA R12, P5, R168, R2, 0x2 ;  /* 0x00000002a80ca211 */ /* 0x004fc600078a10ff */
[----:B------:R2:W-:Y:S01]  /*cca0*/  @!P0 ST.E.64 desc[UR52][R6.64], R110 ;  /* 0x0000006e06008985 */ /* 0x0005e2000c101b34 */
[-C--:B------:R-:W-:Y:S02]  /*ccb0*/  @!P2 LEA.HI.X R13, R168, R3.reuse, R169, 0x2, P5 ;  /* 0x00000003a80da211 */ /* 0x080fe400028f14a9 */
[CC--:B---3--:R-:W-:Y:S02]  /*ccc0*/  @!P1 LEA R14, P0, R166.reuse, R2.reuse, 0x2 ;  /* 0x00000002a60e9211 */ /* 0x0c8fe400078010ff */
[-C--:B----4-:R-:W-:Y:S01]  /*ccd0*/  @!P3 LEA R26, P6, R229, R2.reuse, 0x2 ;  /* 0x00000002e51ab211 */ /* 0x090fe200078c10ff */
[----:B------:R3:W-:Y:S01]  /*cce0*/  @!P2 ST.E.64 desc[UR52][R12.64], R104 ;  /* 0x000000680c00a985 */ /* 0x0007e2000c101b34 */
[-C--:B------:R-:W-:Y:S02]  /*ccf0*/  @!P1 LEA.HI.X R15, R166, R3.reuse, R167, 0x2, P0 ;  /* 0x00000003a60f9211 */ /* 0x080fe400000f14a7 */
[----:B------:R-:W-:Y:S02]  /*cd00*/  ISETP.GE.AND P2, PT, R227, UR4, PT ;  /* 0x00000004e3007c0c */ /* 0x000fe4000bf46270 */
[----:B0-----:R-:W-:Y:S01]  /*cd10*/  @!P4 LEA R28, P5, R228, R2, 0x2 ;  /* 0x00000002e41cc211 */ /* 0x001fe200078a10ff */
[----:B------:R0:W-:Y:S01]  /*cd20*/  @!P1 ST.E.64 desc[UR52][R14.64], R102 ;  /* 0x000000660e009985 */ /* 0x0001e2000c101b34 */
[----:B------:R-:W-:-:S02]  /*cd30*/  @!P3 LEA.HI.X R27, R229, R3, R165, 0x2, P6 ;  /* 0x00000003e51bb211 */ /* 0x000fc400030f14a5 */
[----:B------:R-:W-:Y:S02]  /*cd40*/  @!P4 LEA.HI.X R29, R228, R3, R164, 0x2, P5 ;  /* 0x00000003e41dc211 */ /* 0x000fe400028f14a4 */
[----:B------:R-:W-:Y:S01]  /*cd50*/  ISETP.GE.AND P0, PT, R226, UR4, PT ;  /* 0x00000004e2007c0c */ /* 0x000fe2000bf06270 */
[----:B------:R4:W-:Y:S01]  /*cd60*/  @!P3 ST.E.64 desc[UR52][R26.64], R96 ;  /* 0x000000601a00b985 */ /* 0x0009e2000c101b34 */
[----:B------:R-:W-:-:S03]  /*cd70*/  ISETP.GE.AND P1, PT, R225, UR4, PT ;  /* 0x00000004e1007c0c */ /* 0x000fc6000bf26270 */
[----:B------:R5:W-:Y:S01]  /*cd80*/  @!P4 ST.E.64 desc[UR52][R28.64], R94 ;  /* 0x0000005e1c00c985 */ /* 0x000be2000c101b34 */
[----:B------:R-:W-:Y:S02]  /*cd90*/  ISETP.GE.AND P4, PT, R224, UR4, PT ;  /* 0x00000004e0007c0c */ /* 0x000fe4000bf86270 */
[----:B-1----:R-:W-:-:S04]  /*cda0*/  @!P2 LEA R4, P3, R227, R2, 0x2 ;  /* 0x00000002e304a211 */ /* 0x002fc800078610ff */
[-C--:B------:R-:W-:Y:S02]  /*cdb0*/  @!P2 LEA.HI.X R5, R227, R3.reuse, R163, 0x2, P3 ;  /* 0x00000003e305a211 */ /* 0x080fe400018f14a3 */
[CC--:B--2---:R-:W-:Y:S02]  /*cdc0*/  @!P0 LEA R6, P6, R226.reuse, R2.reuse, 0x2 ;  /* 0x00000002e2068211 */ /* 0x0c4fe400078c10ff */
[----:B---3--:R-:W-:Y:S01]  /*cdd0*/  @!P1 LEA R12, P5, R225, R2, 0x2 ;  /* 0x00000002e10c9211 */ /* 0x008fe200078a10ff */
[----:B------:R1:W-:Y:S01]  /*cde0*/  @!P2 ST.E.64 desc[UR52][R4.64], R80 ;  /* 0x000000500400a985 */ /* 0x0003e2000c101b34 */
[----:B------:R-:W-:Y:S02]  /*cdf0*/  ISETP.GE.AND P3, PT, R223, UR4, PT ;  /* 0x00000004df007c0c */ /* 0x000fe4000bf66270 */
[-C--:B------:R-:W-:Y:S02]  /*ce00*/  @!P0 LEA.HI.X R7, R226, R3.reuse, R162, 0x2, P6 ;  /* 0x00000003e2078211 */ /* 0x080fe400030f14a2 */
[----:B------:R-:W-:-:S02]  /*ce10*/  @!P1 LEA.HI.X R13, R225, R3, R91, 0x2, P5 ;  /* 0x00000003e10d9211 */ /* 0x000fc400028f145b */
[----:B------:R-:W-:Y:S01]  /*ce20*/  ISETP.GE.AND P2, PT, R222, UR4, PT ;  /* 0x00000004de007c0c */ /* 0x000fe2000bf46270 */
[----:B------:R2:W-:Y:S01]  /*ce30*/  @!P0 ST.E.64 desc[UR52][R6.64], R62 ;  /* 0x0000003e06008985 */ /* 0x0005e2000c101b34 */
[CC--:B0-----:R-:W-:Y:S02]  /*ce40*/  @!P4 LEA R14, P5, R224.reuse, R2.reuse, 0x2 ;  /* 0x00000002e00ec211 */ /* 0x0c1fe400078a10ff */
[----:B------:R-:W-:Y:S01]  /*ce50*/  ISETP.GE.AND P0, PT, R221, UR4, PT ;  /* 0x00000004dd007c0c */ /* 0x000fe2000bf06270 */
[----:B------:R0:W-:Y:S01]  /*ce60*/  @!P1 ST.E.64 desc[UR52][R12.64], R56 ;  /* 0x000000380c009985 */ /* 0x0001e2000c101b34 */
[----:B------:R-:W-:Y:S02]  /*ce70*/  @!P4 LEA.HI.X R15, R224, R3, R90, 0x2, P5 ;  /* 0x00000003e00fc211 */ /* 0x000fe400028f145a */
[----:B------:R-:W-:Y:S02]  /*ce80*/  ISETP.GE.AND P1, PT, R220, UR4, PT ;  /* 0x00000004dc007c0c */ /* 0x000fe4000bf26270 */
[----:B----4-:R-:W-:Y:S01]  /*ce90*/  @!P3 LEA R26, P6, R223, R2, 0x2 ;  /* 0x00000002df1ab211 */ /* 0x010fe200078c10ff */
[----:B------:R3:W-:Y:S01]  /*cea0*/  @!P4 ST.E.64 desc[UR52][R14.64], R54 ;  /* 0x000000360e00c985 */ /* 0x0007e2000c101b34 */
[----:B------:R-:W-:-:S02]  /*ceb0*/  ISETP.GE.AND P4, PT, R219, UR4, PT ;  /* 0x00000004db007c0c */ /* 0x000fc4000bf86270 */
[CC--:B-----5:R-:W-:Y:S02]  /*cec0*/  @!P2 LEA R28, P5, R222.reuse, R2.reuse, 0x2 ;  /* 0x00000002de1ca211 */ /* 0x0e0fe400078a10ff */
[-C--:B------:R-:W-:Y:S02]  /*ced0*/  @!P3 LEA.HI.X R27, R223, R3.reuse, R89, 0x2, P6 ;  /* 0x00000003df1bb211 */ /* 0x080fe400030f1459 */
[-C--:B------:R-:W-:Y:S02]  /*cee0*/  @!P2 LEA.HI.X R29, R222, R3.reuse, R88, 0x2, P5 ;  /* 0x00000003de1da211 */ /* 0x080fe400028f1458 */
[CC--:B-1----:R-:W-:Y:S01]  /*cef0*/  @!P0 LEA R4, P5, R221.reuse, R2.reuse, 0x2 ;  /* 0x00000002dd048211 */ /* 0x0c2fe200078a10ff */
[----:B------:R1:W-:Y:S01]  /*cf00*/  @!P3 ST.E.64 desc[UR52][R26.64], R48 ;  /* 0x000000301a00b985 */ /* 0x0003e2000c101b34 */
[----:B------:R-:W-:Y:S02]  /*cf10*/  ISETP.GE.AND P3, PT, R218, UR4, PT ;  /* 0x00000004da007c0c */ /* 0x000fe4000bf66270 */
[----:B--2---:R-:W-:Y:S01]  /*cf20*/  @!P1 LEA R6, P6, R220, R2, 0x2 ;  /* 0x00000002dc069211 */ /* 0x004fe200078c10ff */
[----:B------:R2:W-:Y:S01]  /*cf30*/  @!P2 ST.E.64 desc[UR52][R28.64], R46 ;  /* 0x0000002e1c00a985 */ /* 0x0005e2000c101b34 */
[----:B------:R-:W-:-:S02]  /*cf40*/  @!P0 LEA.HI.X R5, R221, R3, R87, 0x2, P5 ;  /* 0x00000003dd058211 */ /* 0x000fc400028f1457 */
[----:B------:R-:W-:Y:S02]  /*cf50*/  ISETP.GE.AND P2, PT, R217, UR4, PT ;  /* 0x00000004d9007c0c */ /* 0x000fe4000bf46270 */
[CC--:B0-----:R-:W-:Y:S01]  /*cf60*/  @!P4 LEA R12, P5, R219.reuse, R2.reuse, 0x2 ;  /* 0x00000002db0cc211 */ /* 0x0c1fe200078a10ff */
[----:B------:R-:W-:Y:S01]  /*cf70*/  @!P0 ST.E.64 desc[UR52][R4.64], R40 ;  /* 0x0000002804008985 */ /* 0x000fe2000c101b34 */
[-C--:B------:R-:W-:Y:S02]  /*cf80*/  @!P1 LEA.HI.X R7, R220, R3.reuse, R86, 0x2, P6 ;  /* 0x00000003dc079211 */ /* 0x080fe400030f1456 */
[----:B------:R-:W-:Y:S02]  /*cf90*/  @!P4 LEA.HI.X R13, R219, R3, R85, 0x2, P5 ;  /* 0x00000003db0dc211 */ /* 0x000fe400028f1455 */
[----:B------:R-:W-:Y:S01]  /*cfa0*/  ISETP.GE.AND P0, PT, R216, UR4, PT ;  /* 0x00000004d8007c0c */ /* 0x000fe2000bf06270 */
[----:B------:R-:W-:Y:S01]  /*cfb0*/  @!P1 ST.E.64 desc[UR52][R6.64], R38 ;  /* 0x0000002606009985 */ /* 0x000fe2000c101b34 */
[----:B---3--:R-:W-:-:S03]  /*cfc0*/  @!P3 LEA R14, P1, R218, R2, 0x2 ;  /* 0x00000002da0eb211 */ /* 0x008fc600078210ff */
[----:B------:R0:W-:Y:S01]  /*cfd0*/  @!P4 ST.E.64 desc[UR52][R12.64], R32 ;  /* 0x000000200c00c985 */ /* 0x0001e2000c101b34 */
[----:B------:R-:W-:Y:S02]  /*cfe0*/  ISETP.GE.AND P4, PT, R23, UR4, PT ;  /* 0x0000000417007c0c */ /* 0x000fe4000bf86270 */
[CC--:B-1----:R-:W-:Y:S02]  /*cff0*/  @!P2 LEA R26, P5, R217.reuse, R2.reuse, 0x2 ;  /* 0x00000002d91aa211 */ /* 0x0c2fe400078a10ff */
[-C--:B------:R-:W-:Y:S02]  /*d000*/  @!P3 LEA.HI.X R15, R218, R3.reuse, R84, 0x2, P1 ;  /* 0x00000003da0fb211 */ /* 0x080fe400008f1454 */
[----:B------:R-:W-:Y:S02]  /*d010*/  ISETP.GE.AND P1, PT, R22, UR4, PT ;  /* 0x0000000416007c0c */ /* 0x000fe4000bf26270 */
[----:B------:R-:W-:Y:S01]  /*d020*/  @!P2 LEA.HI.X R27, R217, R3, R79, 0x2, P5 ;  /* 0x00000003d91ba211 */ /* 0x000fe200028f144f */
[----:B------:R1:W-:Y:S01]  /*d030*/  @!P3 ST.E.64 desc[UR52][R14.64], R30 ;  /* 0x0000001e0e00b985 */ /* 0x0003e2000c101b34 */
[----:B--2---:R-:W-:-:S03]  /*d040*/  @!P0 LEA R28, P6, R216, R2, 0x2 ;  /* 0x00000002d81c8211 */ /* 0x004fc600078c10ff */
[----:B------:R-:W-:Y:S01]  /*d050*/  @!P2 ST.E.64 desc[UR52][R26.64], R24 ;  /* 0x000000181a00a985 */ /* 0x000fe2000c101b34 */
[----:B------:R-:W-:Y:S01]  /*d060*/  @!P0 LEA.HI.X R29, R216, R3, R78, 0x2, P6 ;  /* 0x00000003d81d8211 */ /* 0x000fe200030f144e */
[----:B0-----:R-:W-:Y:S01]  /*d070*/  VIADD R33, R16, 0xf0 ;  /* 0x000000f010217836 */ /* 0x001fe20000000000 */
[----:B------:R-:W-:-:S03]  /*d080*/  @!P4 LEA R4, P2, R23, R2, 0x2 ;  /* 0x000000021704c211 */ /* 0x000fc600078410ff */
[----:B------:R-:W-:Y:S01]  /*d090*/  @!P0 ST.E.64 desc[UR52][R28.64], R20 ;  /* 0x000000141c008985 */ /* 0x000fe2000c101b34 */
[-C--:B------:R-:W-:Y:S02]  /*d0a0*/  @!P4 LEA.HI.X R5, R23, R3.reuse, R77, 0x2, P2 ;  /* 0x000000031705c211 */ /* 0x080fe400010f144d */
[----:B------:R-:W-:Y:S02]  /*d0b0*/  ISETP.GE.AND P0, PT, R35, UR4, PT ;  /* 0x0000000423007c0c */ /* 0x000fe4000bf06270 */
[C---:B------:R-:W-:Y:S01]  /*d0c0*/  @!P1 LEA R6, P3, R22.reuse, R2, 0x2 ;  /* 0x0000000216069211 */ /* 0x040fe200078610ff */
[----:B------:R0:W-:Y:S01]  /*d0d0*/  @!P4 ST.E.64 desc[UR52][R4.64], R10 ;  /* 0x0000000a0400c985 */ /* 0x0001e2000c101b34 */
[----:B------:R-:W-:Y:S02]  /*d0e0*/  ISETP.GE.AND P2, PT, R19, UR4, PT ;  /* 0x0000000413007c0c */ /* 0x000fe4000bf46270 */
[----:B------:R-:W-:Y:S02]  /*d0f0*/  @!P1 LEA.HI.X R7, R22, R3, R76, 0x2, P3 ;  /* 0x0000000316079211 */ /* 0x000fe400018f144c */
[----:B------:R-:W-:-:S02]  /*d100*/  ISETP.GE.AND P3, PT, R33, UR4, PT ;  /* 0x0000000421007c0c */ /* 0x000fc4000bf66270 */
[----:B------:R-:W-:Y:S01]  /*d110*/  ISETP.GE.AND P4, PT, R18, UR4, PT ;  /* 0x0000000412007c0c */ /* 0x000fe2000bf86270 */
[----:B------:R2:W-:Y:S01]  /*d120*/  @!P1 ST.E.64 desc[UR52][R6.64], R8 ;  /* 0x0000000806009985 */ /* 0x0005e2000c101b34 */
[----:B------:R-:W-:Y:S02]  /*d130*/  ISETP.GE.AND P1, PT, R17, UR4, PT ;  /* 0x0000000411007c0c */ /* 0x000fe4000bf26270 */
[----:B-1----:R-:W-:-:S03]  /*d140*/  @!P0 LEA R14, P6, R35, R2, 0x2 ;  /* 0x00000002230e8211 */ /* 0x002fc600078c10ff */
[-C--:B------:R-:W-:Y:S02]  /*d150*/  @!P2 LEA R12, P5, R19, R2.reuse, 0x2 ;  /* 0x00000002130ca211 */ /* 0x080fe400078a10ff */
[-C--:B------:R-:W-:Y:S02]  /*d160*/  @!P0 LEA.HI.X R15, R35, R3.reuse, R0, 0x2, P6 ;  /* 0x00000003230f8211 */ /* 0x080fe400030f1400 */
[----:B------:R-:W-:Y:S02]  /*d170*/  @!P2 LEA.HI.X R13, R19, R3, R73, 0x2, P5 ;  /* 0x00000003130da211 */ /* 0x000fe400028f1449 */
[----:B------:R-:W-:Y:S02]  /*d180*/  SHF.R.S32.HI R0, RZ, 0x1f, R33 ;  /* 0x0000001fff007819 */ /* 0x000fe40000011421 */
[-C--:B0-----:R-:W-:Y:S01]  /*d190*/  @!P3 LEA R10, P6, R33, R2.reuse, 0x2 ;  /* 0x00000002210ab211 */ /* 0x081fe200078c10ff */
[----:B------:R0:W-:Y:S01]  /*d1a0*/  @!P2 ST.E.64 desc[UR52][R12.64], R148 ;  /* 0x000000940c00a985 */ /* 0x0001e2000c101b34 */
[----:B------:R-:W-:Y:S01]  /*d1b0*/  SHF.R.S32.HI R5, RZ, 0x1f, R18 ;  /* 0x0000001fff057819 */ /* 0x000fe20000011412 */
[----:B--2---:R-:W-:Y:S01]  /*d1c0*/  VIADD R9, R16, 0xf8 ;  /* 0x000000f810097836 */ /* 0x004fe20000000000 */
[----:B------:R-:W-:-:S02]  /*d1d0*/  @!P4 LEA R4, P5, R18, R2, 0x2 ;  /* 0x000000021204c211 */ /* 0x000fc400078a10ff */
[-C--:B------:R-:W-:Y:S02]  /*d1e0*/  @!P3 LEA.HI.X R11, R33, R3.reuse, R0, 0x2, P6 ;  /* 0x00000003210bb211 */ /* 0x080fe400030f1400 */
[-C--:B------:R-:W-:Y:S02]  /*d1f0*/  @!P4 LEA.HI.X R5, R18, R3.reuse, R5, 0x2, P5 ;  /* 0x000000031205c211 */ /* 0x080fe400028f1405 */
[----:B------:R-:W-:Y:S02]  /*d200*/  SHF.R.S32.HI R0, RZ, 0x1f, R17 ;  /* 0x0000001fff007819 */ /* 0x000fe40000011411 */
[C---:B------:R-:W-:Y:S01]  /*d210*/  @!P1 LEA R6, P5, R17.reuse, R2, 0x2 ;  /* 0x0000000211069211 */ /* 0x040fe200078a10ff */
[----:B------:R0:W-:Y:S03]  /*d220*/  @!P4 ST.E.64 desc[UR52][R4.64], R146 ;  /* 0x000000920400c985 */ /* 0x0001e6000c101b34 */
[----:B------:R-:W-:-:S05]  /*d230*/  @!P1 LEA.HI.X R7, R17, R3, R0, 0x2, P5 ;  /* 0x0000000311079211 */ /* 0x000fca00028f1400 */
[----:B------:R0:W-:Y:S04]  /*d240*/  @!P1 ST.E.64 desc[UR52][R6.64], R156 ;  /* 0x0000009c06009985 */ /* 0x0001e8000c101b34 */
[----:B------:R0:W-:Y:S01]  /*d250*/  @!P0 ST.E.64 desc[UR52][R14.64], R154 ;  /* 0x0000009a0e008985 */ /* 0x0001e2000c101b34 */
[----:B------:R-:W-:-:S03]  /*d260*/  ISETP.GE.AND P0, PT, R9, UR4, PT ;  /* 0x0000000409007c0c */ /* 0x000fc6000bf06270 */
[----:B------:R0:W-:Y:S10]  /*d270*/  @!P3 ST.E.64 desc[UR52][R10.64], R144 ;  /* 0x000000900a00b985 */ /* 0x0001f4000c101b34 */
[----:B------:R-:W-:Y:S05]  /*d280*/  @P0 BRA `(.L_x_248) ;  /* 0x0000000c00e40947 */ /* 0x000fea0003800000 */
[----:B------:R-:W-:Y:S02]  /*d290*/  LEA R2, P0, R9, R2, 0x2 ;  /* 0x0000000209027211 */ /* 0x000fe400078010ff */
[----:B------:R-:W-:-:S04]  /*d2a0*/  SHF.R.S32.HI R0, RZ, 0x1f, R9 ;  /* 0x0000001fff007819 */ /* 0x000fc80000011409 */
[----:B------:R-:W-:-:S05]  /*d2b0*/  LEA.HI.X R3, R9, R3, R0, 0x2, P0 ;  /* 0x0000000309037211 */ /* 0x000fca00000f1400 */
[----:B------:R1:W-:Y:S01]  /*d2c0*/  ST.E.64 desc[UR52][R2.64], R142 ;  /* 0x0000008e02007985 */ /* 0x0003e2000c101b34 */
[----:B------:R-:W-:Y:S05]  /*d2d0*/  BRA `(.L_x_248) ;  /* 0x0000000c00d07947 */ /* 0x000fea0003800000 */
.L_x_239:
[----:B------:R-:W-:Y:S02]  /*d2e0*/  ULDC.64 UR8, c[0x0][0xc00] ;  /* 0x0003000000087ab9 */ /* 0x000fe40000000a00 */
[----:B------:R-:W-:-:S04]  /*d2f0*/  UISETP.NE.U32.AND UP0, UPT, UR8, URZ, UPT ;  /* 0x0000003f0800728c */ /* 0x000fc8000bf05070 */
[----:B------:R-:W-:-:S03]  /*d300*/  UISETP.NE.AND.EX UP0, UPT, UR9, URZ, UPT, UP0 ;  /* 0x0000003f0900728c */ /* 0x000fc6000bf05300 */
[----:B------:R-:W-:Y:S02]  /*d310*/  ULDC.64 UR8, c[0x0][0xc00] ;  /* 0x0003000000087ab9 */ /* 0x000fe40000000a00 */
[----:B------:R-:W-:Y:S01]  /*d320*/  UIMAD.WIDE UR8, UR36, 0x4, UR8 ;  /* 0x00000004240878a5 */ /* 0x000fe2000f8e0208 */
[----:B------:R-:W-:-:S05]  /*d330*/  PLOP3.LUT P1, PT, PT, PT, UP0, 0x80, 0x0 ;  /* 0x000000000000781c */ /* 0x000fca0003f2f008 */
[----:B------:R-:W-:Y:S02]  /*d340*/  IMAD.U32 R2, RZ, RZ, UR8 ;  /* 0x00000008ff027e24 */ /* 0x000fe4000f8e00ff */
[----:B------:R-:W-:Y:S01]  /*d350*/  IMAD.U32 R3, RZ, RZ, UR9 ;  /* 0x00000009ff037e24 */ /* 0x000fe2000f8e00ff */
[----:B------:R-:W-:Y:S02]  /*d360*/  ULDC.64 UR8, c[0x0][0xc08] ;  /* 0x0003020000087ab9 */ /* 0x000fe40000000a00 */
[----:B------:R-:W-:-:S03]  /*d370*/  UISETP.NE.U32.AND UP1, UPT, UR8, URZ, UPT ;  /* 0x0000003f0800728c */ /* 0x000fc6000bf25070 */
[----:B------:R-:W2:Y:S01]  /*d380*/  @P1 LDG.E R6, desc[UR52][R2.64] ;  /* 0x0000003402061981 */ /* 0x000ea2000c1e1900 */
[----:B------:R-:W-:Y:S01]  /*d390*/  UISETP.NE.AND.EX UP1, UPT, UR9, URZ, UPT, UP1 ;  /* 0x0000003f0900728c */ /* 0x000fe2000bf25310 */
[----:B------:R-:W-:Y:S01]  /*d3a0*/  ULDC UR4, c[0x0][0xa88] ;  /* 0x0002a20000047ab9 */ /* 0x000fe20000000800 */
[----:B------:R-:W0:Y:S01]  /*d3b0*/  S2R R7, SR_TID.X ;  /* 0x0000000000077919 */ /* 0x000e220000002100 */
[----:B------:R-:W-:-:S03]  /*d3c0*/  IMAD.U32 R0, RZ, RZ, UR4 ;  /* 0x00000004ff007e24 */ /* 0x000fc6000f8e00ff */
[----:B------:R-:W-:-:S05]  /*d3d0*/  PLOP3.LUT P2, PT, PT, PT, UP1, 0x80, 0x0 ;  /* 0x000000000000781c */ /* 0x000fca0003f4f018 */
[----:B------:R-:W-:Y:S02]  /*d3e0*/  @UP1 ULDC.64 UR8, c[0x0][0xc08] ;  /* 0x0003020000081ab9 */ /* 0x000fe40000000a00 */
[----:B------:R-:W-:-:S06]  /*d3f0*/  @UP1 UIMAD.WIDE UR8, UR36, 0x4, UR8 ;  /* 0x00000004240818a5 */ /* 0x000fcc000f8e0208 */
[----:B------:R-:W-:Y:S02]  /*d400*/  IMAD.U32 R4, RZ, RZ, UR8 ;  /* 0x00000008ff047e24 */ /* 0x000fe4000f8e00ff */
[----:B------:R-:W-:-:S05]  /*d410*/  IMAD.U32 R5, RZ, RZ, UR9 ;  /* 0x00000009ff057e24 */ /* 0x000fca000f8e00ff */
[----:B------:R1:W5:Y:S01]  /*d420*/  @P2 LDG.E R0, desc[UR52][R4.64] ;  /* 0x0000003404002981 */ /* 0x000362000c1e1900 */
[----:B------:R-:W-:Y:S01]  /*d430*/  UMOV UR4, URZ ;  /* 0x0000003f00047c82 */ /* 0x000fe20008000000 */
[----:B--2---:R-:W-:Y:S01]  /*d440*/  @P1 R2UR UR4, R6 ;  /* 0x00000000060412ca */ /* 0x004fe200000e0000 */
[----:B0-----:R-:W-:-:S05]  /*d450*/  VIADD R6, R7, 0xffffff80 ;  /* 0xffffff8007067836 */ /* 0x001fca0000000000 */
[----:B------:R-:W-:-:S07]  /*d460*/  ISETP.GT.AND P0, PT, R6, 0x7f, PT ;  /* 0x0000007f0600780c */ /* 0x000fce0003f04270 */
[----:B------:R-:W-:Y:S01]  /*d470*/  USHF.R.S32.HI UR16, URZ, 0x1f, UR4 ;  /* 0x0000001f3f107899 */ /* 0x000fe20008011404 */
[----:B-1----:R-:W-:Y:S11]  /*d480*/  @P2 BRA `(.L_x_251) ;  /* 0x0000000000102947 */ /* 0x002ff60003800000 */
[----:B------:R-:W-:Y:S05]  /*d490*/  @!P1 BRA `(.L_x_251) ;  /* 0x00000000000c9947 */ /* 0x000fea0003800000 */
[----:B------:R-:W2:Y:S04]  /*d4a0*/  LDG.E R5, desc[UR52][R2.64] ;  /* 0x0000003402057981 */ /* 0x000ea8000c1e1900 */
[----:B-----5:R-:W2:Y:S02]  /*d4b0*/  LDG.E R0, desc[UR52][R2.64+0x4] ;  /* 0x0000043402007981 */ /* 0x020ea4000c1e1900 */
[----:B--2---:R-:W-:-:S07]  /*d4c0*/  IMAD.IADD R0, R0, 0x1, -R5 ;  /* 0x0000000100007824 */ /* 0x004fce00078e0a05 */
.L_x_251:
[----:B------:R-:W-:Y:S01]  /*d4d0*/  USEL UR36, UR36, URZ, !UP0 ;  /* 0x0000003f24247287 */ /* 0x000fe2000c000000 */
[----:B------:R-:W-:Y:S01]  /*d4e0*/  BSSY B1, `(.L_x_252) ;  /* 0x0000038000017945 */ /* 0x000fe20003800000 */
[----:B------:R-:W-:-:S03]  /*d4f0*/  USEL UR37, UR37, URZ, !UP0 ;  /* 0x0000003f25257287 */ /* 0x000fc6000c000000 */
[----:B------:R-:W-:Y:S09]  /*d500*/  @P0 BRA `(.L_x_253) ;  /* 0x0000000000d40947 */ /* 0x000ff20003800000 */
[----:B------:R-:W0:Y:S01]  /*d510*/  LDC R9, c[0x0][0xbe8] ;  /* 0x0002fa00ff097b82 */ /* 0x000e220000000800 */
[----:B------:R-:W-:-:S04]  /*d520*/  IMAD.U32 R2, RZ, RZ, UR38 ;  /* 0x00000026ff027e24 */ /* 0x000fc8000f8e00ff */
[----:B------:R-:W-:-:S04]  /*d530*/  IMAD R2, R2, 0x80, R7 ;  /* 0x0000008002027824 */ /* 0x000fc800078e0207 */
[----:B------:R-:W-:Y:S02]  /*d540*/  VIADD R4, R2, 0xffffff80 ;  /* 0xffffff8002047836 */ /* 0x000fe40000000000 */
[----:B0----5:R-:W-:-:S05]  /*d550*/  IMAD R3, R0, R9, RZ ;  /* 0x0000000900037224 */ /* 0x021fca00078e02ff */
[----:B------:R-:W-:-:S13]  /*d560*/  ISETP.GE.AND P0, PT, R4, R3, PT ;  /* 0x000000030400720c */ /* 0x000fda0003f06270 */
[----:B------:R-:W-:Y:S05]  /*d570*/  @P0 BRA `(.L_x_253) ;  /* 0x0000000000b80947 */ /* 0x000fea0003800000 */
[----:B------:R-:W-:Y:S01]  /*d580*/  ISETP.NE.AND P0, PT, R9, 0x1, PT ;  /* 0x000000010900780c */ /* 0x000fe20003f05270 */
[----:B------:R-:W-:Y:S01]  /*d590*/  UISETP.GT.AND UP2, UPT, UR43, 0x1, UPT ;  /* 0x000000012b00788c */ /* 0x000fe2000bf44270 */
[----:B------:R-:W-:Y:S01]  /*d5a0*/  IMAD.MOV.U32 R5, RZ, RZ, R4 ;  /* 0x000000ffff057224 */ /* 0x000fe200078e0004 */
[----:B------:R-:W-:Y:S02]  /*d5b0*/  UMOV UR8, 0x9b8 ;  /* 0x000009b800087882 */ /* 0x000fe40000000000 */
[----:B------:R-:W-:Y:S02]  /*d5c0*/  USEL UR17, UR8, 0x978, UP2 ;  /* 0x0000097808117887 */ /* 0x000fe40009000000 */
[----:B------:R-:W-:-:S06]  /*d5d0*/  USEL UR19, UR39, URZ, UP2 ;  /* 0x0000003f27137287 */ /* 0x000fcc0009000000 */
[----:B------:R-:W0:Y:S04]  /*d5e0*/  @P0 LDC R3, c[0x0][0xbec] ;  /* 0x0002fb00ff030b82 */ /* 0x000e280000000800 */
[----:B------:R-:W-:Y:S01]  /*d5f0*/  ULDC.64 UR8, c[0x0][UR17+0x218] ;  /* 0x0000860011087abb */ /* 0x000fe20008000a00 */
[----:B------:R-:W-:Y:S01]  /*d600*/  ULDC.64 UR12, c[0x0][UR17+0x220] ;  /* 0x00008800110c7abb */ /* 0x000fe20008000a00 */
[----:B------:R-:W-:Y:S01]  /*d610*/  ULDC.64 UR14, c[0x0][UR17+0x228] ;  /* 0x00008a00110e7abb */ /* 0x000fe20008000a00 */
[----:B------:R-:W-:Y:S01]  /*d620*/  UIMAD.WIDE.U32 UR10, UR8, UR40, URZ ;  /* 0x00000028080a72a5 */ /* 0x000fe2000f8e003f */
[----:B------:R-:W1:Y:S01]  /*d630*/  @P0 LDC R7, c[0x0][0xbf0] ;  /* 0x0002fc00ff070b82 */ /* 0x000e620000000800 */
[----:B------:R-:W-:Y:S02]  /*d640*/  UIMAD UR18, UR9, UR40, URZ ;  /* 0x00000028091272a4 */ /* 0x000fe4000f8e023f */
[----:B------:R-:W-:-:S02]  /*d650*/  UIMAD UR13, UR13, UR36, URZ ;  /* 0x000000240d0d72a4 */ /* 0x000fc4000f8e023f */
[----:B------:R-:W-:Y:S02]  /*d660*/  UIMAD.WIDE.U32 UR20, UR14, UR19, URZ ;  /* 0x000000130e1472a5 */ /* 0x000fe4000f8e003f */
[----:B------:R-:W-:Y:S02]  /*d670*/  UIMAD.WIDE.U32 UR8, UR12, UR36, URZ ;  /* 0x000000240c0872a5 */ /* 0x000fe4000f8e003f */
[----:B------:R-:W-:Y:S02]  /*d680*/  UIMAD UR14, UR15, UR19, URZ ;  /* 0x000000130f0e72a4 */ /* 0x000fe4000f8e023f */
[----:B------:R-:W-:Y:S02]  /*d690*/  UIMAD UR13, UR12, UR37, UR13 ;  /* 0x000000250c0d72a4 */ /* 0x000fe4000f8e020d */
[----:B------:R-:W-:Y:S02]  /*d6a0*/  UIADD3 UR10, UP0, UP1, UR8, UR10, UR4 ;  /* 0x0000000a080a7290 */ /* 0x000fe4000f91e004 */
[----:B------:R-:W-:Y:S01]  /*d6b0*/  UIADD3 UR8, UR14, UR21, URZ ;  /* 0x000000150e087290 */ /* 0x000fe2000fffe03f */
[----:B0-----:R-:W-:Y:S01]  /*d6c0*/  @P0 IMAD.HI.U32 R2, R4, R3, RZ ;  /* 0x0000000304020227 */ /* 0x001fe200078e00ff */
[----:B------:R-:W-:-:S02]  /*d6d0*/  UIADD3 UR11, UR18, UR11, URZ ;  /* 0x0000000b120b7290 */ /* 0x000fc4000fffe03f */
[----:B------:R-:W-:Y:S01]  /*d6e0*/  UIADD3 UR13, UR9, UR13, URZ ;  /* 0x0000000d090d7290 */ /* 0x000fe2000fffe03f */
[----:B------:R-:W-:Y:S02]  /*d6f0*/  IMAD.U32 R3, RZ, RZ, UR21 ;  /* 0x00000015ff037e24 */ /* 0x000fe4000f8e00ff */
[----:B------:R-:W-:Y:S01]  /*d700*/  IMAD.U32 R8, RZ, RZ, UR8 ;  /* 0x00000008ff087e24 */ /* 0x000fe2000f8e00ff */
[----:B------:R-:W-:Y:S01]  /*d710*/  ULDC.64 UR8, c[0x0][UR17+0x210] ;  /* 0x0000840011087abb */ /* 0x000fe20008000a00 */
[----:B-1----:R-:W-:Y:S01]  /*d720*/  @P0 SHF.R.U32.HI R5, RZ, R7, R2 ;  /* 0x00000007ff050219 */ /* 0x002fe20000011602 */
[----:B------:R-:W-:-:S04]  /*d730*/  IMAD.U32 R2, RZ, RZ, UR20 ;  /* 0x00000014ff027e24 */ /* 0x000fc8000f8e00ff */
[--C-:B------:R-:W-:Y:S01]  /*d740*/  IMAD.MOV R7, RZ, RZ, -R5.reuse ;  /* 0x000000ffff077224 */ /* 0x100fe200078e0a05 */
[----:B------:R-:W-:Y:S01]  /*d750*/  IADD3 R2, P0, P1, R5, UR10, R2 ;  /* 0x0000000a05027c10 */ /* 0x000fe2000f91e002 */
[----:B------:R-:W-:Y:S01]  /*d760*/  UIADD3.X UR10, UR13, UR11, UR16, UP0, UP1 ;  /* 0x0000000b0d0a7290 */ /* 0x000fe200087e2410 */
[----:B------:R-:W-:Y:S01]  /*d770*/  SHF.R.S32.HI R5, RZ, 0x1f, R5 ;  /* 0x0000001fff057819 */ /* 0x000fe20000011405 */
[----:B------:R-:W-:-:S04]  /*d780*/  IMAD R7, R9, R7, R4 ;  /* 0x0000000709077224 */ /* 0x000fc800078e0204 */
[----:B------:R-:W-:Y:S01]  /*d790*/  IADD3.X R3, R5, UR10, R8, P0, P1 ;  /* 0x0000000a05037c10 */ /* 0x000fe200087e2408 */
[C---:B------:R-:W-:Y:S01]  /*d7a0*/  IMAD R9, R7.reuse, UR9, RZ ;  /* 0x0000000907097c24 */ /* 0x040fe2000f8e02ff */
[----:B------:R-:W-:Y:S01]  /*d7b0*/  SHF.R.S32.HI R4, RZ, 0x1f, R7 ;  /* 0x0000001fff047819 */ /* 0x000fe20000011407 */
[----:B------:R-:W-:Y:S01]  /*d7c0*/  ULDC.64 UR10, c[0x0][0xba8] ;  /* 0x0002ea00000a7ab9 */ /* 0x000fe20000000a00 */
[----:B------:R-:W-:Y:S01]  /*d7d0*/  @!UP2 ULDC UR10, c[0x0][0xb50] ;  /* 0x0002d400000aaab9 */ /* 0x000fe20000000800 */
[----:B------:R-:W-:Y:S01]  /*d7e0*/  IMAD.WIDE.U32 R2, R7, UR8, R2 ;  /* 0x0000000807027c25 */ /* 0x000fe2000f8e0002 */
[----:B------:R-:W-:-:S03]  /*d7f0*/  @!UP2 ULDC UR11, c[0x0][0xb54] ;  /* 0x0002d500000baab9 */ /* 0x000fc60000000800 */
[----:B------:R-:W-:Y:S01]  /*d800*/  IMAD R9, R4, UR8, R9 ;  /* 0x0000000804097c24 */ /* 0x000fe2000f8e0209 */
[----:B------:R-:W-:-:S03]  /*d810*/  LEA R4, P0, R2, UR10, 0x2 ;  /* 0x0000000a02047c11 */ /* 0x000fc6000f8010ff */
[----:B------:R-:W-:-:S05]  /*d820*/  IMAD.IADD R3, R3, 0x1, R9 ;  /* 0x0000000103037824 */ /* 0x000fca00078e0209 */
[----:B------:R-:W-:Y:S01]  /*d830*/  LEA.HI.X R5, R2, UR11, R3, 0x2, P0 ;  /* 0x0000000b02057c11 */ /* 0x000fe200080f1403 */
[----:B------:R-:W-:-:S05]  /*d840*/  IMAD.MOV.U32 R3, RZ, RZ, -0x800000 ;  /* 0xff800000ff037424 */ /* 0x000fca00078e00ff */
[----:B------:R0:W-:Y:S02]  /*d850*/  STG.E desc[UR52][R4.64], R3 ;  /* 0x0000000304007986 */ /* 0x0001e4000c101934 */
.L_x_253:
[----:B------:R-:W-:Y:S05]  /*d860*/  BSYNC B1 ;  /* 0x0000000000017941 */ /* 0x000fea0003800000 */
.L_x_252:
[----:B------:R-:W-:-:S06]  /*d870*/  UISETP.GT.AND UP0, UPT, UR43, 0x1, UPT ;  /* 0x000000012b00788c */ /* 0x000fcc000bf04270 */
[----:B------:R-:W-:-:S13]  /*d880*/  PLOP3.LUT P0, PT, PT, PT, UP0, 0x80, 0x0 ;  /* 0x000000000000781c */ /* 0x000fda0003f0f008 */
[----:B------:R-:W-:Y:S05]  /*d890*/  @P0 BRA `(.L_x_248) ;  /* 0x0000000800600947 */ /* 0x000fea0003800000 */
[----:B------:R-:W1:Y:S01]  /*d8a0*/  LDC R11, c[0x0][0xbe8] ;  /* 0x0002fa00ff0b7b82 */ /* 0x000e620000000800 */
[----:B0-----:R-:W-:Y:S01]  /*d8b0*/  SHF.R.S32.HI R3, RZ, 0x1f, R6 ;  /* 0x0000001fff037819 */ /* 0x001fe20000011406 */
[----:B------:R-:W-:Y:S01]  /*d8c0*/  ULDC.64 UR10, c[0x0][0xaa0] ;  /* 0x0002a800000a7ab9 */ /* 0x000fe20000000a00 */
[----:B------:R-:W-:Y:S01]  /*d8d0*/  BSSY B1, `(.L_x_254) ;  /* 0x0000052000017945 */ /* 0x000fe20003800000 */
[----:B------:R-:W-:Y:S01]  /*d8e0*/  UIMAD.WIDE.U32 UR8, UR4, UR10, URZ ;  /* 0x0000000a040872a5 */ /* 0x000fe2000f8e003f */
[----:B------:R-:W-:Y:S01]  /*d8f0*/  LEA.HI R2, R3, R6, RZ, 0x3 ;  /* 0x0000000603027211 */ /* 0x000fe200078f18ff */
[----:B------:R-:W-:-:S03]  /*d900*/  UIMAD UR10, UR16, UR10, URZ ;  /* 0x0000000a100a72a4 */ /* 0x000fc6000f8e023f */
[----:B------:R-:W-:Y:S01]  /*d910*/  LOP3.LUT R5, R2, 0xfffffff8, RZ, 0xc0, !PT ;  /* 0xfffffff802057812 */ /* 0x000fe200078ec0ff */
[----:B------:R-:W-:Y:S01]  /*d920*/  UIMAD UR10, UR4, UR11, UR10 ;  /* 0x0000000b040a72a4 */ /* 0x000fe2000f8e020a */
[----:B------:R-:W-:-:S03]  /*d930*/  SHF.R.S32.HI R13, RZ, 0x3, R2 ;  /* 0x00000003ff0d7819 */ /* 0x000fc60000011402 */
[----:B------:R-:W-:Y:S01]  /*d940*/  IMAD.IADD R8, R6, 0x1, -R5 ;  /* 0x0000000106087824 */ /* 0x000fe200078e0a05 */
[----:B------:R-:W-:Y:S01]  /*d950*/  UIADD3 UR9, UR9, UR10, URZ ;  /* 0x0000000a09097290 */ /* 0x000fe2000fffe03f */
[----:B------:R-:W-:Y:S02]  /*d960*/  IMAD.U32 R5, RZ, RZ, UR38 ;  /* 0x00000026ff057e24 */ /* 0x000fe4000f8e00ff */
[----:B------:R-:W-:Y:S01]  /*d970*/  IMAD R2, R8, 0x20, R13 ;  /* 0x0000002008027824 */ /* 0x000fe200078e020d */
[----:B------:R-:W-:Y:S02]  /*d980*/  ULDC.64 UR10, c[0x0][0xae8] ;  /* 0x0002ba00000a7ab9 */ /* 0x000fe40000000a00 */
[----:B------:R-:W-:Y:S01]  /*d990*/  UIMAD.WIDE.U32 UR8, UR40, UR10, UR8 ;  /* 0x0000000a280872a5 */ /* 0x000fe2000f8e0008 */
[----:B------:R-:W-:Y:S01]  /*d9a0*/  IMAD R6, R5, 0x80, R2 ;  /* 0x0000008005067824 */ /* 0x000fe200078e0202 */
[----:B-1----:R-:W-:Y:S02]  /*d9b0*/  ISETP.NE.AND P0, PT, R11, 0x1, PT ;  /* 0x000000010b00780c */ /* 0x002fe40003f05270 */
[----:B------:R-:W-:Y:S01]  /*d9c0*/  UIMAD UR9, UR40, UR11, UR9 ;  /* 0x0000000b280972a4 */ /* 0x000fe2000f8e0209 */
[----:B------:R-:W-:-:S02]  /*d9d0*/  IMAD.MOV.U32 R5, RZ, RZ, R6 ;  /* 0x000000ffff057224 */ /* 0x000fc400078e0006 */
[----:B------:R-:W-:Y:S02]  /*d9e0*/  ULDC.64 UR10, c[0x0][0xaf0] ;  /* 0x0002bc00000a7ab9 */ /* 0x000fe40000000a00 */
[----:B------:R-:W-:-:S04]  /*d9f0*/  UIMAD UR37, UR37, UR10, URZ ;  /* 0x0000000a252572a4 */ /* 0x000fc8000f8e023f */
[----:B------:R-:W-:Y:S02]  /*da00*/  UIMAD UR4, UR36, UR11, UR37 ;  /* 0x0000000b240472a4 */ /* 0x000fe4000f8e0225 */
[----:B------:R-:W-:Y:S01]  /*da10*/  UIMAD.WIDE.U32 UR36, UR36, UR10, UR8 ;  /* 0x0000000a242472a5 */ /* 0x000fe2000f8e0008 */
[----:B------:R-:W0:Y:S02]  /*da20*/  @P0 LDC R3, c[0x0][0xbec] ;  /* 0x0002fb00ff030b82 */ /* 0x000e240000000800 */
[----:B------:R-:W-:Y:S01]  /*da30*/  ULDC.64 UR8, c[0x0][0xae0] ;  /* 0x0002b80000087ab9 */ /* 0x000fe20000000a00 */
[----:B------:R-:W-:-:S05]  /*da40*/  UIADD3 UR4, UR37, UR4, URZ ;  /* 0x0000000425047290 */ /* 0x000fca000fffe03f */
[----:B------:R-:W1:Y:S01]  /*da50*/  @P0 LDC R7, c[0x0][0xbf0] ;  /* 0x0002fc00ff070b82 */ /* 0x000e620000000800 */
[----:B0-----:R-:W-:-:S04]  /*da60*/  @P0 IMAD.HI.U32 R2, R6, R3, RZ ;  /* 0x0000000306020227 */ /* 0x001fc800078e00ff */
[----:B------:R-:W-:Y:S02]  /*da70*/  IMAD.U32 R3, RZ, RZ, UR37 ;  /* 0x00000025ff037e24 */ /* 0x000fe4000f8e00ff */
[----:B------:R-:W-:Y:S01]  /*da80*/  IMAD.U32 R3, RZ, RZ, UR4 ;  /* 0x00000004ff037e24 */ /* 0x000fe2000f8e00ff */
[----:B-1----:R-:W-:Y:S01]  /*da90*/  @P0 SHF.R.U32.HI R5, RZ, R7, R2 ;  /* 0x00000007ff050219 */ /* 0x002fe20000011602 */
[----:B------:R-:W-:-:S03]  /*daa0*/  IMAD.U32 R2, RZ, RZ, UR36 ;  /* 0x00000024ff027e24 */ /* 0x000fc6000f8e00ff */
[--C-:B------:R-:W-:Y:S01]  /*dab0*/  SHF.R.S32.HI R4, RZ, 0x1f, R5.reuse ;  /* 0x0000001fff047819 */ /* 0x100fe20000011405 */
[----:B------:R-:W-:Y:S02]  /*dac0*/  IMAD.MOV R7, RZ, RZ, -R5 ;  /* 0x000000ffff077224 */ /* 0x000fe400078e0a05 */
[----:B------:R-:W-:-:S04]  /*dad0*/  IMAD.WIDE.U32 R2, R5, UR8, R2 ;  /* 0x0000000805027c25 */ /* 0x000fc8000f8e0002 */
[----:B------:R-:W-:Y:S02]  /*dae0*/  IMAD R7, R11, R7, R6 ;  /* 0x000000070b077224 */ /* 0x000fe400078e0206 */
[----:B------:R-:W-:Y:S02]  /*daf0*/  IMAD R4, R4, UR8, RZ ;  /* 0x0000000804047c24 */ /* 0x000fe4000f8e02ff */
[----:B------:R-:W-:Y:S02]  /*db00*/  IMAD.U32 R6, RZ, RZ, UR38 ;  /* 0x00000026ff067e24 */ /* 0x000fe4000f8e00ff */
[----:B------:R-:W-:Y:S01]  /*db10*/  IMAD R9, R5, UR9, R4 ;  /* 0x0000000905097c24 */ /* 0x000fe2000f8e0204 */
[----:B------:R-:W-:Y:S01]  /*db20*/  SHF.R.S32.HI R4, RZ, 0x1f, R7 ;  /* 0x0000001fff047819 */ /* 0x000fe20000011407 */
[----:B------:R-:W-:Y:S01]  /*db30*/  ULDC.64 UR8, c[0x0][0xad8] ;  /* 0x0002b60000087ab9 */ /* 0x000fe20000000a00 */
[----:B------:R-:W-:Y:S02]  /*db40*/  IMAD R6, R6, 0x80, R13 ;  /* 0x0000008006067824 */ /* 0x000fe400078e020d */
[----:B------:R-:W-:-:S02]  /*db50*/  IMAD.IADD R3, R3, 0x1, R9 ;  /* 0x0000000103037824 */ /* 0x000fc400078e0209 */
[----:B------:R-:W-:Y:S02]  /*db60*/  IMAD R4, R4, UR8, RZ ;  /* 0x0000000804047c24 */ /* 0x000fe4000f8e02ff */
[----:B------:R-:W-:-:S04]  /*db70*/  IMAD.WIDE.U32 R2, R7, UR8, R2 ;  /* 0x0000000807027c25 */ /* 0x000fc8000f8e0002 */
[----:B------:R-:W-:Y:S01]  /*db80*/  IMAD R5, R7, UR9, R4 ;  /* 0x0000000907057c24 */ /* 0x000fe2000f8e0204 */
[----:B------:R-:W-:Y:S01]  /*db90*/  ULDC.64 UR8, c[0x0][0xa80] ;  /* 0x0002a00000087ab9 */ /* 0x000fe20000000a00 */
[----:B-----5:R-:W-:Y:S02]  /*dba0*/  IMAD R11, R0, R11, RZ ;  /* 0x0000000b000b7224 */ /* 0x020fe400078e02ff */
[----:B------:R-:W-:Y:S02]  /*dbb0*/  VIADD R4, R6, 0x40 ;  /* 0x0000004006047836 */ /* 0x000fe40000000000 */
[----:B------:R-:W-:Y:S01]  /*dbc0*/  IMAD.IADD R3, R3, 0x1, R5 ;  /* 0x0000000103037824 */ /* 0x000fe200078e0205 */
[----:B------:R-:W-:Y:S01]  /*dbd0*/  LEA R5, P2, R2, UR8, 0x1 ;  /* 0x0000000802057c11 */ /* 0x000fe2000f8408ff */
[----:B------:R-:W-:Y:S01]  /*dbe0*/  VIADD R0, R6, 0x20 ;  /* 0x0000002006007836 */ /* 0x000fe20000000000 */
[----:B------:R-:W-:Y:S01]  /*dbf0*/  ISETP.GE.AND P0, PT, R4, R11, PT ;  /* 0x0000000b0400720c */ /* 0x000fe20003f06270 */
[----:B------:R-:W-:Y:S01]  /*dc00*/  IMAD.SHL.U32 R7, R8, 0x8, RZ ;  /* 0x0000000808077824 */ /* 0x000fe200078e00ff */
[----:B------:R-:W-:-:S02]  /*dc10*/  LEA.HI.X R4, R2, UR9, R3, 0x1, P2 ;  /* 0x0000000902047c11 */ /* 0x000fc400090f0c03 */
[-C--:B------:R-:W-:Y:S01]  /*dc20*/  ISETP.GE.AND P2, PT, R6, R11.reuse, PT ;  /* 0x0000000b0600720c */ /* 0x080fe20003f46270 */
[C---:B------:R-:W-:Y:S01]  /*dc30*/  VIADD R9, R7.reuse, 0x80 ;  /* 0x0000008007097836 */ /* 0x040fe20000000000 */
[----:B------:R-:W-:Y:S01]  /*dc40*/  ISETP.GE.AND P1, PT, R0, R11, PT ;  /* 0x0000000b0000720c */ /* 0x000fe20003f26270 */
[C---:B------:R-:W-:Y:S01]  /*dc50*/  VIADD R15, R7.reuse, 0xc0 ;  /* 0x000000c0070f7836 */ /* 0x040fe20000000000 */
[----:B------:R0:W1:Y:S01]  /*dc60*/  SHFL.IDX PT, R2, R5, RZ, 0x181f ;  /* 0x00181fff05027589 */ /* 0x00006200000e0000 */
[----:B------:R-:W-:Y:S01]  /*dc70*/  VIADD R13, R7, 0x40 ;  /* 0x00000040070d7836 */ /* 0x000fe20000000000 */
[----:B------:R-:W-:Y:S02]  /*dc80*/  SHF.R.S32.HI R10, RZ, 0x1f, R7 ;  /* 0x0000001fff0a7819 */ /* 0x000fe40000011407 */
[----:B------:R0:W2:Y:S01]  /*dc90*/  SHFL.IDX PT, R0, R4, RZ, 0x181f ;  /* 0x00181fff04007589 */ /* 0x0000a200000e0000 */
[----:B------:R-:W-:Y:S02]  /*dca0*/  SHF.R.S32.HI R8, RZ, 0x1f, R9 ;  /* 0x0000001fff087819 */ /* 0x000fe40000011409 */
[----:B------:R-:W-:-:S02]  /*dcb0*/  SHF.R.S32.HI R12, RZ, 0x1f, R15 ;  /* 0x0000001fff0c7819 */ /* 0x000fc4000001140f */
[----:B------:R-:W-:Y:S01]  /*dcc0*/  SHF.R.S32.HI R14, RZ, 0x1f, R13 ;  /* 0x0000001fff0e7819 */ /* 0x000fe2000001140d */
[----:B------:R-:W-:Y:S06]  /*dcd0*/  @P2 BRA `(.L_x_255) ;  /* 0x0000000000442947 */ /* 0x000fec0003800000 */
        /* <DEDUP_REMOVED lines=8> */
[----:B------:R3:W-:Y:S01]  /*dd60*/  @!P5 ST.E.128 desc[UR52][R20.64], RZ ;  /* 0x000000ff1400d985 */ /* 0x0007e2000c101d34 */
[----:B------:R-:W-:Y:S02]  /*dd70*/  @!P4 LEA.HI.X R25, R13, R0, R14, 0x1, P6 ;  /* 0x000000000d19c211 */ /* 0x000fe400030f0c0e */
[----:B------:R-:W-:-:S03]  /*dd80*/  @!P3 LEA R26, P6, R9, R2, 0x1 ;  /* 0x00000002091ab211 */ /* 0x000fc600078c08ff */
[----:B------:R3:W-:Y:S01]  /*dd90*/  @!P4 ST.E.128 desc[UR52][R24.64], RZ ;  /* 0x000000ff1800c985 */ /* 0x0007e2000c101d34 */
[----:B------:R-:W-:Y:S02]  /*dda0*/  @!P3 LEA.HI.X R27, R9, R0, R8, 0x1, P6 ;  /* 0x00000000091bb211 */ /* 0x000fe400030f0c08 */
[----:B------:R-:W-:-:S03]  /*ddb0*/  @!P2 LEA R2, P6, R15, R2, 0x1 ;  /* 0x000000020f02a211 */ /* 0x000fc600078c08ff */
[----:B------:R3:W-:Y:S01]  /*ddc0*/  @!P3 ST.E.128 desc[UR52][R26.64], RZ ;  /* 0x000000ff1a00b985 */ /* 0x0007e2000c101d34 */
[----:B------:R-:W-:-:S05]  /*ddd0*/  @!P2 LEA.HI.X R3, R15, R0, R12, 0x1, P6 ;  /* 0x000000000f03a211 */ /* 0x000fca00030f0c0c */
[----:B------:R3:W-:Y:S04]  /*dde0*/  @!P2 ST.E.128 desc[UR52][R2.64], RZ ;  /* 0x000000ff0200a985 */ /* 0x0007e8000c101d34 */
.L_x_255:
[----:B------:R-:W-:Y:S05]  /*ddf0*/  BSYNC B1 ;  /* 0x0000000000017941 */ /* 0x000fea0003800000 */
.L_x_254:
[----:B--2---:R2:W4:Y:S01]  /*de00*/  SHFL.IDX PT, R0, R4, 0x1, 0x181f ;  /* 0x00381f0004007f89 */ /* 0x00452200000e0000 */
[----:B------:R-:W-:Y:S03]  /*de10*/  BSSY B1, `(.L_x_256) ;  /* 0x0000014000017945 */ /* 0x000fe60003800000 */
[----:B-1-3--:R2:W1:Y:S01]  /*de20*/  SHFL.IDX PT, R2, R5, 0x1, 0x181f ;  /* 0x00381f0005027f89 */ /* 0x00a46200000e0000 */
[----:B------:R-:W-:Y:S05]  /*de30*/  @P1 BRA `(.L_x_257) ;  /* 0x0000000000441947 */ /* 0x000fea0003800000 */
[----:B------:R-:W-:Y:S02]  /*de40*/  ULDC UR4, c[0x0][0xac8] ;  /* 0x0002b20000047ab9 */ /* 0x000fe40000000800 */
[----:B------:R-:W-:Y:S02]  /*de50*/  ISETP.GE.AND P4, PT, R7, UR4, PT ;  /* 0x0000000407007c0c */ /* 0x000fe4000bf86270 */
[----:B------:R-:W-:Y:S02]  /*de60*/  ISETP.GE.AND P3, PT, R13, UR4, PT ;  /* 0x000000040d007c0c */ /* 0x000fe4000bf66270 */
[----:B------:R-:W-:Y:S02]  /*de70*/  ISETP.GE.AND P2, PT, R9, UR4, PT ;  /* 0x0000000409007c0c */ /* 0x000fe4000bf46270 */
[----:B------:R-:W-:-:S07]  /*de80*/  ISETP.GE.AND P1, PT, R15, UR4, PT ;  /* 0x000000040f007c0c */ /* 0x000fce000bf26270 */
[-C--:B-1----:R-:W-:Y:S02]  /*de90*/  @!P4 LEA R20, P6, R7, R2.reuse, 0x1 ;  /* 0x000000020714c211 */ /* 0x082fe400078c08ff */
[----:B------:R-:W-:Y:S02]  /*dea0*/  @!P3 LEA R24, P5, R13, R2, 0x1 ;  /* 0x000000020d18b211 */ /* 0x000fe400078a08ff */
[----:B----4-:R-:W-:Y:S02]  /*deb0*/  @!P4 LEA.HI.X R21, R7, R0, R10, 0x1, P6 ;  /* 0x000000000715c211 */ /* 0x010fe400030f0c0a */
[----:B------:R-:W-:Y:S02]  /*dec0*/  @!P2 LEA R26, P6, R9, R2, 0x1 ;  /* 0x00000002091aa211 */ /* 0x000fe400078c08ff */
[----:B------:R-:W-:Y:S01]  /*ded0*/  @!P3 LEA.HI.X R25, R13, R0, R14, 0x1, P5 ;  /* 0x000000000d19b211 */ /* 0x000fe200028f0c0e */
[----:B------:R3:W-:Y:S01]  /*dee0*/  @!P4 ST.E.128 desc[UR52][R20.64], RZ ;  /* 0x000000ff1400c985 */ /* 0x0007e2000c101d34 */
[----:B------:R-:W-:-:S02]  /*def0*/  @!P1 LEA R2, P5, R15, R2, 0x1 ;  /* 0x000000020f029211 */ /* 0x000fc400078a08ff */
[-C--:B------:R-:W-:Y:S01]  /*df00*/  @!P2 LEA.HI.X R27, R9, R0.reuse, R8, 0x1, P6 ;  /* 0x00000000091ba211 */ /* 0x080fe200030f0c08 */
[----:B------:R3:W-:Y:S01]  /*df10*/  @!P3 ST.E.128 desc[UR52][R24.64], RZ ;  /* 0x000000ff1800b985 */ /* 0x0007e2000c101d34 */
[----:B------:R-:W-:-:S03]  /*df20*/  @!P1 LEA.HI.X R3, R15, R0, R12, 0x1, P5 ;  /* 0x000000000f039211 */ /* 0x000fc600028f0c0c */
[----:B------:R3:W-:Y:S04]  /*df30*/  @!P2 ST.E.128 desc[UR52][R26.64], RZ ;  /* 0x000000ff1a00a985 */ /* 0x0007e8000c101d34 */
[----:B------:R3:W-:Y:S02]  /*df40*/  @!P1 ST.E.128 desc[UR52][R2.64], RZ ;  /* 0x000000ff02009985 */ /* 0x0007e4000c101d34 */
.L_x_257:
[----:B------:R-:W-:Y:S05]  /*df50*/  BSYNC B1 ;  /* 0x0000000000017941 */ /* 0x000fea0003800000 */
.L_x_256:
[----:B----4-:R4:W0:Y:S01]  /*df60*/  SHFL.IDX PT, R0, R4, 0x2, 0x181f ;  /* 0x00581f0004007f89 */ /* 0x01082200000e0000 */
        /* <DEDUP_REMOVED lines=9> */
[-C--:B------:R-:W-:Y:S02]  /*e000*/  @!P2 LEA R24, P5, R13, R2.reuse, 0x1 ;  /* 0x000000020d18a211 */ /* 0x080fe400078a08ff */
[----:B------:R-:W-:Y:S02]  /*e010*/  @!P1 LEA R26, P4, R9, R2, 0x1 ;  /* 0x00000002091a9211 */ /* 0x000fe400078808ff */
[----:B0-----:R-:W-:Y:S02]  /*e020*/  @!P3 LEA.HI.X R21, R7, R0, R10, 0x1, P6 ;  /* 0x000000000715b211 */ /* 0x001fe400030f0c0a */
[----:B------:R-:W-:Y:S02]  /*e030*/  @!P0 LEA R2, P6, R15, R2, 0x1 ;  /* 0x000000020f028211 */ /* 0x000fe400078c08ff */
[-C--:B------:R-:W-:Y:S01]  /*e040*/  @!P2 LEA.HI.X R25, R13, R0.reuse, R14, 0x1, P5 ;  /* 0x000000000d19a211 */ /* 0x080fe200028f0c0e */
[----:B------:R3:W-:Y:S01]  /*e050*/  @!P3 ST.E.128 desc[UR52][R20.64], RZ ;  /* 0x000000ff1400b985 */ /* 0x0007e2000c101d34 */
[----:B------:R-:W-:-:S02]  /*e060*/  @!P1 LEA.HI.X R27, R9, R0, R8, 0x1, P4 ;  /* 0x00000000091b9211 */ /* 0x000fc400020f0c08 */
[----:B------:R-:W-:Y:S01]  /*e070*/  @!P0 LEA.HI.X R3, R15, R0, R12, 0x1, P6 ;  /* 0x000000000f038211 */ /* 0x000fe200030f0c0c */
[----:B------:R3:W-:Y:S04]  /*e080*/  @!P2 ST.E.128 desc[UR52][R24.64], RZ ;  /* 0x000000ff1800a985 */ /* 0x0007e8000c101d34 */
[----:B------:R3:W-:Y:S04]  /*e090*/  @!P1 ST.E.128 desc[UR52][R26.64], RZ ;  /* 0x000000ff1a009985 */ /* 0x0007e8000c101d34 */
[----:B------:R3:W-:Y:S02]  /*e0a0*/  @!P0 ST.E.128 desc[UR52][R2.64], RZ ;  /* 0x000000ff02008985 */ /* 0x0007e4000c101d34 */
.L_x_259:
[----:B------:R-:W-:Y:S05]  /*e0b0*/  BSYNC B1 ;  /* 0x0000000000017941 */ /* 0x000fea0003800000 */
.L_x_258:
[----:B0-----:R-:W-:Y:S01]  /*e0c0*/  VIADD R0, R6, 0x60 ;  /* 0x0000006006007836 */ /* 0x001fe20000000000 */
[----:B--2-4-:R-:W0:Y:S04]  /*e0d0*/  SHFL.IDX PT, R4, R4, 0x3, 0x181f ;  /* 0x00781f0004047f89 */ /* 0x014e2800000e0000 */
[----:B------:R-:W-:Y:S01]  /*e0e0*/  ISETP.GE.AND P0, PT, R0, R11, PT ;  /* 0x0000000b0000720c */ /* 0x000fe20003f06270 */
[----:B-1-3--:R1:W2:-:S12]  /*e0f0*/  SHFL.IDX PT, R2, R5, 0x3, 0x181f ;  /* 0x00781f0005027f89 */ /* 0x00a29800000e0000 */
[----:B-1----:R-:W-:Y:S05]  /*e100*/  @P0 BRA `(.L_x_248) ;  /* 0x0000000000440947 */ /* 0x002fea0003800000 */
[----:B------:R-:W-:Y:S02]  /*e110*/  ULDC UR4, c[0x0][0xac8] ;  /* 0x0002b20000047ab9 */ /* 0x000fe40000000800 */
[----:B------:R-:W-:Y:S02]  /*e120*/  ISETP.GE.AND P3, PT, R7, UR4, PT ;  /* 0x0000000407007c0c */ /* 0x000fe4000bf66270 */
[----:B------:R-:W-:Y:S02]  /*e130*/  ISETP.GE.AND P2, PT, R13, UR4, PT ;  /* 0x000000040d007c0c */ /* 0x000fe4000bf46270 */
[----:B------:R-:W-:Y:S02]  /*e140*/  ISETP.GE.AND P1, PT, R9, UR4, PT ;  /* 0x0000000409007c0c */ /* 0x000fe4000bf26270 */
[----:B------:R-:W-:-:S07]  /*e150*/  ISETP.GE.AND P0, PT, R15, UR4, PT ;  /* 0x000000040f007c0c */ /* 0x000fce000bf06270 */
[----:B--2---:R-:W-:-:S04]  /*e160*/  @!P3 LEA R6, P4, R7, R2, 0x1 ;  /* 0x000000020706b211 */ /* 0x004fc800078808ff */
[----:B0-----:R-:W-:Y:S02]  /*e170*/  @!P3 LEA.HI.X R7, R7, R4, R10, 0x1, P4 ;  /* 0x000000040707b211 */ /* 0x001fe400020f0c0a */
[-C--:B------:R-:W-:Y:S02]  /*e180*/  @!P2 LEA R10, P4, R13, R2.reuse, 0x1 ;  /* 0x000000020d0aa211 */ /* 0x080fe400078808ff */
[-C--:B------:R-:W-:Y:S01]  /*e190*/  @!P1 LEA R20, P5, R9, R2.reuse, 0x1 ;  /* 0x0000000209149211 */ /* 0x080fe200078a08ff */
[----:B------:R0:W-:Y:S01]  /*e1a0*/  @!P3 ST.E.128 desc[UR52][R6.64], RZ ;  /* 0x000000ff0600b985 */ /* 0x0001e2000c101d34 */
[----:B------:R-:W-:Y:S02]  /*e1b0*/  @!P0 LEA R2, P6, R15, R2, 0x1 ;  /* 0x000000020f028211 */ /* 0x000fe400078c08ff */
[-C--:B------:R-:W-:Y:S02]  /*e1c0*/  @!P2 LEA.HI.X R11, R13, R4.reuse, R14, 0x1, P4 ;  /* 0x000000040d0ba211 */ /* 0x080fe400020f0c0e */
[----:B------:R-:W-:-:S02]  /*e1d0*/  @!P1 LEA.HI.X R21, R9, R4, R8, 0x1, P5 ;  /* 0x0000000409159211 */ /* 0x000fc400028f0c08 */
[----:B------:R-:W-:Y:S01]  /*e1e0*/  @!P0 LEA.HI.X R3, R15, R4, R12, 0x1, P6 ;  /* 0x000000040f038211 */ /* 0x000fe200030f0c0c */
[----:B------:R0:W-:Y:S04]  /*e1f0*/  @!P2 ST.E.128 desc[UR52][R10.64], RZ ;  /* 0x000000ff0a00a985 */ /* 0x0001e8000c101d34 */
[----:B------:R0:W-:Y:S04]  /*e200*/  @!P1 ST.E.128 desc[UR52][R20.64], RZ ;  /* 0x000000ff14009985 */ /* 0x0001e8000c101d34 */
[----:B------:R0:W-:Y:S02]  /*e210*/  @!P0 ST.E.128 desc[UR52][R2.64], RZ ;  /* 0x000000ff02008985 */ /* 0x0001e4000c101d34 */
.L_x_248:
[----:B------:R-:W-:Y:S05]  /*e220*/  BSYNC B0 ;  /* 0x0000000000007941 */ /* 0x000fea0003800000 */
.L_x_238:
[----:B------:R-:W-:Y:S02]  /*e230*/  ULDC UR4, c[0x0][0xc3c] ;  /* 0x00030f0000047ab9 */ /* 0x000fe40000000800 */
[----:B------:R-:W-:-:S06]  /*e240*/  UISETP.GE.AND UP0, UPT, UR7, UR4, UPT ;  /* 0x000000040700728c */ /* 0x000fcc000bf06270 */
[----:B------:R-:W-:-:S13]  /*e250*/  PLOP3.LUT P0, PT, PT, PT, UP0, 0x80, 0x0 ;  /* 0x000000000000781c */ /* 0x000fda0003f0f008 */
[----:B------:R-:W-:Y:S05]  /*e260*/  @!P0 BRA `(.L_x_260) ;  /* 0xffffff2c00888947 */ /* 0x000fea000383ffff */
[----:B------:R-:W-:Y:S05]  /*e270*/  EXIT ;  /* 0x000000000000794d */ /* 0x000fea0003800000 */
.L_x_209:
[----:B------:R-:W-:-:S08]  /*e280*/  NOP ;  /* 0x0000000000007918 */ /* 0x000fd00000000000 */
[----:B------:R-:W0:-:S00]  /*e290*/  USETMAXREG.DEALLOC.CTAPOOL 0x28 ;  /* 0x00000028000079c8 */ /* 0x000e0000080e0500 */
[----:B0-----:R-:W-:Y:S02]  /*e2a0*/  LOP3.LUT R0, R0, 0x3, RZ, 0xc0, !PT ;  /* 0x0000000300007812 */ /* 0x001fe400078ec0ff */
[----:B------:R-:W-:-:S04]  /*e2b0*/  LOP3.LUT R30, R30, 0xfffffeff, RZ, 0xc0, !PT ;  /* 0xfffffeff1e1e7812 */ /* 0x000fc800078ec0ff */
[----:B------:R-:W0:Y:S02]  /*e2c0*/  SHFL.IDX PT, R0, R0, RZ, 0x1f ;  /* 0x00001fff00007589 */ /* 0x000e2400000e0000 */
[----:B0-----:R-:W-:-:S13]  /*e2d0*/  ISETP.NE.AND P0, PT, R0, RZ, PT ;  /* 0x000000ff0000720c */ /* 0x001fda0003f05270 */
[----:B------:R-:W-:Y:S01]  /*e2e0*/  @P0 BAR.SYNC.DEFER_BLOCKING 0x5, 0x180 ;  /* 0x0146000000000b1d */ /* 0x000fe20000010000 */
[----:B------:R-:W-:Y:S02]  /*e2f0*/  @P0 MOV R3, 0x400 ;  /* 0x0000040000030802 */ /* 0x000fe40000000f00 */
[----:B------:R-:W-:Y:S02]  /*e300*/  @P0 LOP3.LUT R30, R30, 0x100, RZ, 0xfc, !PT ;  /* 0x000001001e1e0812 */ /* 0x000fe400078efcff */
[----:B------:R-:W-:-:S05]  /*e310*/  @P0 LEA R2, R2, R3, 0x18 ;  /* 0x0000000302020211 */ /* 0x000fca00078ec0ff */
[----:B------:R-:W0:Y:S04]  /*e320*/  @P0 LDS.128 R4, [R2+0x388d0] ;  /* 0x0388d00002040984 */ /* 0x000e280000000c00 */
[----:B0-----:R0:W-:Y:S01]  /*e330*/  @P0 STL.64 [R1], R4 ;  /* 0x0000000401000387 */ /* 0x0011e20000100a00 */
[----:B------:R-:W-:-:S03]  /*e340*/  IMAD.MOV.U32 R0, RZ, RZ, R7 ;  /* 0x000000ffff007224 */ /* 0x000fc600078e0007 */
[----:B------:R0:W-:Y:S02]  /*e350*/  @P0 STL [R1+0x8], R6 ;  /* 0x0000080601000387 */ /* 0x0001e40000100800 */
[----:B------:R-:W-:Y:S01]  /*e360*/  @P0 R2UR UR39, R0 ;  /* 0x00000000002702ca */ /* 0x000fe200000e0000 */
[----:B------:R-:W-:Y:S06]  /*e370*/  @P0 BAR.ARV 0x4, 0x180 ;  /* 0x0106000000000b1d */ /* 0x000fec0000002000 */
[----:B------:R-:W-:Y:S08]  /*e380*/  @P0 BRA `(.L_x_261) ;  /* 0x0000000800cc0947 */ /* 0x000ff00003800000 */
[----:B0-----:R-:W0:Y:S01]  /*e390*/  S2R R4, SR_TID.X ;  /* 0x0000000000047919 */ /* 0x001e220000002100 */
[----:B------:R-:W-:Y:S01]  /*e3a0*/  ULDC UR4, c[0x0][0xc3c] ;  /* 0x00030f0000047ab9 */ /* 0x000fe20000000800 */
[----:B------:R-:W-:Y:S01]  /*e3b0*/  IMAD.MOV.U32 R0, RZ, RZ, RZ ;  /* 0x000000ffff007224 */ /* 0x000fe200078e00ff */
[----:B------:R-:W1:Y:S01]  /*e3c0*/  LDC R12, c[0x0][0xc38] ;  /* 0x00030e00ff0c7b82 */ /* 0x000e620000000800 */
[----:B------:R-:W-:Y:S01]  /*e3d0*/  IMAD.MOV.U32 R9, RZ, RZ, RZ ;  /* 0x000000ffff097224 */ /* 0x000fe200078e00ff */
[----:B0-----:R-:W-:-:S04]  /*e3e0*/  LOP3.LUT R7, R4, 0x1f, RZ, 0xc0, !PT ;  /* 0x0000001f04077812 */ /* 0x001fc800078ec0ff */
[----:B------:R-:W-:-:S04]  /*e3f0*/  ISETP.NE.AND P0, PT, R7, 0x1f, PT ;  /* 0x0000001f0700780c */ /* 0x000fc80003f05270 */
[----:B------:R-:W-:-:S13]  /*e400*/  ISETP.GE.OR P1, PT, R7, UR4, !P0 ;  /* 0x0000000407007c0c */ /* 0x000fda000c726670 */
[----:B------:R-:W0:Y:S08]  /*e410*/  @!P1 LDC.64 R4, c[0x0][0xc80] ;  /* 0x00032000ff049b82 */ /* 0x000e300000000a00 */
[----:B------:R-:W2:Y:S01]  /*e420*/  @!P1 LDC.64 R2, c[0x0][0xc78] ;  /* 0x00031e00ff029b82 */ /* 0x000ea20000000a00 */
[----:B0-----:R-:W-:-:S05]  /*e430*/  @!P1 IMAD.WIDE.U32 R4, R7, 0x4, R4 ;  /* 0x0000000407049825 */ /* 0x001fca00078e0004 */
[----:B------:R-:W3:Y:S01]  /*e440*/  @!P1 LDG.E R0, desc[UR52][R4.64] ;  /* 0x0000003404009981 */ /* 0x000ee2000c1e1900 */
[----:B--2---:R-:W-:-:S05]  /*e450*/  @!P1 IMAD.WIDE.U32 R2, R7, 0x4, R2 ;  /* 0x0000000407029825 */ /* 0x004fca00078e0002 */
[----:B------:R-:W3:Y:S01]  /*e460*/  @!P1 LDG.E R9, desc[UR52][R2.64] ;  /* 0x0000003402099981 */ /* 0x000ee2000c1e1900 */
[C---:B------:R-:W-:Y:S02]  /*e470*/  ISETP.NE.AND P1, PT, R7.reuse, RZ, PT ;  /* 0x000000ff0700720c */ /* 0x040fe40003f25270 */
[C---:B------:R-:W-:Y:S02]  /*e480*/  ISETP.GE.U32.AND P2, PT, R7.reuse, 0x2, PT ;  /* 0x000000020700780c */ /* 0x040fe40003f46070 */
[C---:B------:R-:W-:Y:S02]  /*e490*/  ISETP.GE.U32.AND P3, PT, R7.reuse, 0x4, PT ;  /* 0x000000040700780c */ /* 0x040fe40003f66070 */
[C---:B------:R-:W-:Y:S02]  /*e4a0*/  ISETP.GE.U32.AND P4, PT, R7.reuse, 0x8, PT ;  /* 0x000000080700780c */ /* 0x040fe40003f86070 */
[----:B------:R-:W-:Y:S01]  /*e4b0*/  ISETP.GE.U32.AND P5, PT, R7, 0x10, PT ;  /* 0x000000100700780c */ /* 0x000fe20003fa6070 */
[----:B------:R-:W-:Y:S01]  /*e4c0*/  UMOV UR4, URZ ;  /* 0x0000003f00047c82 */ /* 0x000fe20008000000 */
[----:B---3--:R-:W-:-:S05]  /*e4d0*/  IMAD R6, R0, R9, RZ ;  /* 0x0000000900067224 */ /* 0x008fca00078e02ff */
[----:B------:R-:W0:Y:S02]  /*e4e0*/  SHFL.UP PT, R8, R6, 0x1, RZ ;  /* 0x0420000006087989 */ /* 0x000e2400000e00ff */
[----:B0-----:R-:W-:-:S05]  /*e4f0*/  SEL R11, R8, RZ, P1 ;  /* 0x000000ff080b7207 */ /* 0x001fca0000800000 */
[----:B------:R-:W-:-:S05]  /*e500*/  IMAD.IADD R11, R6, 0x1, R11 ;  /* 0x00000001060b7824 */ /* 0x000fca00078e020b */
        /* <DEDUP_REMOVED lines=9> */
[----:B------:R-:W0:Y:S01]  /*e5a0*/  SHFL.UP PT, R4, R2, 0x10, RZ ;  /* 0x0600000002047989 */ /* 0x000e2200000e00ff */
[----:B------:R-:W2:Y:S01]  /*e5b0*/  S2R R6, SR_CTAID.X ;  /* 0x0000000000067919 */ /* 0x000ea20000002500 */
[----:B0-----:R-:W-:-:S05]  /*e5c0*/  SEL R5, R4, RZ, P5 ;  /* 0x000000ff04057207 */ /* 0x001fca0002800000 */
[----:B------:R-:W-:-:S05]  /*e5d0*/  IMAD.IADD R5, R2, 0x1, R5 ;  /* 0x0000000102057824 */ /* 0x000fca00078e0205 */
[----:B------:R-:W1:Y:S02]  /*e5e0*/  SHFL.IDX PT, R11, R5, 0x1f, 0x1f ;  /* 0x03e01f00050b7f89 */ /* 0x000e6400000e0000 */
[----:B-1----:R-:W-:-:S05]  /*e5f0*/  IMAD R11, R11, R12, RZ ;  /* 0x0000000c0b0b7224 */ /* 0x002fca00078e02ff */
[----:B--2---:R-:W-:Y:S01]  /*e600*/  ISETP.GT.AND P6, PT, R11, R6, PT ;  /* 0x000000060b00720c */ /* 0x004fe20003fc4270 */
[----:B------:R-:W-:-:S12]  /*e610*/  IMAD.MOV.U32 R4, RZ, RZ, R11 ;  /* 0x000000ffff047224 */ /* 0x000fd800078e000b */
[----:B------:R-:W-:Y:S05]  /*e620*/  @P6 BRA `(.L_x_262) ;  /* 0x00000000009c6947 */ /* 0x000fea0003800000 */
[----:B------:R-:W-:Y:S01]  /*e630*/  IMAD.MOV.U32 R11, RZ, RZ, R4 ;  /* 0x000000ffff0b7224 */ /* 0x000fe200078e0004 */
[----:B------:R-:W-:Y:S01]  /*e640*/  UMOV UR4, URZ ;  /* 0x0000003f00047c82 */ /* 0x000fe20008000000 */
[----:B------:R-:W-:-:S05]  /*e650*/  ULDC UR5, c[0x0][0xc3c] ;  /* 0x00030f0000057ab9 */ /* 0x000fca0000000800 */
.L_x_264:
[----:B------:R-:W-:-:S04]  /*e660*/  UIADD3 UR4, UR4, 0x1f, URZ ;  /* 0x0000001f04047890 */ /* 0x000fc8000fffe03f */
[----:B------:R-:W-:-:S06]  /*e670*/  UISETP.GE.AND UP0, UPT, UR4, UR5, UPT ;  /* 0x000000050400728c */ /* 0x000fcc000bf06270 */
[----:B------:R-:W-:-:S13]  /*e680*/  PLOP3.LUT P6, PT, PT, PT, UP0, 0x40, 0x0 ;  /* 0x000000000000781c */ /* 0x000fda0003fce808 */
[----:B------:R-:W-:Y:S05]  /*e690*/  @!P6 BRA `(.L_x_263) ;  /* 0x0000000400cce947 */ /* 0x000fea0003800000 */
[----:B------:R-:W-:Y:S01]  /*e6a0*/  VIADD R9, R7, UR4 ;  /* 0x0000000407097c36 */ /* 0x000fe20008000000 */
[----:B------:R-:W0:Y:S01]  /*e6b0*/  LDC R12, c[0x0][0xc38] ;  /* 0x00030e00ff0c7b82 */ /* 0x000e220000000800 */
[----:B------:R-:W-:-:S03]  /*e6c0*/  IMAD.MOV.U32 R0, RZ, RZ, RZ ;  /* 0x000000ffff007224 */ /* 0x000fc600078e00ff */
[----:B------:R-:W-:-:S13]  /*e6d0*/  ISETP.GE.OR P6, PT, R9, UR5, !P0 ;  /* 0x0000000509007c0c */ /* 0x000fda000c7c6670 */
[----:B------:R-:W1:Y:S08]  /*e6e0*/  @!P6 LDC.64 R4, c[0x0][0xc80] ;  /* 0x00032000ff04eb82 */ /* 0x000e700000000a00 */
[----:B------:R-:W2:Y:S01]  /*e6f0*/  @!P6 LDC.64 R2, c[0x0][0xc78] ;  /* 0x00031e00ff02eb82 */ /* 0x000ea20000000a00 */
[----:B-1----:R-:W-:-:S05]  /*e700*/  @!P6 IMAD.WIDE R4, R9, 0x4, R4 ;  /* 0x000000040904e825 */ /* 0x002fca00078e0204 */
[----:B------:R-:W3:Y:S01]  /*e710*/  @!P6 LDG.E R0, desc[UR52][R4.64] ;  /* 0x000000340400e981 */ /* 0x000ee2000c1e1900 */
[----:B--2---:R-:W-:-:S04]  /*e720*/  @!P6 IMAD.WIDE R2, R9, 0x4, R2 ;  /* 0x000000040902e825 */ /* 0x004fc800078e0202 */
[----:B------:R-:W-:-:S06]  /*e730*/  IMAD.MOV.U32 R9, RZ, RZ, RZ ;  /* 0x000000ffff097224 */ /* 0x000fcc00078e00ff */
[----:B------:R-:W3:Y:S02]  /*e740*/  @!P6 LDG.E R9, desc[UR52][R2.64] ;  /* 0x000000340209e981 */ /* 0x000ee4000c1e1900 */
[----:B---3--:R-:W-:-:S05]  /*e750*/  IMAD R15, R0, R9, RZ ;  /* 0x00000009000f7224 */ /* 0x008fca00078e02ff */
[----:B------:R-:W1:Y:S02]  /*e760*/  SHFL.UP PT, R8, R15, 0x1, RZ ;  /* 0x042000000f087989 */ /* 0x000e6400000e00ff */
[----:B-1----:R-:W-:-:S05]  /*e770*/  SEL R8, R8, RZ, P1 ;  /* 0x000000ff08087207 */ /* 0x002fca0000800000 */
[----:B------:R-:W-:-:S05]  /*e780*/  IMAD.IADD R8, R15, 0x1, R8 ;  /* 0x000000010f087824 */ /* 0x000fca00078e0208 */
        /* <DEDUP_REMOVED lines=12> */
[----:B------:R-:W0:Y:S02]  /*e850*/  SHFL.IDX PT, R2, R5, 0x1f, 0x1f ;  /* 0x03e01f0005027f89 */ /* 0x000e2400000e0000 */
[----:B0-----:R-:W-:-:S04]  /*e860*/  IMAD R4, R2, R12, RZ ;  /* 0x0000000c02047224 */ /* 0x001fc800078e02ff */
[----:B------:R-:W-:-:S05]  /*e870*/  IMAD.IADD R11, R4, 0x1, R11 ;  /* 0x00000001040b7824 */ /* 0x000fca00078e020b */
[----:B------:R-:W-:-:S13]  /*e880*/  ISETP.GT.AND P6, PT, R11, R6, PT ;  /* 0x000000060b00720c */ /* 0x000fda0003fc4270 */
[----:B------:R-:W-:Y:S05]  /*e890*/  @!P6 BRA `(.L_x_264) ;  /* 0xfffffffc0070e947 */ /* 0x000fea000383ffff */
.L_x_262:
[----:B------:R-:W-:Y:S02]  /*e8a0*/  IMAD.IADD R11, R11, 0x1, -R4 ;  /* 0x000000010b0b7824 */ /* 0x000fe400078e0a04 */
[----:B------:R-:W-:Y:S02]  /*e8b0*/  IMAD.MOV.U32 R8, RZ, RZ, RZ ;  /* 0x000000ffff087224 */ /* 0x000fe400078e00ff */
[----:B------:R-:W-:-:S05]  /*e8c0*/  IMAD R3, R5, R12, R11 ;  /* 0x0000000c05037224 */ /* 0x000fca00078e020b */
[----:B------:R-:W-:-:S13]  /*e8d0*/  ISETP.GT.AND P0, PT, R3, R6, PT ;  /* 0x000000060300720c */ /* 0x000fda0003f04270 */
[----:B------:R-:W-:Y:S02]  /*e8e0*/  VOTEU.ANY UR5, UPT, !P0 ;  /* 0x0000000000057886 */ /* 0x000fe400040e0100 */
[----:B------:R-:W-:Y:S02]  /*e8f0*/  UPOPC UR39, UR5 ;  /* 0x00000005002772bf */ /* 0x000fe40008000000 */
[----:B------:R-:W-:-:S04]  /*e900*/  ISETP.NE.AND P0, PT, RZ, UR5, PT ;  /* 0x00000005ff007c0c */ /* 0x000fc8000bf05270 */
[----:B------:R-:W-:Y:S02]  /*e910*/  IMAD.U32 R13, RZ, RZ, UR39 ;  /* 0x00000027ff0d7e24 */ /* 0x000fe4000f8e00ff */
[----:B------:R-:W-:-:S03]  /*e920*/  IMAD.U32 R14, RZ, RZ, UR39 ;  /* 0x00000027ff0e7e24 */ /* 0x000fc6000f8e00ff */
[----:B------:R-:W0:Y:S04]  /*e930*/  SHFL.IDX PT, R0, R0, R13, 0x1f ;  /* 0x00001f0d00007589 */ /* 0x000e2800000e0000 */
[----:B------:R1:W2:Y:S01]  /*e940*/  SHFL.IDX PT, R9, R9, R14, 0x1f ;  /* 0x00001f0e09097589 */ /* 0x0002a200000e0000 */
[----:B0-----:R-:W-:-:S04]  /*e950*/  IABS R4, R0 ;  /* 0x0000000000047213 */ /* 0x001fc80000000000 */
[----:B------:R-:W0:Y:S08]  /*e960*/  I2F.RP R10, R4 ;  /* 0x00000004000a7306 */ /* 0x000e300000209400 */
[----:B0-----:R-:W0:Y:S02]  /*e970*/  MUFU.RCP R10, R10 ;  /* 0x0000000a000a7308 */ /* 0x001e240000001000 */
[----:B0-----:R-:W-:-:S06]  /*e980*/  VIADD R2, R10, 0xffffffe ;  /* 0x0ffffffe0a027836 */ /* 0x001fcc0000000000 */
[----:B------:R-:W0:Y:S02]  /*e990*/  F2I.FTZ.U32.TRUNC.NTZ R3, R2 ;  /* 0x0000000200037305 */ /* 0x000e24000021f000 */
[----:B0-----:R-:W-:Y:S01]  /*e9a0*/  IMAD.MOV R15, RZ, RZ, -R3 ;  /* 0x000000ffff0f7224 */ /* 0x001fe200078e0a03 */
[----:B-12---:R-:W-:Y:S06]  /*e9b0*/  @!P0 BRA `(.L_x_265) ;  /* 0x00000000000c8947 */ /* 0x006fec0003800000 */
[----:B------:R-:W-:-:S06]  /*e9c0*/  UIADD3 UR5, UR39, -0x1, URZ ;  /* 0xffffffff27057890 */ /* 0x000fcc000fffe03f */
[----:B------:R-:W-:-:S06]  /*e9d0*/  IMAD.U32 R8, RZ, RZ, UR5 ;  /* 0x00000005ff087e24 */ /* 0x000fcc000f8e00ff */
[----:B------:R0:W1:Y:S02]  /*e9e0*/  SHFL.IDX PT, R8, R5, R8, 0x1f ;  /* 0x00001f0805087589 */ /* 0x00006400000e0000 */
.L_x_265:
[----:B01----:R-:W-:Y:S01]  /*e9f0*/  IMAD R5, R8, R12, R11 ;  /* 0x0000000c08057224 */ /* 0x003fe200078e020b */
[----:B------:R-:W-:Y:S01]  /*ea00*/  IABS R2, R9 ;  /* 0x0000000900027213 */ /* 0x000fe20000000000 */
[----:B------:R-:W-:Y:S01]  /*ea10*/  IMAD.MOV.U32 R11, RZ, RZ, R15 ;  /* 0x000000ffff0b7224 */ /* 0x000fe200078e000f */
[----:B------:R-:W-:Y:S01]  /*ea20*/  IABS R12, R0 ;  /* 0x00000000000c7213 */ /* 0x000fe20000000000 */
[----:B------:R-:W-:Y:S01]  /*ea30*/  UIADD3 UR39, UR39, UR4, URZ ;  /* 0x0000000427277290 */ /* 0x000fe2000fffe03f */
[----:B------:R0:W-:Y:S01]  /*ea40*/  STL [R1], R5 ;  /* 0x0000000501007387 */ /* 0x0001e20000100800 */
[----:B------:R-:W-:Y:S02]  /*ea50*/  IMAD R11, R11, R4, RZ ;  /* 0x000000040b0b7224 */ /* 0x000fe400078e02ff */
[----:B------:R-:W-:Y:S02]  /*ea60*/  IMAD.MOV R12, RZ, RZ, -R12 ;  /* 0x000000ffff0c7224 */ /* 0x000fe400078e0a0c */
[----:B0-----:R-:W-:-:S02]  /*ea70*/  IMAD.IADD R5, R6, 0x1, -R5 ;  /* 0x0000000106057824 */ /* 0x001fc400078e0a05 */
[----:B------:R-:W-:Y:S02]  /*ea80*/  IMAD.MOV.U32 R6, RZ, RZ, R2 ;  /* 0x000000ffff067224 */ /* 0x000fe400078e0002 */
[----:B------:R-:W-:Y:S01]  /*ea90*/  IMAD.MOV.U32 R2, RZ, RZ, RZ ;  /* 0x000000ffff027224 */ /* 0x000fe200078e00ff */
[----:B------:R-:W-:Y:S01]  /*eaa0*/  IABS R10, R5 ;  /* 0x00000005000a7213 */ /* 0x000fe20000000000 */
[----:B------:R-:W0:Y:S02]  /*eab0*/  I2F.RP R8, R6 ;  /* 0x0000000600087306 */ /* 0x000e240000209400 */
[----:B------:R-:W-:-:S04]  /*eac0*/  IMAD.HI.U32 R2, R3, R11, R2 ;  /* 0x0000000b03027227 */ /* 0x000fc800078e0002 */
[----:B------:R-:W-:Y:S02]  /*ead0*/  IMAD.MOV.U32 R3, RZ, RZ, R10 ;  /* 0x000000ffff037224 */ /* 0x000fe400078e000a */
[----:B------:R-:W-:Y:S02]  /*eae0*/  IMAD.MOV.U32 R10, RZ, RZ, R12 ;  /* 0x000000ffff0a7224 */ /* 0x000fe400078e000c */
[----:B------:R-:W-:-:S04]  /*eaf0*/  IMAD.HI.U32 R2, R2, R3, RZ ;  /* 0x0000000302027227 */ /* 0x000fc800078e00ff */
[----:B------:R-:W-:Y:S01]  /*eb00*/  IMAD R3, R2, R10, R3 ;  /* 0x0000000a02037224 */ /* 0x000fe200078e0203 */
[----:B0-----:R-:W0:Y:S04]  /*eb10*/  MUFU.RCP R8, R8 ;  /* 0x0000000800087308 */ /* 0x001e280000001000 */
[----:B------:R-:W-:-:S13]  /*eb20*/  ISETP.GT.U32.AND P1, PT, R4, R3, PT ;  /* 0x000000030400720c */ /* 0x000fda0003f24070 */
[----:B------:R-:W-:Y:S02]  /*eb30*/  @!P1 IMAD.IADD R3, R3, 0x1, -R4 ;  /* 0x0000000103039824 */ /* 0x000fe400078e0a04 */
[----:B0-----:R-:W-:Y:S02]  /*eb40*/  VIADD R10, R8, 0xffffffe ;  /* 0x0ffffffe080a7836 */ /* 0x001fe40000000000 */
[----:B------:R-:W-:Y:S01]  /*eb50*/  @!P1 VIADD R2, R2, 0x1 ;  /* 0x0000000102029836 */ /* 0x000fe20000000000 */
[----:B------:R-:W-:Y:S02]  /*eb60*/  ISETP.GE.U32.AND P0, PT, R3, R4, PT ;  /* 0x000000040300720c */ /* 0x000fe40003f06070 */
[----:B------:R-:W-:Y:S01]  /*eb70*/  LOP3.LUT R4, R5, R0, RZ, 0x3c, !PT ;  /* 0x0000000005047212 */ /* 0x000fe200078e3cff */
[----:B------:R-:W0:Y:S01]  /*eb80*/  F2I.FTZ.U32.TRUNC.NTZ R3, R10 ;  /* 0x0000000a00037305 */ /* 0x000e22000021f000 */
[----:B------:R-:W-:Y:S02]  /*eb90*/  ISETP.NE.AND P1, PT, R0, RZ, PT ;  /* 0x000000ff0000720c */ /* 0x000fe40003f25270 */
[----:B------:R-:W-:-:S07]  /*eba0*/  ISETP.GE.AND P2, PT, R4, RZ, PT ;  /* 0x000000ff0400720c */ /* 0x000fce0003f46270 */
[----:B------:R-:W-:-:S04]  /*ebb0*/  @P0 VIADD R2, R2, 0x1 ;  /* 0x0000000102020836 */ /* 0x000fc80000000000 */
[----:B------:R-:W-:Y:S01]  /*ebc0*/  IMAD.MOV.U32 R8, RZ, RZ, R2 ;  /* 0x000000ffff087224 */ /* 0x000fe200078e0002 */
[----:B------:R-:W-:Y:S01]  /*ebd0*/  IABS R2, R9 ;  /* 0x0000000900027213 */ /* 0x000fe20000000000 */
[----:B0-----:R-:W-:Y:S02]  /*ebe0*/  IMAD.MOV R11, RZ, RZ, -R3 ;  /* 0x000000ffff0b7224 */ /* 0x001fe400078e0a03 */
[----:B------:R-:W-:Y:S01]  /*ebf0*/  @!P2 IMAD.MOV R8, RZ, RZ, -R8 ;  /* 0x000000ffff08a224 */ /* 0x000fe200078e0a08 */
[----:B------:R-:W-:Y:S01]  /*ec00*/  @!P1 LOP3.LUT R8, RZ, R0, RZ, 0x33, !PT ;  /* 0x00000000ff089212 */ /* 0x000fe200078e33ff */
[----:B------:R-:W-:Y:S02]  /*ec10*/  IMAD.MOV R10, RZ, RZ, -R2 ;  /* 0x000000ffff0a7224 */ /* 0x000fe400078e0a02 */
[----:B------:R-:W-:Y:S01]  /*ec20*/  IMAD R11, R11, R6, RZ ;  /* 0x000000060b0b7224 */ /* 0x000fe200078e02ff */
[----:B------:R-:W-:Y:S01]  /*ec30*/  IABS R4, R8 ;  /* 0x0000000800047213 */ /* 0x000fe20000000000 */
[----:B------:R-:W-:-:S04]  /*ec40*/  IMAD.MOV.U32 R2, RZ, RZ, RZ ;  /* 0x000000ffff027224 */ /* 0x000fc800078e00ff */
[----:B------:R-:W-:-:S04]  /*ec50*/  IMAD.HI.U32 R2, R3, R11, R2 ;  /* 0x0000000b03027227 */ /* 0x000fc800078e0002 */
[----:B------:R-:W-:Y:S02]  /*ec60*/  IMAD.MOV.U32 R3, RZ, RZ, R4 ;  /* 0x000000ffff037224 */ /* 0x000fe400078e0004 */
[----:B------:R-:W-:Y:S02]  /*ec70*/  IMAD.MOV.U32 R4, RZ, RZ, R10 ;  /* 0x000000ffff047224 */ /* 0x000fe400078e000a */
[----:B------:R-:W-:-:S04]  /*ec80*/  IMAD.HI.U32 R2, R2, R3, RZ ;  /* 0x0000000302027227 */ /* 0x000fc800078e00ff */
[----:B------:R-:W-:-:S05]  /*ec90*/  IMAD R3, R2, R4, R3 ;  /* 0x0000000402037224 */ /* 0x000fca00078e0203 */
[----:B------:R-:W-:-:S13]  /*eca0*/  ISETP.GT.U32.AND P1, PT, R6, R3, PT ;  /* 0x000000030600720c */ /* 0x000fda0003f24070 */
[----:B------:R-:W-:Y:S02]  /*ecb0*/  @!P1 IMAD.IADD R3, R3, 0x1, -R6 ;  /* 0x0000000103039824 */ /* 0x000fe400078e0a06 */
[----:B------:R-:W-:Y:S01]  /*ecc0*/  @!P1 VIADD R2, R2, 0x1 ;  /* 0x0000000102029836 */ /* 0x000fe20000000000 */
[----:B------:R-:W-:Y:S02]  /*ecd0*/  ISETP.NE.AND P1, PT, R9, RZ, PT ;  /* 0x000000ff0900720c */ /* 0x000fe40003f25270 */
[----:B------:R-:W-:Y:S01]  /*ece0*/  ISETP.GE.U32.AND P0, PT, R3, R6, PT ;  /* 0x000000060300720c */ /* 0x000fe20003f06070 */
[----:B------:R-:W-:Y:S01]  /*ecf0*/  IMAD R6, R0, R8, RZ ;  /* 0x0000000800067224 */ /* 0x000fe200078e02ff */
[----:B------:R-:W-:-:S04]  /*ed00*/  LOP3.LUT R3, R8, R9, RZ, 0x3c, !PT ;  /* 0x0000000908037212 */ /* 0x000fc800078e3cff */
[----:B------:R-:W-:-:S07]  /*ed10*/  ISETP.GE.AND P2, PT, R3, RZ, PT ;  /* 0x000000ff0300720c */ /* 0x000fce0003f46270 */
[----:B------:R-:W-:-:S06]  /*ed20*/  @P0 VIADD R2, R2, 0x1 ;  /* 0x0000000102020836 */ /* 0x000fcc0000000000 */
[----:B------:R-:W-:Y:S01]  /*ed30*/  @!P2 IMAD.MOV R2, RZ, RZ, -R2 ;  /* 0x000000ffff02a224 */ /* 0x000fe200078e0a02 */
[----:B------:R-:W-:-:S05]  /*ed40*/  @!P1 LOP3.LUT R2, RZ, R9, RZ, 0x33, !PT ;  /* 0x00000009ff029212 */ /* 0x000fca00078e33ff */
[----:B------:R-:W-:-:S04]  /*ed50*/  IMAD.MOV R4, RZ, RZ, -R2 ;  /* 0x000000ffff047224 */ /* 0x000fc800078e0a02 */
[C---:B------:R-:W-:Y:S02]  /*ed60*/  IMAD R0, R9.reuse, R4, R8 ;  /* 0x0000000409007224 */ /* 0x040fe400078e0208 */
[----:B------:R-:W-:Y:S02]  /*ed70*/  IMAD R9, R9, 0x1000000, R2 ;  /* 0x0100000009097824 */ /* 0x000fe400078e0202 */
[----:B------:R-:W-:Y:S02]  /*ed80*/  IMAD.IADD R2, R5, 0x1, -R6 ;  /* 0x0000000105027824 */ /* 0x000fe400078e0a06 */
[----:B------:R-:W-:-:S05]  /*ed90*/  IMAD R0, R0, 0x10000, R9 ;  /* 0x0001000000007824 */ /* 0x000fca00078e0209 */
[----:B------:R1:W-:Y:S04]  /*eda0*/  STL [R1+0x8], R0 ;  /* 0x0000080001007387 */ /* 0x0003e80000100800 */
[----:B------:R1:W-:Y:S01]  /*edb0*/  STL [R1+0x4], R2 ;  /* 0x0000040201007387 */ /* 0x0003e20000100800 */
[----:B------:R-:W-:Y:S05]  /*edc0*/  BRA `(.L_x_266) ;  /* 0x0000000000107947 */ /* 0x000fea0003800000 */
.L_x_263:
[----:B------:R0:W-:Y:S01]  /*edd0*/  STL [R1], R6 ;  /* 0x0000000601007387 */ /* 0x0001e20000100800 */
[----:B------:R-:W-:-:S03]  /*ede0*/  ULDC UR39, c[0x0][0xc3c] ;  /* 0x00030f0000277ab9 */ /* 0x000fc60000000800 */
[----:B------:R0:W-:Y:S04]  /*edf0*/  STL [R1+0x4], RZ ;  /* 0x000004ff01007387 */ /* 0x0001e80000100800 */
[----:B------:R0:W-:Y:S02]  /*ee00*/  STL [R1+0x8], RZ ;  /* 0x000008ff01007387 */ /* 0x0001e40000100800 */
.L_x_266:
[----:B------:R-:W2:Y:S04]  /*ee10*/  LDL R8, [R1] ;  /* 0x0000000001087983 */ /* 0x000ea80000100800 */
[----:B------:R-:W2:Y:S04]  /*ee20*/  LDL R9, [R1+0x4] ;  /* 0x0000040001097983 */ /* 0x000ea80000100800 */
[----:B------:R-:W2:Y:S01]  /*ee30*/  LDL R10, [R1+0x8] ;  /* 0x00000800010a7983 */ /* 0x000ea20000100800 */
[----:B------:R-:W-:Y:S01]  /*ee40*/  ISETP.NE.AND P0, PT, R7, RZ, PT ;  /* 0x000000ff0700720c */ /* 0x000fe20003f05270 */
[----:B-1----:R-:W-:-:S12]  /*ee50*/  IMAD.U32 R2, RZ, RZ, UR39 ;  /* 0x00000027ff027e24 */ /* 0x002fd8000f8e00ff */
[----:B------:R-:W1:Y:S01]  /*ee60*/  @!P0 S2R R3, SR_CgaCtaId ;  /* 0x0000000000038919 */ /* 0x000e620000008800 */
[----:B------:R-:W-:Y:S01]  /*ee70*/  @!P0 MOV R0, 0x400 ;  /* 0x0000040000008802 */ /* 0x000fe20000000f00 */
[----:B------:R-:W-:-:S03]  /*ee80*/  @!P0 IMAD.MOV.U32 R11, RZ, RZ, R2 ;  /* 0x000000ffff0b8224 */ /* 0x000fc600078e0002 */
[----:B-1----:R-:W-:-:S05]  /*ee90*/  @!P0 LEA R0, R3, R0, 0x18 ;  /* 0x0000000003008211 */ /* 0x002fca00078ec0ff */
[----:B--2---:R1:W-:Y:S01]  /*eea0*/  @!P0 STS.128 [R0+0x388d0], R8 ;  /* 0x0388d00800008388 */ /* 0x0043e20000000c00 */
[----:B------:R-:W-:Y:S06]  /*eeb0*/  BAR.ARV 0x5, 0x180 ;  /* 0x0146000000007b1d */ /* 0x000fec0000002000 */
.L_x_261:
[----:B------:R-:W-:Y:S01]  /*eec0*/  ULDC UR4, c[0x0][0xc3c] ;  /* 0x00030f0000047ab9 */ /* 0x000fe20000000800 */
[----:B------:R2:W-:Y:S01]  /*eed0*/  STL [R1+0x28], RZ ;  /* 0x000028ff01007387 */ /* 0x0005e20000100800 */
[----:B------:R-:W-:Y:S01]  /*eee0*/  UISETP.GE.AND UP0, UPT, UR39, UR4, UPT ;  /* 0x000000042700728c */ /* 0x000fe2000bf06270 */
[----:B------:R-:W-:Y:S02]  /*eef0*/  IMAD.MOV.U32 R33, RZ, RZ, 0x1 ;  /* 0x00000001ff217424 */ /* 0x000fe400078e00ff */
[----:B------:R-:W-:-:S03]  /*ef00*/  IMAD.MOV.U32 R29, RZ, RZ, RZ ;  /* 0x000000ffff1d7224 */ /* 0x000fc600078e00ff */
[----:B------:R-:W-:-:S13]  /*ef10*/  PLOP3.LUT P0, PT, PT, PT, UP0, 0x80, 0x0 ;  /* 0x000000000000781c */ /* 0x000fda0003f0f008 */
[----:B--2---:R-:W-:Y:S05]  /*ef20*/  @P0 BRA `(.L_x_267) ;  /* 0x0000005c00ec0947 */ /* 0x004fea0003800000 */
[----:B-1----:R-:W1:Y:S01]  /*ef30*/  S2R R10, SR_TID.X ;  /* 0x00000000000a7919 */ /* 0x002e620000002100 */
[----:B------:R-:W2:Y:S01]  /*ef40*/  S2UR UR4, SR_CgaCtaId ;  /* 0x00000000000479c3 */ /* 0x000ea20000008800 */
[----:B------:R-:W-:Y:S01]  /*ef50*/  MOV R16, 0x400 ;  /* 0x0000040000107802 */ /* 0x000fe20000000f00 */
[----:B------:R-:W-:Y:S01]  /*ef60*/  IMAD.MOV.U32 R36, RZ, RZ, 0x40 ;  /* 0x00000040ff247424 */ /* 0x000fe200078e00ff */
[----:B------:R-:W-:Y:S01]  /*ef70*/  ULOP3.LUT UR44, UR42, 0x2, URZ, 0xfc, !UPT ;  /* 0x000000022a2c7892 */ /* 0x000fe2000f8efc3f */
[----:B------:R-:W-:Y:S01]  /*ef80*/  IMAD.MOV.U32 R35, RZ, RZ, 0x20 ;  /* 0x00000020ff237424 */ /* 0x000fe200078e00ff */
[----:B------:R-:W-:Y:S01]  /*ef90*/  ULOP3.LUT UR45, UR42, 0x1, URZ, 0xfc, !UPT ;  /* 0x000000012a2d7892 */ /* 0x000fe2000f8efc3f */
[----:B------:R-:W-:Y:S01]  /*efa0*/  IMAD.MOV.U32 R33, RZ, RZ, 0x1 ;  /* 0x00000001ff217424 */ /* 0x000fe200078e00ff */
[----:B------:R-:W-:Y:S01]  /*efb0*/  ULDC UR46, c[0x0][0xc] ;  /* 0x00000300002e7ab9 */ /* 0x000fe20000000800 */
[----:B------:R-:W-:Y:S02]  /*efc0*/  IMAD.MOV.U32 R29, RZ, RZ, RZ ;  /* 0x000000ffff1d7224 */ /* 0x000fe400078e00ff */
[C---:B-1----:R-:W-:Y:S01]  /*efd0*/  IMAD.SHL.U32 R2, R10.reuse, 0x80, RZ ;  /* 0x000000800a027824 */ /* 0x042fe200078e00ff */
[C---:B------:R-:W-:Y:S01]  /*efe0*/  LOP3.LUT R8, R10.reuse, 0x7f, RZ, 0xc0, !PT ;  /* 0x0000007f0a087812 */ /* 0x040fe200078ec0ff */
[C---:B0-----:R-:W-:Y:S01]  /*eff0*/  IMAD.SHL.U32 R5, R10.reuse, 0x10, RZ ;  /* 0x000000100a057824 */ /* 0x041fe200078e00ff */
[C---:B------:R-:W-:Y:S01]  /*f000*/  R2P PR, R10.reuse, 0x6 ;  /* 0x000000060a007804 */ /* 0x040fe20000000000 */
[----:B------:R-:W-:Y:S01]  /*f010*/  IMAD.SHL.U32 R9, R10, 0x2, RZ ;  /* 0x000000020a097824 */ /* 0x000fe200078e00ff */
[----:B------:R-:W-:-:S02]  /*f020*/  SHF.R.U32.HI R0, RZ, 0x5, R8 ;  /* 0x00000005ff007819 */ /* 0x000fc40000011608 */
[C---:B------:R-:W-:Y:S02]  /*f030*/  LOP3.LUT R7, R2.reuse, 0x400, RZ, 0xc0, !PT ;  /* 0x0000040002077812 */ /* 0x040fe400078ec0ff */
[----:B------:R-:W-:Y:S02]  /*f040*/  LOP3.LUT R3, R2, 0x380, RZ, 0xc0, !PT ;  /* 0x0000038002037812 */ /* 0x000fe400078ec0ff */
[----:B------:R-:W-:Y:S01]  /*f050*/  LOP3.LUT R6, R5, 0x3f0, RZ, 0xc0, !PT ;  /* 0x000003f005067812 */ /* 0x000fe200078ec0ff */
[C---:B------:R-:W-:Y:S01]  /*f060*/  IMAD R7, R0.reuse, 0x800, R7 ;  /* 0x0000080000077824 */ /* 0x040fe200078e0207 */
[----:B------:R-:W-:Y:S01]  /*f070*/  LOP3.LUT R4, R3, 0x10, R10, 0xf8, !PT ;  /* 0x0000001003047812 */ /* 0x000fe200078ef80a */
[----:B------:R-:W-:Y:S01]  /*f080*/  IMAD R0, R0, 0x10, R3 ;  /* 0x0000001000007824 */ /* 0x000fe200078e0203 */
[----:B------:R-:W-:Y:S02]  /*f090*/  LOP3.LUT R6, R6, 0x70, R9, 0x78, !PT ;  /* 0x0000007006067812 */ /* 0x000fe400078e7809 */
[----:B------:R-:W-:-:S02]  /*f0a0*/  LOP3.LUT R4, R4, 0x70, R5, 0x78, !PT ;  /* 0x0000007004047812 */ /* 0x000fc400078e7805 */
[----:B------:R-:W-:Y:S02]  /*f0b0*/  LOP3.LUT R3, R0, 0x70, R5, 0x78, !PT ;  /* 0x0000007000037812 */ /* 0x000fe400078e7805 */
[----:B------:R-:W-:Y:S01]  /*f0c0*/  LOP3.LUT R32, R5, 0x70, RZ, 0xc0, !PT ;  /* 0x0000007005207812 */ /* 0x000fe200078ec0ff */
[----:B------:R-:W-:Y:S01]  /*f0d0*/  IMAD.IADD R0, R7, 0x1, R4 ;  /* 0x0000000107007824 */ /* 0x000fe200078e0204 */
[----:B------:R-:W-:Y:S02]  /*f0e0*/  LOP3.LUT R2, R3, 0xc00, R2, 0xf8, !PT ;  /* 0x00000c0003027812 */ /* 0x000fe400078ef802 */
[----:B------:R-:W-:Y:S02]  /*f0f0*/  SEL R36, R36, 0xffffffc0, !P2 ;  /* 0xffffffc024247807 */ /* 0x000fe40005000000 */
[----:B------:R-:W-:Y:S01]  /*f100*/  SEL R35, R35, 0xffffffe0, !P1 ;  /* 0xffffffe023237807 */ /* 0x000fe20004800000 */
[----:B------:R0:W-:Y:S04]  /*f110*/  STL [R1+0x20], R2 ;  /* 0x0000200201007387 */ /* 0x0001e80000100800 */
[----:B------:R2:W-:Y:S04]  /*f120*/  STL [R1+0x1c], R0 ;  /* 0x00001c0001007387 */ /* 0x0005e80000100800 */
[----:B------:R-:W-:Y:S01]  /*f130*/  STL [R1+0x28], RZ ;  /* 0x000028ff01007387 */ /* 0x000fe20000100800 */
[----:B0-----:R-:W-:Y:S01]  /*f140*/  SHF.R.U32.HI R2, RZ, 0x3, R8 ;  /* 0x00000003ff027819 */ /* 0x001fe20000011608 */
[----:B--2---:R-:W-:-:S03]  /*f150*/  IMAD.U32 R0, RZ, RZ, UR4 ;  /* 0x00000004ff007e24 */ /* 0x004fc6000f8e00ff */
[--C-:B------:R-:W-:Y:S02]  /*f160*/  LOP3.LUT R3, R2, 0x70, R5.reuse, 0xf8, !PT ;  /* 0x0000007002037812 */ /* 0x100fe400078ef805 */
[----:B------:R-:W-:Y:S01]  /*f170*/  LOP3.LUT R2, R32, 0x80, RZ, 0xfc, !PT ;  /* 0x0000008020027812 */ /* 0x000fe200078efcff */
[----:B------:R0:W-:Y:S01]  /*f180*/  STL [R1+0x14], R0 ;  /* 0x0000140001007387 */ /* 0x0001e20000100800 */
[----:B------:R-:W-:Y:S02]  /*f190*/  LEA R16, R0, R16, 0x18 ;  /* 0x0000001000107211 */ /* 0x000fe400078ec0ff */
[----:B0-----:R-:W-:-:S05]  /*f1a0*/  LOP3.LUT R0, R6, 0x400, R5, 0xf8, !PT ;  /* 0x0000040006007812 */ /* 0x001fca00078ef805 */
[----:B------:R0:W-:Y:S02]  /*f1b0*/  STL [R1+0x18], R0 ;  /* 0x0000180001007387 */ /* 0x0001e40000100800 */
[----:B0-----:R-:W-:-:S05]  /*f1c0*/  IMAD.IADD R0, R16, 0x1, R0 ;  /* 0x0000000110007824 */ /* 0x001fca00078e0200 */
[----:B------:R0:W-:Y:S02]  /*f1d0*/  STL [R1+0x24], R0 ;  /* 0x0000240001007387 */ /* 0x0001e40000100800 */
.L_x_341:
[----:B------:R-:W-:Y:S01]  /*f1e0*/  ULDC.64 UR4, c[0x0][0xc88] ;  /* 0x0003220000047ab9 */ /* 0x000fe20000000a00 */
[----:B------:R-:W-:Y:S01]  /*f1f0*/  ULDC.64 UR6, c[0x0][0xa18] ;  /* 0x0002860000067ab9 */ /* 0x000fe20000000a00 */
[----:B------:R-:W-:Y:S01]  /*f200*/  UIMAD.WIDE UR4, UR39, 0x4, UR4 ;  /* 0x00000004270478a5 */ /* 0x000fe2000f8e0204 */
[----:B------:R-:W-:Y:S01]  /*f210*/  IMAD.MOV.U32 R23, RZ, RZ, RZ ;  /* 0x000000ffff177224 */ /* 0x000fe200078e00ff */
[----:B-123--:R-:W1:Y:S04]  /*f220*/  LDC.64 R4, c[0x0][0x418] ;  /* 0x00010600ff047b82 */ /* 0x00ee680000000a00 */
[----:B------:R-:W-:Y:S02]  /*f230*/  IMAD.U32 R2, RZ, RZ, UR4 ;  /* 0x00000004ff027e24 */ /* 0x000fe4000f8e00ff */
[----:B0-----:R-:W-:Y:S01]  /*f240*/  IMAD.U32 R3, RZ, RZ, UR5 ;  /* 0x00000005ff037e24 */ /* 0x001fe2000f8e00ff */
[----:B------:R-:W-:Y:S01]  /*f250*/  ULDC.64 UR4, c[0x0][0xa28] ;  /* 0x00028a0000047ab9 */ /* 0x000fe20000000a00 */
[----:B0-----:R-:W0:Y:S03]  /*f260*/  LDC R0, c[0x0][0x424] ;  /* 0x00010900ff007b82 */ /* 0x001e260000000800 */
[----:B------:R-:W2:Y:S01]  /*f270*/  LDG.E R2, desc[UR52][R2.64] ;  /* 0x0000003402027981 */ /* 0x000ea2000c1e1900 */
[----:B------:R-:W-:-:S04]  /*f280*/  UISETP.NE.U32.AND UP0, UPT, UR4, URZ, UPT ;  /* 0x0000003f0400728c */ /* 0x000fc8000bf05070 */
[----:B------:R-:W-:Y:S01]  /*f290*/  UISETP.NE.AND.EX UP0, UPT, UR5, URZ, UPT, UP0 ;  /* 0x0000003f0500728c */ /* 0x000fe2000bf05300 */
[----:B------:R-:W3:Y:S05]  /*f2a0*/  LDC R17, c[0x0][0x2f0] ;  /* 0x0000bc00ff117b82 */ /* 0x000eea0000000800 */
[----:B------:R-:W-:Y:S02]  /*f2b0*/  PLOP3.LUT P0, PT, PT, PT, UP0, 0x80, 0x0 ;  /* 0x000000000000781c */ /* 0x000fe40003f0f008 */
[----:B--2---:R-:W-:-:S13]  /*f2c0*/  R2UR UR41, R2 ;  /* 0x00000000022972ca */ /* 0x004fda00000e0000 */
[----:B------:R-:W-:Y:S02]  /*f2d0*/  USHF.R.S32.HI UR40, URZ, 0x1f, UR41 ;  /* 0x0000001f3f287899 */ /* 0x000fe40008011429 */
[----:B------:R-:W-:-:S04]  /*f2e0*/  @UP0 ULEA UR4, UP1, UR41, UR4, 0x2 ;  /* 0x0000000429040291 */ /* 0x000fc8000f82103f */
[----:B------:R-:W-:Y:S02]  /*f2f0*/  @UP0 ULEA.HI.X UR5, UR41, UR5, UR40, 0x2, UP1 ;  /* 0x0000000529050291 */ /* 0x000fe400088f1428 */
[----:B------:R-:W-:-:S04]  /*f300*/  IMAD.U32 R2, RZ, RZ, UR4 ;  /* 0x00000004ff027e24 */ /* 0x000fc8000f8e00ff */
[----:B------:R-:W-:Y:S01]  /*f310*/  IMAD.U32 R3, RZ, RZ, UR5 ;  /* 0x00000005ff037e24 */ /* 0x000fe2000f8e00ff */
[----:B------:R-:W-:Y:S01]  /*f320*/  ULDC.64 UR4, c[0x0][0xa00] ;  /* 0x0002800000047ab9 */ /* 0x000fe20000000a00 */
[----:B------:R-:W-:Y:S02]  /*f330*/  USHF.L.U32 UR37, UR41, 0x2, URZ ;  /* 0x0000000229257899 */ /* 0x000fe4000800063f */
[----:B------:R-:W-:Y:S01]  /*f340*/  UISETP.NE.U32.AND UP0, UPT, UR4, URZ, UPT ;  /* 0x0000003f0400728c */ /* 0x000fe2000bf05070 */
[----:B------:R2:W4:Y:S01]  /*f350*/  @P0 LDG.E R23, desc[UR52][R2.64] ;  /* 0x0000003402170981 */ /* 0x000522000c1e1900 */
[----:B------:R-:W-:Y:S02]  /*f360*/  USHF.L.U64.HI UR36, UR41, 0x2, UR40 ;  /* 0x0000000229247899 */ /* 0x000fe40008010228 */
[----:B------:R-:W-:Y:S02]  /*f370*/  UISETP.NE.AND.EX UP2, UPT, UR5, URZ, UPT, UP0 ;  /* 0x0000003f0500728c */ /* 0x000fe4000bf45300 */
[----:B------:R-:W-:-:S02]  /*f380*/  UIADD3 UR4, UP0, UR37, UR4, URZ ;  /* 0x0000000425047290 */ /* 0x000fc4000ff1e03f */
[----:B------:R-:W-:Y:S02]  /*f390*/  UP2UR UR43, UPR, URZ, 0x4 ;  /* 0x000000043f2b7883 */ /* 0x000fe40008000000 */
[----:B------:R-:W-:Y:S01]  /*f3a0*/  UIADD3.X UR5, UR36, UR5, URZ, UP0, !UPT ;  /* 0x0000000524057290 */ /* 0x000fe200087fe43f */
[----:B------:R-:W-:Y:S01]  /*f3b0*/  PLOP3.LUT P0, PT, PT, PT, UP2, 0x80, 0x0 ;  /* 0x000000000000781c */ /* 0x000fe20003f0f028 */
[----:B------:R-:W-:Y:S01]  /*f3c0*/  UISETP.NE.U32.AND UP0, UPT, UR6, URZ, UPT ;  /* 0x0000003f0600728c */ /* 0x000fe2000bf05070 */
[----:B--2---:R-:W-:-:S03]  /*f3d0*/  IMAD.U32 R2, RZ, RZ, UR4 ;  /* 0x00000004ff027e24 */ /* 0x004fc6000f8e00ff */
[----:B------:R-:W-:Y:S01]  /*f3e0*/  UISETP.NE.AND.EX UP0, UPT, UR7, URZ, UPT, UP0 ;  /* 0x0000003f0700728c */ /* 0x000fe2000bf05300 */
[----:B------:R-:W-:-:S05]  /*f3f0*/  IMAD.U32 R3, RZ, RZ, UR5 ;  /* 0x00000005ff037e24 */ /* 0x000fca000f8e00ff */
[----:B------:R-:W-:Y:S02]  /*f400*/  PLOP3.LUT P1, PT, PT, PT, UP0, 0x80, 0x0 ;  /* 0x000000000000781c */ /* 0x000fe40003f2f008 */
[----:B------:R-:W-:Y:S01]  /*f410*/  PLOP3.LUT P2, PT, PT, PT, UP2, 0x80, 0x0 ;  /* 0x000000000000781c */ /* 0x000fe20003f4f028 */
[----:B------:R2:W5:Y:S02]  /*f420*/  @P0 LDG.E R6, desc[UR52][R2.64] ;  /* 0x0000003402060981 */ /* 0x000564000c1e1900 */
[----:B------:R-:W-:-:S04]  /*f430*/  @UP0 UIADD3 UR4, UP1, UR37, UR6, URZ ;  /* 0x0000000625040290 */ /* 0x000fc8000ff3e03f */
[----:B------:R-:W-:Y:S02]  /*f440*/  @UP0 UIADD3.X UR5, UR36, UR7, URZ, UP1, !UPT ;  /* 0x0000000724050290 */ /* 0x000fe40008ffe43f */
[----:B------:R-:W-:-:S04]  /*f450*/  IMAD.U32 R18, RZ, RZ, UR4 ;  /* 0x00000004ff127e24 */ /* 0x000fc8000f8e00ff */
[----:B------:R-:W-:-:S05]  /*f460*/  IMAD.U32 R19, RZ, RZ, UR5 ;  /* 0x00000005ff137e24 */ /* 0x000fca000f8e00ff */
[----:B------:R2:W5:Y:S01]  /*f470*/  @P1 LDG.E R18, desc[UR52][R18.64] ;  /* 0x0000003412121981 */ /* 0x000562000c1e1900 */
[----:B-1----:R-:W-:-:S03]  /*f480*/  ISETP.NE.U32.AND P0, PT, R4, RZ, PT ;  /* 0x000000ff0400720c */ /* 0x002fc60003f05070 */
[----:B----4-:R2:W-:Y:S01]  /*f490*/  STL [R1+0xc], R23 ;  /* 0x00000c1701007387 */ /* 0x0105e20000100800 */
[----:B0--3--:R-:W-:Y:S09]  /*f4a0*/  @P1 BRA `(.L_x_268) ;  /* 0x00000000001c1947 */ /* 0x009ff20003800000 */
[----:B------:R-:W-:Y:S01]  /*f4b0*/  UISETP.NE.AND UP0, UPT, UR43, URZ, UPT ;  /* 0x0000003f2b00728c */ /* 0x000fe2000bf05270 */
[----:B-----5:R-:W0:Y:S05]  /*f4c0*/  LDC R18, c[0x0][0x288] ;  /* 0x0000a200ff127b82 */ /* 0x020e2a0000000800 */
[----:B------:R-:W-:-:S13]  /*f4d0*/  PLOP3.LUT P1, PT, PT, PT, UP0, 0x40, 0x0 ;  /* 0x000000000000781c */ /* 0x000fda0003f2e808 */
[----:B------:R-:W-:Y:S05]  /*f4e0*/  @P1 BRA `(.L_x_268) ;  /* 0x00000000000c1947 */ /* 0x000fea0003800000 */
[----:B------:R-:W3:Y:S04]  /*f4f0*/  LDG.E R7, desc[UR52][R2.64] ;  /* 0x0000003402077981 */ /* 0x000ee8000c1e1900 */
[----:B0-----:R-:W3:Y:S02]  /*f500*/  LDG.E R18, desc[UR52][R2.64+0x4] ;  /* 0x0000043402127981 */ /* 0x001ee4000c1e1900 */
[----:B---3--:R-:W-:-:S07]  /*f510*/  IMAD.IADD R18, R18, 0x1, -R7 ;  /* 0x0000000112127824 */ /* 0x008fce00078e0a07 */
.L_x_268:
[----:B------:R-:W-:Y:S01]  /*f520*/  ULDC.64 UR4, c[0x0][0xa20] ;  /* 0x0002880000047ab9 */ /* 0x000fe20000000a00 */
[----:B------:R-:W-:Y:S01]  /*f530*/  ISETP.NE.AND.EX P0, PT, R5, RZ, PT, P0 ;  /* 0x000000ff0500720c */ /* 0x000fe20003f05300 */
[----:B------:R-:W-:Y:S01]  /*f540*/  UMOV UR38, URZ ;  /* 0x0000003f00267c82 */ /* 0x000fe20008000000 */
[----:B------:R-:W-:Y:S01]  /*f550*/  ISETP.NE.U32.AND P1, PT, RZ, UR4, PT ;  /* 0x00000004ff007c0c */ /* 0x000fe2000bf25070 */
[----:B------:R-:W-:Y:S01]  /*f560*/  IMAD.U32 R34, RZ, RZ, UR41 ;  /* 0x00000029ff227e24 */ /* 0x000fe2000f8e00ff */
[----:B------:R-:W-:Y:S02]  /*f570*/  SEL R0, R0, 0x1, P0 ;  /* 0x0000000100007807 */ /* 0x000fe40000000000 */
[----:B------:R-:W-:Y:S02]  /*f580*/  ISETP.NE.AND.EX P1, PT, RZ, UR5, PT, P1 ;  /* 0x00000005ff007c0c */ /* 0x000fe4000bf25310 */
[----:B-----5:R-:W-:Y:S01]  /*f590*/  @P2 R2UR UR38, R6 ;  /* 0x00000000062622ca */ /* 0x020fe200000e0000 */
[----:B------:R-:W-:-:S10]  /*f5a0*/  IMAD R17, R0, R17, RZ ;  /* 0x0000001100117224 */ /* 0x000fd400078e02ff */
[----:B------:R-:W-:Y:S05]  /*f5b0*/  @!P1 BRA `(.L_x_269) ;  /* 0x0000000000189947 */ /* 0x000fea0003800000 */
[----:B------:R-:W-:-:S04]  /*f5c0*/  UIADD3 UR4, UP0, UR37, UR4, URZ ;  /* 0x0000000425047290 */ /* 0x000fc8000ff1e03f */
[----:B------:R-:W-:Y:S02]  /*f5d0*/  UIADD3.X UR5, UR36, UR5, URZ, UP0, !UPT ;  /* 0x0000000524057290 */ /* 0x000fe400087fe43f */
[----:B--2---:R-:W-:-:S04]  /*f5e0*/  IMAD.U32 R2, RZ, RZ, UR4 ;  /* 0x00000004ff027e24 */ /* 0x004fc8000f8e00ff */
[----:B------:R-:W-:-:S05]  /*f5f0*/  IMAD.U32 R3, RZ, RZ, UR5 ;  /* 0x00000005ff037e24 */ /* 0x000fca000f8e00ff */
[----:B------:R1:W5:Y:S01]  /*f600*/  LDG.E R17, desc[UR52][R2.64] ;  /* 0x0000003402117981 */ /* 0x000362000c1e1900 */
[----:B------:R-:W-:Y:S05]  /*f610*/  BRA `(.L_x_270) ;  /* 0x0000000000247947 */ /* 0x000fea0003800000 */
.L_x_269:
[----:B------:R-:W-:Y:S02]  /*f620*/  ULDC.64 UR4, c[0x0][0xa08] ;  /* 0x0002820000047ab9 */ /* 0x000fe40000000a00 */
[----:B------:R-:W-:-:S04]  /*f630*/  ISETP.NE.U32.AND P0, PT, RZ, UR4, PT ;  /* 0x00000004ff007c0c */ /* 0x000fc8000bf05070 */
[----:B------:R-:W-:-:S13]  /*f640*/  ISETP.NE.AND.EX P0, PT, RZ, UR5, PT, P0 ;  /* 0x00000005ff007c0c */ /* 0x000fda000bf05300 */
[----:B------:R-:W-:Y:S05]  /*f650*/  @!P0 BRA `(.L_x_270) ;  /* 0x0000000000148947 */ /* 0x000fea0003800000 */
[----:B--2---:R-:W1:Y:S02]  /*f660*/  LDC.64 R2, c[0x0][0xa08] ;  /* 0x00028200ff027b82 */ /* 0x004e640000000a00 */
[----:B-1----:R-:W-:-:S05]  /*f670*/  IMAD.WIDE R2, R34, 0x4, R2 ;  /* 0x0000000422027825 */ /* 0x002fca00078e0202 */
[----:B------:R-:W2:Y:S04]  /*f680*/  LDG.E R17, desc[UR52][R2.64] ;  /* 0x0000003402117981 */ /* 0x000ea8000c1e1900 */
[----:B------:R-:W2:Y:S02]  /*f690*/  LDG.E R0, desc[UR52][R2.64+0x4] ;  /* 0x0000043402007981 */ /* 0x000ea4000c1e1900 */
[----:B--2---:R-:W-:-:S07]  /*f6a0*/  IMAD.IADD R17, R0, 0x1, -R17 ;  /* 0x0000000100117824 */ /* 0x004fce00078e0a11 */
.L_x_270:
[----:B------:R-:W3:Y:S01]  /*f6b0*/  LDL R22, [R1+0x8] ;  /* 0x0000080001167983 */ /* 0x000ee20000100800 */
[----:B-----5:R-:W-:-:S04]  /*f6c0*/  IMAD.IADD R17, R17, 0x1, -R23 ;  /* 0x0000000111117824 */ /* 0x020fc800078e0a17 */
[C---:B------:R-:W-:Y:S01]  /*f6d0*/  VIADD R0, R17.reuse, 0x7f ;  /* 0x0000007f11007836 */ /* 0x040fe20000000000 */
[----:B------:R-:W-:-:S04]  /*f6e0*/  ISETP.GE.AND P0, PT, R17, 0x1, PT ;  /* 0x000000011100780c */ /* 0x000fc80003f06270 */
[----:B-12---:R-:W-:-:S04]  /*f6f0*/  SHF.R.S32.HI R3, RZ, 0x1f, R0 ;  /* 0x0000001fff037819 */ /* 0x006fc80000011400 */
[----:B------:R-:W-:Y:S02]  /*f700*/  LEA.HI R2, R3, R0, RZ, 0x7 ;  /* 0x0000000003027211 */ /* 0x000fe400078f38ff */
[----:B---3--:R-:W-:-:S04]  /*f710*/  LOP3.LUT R0, R22, 0xff000000, RZ, 0xc0, !PT ;  /* 0xff00000016007812 */ /* 0x008fc800078ec0ff */
[----:B------:R-:W-:Y:S02]  /*f720*/  SHF.R.U32.HI R3, RZ, 0x8, R0 ;  /* 0x00000008ff037819 */ /* 0x000fe40000011600 */
[----:B------:R-:W-:-:S04]  /*f730*/  LOP3.LUT R0, R22, 0xff0000, RZ, 0xc0, !PT ;  /* 0x00ff000016007812 */ /* 0x000fc800078ec0ff */
[----:B------:R-:W-:Y:S02]  /*f740*/  LEA.HI R3, R0, R3, RZ, 0x10 ;  /* 0x0000000300037211 */ /* 0x000fe400078f80ff */
[----:B------:R-:W-:Y:S01]  /*f750*/  SHF.R.S32.HI R0, RZ, 0x7, R2 ;  /* 0x00000007ff007819 */ /* 0x000fe20000011402 */
[----:B------:R-:W-:Y:S01]  /*f760*/  IMAD.MOV.U32 R2, RZ, RZ, RZ ;  /* 0x000000ffff027224 */ /* 0x000fe200078e00ff */
[----:B------:R-:W-:Y:S01]  /*f770*/  LOP3.LUT R37, R3, 0xff, RZ, 0xc0, !PT ;  /* 0x000000ff03257812 */ /* 0x000fe200078ec0ff */
[----:B------:R-:W-:Y:S06]  /*f780*/  @!P0 BRA `(.L_x_271) ;  /* 0x0000000000748947 */ /* 0x000fec0003800000 */
[----:B------:R-:W-:-:S04]  /*f790*/  SHF.R.U32.HI R5, RZ, 0x10, R3 ;  /* 0x00000010ff057819 */ /* 0x000fc80000011603 */
[----:B------:R-:W-:-:S13]  /*f7a0*/  ISETP.NE.AND P0, PT, R5, RZ, PT ;  /* 0x000000ff0500720c */ /* 0x000fda0003f05270 */
[----:B------:R-:W1:Y:S02]  /*f7b0*/  @!P0 LDC R5, c[0x0][0x9f0] ;  /* 0x00027c00ff058b82 */ /* 0x000e640000000800 */
[-C--:B-1----:R-:W-:Y:S02]  /*f7c0*/  IABS R4, R5.reuse ;  /* 0x0000000500047213 */ /* 0x082fe40000000000 */
[----:B------:R-:W-:Y:S02]  /*f7d0*/  IADD3 R6, R5, -0x1, R0 ;  /* 0xffffffff05067810 */ /* 0x000fe40007ffe000 */
[----:B------:R-:W1:Y:S02]  /*f7e0*/  I2F.RP R7, R4 ;  /* 0x0000000400077306 */ /* 0x000e640000209400 */
[----:B------:R-:W-:-:S04]  /*f7f0*/  LOP3.LUT R8, R6, R5, RZ, 0x3c, !PT ;  /* 0x0000000506087212 */ /* 0x000fc800078e3cff */
[----:B------:R-:W-:Y:S02]  /*f800*/  ISETP.GE.AND P2, PT, R8, RZ, PT ;  /* 0x000000ff0800720c */ /* 0x000fe40003f46270 */
[----:B-1----:R-:W1:Y:S02]  /*f810*/  MUFU.RCP R7, R7 ;  /* 0x0000000700077308 */ /* 0x002e640000001000 */
[----:B-1----:R-:W-:-:S06]  /*f820*/  VIADD R2, R7, 0xffffffe ;  /* 0x0ffffffe07027836 */ /* 0x002fcc0000000000 */
[----:B------:R1:W2:Y:S02]  /*f830*/  F2I.FTZ.U32.TRUNC.NTZ R3, R2 ;  /* 0x0000000200037305 */ /* 0x0002a4000021f000 */
[----:B-1----:R-:W-:Y:S02]  /*f840*/  IMAD.MOV.U32 R2, RZ, RZ, RZ ;  /* 0x000000ffff027224 */ /* 0x002fe400078e00ff */
[----:B--2---:R-:W-:-:S04]  /*f850*/  IMAD.MOV R9, RZ, RZ, -R3 ;  /* 0x000000ffff097224 */ /* 0x004fc800078e0a03 */
[----:B------:R-:W-:-:S04]  /*f860*/  IMAD R9, R9, R4, RZ ;  /* 0x0000000409097224 */ /* 0x000fc800078e02ff */
[----:B------:R-:W-:Y:S01]  /*f870*/  IMAD.HI.U32 R3, R3, R9, R2 ;  /* 0x0000000903037227 */ /* 0x000fe200078e0002 */
[----:B------:R-:W-:Y:S02]  /*f880*/  IABS R2, R6 ;  /* 0x0000000600027213 */ /* 0x000fe40000000000 */
[----:B------:R-:W-:-:S03]  /*f890*/  IABS R6, R5 ;  /* 0x0000000500067213 */ /* 0x000fc60000000000 */
[----:B------:R-:W-:-:S04]  /*f8a0*/  IMAD.HI.U32 R3, R3, R2, RZ ;  /* 0x0000000203037227 */ /* 0x000fc800078e00ff */
[----:B------:R-:W-:-:S04]  /*f8b0*/  IMAD.MOV R7, RZ, RZ, -R6 ;  /* 0x000000ffff077224 */ /* 0x000fc800078e0a06 */
[----:B------:R-:W-:-:S05]  /*f8c0*/  IMAD R7, R3, R7, R2 ;  /* 0x0000000703077224 */ /* 0x000fca00078e0202 */
[----:B------:R-:W-:-:S13]  /*f8d0*/  ISETP.GT.U32.AND P1, PT, R4, R7, PT ;  /* 0x000000070400720c */ /* 0x000fda0003f24070 */
[----:B------:R-:W-:Y:S02]  /*f8e0*/  @!P1 IMAD.IADD R7, R7, 0x1, -R4 ;  /* 0x0000000107079824 */ /* 0x000fe400078e0a04 */
[----:B------:R-:W-:Y:S01]  /*f8f0*/  @!P1 VIADD R3, R3, 0x1 ;  /* 0x0000000103039836 */ /* 0x000fe20000000000 */
[----:B------:R-:W-:Y:S02]  /*f900*/  ISETP.NE.AND P1, PT, R5, RZ, PT ;  /* 0x000000ff0500720c */ /* 0x000fe40003f25270 */
[----:B------:R-:W-:-:S13]  /*f910*/  ISETP.GE.U32.AND P0, PT, R7, R4, PT ;  /* 0x000000040700720c */ /* 0x000fda0003f06070 */
[----:B------:R-:W-:-:S04]  /*f920*/  @P0 VIADD R3, R3, 0x1 ;  /* 0x0000000103030836 */ /* 0x000fc80000000000 */
[----:B------:R-:W-:-:S04]  /*f930*/  IMAD.MOV.U32 R2, RZ, RZ, R3 ;  /* 0x000000ffff027224 */ /* 0x000fc800078e0003 */
[----:B------:R-:W-:Y:S01]  /*f940*/  @!P2 IMAD.MOV R2, RZ, RZ, -R2 ;  /* 0x000000ffff02a224 */ /* 0x000fe200078e0a02 */
[----:B------:R-:W-:-:S07]  /*f950*/  @!P1 LOP3.LUT R2, RZ, R5, RZ, 0x33, !PT ;  /* 0x00000005ff029212 */ /* 0x000fce00078e33ff */
.L_x_271:
[-C--:B------:R-:W-:Y:S01]  /*f960*/  IMAD R37, R37, R2.reuse, RZ ;  /* 0x0000000225257224 */ /* 0x080fe200078e02ff */
[----:B------:R-:W-:Y:S04]  /*f970*/  BSSY B7, `(.L_x_272) ;  /* 0x000048b000077945 */ /* 0x000fe80003800000 */
[----:B------:R-:W-:-:S04]  /*f980*/  VIADDMNMX R19, R37, R2, R0, PT ;  /* 0x0000000225137246 */ /* 0x000fc80003800100 */
[----:B------:R-:W-:-:S13]  /*f990*/  ISETP.GT.AND P0, PT, R19, R37, PT ;  /* 0x000000251300720c */ /* 0x000fda0003f04270 */
[----:B------:R-:W-:Y:S05]  /*f9a0*/  @P0 BRA `(.L_x_273) ;  /* 0x0000000000480947 */ /* 0x000fea0003800000 */
[----:B------:R-:W1:Y:S02]  /*f9b0*/  S2R R3, SR_TID.X ;  /* 0x0000000000037919 */ /* 0x000e640000002100 */
[----:B-1----:R-:W-:-:S04]  /*f9c0*/  LOP3.LUT R3, R3, 0x7f, RZ, 0xc0, !PT ;  /* 0x0000007f03037812 */ /* 0x002fc800078ec0ff */
[----:B------:R-:W-:-:S13]  /*f9d0*/  ISETP.NE.AND P0, PT, R3, RZ, PT ;  /* 0x000000ff0300720c */ /* 0x000fda0003f05270 */
[----:B------:R-:W-:Y:S05]  /*f9e0*/  @P0 BRA `(.L_x_274) ;  /* 0x00000048000c0947 */ /* 0x000fea0003800000 */
[----:B------:R-:W1:Y:S01]  /*f9f0*/  S2R R5, SR_LANEID ;  /* 0x0000000000057919 */ /* 0x000e620000000000 */
[----:B------:R-:W-:Y:S01]  /*fa00*/  VOTEU.ANY UR4, UPT, PT ;  /* 0x0000000000047886 */ /* 0x000fe200038e0100 */
[----:B------:R-:W2:Y:S01]  /*fa10*/  LDC.64 R2, c[0x0][0xc60] ;  /* 0x00031800ff027b82 */ /* 0x000ea20000000a00 */
[----:B------:R-:W1:Y:S02]  /*fa20*/  FLO.U32 R0, UR4 ;  /* 0x0000000400007d00 */ /* 0x000e6400080e0000 */
[----:B-1----:R-:W-:-:S06]  /*fa30*/  ISETP.EQ.U32.AND P0, PT, R0, R5, PT ;  /* 0x000000050000720c */ /* 0x002fcc0003f02070 */
[----:B------:R-:W2:Y:S07]  /*fa40*/  POPC R5, UR4 ;  /* 0x0000000400057d09 */ /* 0x000eae0008000000 */
[----:B--2---:R-:W2:Y:S01]  /*fa50*/  @P0 ATOMG.E.ADD.STRONG.GPU PT, R3, desc[UR52][R2.64], R5 ;  /* 0x00000005020309a8 */ /* 0x004ea200081ee1f4 */
[----:B------:R-:W1:Y:S02]  /*fa60*/  S2R R4, SR_LTMASK ;  /* 0x0000000000047919 */ /* 0x000e640000003900 */
[----:B-1----:R-:W-:-:S04]  /*fa70*/  LOP3.LUT R4, R4, UR4, RZ, 0xc0, !PT ;  /* 0x0000000404047c12 */ /* 0x002fc8000f8ec0ff */
[----:B------:R-:W1:Y:S01]  /*fa80*/  POPC R7, R4 ;  /* 0x0000000400077309 */ /* 0x000e620000000000 */
[----:B--2---:R-:W1:Y:S02]  /*fa90*/  SHFL.IDX PT, R0, R3, R0, 0x1f ;  /* 0x00001f0003007589 */ /* 0x004e6400000e0000 */
[----:B-1----:R-:W-:-:S05]  /*faa0*/  IADD3 R0, R0, UR46, R7 ;  /* 0x0000002e00007c10 */ /* 0x002fca000fffe007 */
[----:B------:R2:W-:Y:S01]  /*fab0*/  STL [R1], R0 ;  /* 0x0000000001007387 */ /* 0x0005e20000100800 */
[----:B------:R-:W-:Y:S05]  /*fac0*/  BRA `(.L_x_274) ;  /* 0x0000004400d47947 */ /* 0x000fea0003800000 */
.L_x_273:
[----:B------:R-:W-:Y:S01]  /*fad0*/  VIADD R0, R16, 0x28400 ;  /* 0x0002840010007836 */ /* 0x000fe20000000000 */
[----:B------:R-:W-:Y:S04]  /*fae0*/  BSSY B6, `(.L_x_275) ;  /* 0x0000013000067945 */ /* 0x000fe80003800000 */
[----:B------:R-:W-:-:S13]  /*faf0*/  LOP3.LUT P0, RZ, R0, 0x3ff, RZ, 0xc0, !PT ;  /* 0x000003ff00ff7812 */ /* 0x000fda000780c0ff */
[----:B------:R-:W-:Y:S05]  /*fb00*/  @!P0 BRA `(.L_x_276) ;  /* 0x0000000000408947 */ /* 0x000fea0003800000 */
[----:B------:R-:W-:Y:S01]  /*fb10*/  MOV R2, 0x0 ;  /* 0x0000000000027802 */ /* 0x000fe20000000f00 */
[----:B------:R-:W-:Y:S01]  /*fb20*/  ULDC.64 UR6, c[0x4][0xc0] ;  /* 0x0100300000067ab9 */ /* 0x000fe20000000a00 */
[----:B------:R-:W-:Y:S01]  /*fb30*/  ULDC.64 UR8, c[0x4][0xc8] ;  /* 0x0100320000087ab9 */ /* 0x000fe20000000a00 */
[----:B------:R-:W-:Y:S01]  /*fb40*/  ULDC.64 UR4, c[0x4][0x8] ;  /* 0x0100020000047ab9 */ /* 0x000fe20000000a00 */
[----:B------:R-:W-:Y:S02]  /*fb50*/  IMAD.U32 R4, RZ, RZ, UR6 ;  /* 0x00000006ff047e24 */ /* 0x000fe4000f8e00ff */
[----:B------:R-:W1:Y:S01]  /*fb60*/  LDC.64 R2, c[0x4][R2] ;  /* 0x0100000002027b82 */ /* 0x000e620000000a00 */
[----:B------:R-:W-:Y:S02]  /*fb70*/  IMAD.U32 R5, RZ, RZ, UR7 ;  /* 0x00000007ff057e24 */ /* 0x000fe4000f8e00ff */
        /* <DEDUP_REMOVED lines=8> */
[----:B01----:R-:W-:Y:S05]  /*fc00*/  CALL.ABS.NOINC R2 ;  /* 0x0000000002007343 */ /* 0x003fea0003c00000 */
.L_x_276:
[----:B------:R-:W-:Y:S05]  /*fc10*/  BSYNC B6 ;  /* 0x0000000000067941 */ /* 0x000fea0003800000 */
.L_x_275:
[----:B------:R-:W-:Y:S01]  /*fc20*/  VIADD R0, R16, 0x10400 ;  /* 0x0001040010007836 */ /* 0x000fe20000000000 */
[----:B------:R-:W-:Y:S01]  /*fc30*/  LOP3.LUT R30, R30, 0xfffffffe, RZ, 0xc0, !PT ;  /* 0xfffffffe1e1e7812 */ /* 0x000fe200078ec0ff */
[----:B------:R-:W-:Y:S03]  /*fc40*/  BSSY B6, `(.L_x_277) ;  /* 0x0000014000067945 */ /* 0x000fe60003800000 */
[----:B------:R-:W-:-:S13]  /*fc50*/  LOP3.LUT P0, RZ, R0, 0x3ff, RZ, 0xc0, !PT ;  /* 0x000003ff00ff7812 */ /* 0x000fda000780c0ff */
[----:B------:R-:W-:Y:S01]  /*fc60*/  @P0 LOP3.LUT R30, R30, 0x1, RZ, 0xfc, !PT ;  /* 0x000000011e1e0812 */ /* 0x000fe200078efcff */
[----:B------:R-:W-:Y:S06]  /*fc70*/  @!P0 BRA `(.L_x_278) ;  /* 0x0000000000408947 */ /* 0x000fec0003800000 */
        /* <DEDUP_REMOVED lines=16> */
.L_x_278:
[----:B------:R-:W-:Y:S05]  /*fd80*/  BSYNC B6 ;  /* 0x0000000000067941 */ /* 0x000fea0003800000 */
.L_x_277:
        /* <DEDUP_REMOVED lines=20> */
.L_x_280:
[----:B------:R-:W-:Y:S05]  /*fed0*/  BSYNC B6 ;  /* 0x0000000000067941 */ /* 0x000fea0003800000 */
.L_x_279:
[----:B------:R-:W-:Y:S01]  /*fee0*/  LOP3.LUT P6, RZ, R30, 0x1, RZ, 0xc0, !PT ;  /* 0x000000011eff7812 */ /* 0x000fe200078cc0ff */
[----:B------:R-:W-:-:S12]  /*fef0*/  BSSY B6, `(.L_x_281) ;  /* 0x0000012000067945 */ /* 0x000fd80003800000 */
        /* <DEDUP_REMOVED lines=17> */
.L_x_282:
[----:B------:R-:W-:Y:S05]  /*10010*/  BSYNC B6 ;  /* 0x0000000000067941 */ /* 0x000fea0003800000 */
.L_x_281:
[----:B------:R-:W-:Y:S01]  /*10020*/  ULDC.64 UR4, c[0x0][0x9f8] ;  /* 0x00027e0000047ab9 */ /* 0x000fe20000000a00 */
[----:B------:R-:W1:Y:S01]  /*10030*/  S2R R20, SR_TID.X ;  /* 0x0000000000147919 */ /* 0x000e620000002100 */
[----:B------:R-:W-:Y:S01]  /*10040*/  UISETP.NE.U32.AND UP0, UPT, UR4, URZ, UPT ;  /* 0x0000003f0400728c */ /* 0x000fe2000bf05070 */
[----:B------:R-:W2:Y:S03]  /*10050*/  LDC R8, c[0x0][0x430] ;  /* 0x00010c00ff087b82 */ /* 0x000ea60000000800 */
[----:B------:R-:W-:-:S06]  /*10060*/  UISETP.NE.AND.EX UP0, UPT, UR5, URZ, UPT, UP0 ;  /* 0x0000003f0500728c */ /* 0x000fcc000bf05300 */
[----:B------:R-:W-:-:S05]  /*10070*/  PLOP3.LUT P0, PT, PT, PT, UP0, 0x80, 0x0 ;  /* 0x000000000000781c */ /* 0x000fca0003f0f008 */
[----:B------:R-:W-:-:S04]  /*10080*/  @UP0 UIADD3 UR4, UP1, UR37, UR4, URZ ;  /* 0x0000000425040290 */ /* 0x000fc8000ff3e03f */
[----:B------:R-:W-:Y:S02]  /*10090*/  @UP0 UIADD3.X UR5, UR36, UR5, URZ, UP1, !UPT ;  /* 0x0000000524050290 */ /* 0x000fe40008ffe43f */
[----:B------:R-:W-:-:S04]  /*100a0*/  IMAD.U32 R2, RZ, RZ, UR4 ;  /* 0x00000004ff027e24 */ /* 0x000fc8000f8e00ff */
[----:B------:R-:W-:-:S05]  /*100b0*/  IMAD.U32 R3, RZ, RZ, UR5 ;  /* 0x00000005ff037e24 */ /* 0x000fca000f8e00ff */
[----:B------:R3:W4:Y:S01]  /*100c0*/  @P0 LDG.E R34, desc[UR52][R2.64] ;  /* 0x0000003402220981 */ /* 0x000722000c1e1900 */
[----:B-1----:R-:W-:Y:S02]  /*100d0*/  LOP3.LUT R21, R20, 0x7f, RZ, 0xc0, !PT ;  /* 0x0000007f14157812 */ /* 0x002fe400078ec0ff */
[----:B--2---:R-:W-:Y:S01]  /*100e0*/  ISETP.NE.AND P1, PT, R8, 0x1, PT ;  /* 0x000000010800780c */ /* 0x004fe20003f25270 */
[----:B------:R-:W-:Y:S01]  /*100f0*/  IMAD.SHL.U32 R20, R20, 0x10, RZ ;  /* 0x0000001014147824 */ /* 0x000fe200078e00ff */
[----:B------:R-:W-:Y:S02]  /*10100*/  SHF.R.U32.HI R21, RZ, 0x3, R21 ;  /* 0x00000003ff157819 */ /* 0x000fe40000011615 */
[----:B------:R-:W-:Y:S02]  /*10110*/  LEA R7, R19, 0xffffff80, 0x7 ;  /* 0xffffff8013077811 */ /* 0x000fe400078e38ff */
[----:B------:R-:W-:-:S04]  /*10120*/  LOP3.LUT R20, R21, 0x70, R20, 0xf8, !PT ;  /* 0x0000007015147812 */ /* 0x000fc800078ef814 */
[----:B------:R-:W-:-:S03]  /*10130*/  LOP3.LUT R0, R20, R7, RZ, 0xfc, !PT ;  /* 0x0000000714007212 */ /* 0x000fc600078efcff */
[----:B------:R-:W1:Y:S01]  /*10140*/  @P1 LDC R9, c[0x0][0x434] ;  /* 0x00010d00ff091b82 */ /* 0x000e620000000800 */
[----:B------:R-:W-:-:S07]  /*10150*/  ISETP.GE.AND P0, PT, R0, R17, PT ;  /* 0x000000110000720c */ /* 0x000fce0003f06270 */
[----:B------:R-:W2:Y:S01]  /*10160*/  @P1 LDC R5, c[0x0][0x438] ;  /* 0x00010e00ff051b82 */ /* 0x000ea20000000800 */
[----:B------:R-:W-:-:S07]  /*10170*/  IMAD.IADD R0, R0, 0x1, R23 ;  /* 0x0000000100007824 */ /* 0x000fce00078e0217 */
[----:B---3--:R-:W3:Y:S01]  /*10180*/  @!P0 LDC.64 R2, c[0x0][0x428] ;  /* 0x00010a00ff028b82 */ /* 0x008ee20000000a00 */
[----:B------:R-:W-:Y:S02]  /*10190*/  IMAD.MOV.U32 R4, RZ, RZ, R0 ;  /* 0x000000ffff047224 */ /* 0x000fe400078e0000 */
[----:B-1----:R-:W-:-:S05]  /*101a0*/  @P1 IMAD.HI.U32 R6, R0, R9, RZ ;  /* 0x0000000900061227 */ /* 0x002fca00078e00ff */
[----:B--2---:R-:W-:-:S05]  /*101b0*/  @P1 SHF.R.U32.HI R4, RZ, R5, R6 ;  /* 0x00000005ff041219 */ /* 0x004fca0000011606 */
[----:B------:R-:W-:-:S04]  /*101c0*/  IMAD.MOV R5, RZ, RZ, -R4 ;  /* 0x000000ffff057224 */ /* 0x000fc800078e0a04 */
[----:B------:R-:W-:Y:S01]  /*101d0*/  IMAD R0, R8, R5, R0 ;  /* 0x0000000508007224 */ /* 0x000fe200078e0200 */
[----:B------:R-:W-:Y:S01]  /*101e0*/  @!P0 SHF.R.S32.HI R5, RZ, 0x1f, R4 ;  /* 0x0000001fff058819 */ /* 0x000fe20000011404 */
[----:B------:R-:W1:Y:S01]  /*101f0*/  LDC R8, c[0x0][0x2f4] ;  /* 0x0000bd00ff087b82 */ /* 0x000e620000000800 */
[----:B------:R-:W-:-:S04]  /*10200*/  LOP3.LUT R30, R30, 0xfffffff7, RZ, 0xc0, !PT ;  /* 0xfffffff71e1e7812 */ /* 0x000fc800078ec0ff */
[----:B------:R-:W-:Y:S02]  /*10210*/  @P1 LOP3.LUT R30, R30, 0x8, RZ, 0xfc, !PT ;  /* 0x000000081e1e1812 */ /* 0x000fe400078efcff */
[----:B------:R-:W-:Y:S02]  /*10220*/  LOP3.LUT R20, R32, 0x80, RZ, 0xfc, !PT ;  /* 0x0000008020147812 */ /* 0x000fe400078efcff */
[----:B------:R-:W-:Y:S01]  /*10230*/  LOP3.LUT R30, R30, 0xfffffffd, RZ, 0xc0, !PT ;  /* 0xfffffffd1e1e7812 */ /* 0x000fe200078ec0ff */
[----:B------:R-:W-:-:S05]  /*10240*/  IMAD.U32 R9, RZ, RZ, UR44 ;  /* 0x0000002cff097e24 */ /* 0x000fca000f8e00ff */
[----:B------:R-:W-:Y:S01]  /*10250*/  ISETP.NE.AND P2, PT, R9, 0x3, PT ;  /* 0x000000030900780c */ /* 0x000fe20003f45270 */
[----:B------:R-:W-:Y:S01]  /*10260*/  UMOV UR4, 0xffffffff ;  /* 0xffffffff00047882 */ /* 0x000fe20000000000 */
[----:B----4-:R-:W-:-:S05]  /*10270*/  SHF.R.S32.HI R6, RZ, 0x1f, R34 ;  /* 0x0000001fff067819 */ /* 0x010fca0000011422 */
[----:B------:R2:W-:Y:S01]  /*10280*/  STL [R1+0x10], R6 ;  /* 0x0000100601007387 */ /* 0x0005e20000100800 */
[----:B---3--:R-:W-:-:S04]  /*10290*/  @!P0 IMAD.WIDE.U32 R4, R34, R2, R4 ;  /* 0x0000000222048225 */ /* 0x008fc800078e0004 */
[----:B--2---:R-:W-:-:S04]  /*102a0*/  @!P0 IMAD R6, R6, R2, RZ ;  /* 0x0000000206068224 */ /* 0x004fc800078e02ff */
[----:B------:R-:W-:Y:S02]  /*102b0*/  @!P0 IMAD R6, R34, R3, R6 ;  /* 0x0000000322068224 */ /* 0x000fe400078e0206 */
[----:B------:R-:W2:Y:S02]  /*102c0*/  @!P0 LDC.64 R2, c[0x0][0x418] ;  /* 0x00010600ff028b82 */ /* 0x000ea40000000a00 */
[----:B------:R-:W-:Y:S01]  /*102d0*/  @!P0 IMAD.IADD R6, R5, 0x1, R6 ;  /* 0x0000000105068824 */ /* 0x000fe200078e0206 */
[----:B--2---:R-:W-:-:S04]  /*102e0*/  @!P0 LEA R2, P1, R4, R2, 0x2 ;  /* 0x0000000204028211 */ /* 0x004fc800078210ff */
[----:B------:R-:W-:Y:S02]  /*102f0*/  @!P0 LEA.HI.X R3, R4, R3, R6, 0x2, P1 ;  /* 0x0000000304038211 */ /* 0x000fe400008f1406 */
[----:B-1----:R-:W-:Y:S01]  /*10300*/  ISETP.GE.AND P1, PT, R32, R8, PT ;  /* 0x000000082000720c */ /* 0x002fe20003f26270 */
[----:B------:R-:W-:-:S06]  /*10310*/  IMAD.MOV.U32 R4, RZ, RZ, RZ ;  /* 0x000000ffff047224 */ /* 0x000fcc00078e00ff */
[----:B------:R1:W5:Y:S01]  /*10320*/  @!P0 LDG.E R4, desc[UR52][R2.64] ;  /* 0x0000003402048981 */ /* 0x000362000c1e1900 */
[----:B------:R-:W-:-:S05]  /*10330*/  ISETP.GE.AND P0, PT, R20, R8, PT ;  /* 0x000000081400720c */ /* 0x000fca0003f06270 */
[----:B------:R-:W-:-:S04]  /*10340*/  @P1 LOP3.LUT R30, R30, 0x2, RZ, 0xfc, !PT ;  /* 0x000000021e1e1812 */ /* 0x000fc800078efcff */
[----:B------:R-:W-:-:S04]  /*10350*/  LOP3.LUT R30, R30, 0xfffffffb, RZ, 0xc0, !PT ;  /* 0xfffffffb1e1e7812 */ /* 0x000fc800078ec0ff */
[----:B------:R-:W-:-:S04]  /*10360*/  LOP3.LUT R30, R30, 0xfffffffe, RZ, 0xc0, !PT ;  /* 0xfffffffe1e1e7812 */ /* 0x000fc800078ec0ff */
[----:B------:R-:W-:-:S04]  /*10370*/  @P0 LOP3.LUT R30, R30, 0x1, RZ, 0xfc, !PT ;  /* 0x000000011e1e0812 */ /* 0x000fc800078efcff */
[----:B------:R-:W-:Y:S01]  /*10380*/  @P2 LOP3.LUT R30, R30, 0x4, RZ, 0xfc, !PT ;  /* 0x000000041e1e2812 */ /* 0x000fe200078efcff */
[----:B-1----:R-:W-:Y:S06]  /*10390*/  BRA.DIV UR4, `(.L_x_283) ;  /* 0x0000005204587947 */ /* 0x002fec000b800000 */
.L_x_361:
[----:B------:R-:W-:Y:S01]  /*103a0*/  LOP3.LUT R28, R22, 0xffff, RZ, 0xc0, !PT ;  /* 0x0000ffff161c7812 */ /* 0x000fe200078ec0ff */
[----:B------:R-:W-:Y:S06]  /*103b0*/  @!P2 BRA `(.L_x_284) ;  /* 0x000000000004a947 */ /* 0x000fec0003800000 */
[----:B------:R-:W-:Y:S01]  /*103c0*/  BPT.TRAP 0x1 ;  /* 0x000000040000795c */ /* 0x000fe20000300000 */
.L_x_284:
[----:B------:R-:W-:Y:S01]  /*103d0*/  IMAD R6, R29, 0x8, R16 ;  /* 0x000000081d067824 */ /* 0x000fe200078e0210 */
[----:B------:R-:W-:Y:S01]  /*103e0*/  SHF.L.U32 R20, R33, 0x1f, RZ ;  /* 0x0000001f21147819 */ /* 0x000fe200000006ff */
[----:B------:R-:W1:Y:S01]  /*103f0*/  S2R R2, SR_TID.X ;  /* 0x0000000000027919 */ /* 0x000e620000002100 */
[----:B------:R-:W-:Y:S01]  /*10400*/  BSSY B0, `(.L_x_285) ;  /* 0x0000007000007945 */ /* 0x000fe20003800000 */
[----:B------:R-:W-:Y:S01]  /*10410*/  SHF.R.S32.HI R9, RZ, 0x1f, R0 ;  /* 0x0000001fff097819 */ /* 0x000fe20000011400 */
[----:B------:R-:W2:Y:S01]  /*10420*/  SYNCS.PHASECHK.TRANS64.TRYWAIT P0, [R6+URZ+0x38880], R20 ;  /* 0x03888014060075a7 */ /* 0x000ea2000800017f */
[----:B-1----:R-:W-:-:S04]  /*10430*/  LOP3.LUT R2, R2, 0x7f, RZ, 0xc0, !PT ;  /* 0x0000007f02027812 */ /* 0x002fc800078ec0ff */
[----:B------:R-:W-:-:S04]  /*10440*/  SHF.R.U32.HI R2, RZ, 0x3, R2 ;  /* 0x00000003ff027819 */ /* 0x000fc80000011602 */
[----:B------:R-:W-:Y:S01]  /*10450*/  IADD3 R17, -R2, R17, -R7 ;  /* 0x0000001102117210 */ /* 0x000fe20007ffe907 */
[----:B--2---:R-:W-:Y:S06]  /*10460*/  @!P0 BRA `(.L_x_286) ;  /* 0x0000005000508947 */ /* 0x004fec0003800000 */
.L_x_362:
[----:B------:R-:W-:Y:S05]  /*10470*/  BSYNC B0 ;  /* 0x0000000000007941 */ /* 0x000fea0003800000 */
.L_x_285:
[----:B------:R-:W2:Y:S01]  /*10480*/  LDL R11, [R1+0x18] ;  /* 0x00001800010b7983 */ /* 0x000ea20000100800 */
[----:B------:R-:W-:Y:S01]  /*10490*/  ULDC.64 UR4, c[0x0][0x328] ;  /* 0x0000ca0000047ab9 */ /* 0x000fe20000000a00 */
[----:B-----5:R-:W-:Y:S01]  /*104a0*/  SHF.R.S32.HI R10, RZ, 0x1f, R4 ;  /* 0x0000001fff0a7819 */ /* 0x020fe20000011404 */
[----:B------:R-:W-:Y:S01]  /*104b0*/  IMAD R5, R9, UR4, RZ ;  /* 0x0000000409057c24 */ /* 0x000fe2000f8e02ff */
[----:B------:R-:W-:Y:S01]  /*104c0*/  ISETP.GE.AND P1, PT, R17, 0x1, PT ;  /* 0x000000011100780c */ /* 0x000fe20003f26270 */
[----:B------:R-:W-:Y:S01]  /*104d0*/  IMAD.WIDE.U32 R2, R0, UR4, RZ ;  /* 0x0000000400027c25 */ /* 0x000fe2000f8e00ff */
[----:B------:R-:W-:Y:S01]  /*104e0*/  ULDC.64 UR6, c[0x0][0x318] ;  /* 0x0000c60000067ab9 */ /* 0x000fe20000000a00 */
[----:B------:R-:W-:Y:S02]  /*104f0*/  LOP3.LUT R30, R30, 0xffffff7f, RZ, 0xc0, !PT ;  /* 0xffffff7f1e1e7812 */ /* 0x000fe400078ec0ff */
[----:B------:R-:W-:Y:S01]  /*10500*/  IMAD R5, R0, UR5, R5 ;  /* 0x0000000500057c24 */ /* 0x000fe2000f8e0205 */
[----:B------:R-:W-:-:S03]  /*10510*/  ULDC.64 UR4, c[0x0][0x338] ;  /* 0x0000ce0000047ab9 */ /* 0x000fc60000000a00 */
[----:B------:R-:W-:Y:S02]  /*10520*/  IMAD.IADD R3, R3, 0x1, R5 ;  /* 0x0000000103037824 */ /* 0x000fe400078e0205 */
[----:B------:R-:W-:Y:S02]  /*10530*/  IMAD R5, R10, UR4, RZ ;  /* 0x000000040a057c24 */ /* 0x000fe4000f8e02ff */
[----:B------:R-:W-:Y:S01]  /*10540*/  IMAD.WIDE.U32 R2, R4, UR4, R2 ;  /* 0x0000000404027c25 */ /* 0x000fe2000f8e0002 */
[----:B------:R-:W-:-:S03]  /*10550*/  @P1 LOP3.LUT R30, R30, 0x80, RZ, 0xfc, !PT ;  /* 0x000000801e1e1812 */ /* 0x000fc600078efcff */
[----:B------:R-:W-:Y:S01]  /*10560*/  IMAD R5, R4, UR5, R5 ;  /* 0x0000000504057c24 */ /* 0x000fe2000f8e0205 */
[----:B------:R-:W-:-:S03]  /*10570*/  ULDC.64 UR4, c[0x0][0x330] ;  /* 0x0000cc0000047ab9 */ /* 0x000fc60000000a00 */
[----:B------:R-:W-:Y:S02]  /*10580*/  IMAD.IADD R3, R3, 0x1, R5 ;  /* 0x0000000103037824 */ /* 0x000fe400078e0205 */
[----:B------:R-:W-:Y:S01]  /*10590*/  IMAD.WIDE.U32 R2, R28, UR4, R2 ;  /* 0x000000041c027c25 */ /* 0x000fe2000f8e0002 */
[----:B------:R-:W-:-:S03]  /*105a0*/  UMOV UR4, 0xffffffff ;  /* 0xffffffff00047882 */ /* 0x000fc60000000000 */
[----:B------:R-:W-:Y:S01]  /*105b0*/  IMAD R8, R28, UR5, R3 ;  /* 0x000000051c087c24 */ /* 0x000fe2000f8e0203 */
[----:B------:R-:W-:-:S04]  /*105c0*/  IADD3 R7, P0, R2, UR6, RZ ;  /* 0x0000000602077c10 */ /* 0x000fc8000ff1e0ff */
[----:B------:R-:W-:Y:S01]  /*105d0*/  IADD3.X R8, R8, UR7, RZ, P0, !PT ;  /* 0x0000000708087c10 */ /* 0x000fe200087fe4ff */
[----:B--2---:R-:W-:Y:S01]  /*105e0*/  IMAD R5, R29, 0x8000, R11 ;  /* 0x000080001d057824 */ /* 0x004fe200078e020b */
[----:B------:R-:W-:Y:S07]  /*105f0*/  BRA.DIV UR4, `(.L_x_287) ;  /* 0x0000005204007947 */ /* 0x000fee000b800000 */
[----:B------:R-:W2:Y:S01]  /*10600*/  LDC R12, c[0x0][0x2f4] ;  /* 0x0000bd00ff0c7b82 */ /* 0x000ea20000000800 */
[----:B------:R-:W3:Y:S01]  /*10610*/  SHFL.IDX PT, R2, R7, RZ, 0x181f ;  /* 0x00181fff07027589 */ /* 0x000ee200000e0000 */
[----:B------:R-:W-:Y:S01]  /*10620*/  LOP3.LUT R11, R32, 0x80, RZ, 0xfc, !PT ;  /* 0x00000080200b7812 */ /* 0x000fe200078efcff */
[----:B------:R-:W-:Y:S01]  /*10630*/  IMAD.IADD R5, R16, 0x1, R5 ;  /* 0x0000000110057824 */ /* 0x000fe200078e0205 */
[C---:B------:R-:W-:Y:S01]  /*10640*/  ISETP.GE.AND P3, PT, R17.reuse, 0x11, PT ;  /* 0x000000111100780c */ /* 0x040fe20003f66270 */
[----:B------:R-:W4:Y:S01]  /*10650*/  SHFL.IDX PT, R3, R8, RZ, 0x181f ;  /* 0x00181fff08037589 */ /* 0x000f2200000e0000 */
[----:B------:R-:W-:Y:S02]  /*10660*/  LOP3.LUT R30, R30, 0xffffffdf, RZ, 0xc0, !PT ;  /* 0xffffffdf1e1e7812 */ /* 0x000fe400078ec0ff */
[C---:B------:R-:W-:Y:S02]  /*10670*/  ISETP.GE.AND P6, PT, R17.reuse, 0x71, PT ;  /* 0x000000711100780c */ /* 0x040fe40003fc6270 */
[----:B------:R-:W-:-:S02]  /*10680*/  ISETP.GE.AND P5, PT, R17, 0x31, PT ;  /* 0x000000311100780c */ /* 0x000fc40003fa6270 */
[----:B------:R-:W-:-:S05]  /*10690*/  ISETP.GE.AND P4, PT, R17, 0x41, PT ;  /* 0x000000411100780c */ /* 0x000fca0003f86270 */
[----:B------:R-:W-:Y:S02]  /*106a0*/  @P3 LOP3.LUT R30, R30, 0x20, RZ, 0xfc, !PT ;  /* 0x000000201e1e3812 */ /* 0x000fe400078efcff */
[C---:B------:R-:W-:Y:S02]  /*106b0*/  ISETP.GE.AND P3, PT, R17.reuse, 0x51, PT ;  /* 0x000000511100780c */ /* 0x040fe40003f66270 */
[----:B------:R-:W-:Y:S02]  /*106c0*/  LOP3.LUT R30, R30, 0xffffffef, RZ, 0xc0, !PT ;  /* 0xffffffef1e1e7812 */ /* 0x000fe400078ec0ff */
[C---:B--2---:R-:W-:Y:S02]  /*106d0*/  ISETP.GE.AND P1, PT, R32.reuse, R12, PT ;  /* 0x0000000c2000720c */ /* 0x044fe40003f26270 */
[----:B---3--:R-:W-:Y:S02]  /*106e0*/  IADD3 R2, P0, R32, R2, RZ ;  /* 0x0000000220027210 */ /* 0x008fe40007f1e0ff */
[----:B------:R-:W-:-:S03]  /*106f0*/  ISETP.LT.OR P2, PT, R17, 0x1, P1 ;  /* 0x000000011100780c */ /* 0x000fc60000f41670 */
[----:B----4-:R-:W-:Y:S01]  /*10700*/  IMAD.X R3, RZ, RZ, R3, P0 ;  /* 0x000000ffff037224 */ /* 0x010fe200000e0603 */
[----:B------:R-:W-:-:S09]  /*10710*/  ISETP.GE.AND P0, PT, R11, R12, PT ;  /* 0x0000000c0b00720c */ /* 0x000fd20003f06270 */
[----:B------:R-:W-:Y:S01]  /*10720*/  @!PT LDS RZ, [RZ] ;  /* 0x00000000fffff984 */ /* 0x000fe20000000800 */
[----:B------:R-:W-:Y:S01]  /*10730*/  LDGSTS.E.BYPASS.LTC128B.128 [R5+0x10400], desc[UR52][R2.64], !P2 ;  /* 0x1040000002057fae */ /* 0x000fe2000d101d74 */
[----:B------:R-:W-:-:S13]  /*10740*/  ISETP.LT.OR P2, PT, R17, 0x1, P0 ;  /* 0x000000011100780c */ /* 0x000fda0000741670 */
[----:B------:R2:W-:Y:S04]  /*10750*/  LDGSTS.E.BYPASS.LTC128B.128 [R5+0x14400], desc[UR52][R2.64+0x80], !P2 ;  /* 0x1440008002057fae */ /* 0x0005e8000d101d74 */
[----:B--2---:R-:W2:Y:S04]  /*10760*/  SHFL.IDX PT, R2, R7, 0x1, 0x181f ;  /* 0x00381f0007027f89 */ /* 0x004ea800000e0000 */
[----:B------:R-:W3:Y:S01]  /*10770*/  SHFL.IDX PT, R3, R8, 0x1, 0x181f ;  /* 0x00381f0008037f89 */ /* 0x000ee200000e0000 */
[----:B--2---:R-:W-:-:S05]  /*10780*/  IADD3 R2, P2, R32, R2, RZ ;  /* 0x0000000220027210 */ /* 0x004fca0007f5e0ff */
[----:B---3--:R-:W-:Y:S01]  /*10790*/  IMAD.X R3, RZ, RZ, R3, P2 ;  /* 0x000000ffff037224 */ /* 0x008fe200010e0603 */
[----:B------:R-:W-:-:S13]  /*107a0*/  ISETP.LT.OR P2, PT, R17, 0x11, P1 ;  /* 0x000000111100780c */ /* 0x000fda0000f41670 */
        /* <DEDUP_REMOVED lines=36> */
[----:B------:R-:W3:Y:S04]  /*109f0*/  SHFL.IDX PT, R3, R8, 0x6, 0x181f ;  /* 0x00d81f0008037f89 */ /* 0x000ee800000e0000 */
[----:B------:R-:W4:Y:S01]  /*10a00*/  SHFL.IDX PT, R8, R8, 0x7, 0x181f ;  /* 0x00f81f0008087f89 */ /* 0x000f2200000e0000 */
[----:B--2---:R-:W-:-:S05]  /*10a10*/  IADD3 R2, P2, R32, R2, RZ ;  /* 0x0000000220027210 */ /* 0x004fca0007f5e0ff */
[----:B---3--:R-:W-:Y:S01]  /*10a20*/  IMAD.X R3, RZ, RZ, R3, P2 ;  /* 0x000000ffff037224 */ /* 0x008fe200010e0603 */
[----:B------:R-:W-:-:S13]  /*10a30*/  ISETP.LT.OR P2, PT, R17, 0x61, P1 ;  /* 0x000000611100780c */ /* 0x000fda0000f41670 */
[----:B------:R-:W-:Y:S01]  /*10a40*/  LDGSTS.E.BYPASS.LTC128B.128 [R5+0x13400], desc[UR52][R2.64], !P2 ;  /* 0x1340000002057fae */ /* 0x000fe2000d101d74 */
[----:B------:R-:W-:-:S13]  /*10a50*/  ISETP.LT.OR P2, PT, R17, 0x61, P0 ;  /* 0x000000611100780c */ /* 0x000fda0000741670 */
[----:B------:R2:W-:Y:S01]  /*10a60*/  LDGSTS.E.BYPASS.LTC128B.128 [R5+0x17400], desc[UR52][R2.64+0x80], !P2 ;  /* 0x1740008002057fae */ /* 0x0005e2000d101d74 */
[----:B------:R-:W-:-:S03]  /*10a70*/  ISETP.GE.AND P2, PT, R17, 0x21, PT ;  /* 0x000000211100780c */ /* 0x000fc60003f46270 */
[----:B--2---:R2:W3:Y:S10]  /*10a80*/  SHFL.IDX PT, R2, R7, 0x7, 0x181f ;  /* 0x00f81f0007027f89 */ /* 0x0044f400000e0000 */
[----:B------:R-:W-:-:S02]  /*10a90*/  @P2 LOP3.LUT R30, R30, 0x10, RZ, 0xfc, !PT ;  /* 0x000000101e1e2812 */ /* 0x000fc400078efcff */
[----:B------:R-:W-:Y:S02]  /*10aa0*/  ISETP.GE.AND P2, PT, R17, 0x61, PT ;  /* 0x000000611100780c */ /* 0x000fe40003f46270 */
[----:B------:R-:W-:-:S04]  /*10ab0*/  LOP3.LUT R30, R30, 0xffffffbf, RZ, 0xc0, !PT ;  /* 0xffffffbf1e1e7812 */ /* 0x000fc800078ec0ff */
[----:B--2-4-:R-:W-:-:S07]  /*10ac0*/  @P6 LOP3.LUT R30, R30, 0x40, RZ, 0xfc, !PT ;  /* 0x000000401e1e6812 */ /* 0x014fce00078efcff */
.L_x_380:
[C---:B------:R-:W-:Y:S02]  /*10ad0*/  ISETP.LT.OR P1, PT, R17.reuse, 0x71, P1 ;  /* 0x000000711100780c */ /* 0x040fe40000f21670 */
[----:B------:R-:W-:Y:S02]  /*10ae0*/  ISETP.LT.OR P0, PT, R17, 0x71, P0 ;  /* 0x000000711100780c */ /* 0x000fe40000701670 */
[----:B---3--:R-:W-:-:S05]  /*10af0*/  IADD3 R2, P6, R32, R2, RZ ;  /* 0x0000000220027210 */ /* 0x008fca0007fde0ff */
[----:B------:R-:W-:-:S05]  /*10b00*/  IMAD.X R3, RZ, RZ, R8, P6 ;  /* 0x000000ffff037224 */ /* 0x000fca00030e0608 */
[----:B------:R-:W-:Y:S01]  /*10b10*/  @!PT LDS RZ, [RZ] ;  /* 0x00000000fffff984 */ /* 0x000fe20000000800 */
[----:B------:R-:W-:Y:S01]  /*10b20*/  @!PT LDS RZ, [RZ] ;  /* 0x00000000fffff984 */ /* 0x000fe20000000800 */
[----:B------:R-:W-:Y:S01]  /*10b30*/  @!PT LDS RZ, [RZ] ;  /* 0x00000000fffff984 */ /* 0x000fe20000000800 */
[----:B------:R2:W-:Y:S04]  /*10b40*/  LDGSTS.E.BYPASS.LTC128B.128 [R5+0x13c00], desc[UR52][R2.64], !P1 ;  /* 0x13c0000002057fae */ /* 0x0005e8000c901d74 */
[----:B------:R2:W-:Y:S01]  /*10b50*/  LDGSTS.E.BYPASS.LTC128B.128 [R5+0x17c00], desc[UR52][R2.64+0x80], !P0 ;  /* 0x17c0008002057fae */ /* 0x0005e2000c101d74 */
[----:B------:R-:W-:Y:S01]  /*10b60*/  PLOP3.LUT P0, PT, PT, PT, PT, 0x80, 0x0 ;  /* 0x000000000000781c */ /* 0x000fe20003f0f070 */
[----:B------:R-:W-:-:S12]  /*10b70*/  NOP ;  /* 0x0000000000007918 */ /* 0x000fd80000000000 */
.L_x_288:
[----:B------:R-:W-:Y:S02]  /*10b80*/  PLOP3.LUT P1, PT, P1, P0, PT, 0xa2, 0x0 ;  /* 0x000000000000781c */ /* 0x000fe40000f21472 */
[----:B------:R-:W-:-:S08]  /*10b90*/  @P0 R2UR P1, UR4, R6 ;  /* 0x00000000060402ca */ /* 0x000fd00000020000 */
[----:B------:R-:W-:-:S05]  /*10ba0*/  @P0 PLOP3.LUT P0, PT, P1, PT, PT, 0x80, 0x0 ;  /* 0x000000000000081c */ /* 0x000fca0000f0f070 */
[----:B------:R-:W-:Y:S01]  /*10bb0*/  @!P1 SYNCS.ARRIVE.TRANS64.RED.A0T1 RZ, [UR4+0x38870], RZ ;  /* 0x038870ffffff99a7 */ /* 0x000fe20008200404 */
[----:B------:R-:W-:Y:S07]  /*10bc0*/  @!P1 ARRIVES.LDGSTSBAR.64.TRANSCNT [UR4+0x38870] ;  /* 0x03887000ff0099b0 */ /* 0x000fee0008000a84 */
[----:B------:R-:W-:Y:S05]  /*10bd0*/  @P0 BRA.U.ANY `(.L_x_288) ;  /* 0xfffffffd00e80947 */ /* 0x000fea000393ffff */
[----:B------:R-:W-:Y:S01]  /*10be0*/  NOP ;  /* 0x0000000000007918 */ /* 0x000fe20000000000 */
[----:B--2---:R-:W-:-:S05]  /*10bf0*/  IMAD.U32 R2, RZ, RZ, UR44 ;  /* 0x0000002cff027e24 */ /* 0x004fca000f8e00ff */
[----:B------:R-:W-:-:S13]  /*10c00*/  ISETP.NE.AND P6, PT, R2, 0x3, PT ;  /* 0x000000030200780c */ /* 0x000fda0003fc5270 */
[----:B------:R-:W-:Y:S05]  /*10c10*/  @!P6 BRA `(.L_x_289) ;  /* 0x000000000004e947 */ /* 0x000fea0003800000 */
[----:B------:R-:W-:Y:S01]  /*10c20*/  BPT.TRAP 0x1 ;  /* 0x000000040000795c */ /* 0x000fe20000300000 */
.L_x_289:
[----:B------:R2:W-:Y:S01]  /*10c30*/  SYNCS.ARRIVE.TRANS64.A1T0 RZ, [R6+URZ+0x38870], RZ ;  /* 0x038870ff06ff79a7 */ /* 0x0005e2000810003f */
[----:B------:R-:W-:Y:S05]  /*10c40*/  @!P6 BRA `(.L_x_290) ;  /* 0x000000000004e947 */ /* 0x000fea0003800000 */
[----:B------:R-:W-:Y:S01]  /*10c50*/  BPT.TRAP 0x1 ;  /* 0x000000040000795c */ /* 0x000fe20000300000 */
.L_x_290:
[----:B------:R-:W3:Y:S01]  /*10c60*/  SYNCS.PHASECHK.TRANS64.TRYWAIT P0, [R6+URZ+0x38840], R20 ;  /* 0x03884014060075a7 */ /* 0x000ee2000800017f */
[----:B------:R-:W-:Y:S04]  /*10c70*/  BSSY B0, `(.L_x_291) ;  /* 0x0000002000007945 */ /* 0x000fe80003800000 */
[----:B---3--:R-:W-:Y:S05]  /*10c80*/  @!P0 BRA `(.L_x_292) ;  /* 0x00000054002c8947 */ /* 0x008fea0003800000 */
.L_x_381:
[----:B------:R-:W-:Y:S05]  /*10c90*/  BSYNC B0 ;  /* 0x0000000000007941 */ /* 0x000fea0003800000 */
.L_x_291:
[----:B------:R-:W-:Y:S01]  /*10ca0*/  ULDC.64 UR4, c[0x0][0x300] ;  /* 0x0000c00000047ab9 */ /* 0x000fe20000000a00 */
[----:B------:R-:W4:Y:S01]  /*10cb0*/  LDC R17, c[0x0][0x2f4] ;  /* 0x0000bd00ff117b82 */ /* 0x000f220000000800 */
[----:B------:R-:W-:Y:S01]  /*10cc0*/  IMAD R7, R9, UR4, RZ ;  /* 0x0000000409077c24 */ /* 0x000fe2000f8e02ff */
[----:B------:R-:W-:Y:S01]  /*10cd0*/  ULDC.64 UR6, c[0x0][0x2e8] ;  /* 0x0000ba0000067ab9 */ /* 0x000fe20000000a00 */
[----:B------:R-:W-:Y:S01]  /*10ce0*/  IMAD.WIDE.U32 R2, R0, UR4, RZ ;  /* 0x0000000400027c25 */ /* 0x000fe2000f8e00ff */
[----:B------:R-:W-:-:S03]  /*10cf0*/  LOP3.LUT R8, R32, 0x80, RZ, 0xfc, !PT ;  /* 0x0000008020087812 */ /* 0x000fc600078efcff */
        /* <DEDUP_REMOVED lines=8> */
[----:B------:R-:W-:Y:S01]  /*10d80*/  IMAD.WIDE.U32 R2, R28, UR4, R2 ;  /* 0x000000041c027c25 */ /* 0x000fe2000f8e0002 */
[----:B------:R-:W-:Y:S01]  /*10d90*/  UMOV UR4, 0xffffffff ;  /* 0xffffffff00047882 */ /* 0x000fe20000000000 */
[----:B----4-:R-:W-:Y:S02]  /*10da0*/  ISETP.GE.AND P1, PT, R8, R17, PT ;  /* 0x000000110800720c */ /* 0x010fe40003f26270 */
[----:B------:R-:W-:Y:S01]  /*10db0*/  IMAD R0, R28, UR5, R3 ;  /* 0x000000051c007c24 */ /* 0x000fe2000f8e0203 */
[----:B------:R-:W-:-:S04]  /*10dc0*/  IADD3 R4, P0, R2, UR6, RZ ;  /* 0x0000000602047c10 */ /* 0x000fc8000ff1e0ff */
[----:B------:R-:W-:Y:S01]  /*10dd0*/  IADD3.X R0, R0, UR7, RZ, P0, !PT ;  /* 0x0000000700007c10 */ /* 0x000fe200087fe4ff */
[----:B------:R-:W-:Y:S08]  /*10de0*/  BRA.DIV UR4, `(.L_x_293) ;  /* 0x0000005204e87947 */ /* 0x000ff0000b800000 */
[----:B------:R-:W4:Y:S01]  /*10df0*/  SHFL.IDX PT, R14, R4, RZ, 0x181f ;  /* 0x00181fff040e7589 */ /* 0x000f2200000e0000 */
[----:B------:R-:W-:Y:S02]  /*10e00*/  LOP3.LUT R30, R30, 0xfffff7ff, RZ, 0xc0, !PT ;  /* 0xfffff7ff1e1e7812 */ /* 0x000fe400078ec0ff */
[----:B------:R-:W-:Y:S01]  /*10e10*/  ISETP.GE.AND P6, PT, R32, R17, PT ;  /* 0x000000112000720c */ /* 0x000fe20003fc6270 */
[----:B------:R-:W5:Y:S01]  /*10e20*/  SHFL.IDX PT, R2, R0, RZ, 0x181f ;  /* 0x00181fff00027589 */ /* 0x000f6200000e0000 */
[----:B------:R-:W-:-:S04]  /*10e30*/  @P4 LOP3.LUT R30, R30, 0x800, RZ, 0xfc, !PT ;  /* 0x000008001e1e4812 */ /* 0x000fc800078efcff */
[C---:B------:R-:W-:Y:S02]  /*10e40*/  LOP3.LUT P4, RZ, R30.reuse, 0x80, RZ, 0xc0, !PT ;  /* 0x000000801eff7812 */ /* 0x040fe4000788c0ff */
[----:B------:R-:W-:-:S04]  /*10e50*/  LOP3.LUT R30, R30, 0xfffffbff, RZ, 0xc0, !PT ;  /* 0xfffffbff1e1e7812 */ /* 0x000fc800078ec0ff */
[----:B------:R-:W-:-:S04]  /*10e60*/  @P3 LOP3.LUT R30, R30, 0x400, RZ, 0xfc, !PT ;  /* 0x000004001e1e3812 */ /* 0x000fc800078efcff */
[C---:B------:R-:W-:Y:S02]  /*10e70*/  LOP3.LUT P3, RZ, R30.reuse, 0x20, RZ, 0xc0, !PT ;  /* 0x000000201eff7812 */ /* 0x040fe4000786c0ff */
[----:B------:R-:W-:Y:S02]  /*10e80*/  LOP3.LUT R30, R30, 0xfffffdff, RZ, 0xc0, !PT ;  /* 0xfffffdff1e1e7812 */ /* 0x000fe400078ec0ff */
[----:B----4-:R-:W-:Y:S02]  /*10e90*/  @P4 IADD3 R7, P0, R32, R14, RZ ;  /* 0x0000000e20074210 */ /* 0x010fe40007f1e0ff */
[----:B------:R-:W4:Y:S01]  /*10ea0*/  SHFL.IDX PT, R14, R4, 0x1, 0x181f ;  /* 0x00381f00040e7f89 */ /* 0x000f2200000e0000 */
[----:B------:R-:W-:Y:S02]  /*10eb0*/  @P2 LOP3.LUT R30, R30, 0x200, RZ, 0xfc, !PT ;  /* 0x000002001e1e2812 */ /* 0x000fe400078efcff */
[----:B-----5:R-:W-:Y:S02]  /*10ec0*/  @P4 IMAD.X R3, RZ, RZ, R2, P0 ;  /* 0x000000ffff034224 */ /* 0x020fe400000e0602 */
[----:B------:R-:W-:Y:S01]  /*10ed0*/  @P4 IMAD.MOV.U32 R2, RZ, RZ, R7 ;  /* 0x000000ffff024224 */ /* 0x000fe200078e0007 */
[----:B------:R-:W-:-:S04]  /*10ee0*/  LOP3.LUT P2, RZ, R30, 0x10, RZ, 0xc0, !PT ;  /* 0x000000101eff7812 */ /* 0x000fc8000784c0ff */
[----:B------:R-:W-:Y:S04]  /*10ef0*/  @P4 LDGSTS.E.BYPASS.LTC128B.128 [R5+0x28400], desc[UR52][R2.64], !P6 ;  /* 0x2840000002054fae */ /* 0x000fe8000f101d74 */
[----:B------:R5:W-:Y:S01]  /*10f00*/  @P4 LDGSTS.E.BYPASS.LTC128B.128 [R5+0x2c400], desc[UR52][R2.64+0x80], !P1 ;  /* 0x2c40008002054fae */ /* 0x000be2000c901d74 */
[----:B------:R-:W-:Y:S02]  /*10f10*/  LOP3.LUT P4, RZ, R30, 0x800, RZ, 0xc0, !PT ;  /* 0x000008001eff7812 */ /* 0x000fe4000788c0ff */
[----:B----4-:R-:W-:Y:S01]  /*10f20*/  @P3 IADD3 R7, P0, R32, R14, RZ ;  /* 0x0000000e20073210 */ /* 0x010fe20007f1e0ff */
[----:B-----5:R-:W4:Y:S04]  /*10f30*/  SHFL.IDX PT, R2, R0, 0x1, 0x181f ;  /* 0x00381f0000027f89 */ /* 0x020f2800000e0000 */
[----:B------:R-:W5:Y:S01]  /*10f40*/  SHFL.IDX PT, R14, R4, 0x2, 0x181f ;  /* 0x00581f00040e7f89 */ /* 0x000f6200000e0000 */
[----:B----4-:R-:W-:-:S02]  /*10f50*/  @P3 IMAD.X R8, RZ, RZ, R2, P0 ;  /* 0x000000ffff083224 */ /* 0x010fc400000e0602 */
[----:B------:R-:W-:Y:S02]  /*10f60*/  @P3 IMAD.MOV.U32 R2, RZ, RZ, R7 ;  /* 0x000000ffff023224 */ /* 0x000fe400078e0007 */
[----:B------:R-:W-:Y:S01]  /*10f70*/  @P3 IMAD.MOV.U32 R3, RZ, RZ, R8 ;  /* 0x000000ffff033224 */ /* 0x000fe200078e0008 */
[----:B-----5:R-:W-:Y:S02]  /*10f80*/  @P2 IADD3 R7, P0, R32, R14, RZ ;  /* 0x0000000e20072210 */ /* 0x020fe40007f1e0ff */
[----:B------:R-:W-:Y:S04]  /*10f90*/  SHFL.IDX PT, R14, R4, 0x3, 0x181f ;  /* 0x00781f00040e7f89 */ /* 0x000fe800000e0000 */
[----:B------:R-:W-:Y:S04]  /*10fa0*/  @P3 LDGSTS.E.BYPASS.LTC128B.128 [R5+0x28c00], desc[UR52][R2.64], !P6 ;  /* 0x28c0000002053fae */ /* 0x000fe8000f101d74 */
[----:B------:R4:W-:Y:S01]  /*10fb0*/  @P3 LDGSTS.E.BYPASS.LTC128B.128 [R5+0x2cc00], desc[UR52][R2.64+0x80], !P1 ;  /* 0x2cc0008002053fae */ /* 0x0009e2000c901d74 */
[----:B------:R-:W-:-:S03]  /*10fc0*/  LOP3.LUT P3, RZ, R30, 0x400, RZ, 0xc0, !PT ;  /* 0x000004001eff7812 */ /* 0x000fc6000786c0ff */
[----:B----4-:R-:W4:Y:S02]  /*10fd0*/  SHFL.IDX PT, R2, R0, 0x2, 0x181f ;  /* 0x00581f0000027f89 */ /* 0x010f2400000e0000 */
[----:B----4-:R-:W-:Y:S02]  /*10fe0*/  @P2 IMAD.X R8, RZ, RZ, R2, P0 ;  /* 0x000000ffff082224 */ /* 0x010fe400000e0602 */
[----:B------:R-:W-:Y:S01]  /*10ff0*/  @P2 IMAD.MOV.U32 R2, RZ, RZ, R7 ;  /* 0x000000ffff022224 */ /* 0x000fe200078e0007 */
[----:B------:R-:W-:Y:S01]  /*11000*/  @P5 IADD3 R7, P0, R32, R14, RZ ;  /* 0x0000000e20075210 */ /* 0x000fe20007f1e0ff */
[----:B------:R-:W-:Y:S01]  /*11010*/  @P2 IMAD.MOV.U32 R3, RZ, RZ, R8 ;  /* 0x000000ffff032224 */ /* 0x000fe200078e0008 */
        /* <DEDUP_REMOVED lines=11> */
[----:B------:R4:W-:Y:S04]  /*110d0*/  @P5 LDGSTS.E.BYPASS.LTC128B.128 [R5+0x2dc00], desc[UR52][R2.64+0x80], !P1 ;  /* 0x2dc0008002055fae */ /* 0x0009e8000c901d74 */
[----:B----4-:R-:W4:Y:S02]  /*110e0*/  SHFL.IDX PT, R2, R0, 0x4, 0x181f ;  /* 0x00981f0000027f89 */ /* 0x010f2400000e0000 */
[----:B----4-:R-:W-:-:S02]  /*110f0*/  @P4 IMAD.X R8, RZ, RZ, R2, P0 ;  /* 0x000000ffff084224 */ /* 0x010fc400000e0602 */
        /* <DEDUP_REMOVED lines=14> */
[----:B----4-:R-:W4:Y:S04]  /*111e0*/  SHFL.IDX PT, R2, R0, 0x6, 0x181f ;  /* 0x00d81f0000027f89 */ /* 0x010f2800000e0000 */
[----:B------:R-:W0:Y:S01]  /*111f0*/  SHFL.IDX PT, R0, R0, 0x7, 0x181f ;  /* 0x00f81f0000007f89 */ /* 0x000e2200000e0000 */
[----:B----4-:R-:W-:-:S02]  /*11200*/  @P2 IMAD.X R8, RZ, RZ, R2, P0 ;  /* 0x000000ffff082224 */ /* 0x010fc400000e0602 */
[----:B------:R-:W-:Y:S02]  /*11210*/  @P2 IMAD.MOV.U32 R2, RZ, RZ, R7 ;  /* 0x000000ffff022224 */ /* 0x000fe400078e0007 */
[----:B------:R-:W-:-:S05]  /*11220*/  @P2 IMAD.MOV.U32 R3, RZ, RZ, R8 ;  /* 0x000000ffff032224 */ /* 0x000fca00078e0008 */
[----:B------:R4:W-:Y:S04]  /*11230*/  @P2 LDGSTS.E.BYPASS.LTC128B.128 [R5+0x2b400], desc[UR52][R2.64], !P6 ;  /* 0x2b40000002052fae */ /* 0x0009e8000f101d74 */
[----:B0-----:R4:W-:Y:S02]  /*11240*/  @P2 LDGSTS.E.BYPASS.LTC128B.128 [R5+0x2f400], desc[UR52][R2.64+0x80], !P1 ;  /* 0x2f40008002052fae */ /* 0x0019e4000c901d74 */
.L_x_399:
[----:B------:R-:W-:Y:S02]  /*11250*/  LOP3.LUT P2, RZ, R30, 0x40, RZ, 0xc0, !PT ;  /* 0x000000401eff7812 */ /* 0x000fe4000784c0ff */
[----:B------:R-:W-:-:S11]  /*11260*/  ISETP.GE.AND P3, PT, R32, R17, PT ;  /* 0x000000112000720c */ /* 0x000fd60003f66270 */
[----:B----4-:R-:W-:-:S05]  /*11270*/  @P2 IADD3 R2, P0, R32, R14, RZ ;  /* 0x0000000e20022210 */ /* 0x010fca0007f1e0ff */
[----:B------:R-:W-:Y:S01]  /*11280*/  @P2 IMAD.X R3, RZ, RZ, R0, P0 ;  /* 0x000000ffff032224 */ /* 0x000fe200000e0600 */
[----:B------:R-:W-:-:S04]  /*11290*/  PLOP3.LUT P0, PT, PT, PT, PT, 0x80, 0x0 ;  /* 0x000000000000781c */ /* 0x000fc80003f0f070 */
[----:B------:R-:W-:Y:S01]  /*112a0*/  @!PT LDS RZ, [RZ] ;  /* 0x00000000fffff984 */ /* 0x000fe20000000800 */
[----:B------:R-:W-:Y:S01]  /*112b0*/  @!PT LDS RZ, [RZ] ;  /* 0x00000000fffff984 */ /* 0x000fe20000000800 */
[----:B------:R-:W-:Y:S01]  /*112c0*/  @!PT LDS RZ, [RZ] ;  /* 0x00000000fffff984 */ /* 0x000fe20000000800 */
[----:B------:R0:W-:Y:S04]  /*112d0*/  @P2 LDGSTS.E.BYPASS.LTC128B.128 [R5+0x2bc00], desc[UR52][R2.64], !P3 ;  /* 0x2bc0000002052fae */ /* 0x0001e8000d901d74 */
[----:B------:R0:W-:Y:S01]  /*112e0*/  @P2 LDGSTS.E.BYPASS.LTC128B.128 [R5+0x2fc00], desc[UR52][R2.64+0x80], !P1 ;  /* 0x2fc0008002052fae */ /* 0x0001e2000c901d74 */
[----:B------:R-:W-:-:S04]  /*112f0*/  NOP ;  /* 0x0000000000007918 */ /* 0x000fc80000000000 */
.L_x_294:
[----:B------:R-:W-:Y:S02]  /*11300*/  PLOP3.LUT P1, PT, P1, P0, PT, 0xa2, 0x0 ;  /* 0x000000000000781c */ /* 0x000fe40000f21472 */
[----:B------:R-:W-:-:S08]  /*11310*/  @P0 R2UR P1, UR4, R6 ;  /* 0x00000000060402ca */ /* 0x000fd00000020000 */
[----:B------:R-:W-:-:S05]  /*11320*/  @P0 PLOP3.LUT P0, PT, P1, PT, PT, 0x80, 0x0 ;  /* 0x000000000000081c */ /* 0x000fca0000f0f070 */
[----:B------:R-:W-:Y:S01]  /*11330*/  @!P1 SYNCS.ARRIVE.TRANS64.RED.A0T1 RZ, [UR4+0x38830], RZ ;  /* 0x038830ffffff99a7 */ /* 0x000fe20008200404 */
[----:B------:R-:W-:Y:S07]  /*11340*/  @!P1 ARRIVES.LDGSTSBAR.64.TRANSCNT [UR4+0x38830] ;  /* 0x03883000ff0099b0 */ /* 0x000fee0008000a84 */
[----:B------:R-:W-:Y:S05]  /*11350*/  @P0 BRA.U.ANY `(.L_x_294) ;  /* 0xfffffffd00e80947 */ /* 0x000fea000393ffff */
[----:B------:R-:W-:Y:S01]  /*11360*/  NOP ;  /* 0x0000000000007918 */ /* 0x000fe20000000000 */
[----:B------:R-:W-:-:S05]  /*11370*/  IMAD.U32 R0, RZ, RZ, UR44 ;  /* 0x0000002cff007e24 */ /* 0x000fca000f8e00ff */
[----:B------:R-:W-:-:S13]  /*11380*/  ISETP.NE.AND P2, PT, R0, 0x3, PT ;  /* 0x000000030000780c */ /* 0x000fda0003f45270 */
[----:B------:R-:W-:Y:S05]  /*11390*/  @!P2 BRA `(.L_x_295) ;  /* 0x000000000004a947 */ /* 0x000fea0003800000 */
[----:B------:R-:W-:Y:S01]  /*113a0*/  BPT.TRAP 0x1 ;  /* 0x000000040000795c */ /* 0x000fe20000300000 */
.L_x_295:
[----:B------:R4:W-:Y:S02]  /*113b0*/  SYNCS.ARRIVE.TRANS64.A1T0 RZ, [R6+URZ+0x38830], RZ ;  /* 0x038830ff06ff79a7 */ /* 0x0009e4000810003f */
[----:B------:R-:W-:Y:S05]  /*113c0*/  WARPSYNC.ALL ;  /* 0x0000000000007948 */ /* 0x000fea0003800000 */
[----:B------:R-:W-:Y:S01]  /*113d0*/  VIADD R0, R16, 0x20400 ;  /* 0x0002040010007836 */ /* 0x000fe20000000000 */
[----:B------:R-:W-:Y:S01]  /*113e0*/  USHF.R.S32.HI UR4, URZ, 0x1f, UR38 ;  /* 0x0000001f3f047899 */ /* 0x000fe20008011426 */
[----:B------:R-:W-:Y:S01]  /*113f0*/  BAR.SYNC.DEFER_BLOCKING 0x8, 0x180 ;  /* 0x0206000000007b1d */ /* 0x000fe20000010000 */
[----:B------:R-:W-:Y:S02]  /*11400*/  UISETP.NE.AND UP0, UPT, UR43, URZ, UPT ;  /* 0x0000003f2b00728c */ /* 0x000fe4000bf05270 */
[----:B------:R-:W-:-:S02]  /*11410*/  LOP3.LUT P0, RZ, R0, 0x3ff, RZ, 0xc0, !PT ;  /* 0x000003ff00ff7812 */ /* 0x000fc4000780c0ff */
[----:B------:R-:W-:Y:S01]  /*11420*/  USEL UR41, UR41, URZ, !UP0 ;  /* 0x0000003f29297287 */ /* 0x000fe2000c000000 */
[----:B------:R-:W-:Y:S01]  /*11430*/  BSSY B6, `(.L_x_296) ;  /* 0x0000018000067945 */ /* 0x000fe20003800000 */
[----:B------:R-:W-:Y:S01]  /*11440*/  ULDC.64 UR6, c[0x0][0x298] ;  /* 0x0000a60000067ab9 */ /* 0x000fe20000000a00 */
[----:B------:R-:W-:Y:S02]  /*11450*/  USEL UR40, UR40, URZ, !UP0 ;  /* 0x0000003f28287287 */ /* 0x000fe4000c000000 */
[----:B------:R-:W-:Y:S02]  /*11460*/  UIMAD UR4, UR4, UR6, URZ ;  /* 0x00000006040472a4 */ /* 0x000fe4000f8e023f */
[----:B------:R-:W-:Y:S02]  /*11470*/  UIMAD.WIDE.U32 UR36, UR38, UR6, URZ ;  /* 0x00000006262472a5 */ /* 0x000fe4000f8e003f */
[----:B------:R-:W-:-:S04]  /*11480*/  UIMAD UR4, UR38, UR7, UR4 ;  /* 0x00000007260472a4 */ /* 0x000fc8000f8e0204 */
[----:B------:R-:W-:Y:S01]  /*11490*/  UIADD3 UR43, UR37, UR4, URZ ;  /* 0x00000004252b7290 */ /* 0x000fe2000fffe03f */
[----:B------:R-:W-:Y:S11]  /*114a0*/  @!P0 BRA `(.L_x_297) ;  /* 0x0000000000408947 */ /* 0x000ff60003800000 */
[----:B0-----:R-:W-:Y:S01]  /*114b0*/  MOV R2, 0x0 ;  /* 0x0000000000027802 */ /* 0x001fe20000000f00 */
[----:B------:R-:W-:Y:S01]  /*114c0*/  ULDC.64 UR6, c[0x4][0xc0] ;  /* 0x0100300000067ab9 */ /* 0x000fe20000000a00 */
[----:B------:R-:W-:Y:S01]  /*114d0*/  ULDC.64 UR8, c[0x4][0xc8] ;  /* 0x0100320000087ab9 */ /* 0x000fe20000000a00 */
[----:B------:R-:W-:Y:S01]  /*114e0*/  ULDC.64 UR4, c[0x4][0x28] ;  /* 0x01000a0000047ab9 */ /* 0x000fe20000000a00 */
[----:B------:R-:W-:Y:S02]  /*114f0*/  IMAD.U32 R4, RZ, RZ, UR6 ;  /* 0x00000006ff047e24 */ /* 0x000fe4000f8e00ff */
[----:B------:R-:W0:Y:S01]  /*11500*/  LDC.64 R2, c[0x4][R2] ;  /* 0x0100000002027b82 */ /* 0x000e220000000a00 */
[----:B------:R-:W-:Y:S02]  /*11510*/  IMAD.U32 R5, RZ, RZ, UR7 ;  /* 0x00000007ff057e24 */ /* 0x000fe4000f8e00ff */
[----:B-1234-:R-:W-:Y:S02]  /*11520*/  IMAD.U32 R6, RZ, RZ, UR8 ;  /* 0x00000008ff067e24 */ /* 0x01efe4000f8e00ff */
[----:B------:R-:W-:-:S02]  /*11530*/  IMAD.U32 R7, RZ, RZ, UR9 ;  /* 0x00000009ff077e24 */ /* 0x000fc4000f8e00ff */
[----:B------:R-:W-:Y:S02]  /*11540*/  IMAD.U32 R10, RZ, RZ, UR4 ;  /* 0x00000004ff0a7e24 */ /* 0x000fe4000f8e00ff */
[----:B------:R-:W-:Y:S02]  /*11550*/  IMAD.U32 R11, RZ, RZ, UR5 ;  /* 0x00000005ff0b7e24 */ /* 0x000fe4000f8e00ff */
[----:B------:R-:W-:Y:S02]  /*11560*/  IMAD.MOV.U32 R8, RZ, RZ, 0x70 ;  /* 0x00000070ff087424 */ /* 0x000fe400078e00ff */
[----:B------:R-:W-:Y:S02]  /*11570*/  IMAD.MOV.U32 R12, RZ, RZ, 0x1 ;  /* 0x00000001ff0c7424 */ /* 0x000fe400078e00ff */
[----:B------:R-:W-:-:S07]  /*11580*/  IMAD.MOV.U32 R13, RZ, RZ, RZ ;  /* 0x000000ffff0d7224 */ /* 0x000fce00078e00ff */
[----:B------:R-:W-:-:S07]  /*11590*/  LEPC R20, `(.L_x_297) ;  /* 0x000000001014794e */ /* 0x000fce0000000000 */
[----:B0-----:R-:W-:Y:S05]  /*115a0*/  CALL.ABS.NOINC R2 ;  /* 0x0000000002007343 */ /* 0x001fea0003c00000 */
.L_x_297:
[----:B------:R-:W-:Y:S05]  /*115b0*/  BSYNC B6 ;  /* 0x0000000000067941 */ /* 0x000fea0003800000 */
.L_x_296:
[----:B-1-3--:R-:W3:Y:S01]  /*115c0*/  LDL.LU R20, [R1+0x4] ;  /* 0x0000040001147983 */ /* 0x00aee20000300800 */
[----:B--2-4-:R-:W1:Y:S01]  /*115d0*/  LDC R6, c[0x0][0x448] ;  /* 0x00011200ff067b82 */ /* 0x014e620000000800 */
[----:B0-----:R-:W0:Y:S01]  /*115e0*/  S2R R2, SR_TID.X ;  /* 0x0000000000027919 */ /* 0x001e220000002100 */
[----:B------:R-:W2:Y:S01]  /*115f0*/  S2R R17, SR_TID.X ;  /* 0x0000000000117919 */ /* 0x000ea20000002100 */
[----:B------:R-:W-:Y:S01]  /*11600*/  R2UR UR8, R28 ;  /* 0x000000001c0872ca */ /* 0x000fe200000e0000 */
[----:B------:R-:W-:Y:S01]  /*11610*/  ULDC.64 UR6, c[0x0][0x2d8] ;  /* 0x0000b60000067ab9 */ /* 0x000fe20000000a00 */
[----:B------:R4:W5:Y:S01]  /*11620*/  LDL R8, [R1+0x24] ;  /* 0x0000240001087983 */ /* 0x0009620000100800 */
[----:B-1----:R-:W-:Y:S02]  /*11630*/  ISETP.NE.AND P0, PT, R6, 0x1, PT ;  /* 0x000000010600780c */ /* 0x002fe40003f05270 */
[----:B0-----:R-:W-:-:S11]  /*11640*/  LOP3.LUT R2, R2, 0x7f, RZ, 0xc0, !PT ;  /* 0x0000007f02027812 */ /* 0x001fd600078ec0ff */
[----:B------:R-:W0:Y:S01]  /*11650*/  @P0 LDC R0, c[0x0][0x450] ;  /* 0x00011400ff000b82 */ /* 0x000e220000000800 */
[----:B------:R-:W-:-:S07]  /*11660*/  SHF.R.U32.HI R21, RZ, 0x3, R2 ;  /* 0x00000003ff157819 */ /* 0x000fce0000011602 */
[----:B------:R-:W1:Y:S01]  /*11670*/  @P0 LDC R2, c[0x0][0x44c] ;  /* 0x00011300ff020b82 */ /* 0x000e620000000800 */
[----:B--2---:R-:W-:Y:S01]  /*11680*/  IMAD.SHL.U32 R17, R17, 0x10, RZ ;  /* 0x0000001011117824 */ /* 0x004fe200078e00ff */
[----:B------:R-:W-:-:S04]  /*11690*/  R2UR UR10, R28 ;  /* 0x000000001c0a72ca */ /* 0x000fc800000e0000 */
[----:B------:R-:W-:Y:S01]  /*116a0*/  LOP3.LUT R17, R21, 0x70, R17, 0xf8, !PT ;  /* 0x0000007015117812 */ /* 0x000fe200078ef811 */
[----:B------:R-:W-:Y:S01]  /*116b0*/  UMOV UR4, UR36 ;  /* 0x0000002400047c82 */ /* 0x000fe20008000000 */
[----:B------:R-:W-:Y:S02]  /*116c0*/  UMOV UR5, UR43 ;  /* 0x0000002b00057c82 */ /* 0x000fe40008000000 */
[----:B------:R-:W-:-:S03]  /*116d0*/  UIMAD.WIDE.U32 UR4, UR8, UR6, UR4 ;  /* 0x00000006080472a5 */ /* 0x000fc6000f8e0004 */
[----:B------:R-:W-:Y:S02]  /*116e0*/  ULDC.64 UR8, c[0x0][0x2e0] ;  /* 0x0000b80000087ab9 */ /* 0x000fe40000000a00 */
[----:B------:R-:W-:Y:S02]  /*116f0*/  UIMAD UR6, UR40, UR8, URZ ;  /* 0x00000008280672a4 */ /* 0x000fe4000f8e023f */
[----:B------:R-:W-:Y:S02]  /*11700*/  UIMAD UR5, UR10, UR7, UR5 ;  /* 0x000000070a0572a4 */ /* 0x000fe4000f8e0205 */
[----:B------:R-:W-:Y:S02]  /*11710*/  UIMAD UR6, UR41, UR9, UR6 ;  /* 0x00000009290672a4 */ /* 0x000fe4000f8e0206 */
[----:B------:R-:W-:Y:S01]  /*11720*/  UIMAD.WIDE.U32 UR4, UR41, UR8, UR4 ;  /* 0x00000008290472a5 */ /* 0x000fe2000f8e0004 */
[----:B------:R-:W2:Y:S03]  /*11730*/  S2R R9, SR_TID.X ;  /* 0x0000000000097919 */ /* 0x000ea60000002100 */
[----:B------:R-:W-:-:S03]  /*11740*/  UIADD3 UR5, UR5, UR6, URZ ;  /* 0x0000000605057290 */ /* 0x000fc6000fffe03f */
[----:B------:R-:W-:Y:S01]  /*11750*/  ULDC.64 UR6, c[0x0][0x2d0] ;  /* 0x0000b40000067ab9 */ /* 0x000fe20000000a00 */
[----:B------:R-:W-:Y:S01]  /*11760*/  LOP3.LUT R10, R32, 0x80, RZ, 0xfc, !PT ;  /* 0x00000080200a7812 */ /* 0x000fe200078efcff */
[----:B---3--:R-:W-:-:S05]  /*11770*/  IMAD.SHL.U32 R4, R20, 0x80, RZ ;  /* 0x0000008014047824 */ /* 0x008fca00078e00ff */
[----:B------:R-:W-:-:S05]  /*11780*/  LOP3.LUT R7, R17, R4, RZ, 0xfc, !PT ;  /* 0x0000000411077212 */ /* 0x000fca00078efcff */
[----:B-1----:R-:W-:-:S04]  /*11790*/  @P0 IMAD.HI.U32 R3, R7, R2, RZ ;  /* 0x0000000207030227 */ /* 0x002fc800078e00ff */
[----:B------:R-:W-:Y:S01]  /*117a0*/  IMAD.MOV.U32 R2, RZ, RZ, R7 ;  /* 0x000000ffff027224 */ /* 0x000fe200078e0007 */
[----:B0-----:R-:W-:-:S04]  /*117b0*/  @P0 SHF.R.U32.HI R2, RZ, R0, R3 ;  /* 0x00000000ff020219 */ /* 0x001fc80000011603 */
[----:B------:R-:W-:Y:S01]  /*117c0*/  SHF.R.S32.HI R0, RZ, 0x1f, R2 ;  /* 0x0000001fff007819 */ /* 0x000fe20000011402 */
[----:B------:R-:W-:-:S04]  /*117d0*/  IMAD.U32 R3, RZ, RZ, UR6 ;  /* 0x00000006ff037e24 */ /* 0x000fc8000f8e00ff */
[----:B------:R-:W-:Y:S02]  /*117e0*/  IMAD R5, R0, UR6, RZ ;  /* 0x0000000600057c24 */ /* 0x000fe4000f8e02ff */
[----:B------:R-:W-:Y:S02]  /*117f0*/  IMAD.MOV R0, RZ, RZ, -R2 ;  /* 0x000000ffff007224 */ /* 0x000fe400078e0a02 */
[C---:B------:R-:W-:Y:S02]  /*11800*/  IMAD R5, R2.reuse, UR7, R5 ;  /* 0x0000000702057c24 */ /* 0x040fe4000f8e0205 */
[----:B------:R-:W-:Y:S01]  /*11810*/  IMAD.WIDE.U32 R2, R2, R3, UR4 ;  /* 0x0000000402027e25 */ /* 0x000fe2000f8e0003 */
[----:B------:R-:W-:-:S03]  /*11820*/  ULDC.64 UR4, c[0x0][0x2c8] ;  /* 0x0000b20000047ab9 */ /* 0x000fc60000000a00 */
[----:B------:R-:W-:Y:S02]  /*11830*/  IMAD R0, R6, R0, R7 ;  /* 0x0000000006007224 */ /* 0x000fe400078e0207 */
[----:B------:R-:W-:-:S03]  /*11840*/  IMAD.IADD R3, R3, 0x1, R5 ;  /* 0x0000000103037824 */ /* 0x000fc600078e0205 */
[----:B------:R-:W-:Y:S01]  /*11850*/  SHF.R.S32.HI R5, RZ, 0x1f, R0 ;  /* 0x0000001fff057819 */ /* 0x000fe20000011400 */
[----:B------:R-:W-:-:S04]  /*11860*/  IMAD.WIDE.U32 R2, R0, UR4, R2 ;  /* 0x0000000400027c25 */ /* 0x000fc8000f8e0002 */
[----:B------:R-:W-:-:S04]  /*11870*/  IMAD R5, R5, UR4, RZ ;  /* 0x0000000405057c24 */ /* 0x000fc8000f8e02ff */
[----:B------:R-:W-:Y:S01]  /*11880*/  IMAD R5, R0, UR5, R5 ;  /* 0x0000000500057c24 */ /* 0x000fe2000f8e0205 */
[----:B------:R-:W-:Y:S02]  /*11890*/  ULDC.64 UR4, c[0x0][0x280] ;  /* 0x0000a00000047ab9 */ /* 0x000fe40000000a00 */
[----:B------:R-:W-:Y:S01]  /*118a0*/  IADD3 R0, P0, R2, UR4, RZ ;  /* 0x0000000402007c10 */ /* 0x000fe2000ff1e0ff */
[----:B------:R-:W-:Y:S02]  /*118b0*/  ULDC UR4, c[0x0][0x2b8] ;  /* 0x0000ae0000047ab9 */ /* 0x000fe40000000800 */
[----:B------:R-:W-:Y:S02]  /*118c0*/  ISETP.GE.AND P1, PT, R10, UR4, PT ;  /* 0x000000040a007c0c */ /* 0x000fe4000bf26270 */
[----:B------:R-:W-:Y:S02]  /*118d0*/  IADD3.X R5, R3, UR5, R5, P0, !PT ;  /* 0x0000000503057c10 */ /* 0x000fe400087fe405 */
[----:B------:R-:W-:Y:S01]  /*118e0*/  ISETP.GE.AND P0, PT, R32, UR4, PT ;  /* 0x0000000420007c0c */ /* 0x000fe2000bf06270 */
[----:B------:R-:W-:Y:S01]  /*118f0*/  UMOV UR4, 0xffffffff ;  /* 0xffffffff00047882 */ /* 0x000fe20000000000 */
[----:B--2---:R-:W-:-:S04]  /*11900*/  LOP3.LUT R17, R9, 0x7f, RZ, 0xc0, !PT ;  /* 0x0000007f09117812 */ /* 0x004fc800078ec0ff */
[----:B------:R-:W-:Y:S01]  /*11910*/  SHF.R.U32.HI R9, RZ, 0x3, R17 ;  /* 0x00000003ff097819 */ /* 0x000fe20000011611 */
[----:B----4-:R-:W-:Y:S06]  /*11920*/  BRA.DIV UR4, `(.L_x_298) ;  /* 0x00000052049c7947 */ /* 0x010fec000b800000 */
[----:B------:R-:W0:Y:S01]  /*11930*/  SHFL.IDX PT, R14, R0, RZ, 0x181f ;  /* 0x00181fff000e7589 */ /* 0x000e2200000e0000 */
[----:B------:R-:W-:Y:S02]  /*11940*/  IMAD R6, R18, R6, RZ ;  /* 0x0000000612067224 */ /* 0x000fe400078e02ff */
[----:B------:R-:W-:Y:S01]  /*11950*/  IMAD.IADD R4, R9, 0x1, R4 ;  /* 0x0000000109047824 */ /* 0x000fe200078e0204 */
[----:B------:R-:W1:Y:S03]  /*11960*/  SHFL.IDX PT, R2, R5, RZ, 0x181f ;  /* 0x00181fff05027589 */ /* 0x000e6600000e0000 */
[C---:B------:R-:W-:Y:S01]  /*11970*/  VIADD R7, R4.reuse, 0x10 ;  /* 0x0000001004077836 */ /* 0x040fe20000000000 */
[----:B------:R-:W-:-:S13]  /*11980*/  ISETP.GE.AND P2, PT, R4, R6, PT ;  /* 0x000000060400720c */ /* 0x000fda0003f46270 */
[----:B0-----:R-:W-:-:S05]  /*11990*/  @!P2 IADD3 R14, P3, R32, R14, RZ ;  /* 0x0000000e200ea210 */ /* 0x001fca0007f7e0ff */
[----:B-1----:R-:W-:Y:S02]  /*119a0*/  @!P2 IMAD.X R3, RZ, RZ, R2, P3 ;  /* 0x000000ffff03a224 */ /* 0x002fe400018e0602 */
[----:B------:R-:W-:Y:S02]  /*119b0*/  @!P2 IMAD.MOV.U32 R2, RZ, RZ, R14 ;  /* 0x000000ffff02a224 */ /* 0x000fe400078e000e */
[----:B------:R-:W0:Y:S04]  /*119c0*/  SHFL.IDX PT, R14, R0, 0x1, 0x181f ;  /* 0x00381f00000e7f89 */ /* 0x000e2800000e0000 */
[----:B-----5:R-:W-:Y:S04]  /*119d0*/  @!P2 LDGSTS.E.BYPASS.LTC128B.128 [R8+0x20400], desc[UR52][R2.64], !P0 ;  /* 0x204000000208afae */ /* 0x020fe8000c101d74 */
[----:B------:R1:W-:Y:S01]  /*119e0*/  @!P2 LDGSTS.E.BYPASS.LTC128B.128 [R8+0x24400], desc[UR52][R2.64+0x80], !P1 ;  /* 0x244000800208afae */ /* 0x0003e2000c901d74 */
[----:B------:R-:W-:-:S03]  /*119f0*/  ISETP.GE.AND P2, PT, R7, R6, PT ;  /* 0x000000060700720c */ /* 0x000fc60003f46270 */
[----:B-1----:R-:W1:Y:S10]  /*11a00*/  SHFL.IDX PT, R2, R5, 0x1, 0x181f ;  /* 0x00381f0005027f89 */ /* 0x002e7400000e0000 */
[----:B0-----:R-:W-:-:S05]  /*11a10*/  @!P2 IADD3 R14, P3, R32, R14, RZ ;  /* 0x0000000e200ea210 */ /* 0x001fca0007f7e0ff */
[----:B-1----:R-:W-:Y:S02]  /*11a20*/  @!P2 IMAD.X R7, RZ, RZ, R2, P3 ;  /* 0x000000ffff07a224 */ /* 0x002fe400018e0602 */
[----:B------:R-:W-:Y:S02]  /*11a30*/  @!P2 IMAD.MOV.U32 R2, RZ, RZ, R14 ;  /* 0x000000ffff02a224 */ /* 0x000fe400078e000e */
[----:B------:R-:W-:Y:S01]  /*11a40*/  @!P2 IMAD.MOV.U32 R3, RZ, RZ, R7 ;  /* 0x000000ffff03a224 */ /* 0x000fe200078e0007 */
[----:B------:R-:W0:Y:S01]  /*11a50*/  SHFL.IDX PT, R14, R0, 0x2, 0x181f ;  /* 0x00581f00000e7f89 */ /* 0x000e2200000e0000 */
[----:B------:R-:W-:-:S03]  /*11a60*/  VIADD R7, R4, 0x20 ;  /* 0x0000002004077836 */ /* 0x000fc60000000000 */
[----:B------:R-:W-:Y:S04]  /*11a70*/  @!P2 LDGSTS.E.BYPASS.LTC128B.128 [R8+0x20c00], desc[UR52][R2.64], !P0 ;  /* 0x20c000000208afae */ /* 0x000fe8000c101d74 */
        /* <DEDUP_REMOVED lines=43> */
[----:B0-----:R-:W-:Y:S01]  /*11d30*/  @!P2 IADD3 R14, P3, R32, R14, RZ ;  /* 0x0000000e200ea210 */ /* 0x001fe20007f7e0ff */
[----:B------:R-:W0:Y:S04]  /*11d40*/  SHFL.IDX PT, R5, R5, 0x7, 0x181f ;  /* 0x00f81f0005057f89 */ /* 0x000e2800000e0000 */
[----:B-1----:R-:W-:-:S02]  /*11d50*/  @!P2 IMAD.X R7, RZ, RZ, R2, P3 ;  /* 0x000000ffff07a224 */ /* 0x002fc400018e0602 */
[----:B------:R-:W-:Y:S02]  /*11d60*/  @!P2 IMAD.MOV.U32 R2, RZ, RZ, R14 ;  /* 0x000000ffff02a224 */ /* 0x000fe400078e000e */
[----:B------:R-:W-:Y:S01]  /*11d70*/  @!P2 IMAD.MOV.U32 R3, RZ, RZ, R7 ;  /* 0x000000ffff03a224 */ /* 0x000fe200078e0007 */
[----:B------:R1:W2:Y:S04]  /*11d80*/  SHFL.IDX PT, R14, R0, 0x7, 0x181f ;  /* 0x00f81f00000e7f89 */ /* 0x0002a800000e0000 */
[----:B------:R1:W-:Y:S04]  /*11d90*/  @!P2 LDGSTS.E.BYPASS.LTC128B.128 [R8+0x23400], desc[UR52][R2.64], !P0 ;  /* 0x234000000208afae */ /* 0x0003e8000c101d74 */
[----:B0-----:R1:W-:Y:S02]  /*11da0*/  @!P2 LDGSTS.E.BYPASS.LTC128B.128 [R8+0x27400], desc[UR52][R2.64+0x80], !P1 ;  /* 0x274000800208afae */ /* 0x0013e4000c901d74 */
.L_x_416:
[----:B-1----:R-:W-:Y:S01]  /*11db0*/  VIADD R3, R4, 0x70 ;  /* 0x0000007004037836 */ /* 0x002fe20000000000 */
[----:B------:R-:W-:Y:S04]  /*11dc0*/  BSSY B0, `(.L_x_299) ;  /* 0x000000a000007945 */ /* 0x000fe80003800000 */
[----:B------:R-:W-:-:S13]  /*11dd0*/  ISETP.GE.AND P2, PT, R3, R6, PT ;  /* 0x000000060300720c */ /* 0x000fda0003f46270 */
[----:B------:R-:W-:Y:S05]  /*11de0*/  @P2 BRA `(.L_x_300) ;  /* 0x00000000001c2947 */ /* 0x000fea0003800000 */
[----:B--2---:R-:W-:-:S05]  /*11df0*/  IADD3 R2, P2, R32, R14, RZ ;  /* 0x0000000e20027210 */ /* 0x004fca0007f5e0ff */
[----:B------:R-:W-:-:S05]  /*11e00*/  IMAD.X R3, RZ, RZ, R5, P2 ;  /* 0x000000ffff037224 */ /* 0x000fca00010e0605 */
[----:B------:R-:W-:Y:S01]  /*11e10*/  @!PT LDS RZ, [RZ] ;  /* 0x00000000fffff984 */ /* 0x000fe20000000800 */
[----:B------:R-:W-:Y:S01]  /*11e20*/  @!PT LDS RZ, [RZ] ;  /* 0x00000000fffff984 */ /* 0x000fe20000000800 */
[----:B------:R-:W-:Y:S01]  /*11e30*/  @!PT LDS RZ, [RZ] ;  /* 0x00000000fffff984 */ /* 0x000fe20000000800 */
[----:B------:R0:W-:Y:S04]  /*11e40*/  LDGSTS.E.BYPASS.LTC128B.128 [R8+0x23c00], desc[UR52][R2.64], !P0 ;  /* 0x23c0000002087fae */ /* 0x0001e8000c101d74 */
[----:B------:R0:W-:Y:S02]  /*11e50*/  LDGSTS.E.BYPASS.LTC128B.128 [R8+0x27c00], desc[UR52][R2.64+0x80], !P1 ;  /* 0x27c0008002087fae */ /* 0x0001e4000c901d74 */
.L_x_300:
[----:B------:R-:W-:Y:S05]  /*11e60*/  BSYNC B0 ;  /* 0x0000000000007941 */ /* 0x000fea0003800000 */
.L_x_299:
[----:B------:R-:W-:Y:S01]  /*11e70*/  NOP ;  /* 0x0000000000007918 */ /* 0x000fe20000000000 */
[----:B------:R-:W-:-:S13]  /*11e80*/  PLOP3.LUT P0, PT, PT, PT, PT, 0x80, 0x0 ;  /* 0x000000000000781c */ /* 0x000fda0003f0f070 */
.L_x_301:
[----:B------:R-:W-:Y:S02]  /*11e90*/  PLOP3.LUT P1, PT, P1, P0, PT, 0xa2, 0x0 ;  /* 0x000000000000781c */ /* 0x000fe40000f21472 */
[----:B------:R-:W-:-:S08]  /*11ea0*/  @P0 R2UR P1, UR4, R16 ;  /* 0x00000000100402ca */ /* 0x000fd00000020000 */
[----:B------:R-:W-:-:S05]  /*11eb0*/  @P0 PLOP3.LUT P0, PT, P1, PT, PT, 0x80, 0x0 ;  /* 0x000000000000081c */ /* 0x000fca0000f0f070 */
[----:B------:R-:W-:Y:S01]  /*11ec0*/  @!P1 SYNCS.ARRIVE.TRANS64.RED.A0T1 RZ, [UR4+0x38800], RZ ;  /* 0x038800ffffff99a7 */ /* 0x000fe20008200404 */
[----:B------:R-:W-:Y:S07]  /*11ed0*/  @!P1 ARRIVES.LDGSTSBAR.64.TRANSCNT [UR4+0x38800] ;  /* 0x03880000ff0099b0 */ /* 0x000fee0008000a84 */
[----:B------:R-:W-:Y:S05]  /*11ee0*/  @P0 BRA.U.ANY `(.L_x_301) ;  /* 0xfffffffd00e80947 */ /* 0x000fea000393ffff */
[----:B0-----:R-:W3:Y:S02]  /*11ef0*/  LDL.LU R2, [R1+0x28] ;  /* 0x0000280001027983 */ /* 0x001ee40000300800 */
[----:B---3--:R-:W-:-:S05]  /*11f00*/  VIADD R2, R2, 0x1 ;  /* 0x0000000102027836 */ /* 0x008fca0000000000 */
[----:B------:R0:W-:Y:S01]  /*11f10*/  STL [R1+0x28], R2 ;  /* 0x0000280201007387 */ /* 0x0001e20000100800 */
[----:B------:R-:W-:-:S04]  /*11f20*/  LEA.HI R0, R2, R2, RZ, 0x1 ;  /* 0x0000000202007211 */ /* 0x000fc800078f08ff */
[----:B------:R-:W-:-:S05]  /*11f30*/  LOP3.LUT R0, R0, 0xfffffffe, RZ, 0xc0, !PT ;  /* 0xfffffffe00007812 */ /* 0x000fca00078ec0ff */
[----:B------:R-:W-:-:S05]  /*11f40*/  IMAD.IADD R0, R2, 0x1, -R0 ;  /* 0x0000000102007824 */ /* 0x000fca00078e0a00 */
[----:B------:R-:W-:Y:S01]  /*11f50*/  SHF.L.U32 R3, R0, 0x1f, RZ ;  /* 0x0000001f00037819 */ /* 0x000fe200000006ff */
[----:B------:R-:W-:Y:S01]  /*11f60*/  NOP ;  /* 0x0000000000007918 */ /* 0x000fe20000000000 */
[----:B------:R0:W-:Y:S01]  /*11f70*/  SYNCS.ARRIVE.TRANS64.A1T0 RZ, [R16+URZ+0x38800], RZ ;  /* 0x038800ff10ff79a7 */ /* 0x0001e2000810003f */
[----:B------:R-:W-:Y:S01]  /*11f80*/  VIADD R31, R19, 0xfffffffe ;  /* 0xfffffffe131f7836 */ /* 0x000fe20000000000 */
[----:B------:R-:W-:Y:S04]  /*11f90*/  BSSY B0, `(.L_x_302) ;  /* 0x0000004000007945 */ /* 0x000fe80003800000 */
[----:B------:R-:W-:Y:S01]  /*11fa0*/  ISETP.GE.AND P0, PT, R31, R37, PT ;  /* 0x000000251f00720c */ /* 0x000fe20003f06270 */
[----:B------:R-:W1:Y:S02]  /*11fb0*/  SYNCS.PHASECHK.TRANS64.TRYWAIT P1, [R16+URZ+0x38820], R3 ;  /* 0x03882003100075a7 */ /* 0x000e64000802017f */
[----:B01----:R-:W-:Y:S10]  /*11fc0*/  @!P1 BRA `(.L_x_303) ;  /* 0x0000005400749947 */ /* 0x003ff40003800000 */
.L_x_417:
[----:B------:R-:W-:Y:S05]  /*11fd0*/  BSYNC B0 ;  /* 0x0000000000007941 */ /* 0x000fea0003800000 */
.L_x_302:
[----:B------:R-:W-:Y:S05]  /*11fe0*/  @!P0 BRA `(.L_x_304) ;  /* 0x0000001400f08947 */ /* 0x000fea0003800000 */
[----:B------:R-:W-:Y:S02]  /*11ff0*/  IMAD.MOV.U32 R10, RZ, RZ, R33 ;  /* 0x000000ffff0a7224 */ /* 0x000fe400078e0021 */
[----:B------:R-:W-:-:S07]  /*12000*/  IMAD.MOV.U32 R9, RZ, RZ, R29 ;  /* 0x000000ffff097224 */ /* 0x000fce00078e001d */
.L_x_324:
[----:B-1----:R-:W1:Y:S01]  /*12010*/  S2R R0, SR_TID.X ;  /* 0x0000000000007919 */ /* 0x002e620000002100 */
[----:B0-----:R-:W0:Y:S01]  /*12020*/  LDC R3, c[0x0][0x430] ;  /* 0x00010c00ff037b82 */ /* 0x001e220000000800 */
[----:B------:R-:W3:Y:S01]  /*12030*/  LDL R4, [R1+0x10] ;  /* 0x0000100001047983 */ /* 0x000ee20000100800 */
[----:B-1----:R-:W-:-:S03]  /*12040*/  LOP3.LUT R2, R0, 0x7f, RZ, 0xc0, !PT ;  /* 0x0000007f00027812 */ /* 0x002fc600078ec0ff */
[----:B------:R-:W4:Y:S01]  /*12050*/  LDL R0, [R1+0xc] ;  /* 0x00000c0001007983 */ /* 0x000f220000100800 */
[----:B0-----:R-:W-:Y:S02]  /*12060*/  ISETP.NE.AND P0, PT, R3, 0x1, PT ;  /* 0x000000010300780c */ /* 0x001fe40003f05270 */
[----:B------:R-:W-:-:S11]  /*12070*/  SHF.R.U32.HI R2, RZ, 0x3, R2 ;  /* 0x00000003ff027819 */ /* 0x000fd60000011602 */
[----:B------:R-:W0:Y:S08]  /*12080*/  @P0 LDC R5, c[0x0][0x434] ;  /* 0x00010d00ff050b82 */ /* 0x000e300000000800 */
[----:B------:R-:W1:Y:S01]  /*12090*/  @P0 LDC R7, c[0x0][0x438] ;  /* 0x00010e00ff070b82 */ /* 0x000e620000000800 */
[----:B------:R-:W-:Y:S01]  /*120a0*/  IMAD R3, R31, 0x80, R2 ;  /* 0x000000801f037824 */ /* 0x000fe200078e0202 */
[----:B------:R-:W-:Y:S05]  /*120b0*/  YIELD ;  /* 0x0000000000007946 */ /* 0x000fea0003800000 */
[----:B------:R-:W-:Y:S01]  /*120c0*/  ULDC.64 UR4, c[0x0][0x428] ;  /* 0x00010a0000047ab9 */ /* 0x000fe20000000a00 */
[----:B----4-:R-:W-:-:S05]  /*120d0*/  IADD3 R6, R32, R3, R0 ;  /* 0x0000000320067210 */ /* 0x010fca0007ffe000 */
[----:B0-----:R-:W-:-:S04]  /*120e0*/  @P0 IMAD.HI.U32 R2, R6, R5, RZ ;  /* 0x0000000506020227 */ /* 0x001fc800078e00ff */
[----:B------:R-:W-:Y:S01]  /*120f0*/  IMAD.MOV.U32 R0, RZ, RZ, R6 ;  /* 0x000000ffff007224 */ /* 0x000fe200078e0006 */
[----:B-1----:R-:W-:Y:S01]  /*12100*/  @P0 SHF.R.U32.HI R0, RZ, R7, R2 ;  /* 0x00000007ff000219 */ /* 0x002fe20000011602 */
[----:B---3--:R-:W-:-:S03]  /*12110*/  IMAD R5, R4, UR4, RZ ;  /* 0x0000000404057c24 */ /* 0x008fc6000f8e02ff */
[--C-:B------:R-:W-:Y:S01]  /*12120*/  SHF.R.S32.HI R3, RZ, 0x1f, R0.reuse ;  /* 0x0000001fff037819 */ /* 0x100fe20000011400 */
[----:B------:R-:W-:Y:S02]  /*12130*/  IMAD.MOV.U32 R2, RZ, RZ, R0 ;  /* 0x000000ffff027224 */ /* 0x000fe400078e0000 */
[C---:B------:R-:W-:Y:S02]  /*12140*/  IMAD R5, R34.reuse, UR5, R5 ;  /* 0x0000000522057c24 */ /* 0x040fe4000f8e0205 */
[----:B------:R-:W-:Y:S01]  /*12150*/  IMAD.WIDE.U32 R2, R34, UR4, R2 ;  /* 0x0000000422027c25 */ /* 0x000fe2000f8e0002 */
[----:B------:R-:W-:-:S03]  /*12160*/  ULDC.64 UR4, c[0x0][0x418] ;  /* 0x0001060000047ab9 */ /* 0x000fc60000000a00 */
[----:B------:R-:W-:Y:S01]  /*12170*/  IMAD.IADD R3, R5, 0x1, R3 ;  /* 0x0000000105037824 */ /* 0x000fe200078e0203 */
[C---:B------:R-:W-:Y:S01]  /*12180*/  LEA R4, P0, R2.reuse, UR4, 0x2 ;  /* 0x0000000402047c11 */ /* 0x040fe2000f8010ff */
[----:B------:R-:W-:Y:S01]  /*12190*/  IMAD.U32 R8, RZ, RZ, UR44 ;  /* 0x0000002cff087e24 */ /* 0x000fe2000f8e00ff */
[----:B------:R-:W-:Y:S02]  /*121a0*/  ULDC UR4, c[0x0][0x430] ;  /* 0x00010c0000047ab9 */ /* 0x000fe40000000800 */
[----:B------:R-:W-:-:S06]  /*121b0*/  LEA.HI.X R5, R2, UR5, R3, 0x2, P0 ;  /* 0x0000000502057c11 */ /* 0x000fcc00080f1403 */
[----:B------:R-:W3:Y:S01]  /*121c0*/  LDG.E R5, desc[UR52][R4.64] ;  /* 0x0000003404057981 */ /* 0x000ee2000c1e1900 */
[----:B------:R-:W-:Y:S01]  /*121d0*/  ISETP.NE.AND P2, PT, R8, 0x3, PT ;  /* 0x000000030800780c */ /* 0x000fe20003f45270 */
[----:B------:R-:W-:Y:S02]  /*121e0*/  VIADD R29, R9, 0x1 ;  /* 0x00000001091d7836 */ /* 0x000fe40000000000 */
[----:B------:R-:W-:-:S03]  /*121f0*/  IMAD.MOV R3, RZ, RZ, -R0 ;  /* 0x000000ffff037224 */ /* 0x000fc600078e0a00 */
[----:B------:R-:W-:Y:S01]  /*12200*/  ISETP.NE.AND P0, PT, R29, 0x2, PT ;  /* 0x000000021d00780c */ /* 0x000fe20003f05270 */
[----:B------:R-:W-:-:S03]  /*12210*/  IMAD R6, R3, UR4, R6 ;  /* 0x0000000403067c24 */ /* 0x000fc6000f8e0206 */
[----:B------:R-:W-:Y:S02]  /*12220*/  SEL R33, RZ, 0x1, P0 ;  /* 0x00000001ff217807 */ /* 0x000fe40000000000 */
[C---:B------:R-:W-:Y:S01]  /*12230*/  ISETP.GT.AND P1, PT, R31.reuse, R37, PT ;  /* 0x000000251f00720c */ /* 0x040fe20003f24270 */
[----:B------:R-:W-:Y:S01]  /*12240*/  VIADD R31, R31, 0xffffffff ;  /* 0xffffffff1f1f7836 */ /* 0x000fe20000000000 */
[----:B------:R-:W-:Y:S02]  /*12250*/  SEL R29, R29, RZ, P0 ;  /* 0x000000ff1d1d7207 */ /* 0x000fe40000000000 */
[----:B------:R-:W-:Y:S02]  /*12260*/  LOP3.LUT R33, R10, R33, RZ, 0x3c, !PT ;  /* 0x000000210a217212 */ /* 0x000fe400078e3cff */
[----:B---3--:R-:W-:Y:S01]  /*12270*/  SHF.R.S32.HI R18, RZ, 0x1f, R5 ;  /* 0x0000001fff127819 */ /* 0x008fe20000011405 */
[----:B------:R-:W-:Y:S06]  /*12280*/  @!P2 BRA `(.L_x_305) ;  /* 0x000000000004a947 */ /* 0x000fec0003800000 */
[----:B------:R-:W-:Y:S01]  /*12290*/  BPT.TRAP 0x1 ;  /* 0x000000040000795c */ /* 0x000fe20000300000 */
.L_x_305:
[----:B------:R-:W-:Y:S01]  /*122a0*/  IMAD R0, R29, 0x8, R16 ;  /* 0x000000081d007824 */ /* 0x000fe200078e0210 */
[----:B------:R-:W-:Y:S01]  /*122b0*/  SHF.L.U32 R19, R33, 0x1f, RZ ;  /* 0x0000001f21137819 */ /* 0x000fe200000006ff */
[----:B------:R-:W-:Y:S01]  /*122c0*/  BSSY B0, `(.L_x_306) ;  /* 0x0000004000007945 */ /* 0x000fe20003800000 */
[----:B------:R-:W-:Y:S02]  /*122d0*/  SHF.R.S32.HI R17, RZ, 0x1f, R6 ;  /* 0x0000001fff117819 */ /* 0x000fe40000011406 */
[----:B------:R-:W0:Y:S02]  /*122e0*/  SYNCS.PHASECHK.TRANS64.TRYWAIT P0, [R0+URZ+0x38880], R19 ;  /* 0x03888013000075a7 */ /* 0x000e24000800017f */
[----:B0-----:R-:W-:Y:S05]  /*122f0*/  @!P0 BRA `(.L_x_307) ;  /* 0x0000005000bc8947 */ /* 0x001fea0003800000 */
.L_x_418:
[----:B------:R-:W-:Y:S05]  /*12300*/  BSYNC B0 ;  /* 0x0000000000007941 */ /* 0x000fea0003800000 */
.L_x_306:
[----:B------:R-:W3:Y:S01]  /*12310*/  LDL R13, [R1+0x18] ;  /* 0x00001800010d7983 */ /* 0x000ee20000100800 */
[----:B------:R-:W-:Y:S01]  /*12320*/  ULDC.64 UR4, c[0x0][0x328] ;  /* 0x0000ca0000047ab9 */ /* 0x000fe20000000a00 */
[----:B------:R-:W1:Y:S01]  /*12330*/  LDC R11, c[0x0][0x2f4] ;  /* 0x0000bd00ff0b7b82 */ /* 0x000e620000000800 */
[----:B------:R-:W-:Y:S01]  /*12340*/  IMAD R4, R17, UR4, RZ ;  /* 0x0000000411047c24 */ /* 0x000fe2000f8e02ff */
[----:B------:R-:W-:Y:S01]  /*12350*/  ULDC.64 UR6, c[0x0][0x318] ;  /* 0x0000c60000067ab9 */ /* 0x000fe20000000a00 */
[----:B------:R-:W-:Y:S01]  /*12360*/  IMAD.WIDE.U32 R2, R6, UR4, RZ ;  /* 0x0000000406027c25 */ /* 0x000fe2000f8e00ff */
[----:B------:R-:W-:-:S03]  /*12370*/  LOP3.LUT R12, R32, 0x80, RZ, 0xfc, !PT ;  /* 0x00000080200c7812 */ /* 0x000fc600078efcff */
[----:B------:R-:W-:Y:S01]  /*12380*/  IMAD R4, R6, UR5, R4 ;  /* 0x0000000506047c24 */ /* 0x000fe2000f8e0204 */
[----:B------:R-:W-:-:S03]  /*12390*/  ULDC.64 UR4, c[0x0][0x338] ;  /* 0x0000ce0000047ab9 */ /* 0x000fc60000000a00 */
[----:B------:R-:W-:Y:S02]  /*123a0*/  IMAD.IADD R3, R3, 0x1, R4 ;  /* 0x0000000103037824 */ /* 0x000fe400078e0204 */
[----:B------:R-:W-:Y:S02]  /*123b0*/  IMAD R4, R18, UR4, RZ ;  /* 0x0000000412047c24 */ /* 0x000fe4000f8e02ff */
[----:B------:R-:W-:-:S04]  /*123c0*/  IMAD.WIDE.U32 R2, R5, UR4, R2 ;  /* 0x0000000405027c25 */ /* 0x000fc8000f8e0002 */
[----:B------:R-:W-:Y:S01]  /*123d0*/  IMAD R4, R5, UR5, R4 ;  /* 0x0000000505047c24 */ /* 0x000fe2000f8e0204 */
[----:B------:R-:W-:-:S03]  /*123e0*/  ULDC.64 UR4, c[0x0][0x330] ;  /* 0x0000cc0000047ab9 */ /* 0x000fc60000000a00 */
[----:B------:R-:W-:Y:S01]  /*123f0*/  IMAD.IADD R3, R3, 0x1, R4 ;  /* 0x0000000103037824 */ /* 0x000fe200078e0204 */
[-C--:B-1----:R-:W-:Y:S02]  /*12400*/  ISETP.GE.AND P2, PT, R12, R11.reuse, PT ;  /* 0x0000000b0c00720c */ /* 0x082fe40003f46270 */
[----:B------:R-:W-:Y:S01]  /*12410*/  ISETP.GE.AND P3, PT, R32, R11, PT ;  /* 0x0000000b2000720c */ /* 0x000fe20003f66270 */
[----:B------:R-:W-:Y:S01]  /*12420*/  IMAD.WIDE.U32 R2, R28, UR4, R2 ;  /* 0x000000041c027c25 */ /* 0x000fe2000f8e0002 */
[----:B------:R-:W-:-:S03]  /*12430*/  UMOV UR4, 0xffffffff ;  /* 0xffffffff00047882 */ /* 0x000fc60000000000 */
[----:B------:R-:W-:Y:S01]  /*12440*/  IMAD R7, R28, UR5, R3 ;  /* 0x000000051c077c24 */ /* 0x000fe2000f8e0203 */
[----:B------:R-:W-:-:S04]  /*12450*/  IADD3 R8, P0, R2, UR6, RZ ;  /* 0x0000000602087c10 */ /* 0x000fc8000ff1e0ff */
[----:B------:R-:W-:Y:S01]  /*12460*/  IADD3.X R7, R7, UR7, RZ, P0, !PT ;  /* 0x0000000707077c10 */ /* 0x000fe200087fe4ff */
[----:B---3--:R-:W-:Y:S01]  /*12470*/  IMAD R4, R29, 0x8000, R13 ;  /* 0x000080001d047824 */ /* 0x008fe200078e020d */
[----:B------:R-:W-:Y:S07]  /*12480*/  BRA.DIV UR4, `(.L_x_308) ;  /* 0x00000052046c7947 */ /* 0x000fee000b800000 */
[----:B------:R-:W1:Y:S01]  /*12490*/  SHFL.IDX PT, R2, R8, RZ, 0x181f ;  /* 0x00181fff08027589 */ /* 0x000e6200000e0000 */
[----:B------:R-:W-:-:S03]  /*124a0*/  IMAD.IADD R4, R16, 0x1, R4 ;  /* 0x0000000110047824 */ /* 0x000fc600078e0204 */
[----:B------:R-:W3:Y:S01]  /*124b0*/  SHFL.IDX PT, R3, R7, RZ, 0x181f ;  /* 0x00181fff07037589 */ /* 0x000ee200000e0000 */
[----:B-1----:R-:W-:-:S05]  /*124c0*/  IADD3 R2, P0, R32, R2, RZ ;  /* 0x0000000220027210 */ /* 0x002fca0007f1e0ff */
[----:B---3--:R-:W-:-:S05]  /*124d0*/  IMAD.X R3, RZ, RZ, R3, P0 ;  /* 0x000000ffff037224 */ /* 0x008fca00000e0603 */
[----:B------:R-:W-:Y:S01]  /*124e0*/  @!PT LDS RZ, [RZ] ;  /* 0x00000000fffff984 */ /* 0x000fe20000000800 */
[----:B------:R-:W-:Y:S04]  /*124f0*/  LDGSTS.E.BYPASS.LTC128B.128 [R4+0x10400], desc[UR52][R2.64], !P3 ;  /* 0x1040000002047fae */ /* 0x000fe8000d901d74 */
[----:B------:R1:W-:Y:S04]  /*12500*/  LDGSTS.E.BYPASS.LTC128B.128 [R4+0x14400], desc[UR52][R2.64+0x80], !P2 ;  /* 0x1440008002047fae */ /* 0x0003e8000d101d74 */
[----:B-1----:R-:W1:Y:S04]  /*12510*/  SHFL.IDX PT, R2, R8, 0x1, 0x181f ;  /* 0x00381f0008027f89 */ /* 0x002e6800000e0000 */
[----:B------:R-:W3:Y:S01]  /*12520*/  SHFL.IDX PT, R3, R7, 0x1, 0x181f ;  /* 0x00381f0007037f89 */ /* 0x000ee200000e0000 */
[----:B-1----:R-:W-:-:S05]  /*12530*/  IADD3 R2, P0, R32, R2, RZ ;  /* 0x0000000220027210 */ /* 0x002fca0007f1e0ff */
[----:B---3--:R-:W-:-:S05]  /*12540*/  IMAD.X R3, RZ, RZ, R3, P0 ;  /* 0x000000ffff037224 */ /* 0x008fca00000e0603 */
        /* <DEDUP_REMOVED lines=27> */
[----:B------:R-:W3:Y:S04]  /*12700*/  SHFL.IDX PT, R3, R7, 0x6, 0x181f ;  /* 0x00d81f0007037f89 */ /* 0x000ee800000e0000 */
[----:B------:R-:W4:Y:S01]  /*12710*/  SHFL.IDX PT, R7, R7, 0x7, 0x181f ;  /* 0x00f81f0007077f89 */ /* 0x000f2200000e0000 */
[----:B-1----:R-:W-:-:S05]  /*12720*/  IADD3 R2, P0, R32, R2, RZ ;  /* 0x0000000220027210 */ /* 0x002fca0007f1e0ff */
[----:B---3--:R-:W-:-:S05]  /*12730*/  IMAD.X R3, RZ, RZ, R3, P0 ;  /* 0x000000ffff037224 */ /* 0x008fca00000e0603 */
[----:B------:R-:W-:Y:S04]  /*12740*/  LDGSTS.E.BYPASS.LTC128B.128 [R4+0x13400], desc[UR52][R2.64], !P3 ;  /* 0x1340000002047fae */ /* 0x000fe8000d901d74 */
[----:B------:R1:W-:Y:S04]  /*12750*/  LDGSTS.E.BYPASS.LTC128B.128 [R4+0x17400], desc[UR52][R2.64+0x80], !P2 ;  /* 0x1740008002047fae */ /* 0x0003e8000d101d74 */
[----:B-1--4-:R1:W3:Y:S02]  /*12760*/  SHFL.IDX PT, R2, R8, 0x7, 0x181f ;  /* 0x00f81f0008027f89 */ /* 0x0122e400000e0000 */
.L_x_436:
[----:B---3--:R-:W-:-:S05]  /*12770*/  IADD3 R2, P0, R32, R2, RZ ;  /* 0x0000000220027210 */ /* 0x008fca0007f1e0ff */
[----:B------:R-:W-:Y:S01]  /*12780*/  IMAD.X R3, RZ, RZ, R7, P0 ;  /* 0x000000ffff037224 */ /* 0x000fe200000e0607 */
[----:B------:R-:W-:-:S04]  /*12790*/  PLOP3.LUT P0, PT, PT, PT, PT, 0x80, 0x0 ;  /* 0x000000000000781c */ /* 0x000fc80003f0f070 */
[----:B------:R-:W-:Y:S01]  /*127a0*/  @!PT LDS RZ, [RZ] ;  /* 0x00000000fffff984 */ /* 0x000fe20000000800 */
[----:B------:R-:W-:Y:S01]  /*127b0*/  @!PT LDS RZ, [RZ] ;  /* 0x00000000fffff984 */ /* 0x000fe20000000800 */
[----:B------:R-:W-:Y:S01]  /*127c0*/  @!PT LDS RZ, [RZ] ;  /* 0x00000000fffff984 */ /* 0x000fe20000000800 */
[----:B------:R3:W-:Y:S04]  /*127d0*/  LDGSTS.E.BYPASS.LTC128B.128 [R4+0x13c00], desc[UR52][R2.64], !P3 ;  /* 0x13c0000002047fae */ /* 0x0007e8000d901d74 */
[----:B------:R3:W-:Y:S01]  /*127e0*/  LDGSTS.E.BYPASS.LTC128B.128 [R4+0x17c00], desc[UR52][R2.64+0x80], !P2 ;  /* 0x17c0008002047fae */ /* 0x0007e2000d101d74 */
[----:B------:R-:W-:-:S04]  /*127f0*/  NOP ;  /* 0x0000000000007918 */ /* 0x000fc80000000000 */
.L_x_309:
[----:B------:R-:W-:Y:S02]  /*12800*/  PLOP3.LUT P2, PT, P2, P0, PT, 0xa2, 0x0 ;  /* 0x000000000000781c */ /* 0x000fe40001741472 */
[----:B------:R-:W-:-:S08]  /*12810*/  @P0 R2UR P2, UR4, R0 ;  /* 0x00000000000402ca */ /* 0x000fd00000040000 */
[----:B------:R-:W-:-:S05]  /*12820*/  @P0 PLOP3.LUT P0, PT, P2, PT, PT, 0x80, 0x0 ;  /* 0x000000000000081c */ /* 0x000fca000170f070 */
[----:B------:R-:W-:Y:S01]  /*12830*/  @!P2 SYNCS.ARRIVE.TRANS64.RED.A0T1 RZ, [UR4+0x38870], RZ ;  /* 0x038870ffffffa9a7 */ /* 0x000fe20008200404 */
[----:B------:R-:W-:Y:S07]  /*12840*/  @!P2 ARRIVES.LDGSTSBAR.64.TRANSCNT [UR4+0x38870] ;  /* 0x03887000ff00a9b0 */ /* 0x000fee0008000a84 */
[----:B------:R-:W-:Y:S05]  /*12850*/  @P0 BRA.U.ANY `(.L_x_309) ;  /* 0xfffffffd00e80947 */ /* 0x000fea000393ffff */
[----:B------:R-:W-:Y:S01]  /*12860*/  NOP ;  /* 0x0000000000007918 */ /* 0x000fe20000000000 */
[----:B---3--:R-:W-:-:S05]  /*12870*/  IMAD.U32 R2, RZ, RZ, UR44 ;  /* 0x0000002cff027e24 */ /* 0x008fca000f8e00ff */
[----:B------:R-:W-:-:S13]  /*12880*/  ISETP.NE.AND P3, PT, R2, 0x3, PT ;  /* 0x000000030200780c */ /* 0x000fda0003f65270 */
[----:B------:R-:W-:Y:S05]  /*12890*/  @!P3 BRA `(.L_x_310) ;  /* 0x000000000004b947 */ /* 0x000fea0003800000 */
[----:B------:R-:W-:Y:S01]  /*128a0*/  BPT.TRAP 0x1 ;  /* 0x000000040000795c */ /* 0x000fe20000300000 */
.L_x_310:
[----:B------:R3:W-:Y:S01]  /*128b0*/  SYNCS.ARRIVE.TRANS64.A1T0 RZ, [R0+URZ+0x38870], RZ ;  /* 0x038870ff00ff79a7 */ /* 0x0007e2000810003f */
[----:B------:R-:W-:Y:S05]  /*128c0*/  @!P3 BRA `(.L_x_311) ;  /* 0x000000000004b947 */ /* 0x000fea0003800000 */
[----:B------:R-:W-:Y:S01]  /*128d0*/  BPT.TRAP 0x1 ;  /* 0x000000040000795c */ /* 0x000fe20000300000 */
.L_x_311:
[----:B------:R-:W4:Y:S01]  /*128e0*/  SYNCS.PHASECHK.TRANS64.TRYWAIT P0, [R0+URZ+0x38840], R19 ;  /* 0x03884013000075a7 */ /* 0x000f22000800017f */
[----:B------:R-:W-:Y:S04]  /*128f0*/  BSSY B0, `(.L_x_312) ;  /* 0x0000002000007945 */ /* 0x000fe80003800000 */
[----:B----4-:R-:W-:Y:S05]  /*12900*/  @!P0 BRA `(.L_x_313) ;  /* 0x0000005400948947 */ /* 0x010fea0003800000 */
.L_x_437:
[----:B------:R-:W-:Y:S05]  /*12910*/  BSYNC B0 ;  /* 0x0000000000007941 */ /* 0x000fea0003800000 */
.L_x_312:
[----:B------:R-:W-:Y:S01]  /*12920*/  ULDC.64 UR4, c[0x0][0x300] ;  /* 0x0000c00000047ab9 */ /* 0x000fe20000000a00 */
[----:B-1----:R-:W1:Y:S01]  /*12930*/  LDC R8, c[0x0][0x2f4] ;  /* 0x0000bd00ff087b82 */ /* 0x002e620000000800 */
        /* <DEDUP_REMOVED lines=12> */
[C---:B------:R-:W-:Y:S01]  /*12a00*/  IMAD.WIDE.U32 R2, R28.reuse, UR4, R2 ;  /* 0x000000041c027c25 */ /* 0x040fe2000f8e0002 */
[----:B------:R-:W-:Y:S01]  /*12a10*/  UMOV UR4, 0xffffffff ;  /* 0xffffffff00047882 */ /* 0x000fe20000000000 */
[-C--:B-1----:R-:W-:Y:S02]  /*12a20*/  ISETP.GE.AND P2, PT, R11, R8.reuse, PT ;  /* 0x000000080b00720c */ /* 0x082fe40003f46270 */
[----:B------:R-:W-:Y:S01]  /*12a30*/  IMAD R5, R28, UR5, R3 ;  /* 0x000000051c057c24 */ /* 0x000fe2000f8e0203 */
[----:B------:R-:W-:Y:S02]  /*12a40*/  IADD3 R6, P0, R2, UR6, RZ ;  /* 0x0000000602067c10 */ /* 0x000fe4000ff1e0ff */
[----:B------:R-:W-:Y:S02]  /*12a50*/  ISETP.GE.AND P3, PT, R32, R8, PT ;  /* 0x000000082000720c */ /* 0x000fe40003f66270 */
[----:B------:R-:W-:Y:S01]  /*12a60*/  IADD3.X R5, R5, UR7, RZ, P0, !PT ;  /* 0x0000000705057c10 */ /* 0x000fe200087fe4ff */
[----:B------:R-:W-:Y:S10]  /*12a70*/  BRA.DIV UR4, `(.L_x_314) ;  /* 0x00000056044c7947 */ /* 0x000ff4000b800000 */
[----:B--2---:R-:W1:Y:S04]  /*12a80*/  SHFL.IDX PT, R14, R6, RZ, 0x181f ;  /* 0x00181fff060e7589 */ /* 0x004e6800000e0000 */
[----:B------:R-:W2:Y:S01]  /*12a90*/  SHFL.IDX PT, R3, R5, RZ, 0x181f ;  /* 0x00181fff05037589 */ /* 0x000ea200000e0000 */
[----:B-1----:R-:W-:-:S03]  /*12aa0*/  IADD3 R2, P0, R32, R14, RZ ;  /* 0x0000000e20027210 */ /* 0x002fc60007f1e0ff */
[----:B------:R-:W1:Y:S02]  /*12ab0*/  SHFL.IDX PT, R14, R6, 0x1, 0x181f ;  /* 0x00381f00060e7f89 */ /* 0x000e6400000e0000 */
[----:B--2---:R-:W-:-:S05]  /*12ac0*/  IMAD.X R3, RZ, RZ, R3, P0 ;  /* 0x000000ffff037224 */ /* 0x004fca00000e0603 */
[----:B------:R-:W-:Y:S04]  /*12ad0*/  LDGSTS.E.BYPASS.LTC128B.128 [R4+0x28400], desc[UR52][R2.64], !P3 ;  /* 0x2840000002047fae */ /* 0x000fe8000d901d74 */
[----:B------:R2:W-:Y:S04]  /*12ae0*/  LDGSTS.E.BYPASS.LTC128B.128 [R4+0x2c400], desc[UR52][R2.64+0x80], !P2 ;  /* 0x2c40008002047fae */ /* 0x0005e8000d101d74 */
[----:B--2---:R-:W2:Y:S01]  /*12af0*/  SHFL.IDX PT, R3, R5, 0x1, 0x181f ;  /* 0x00381f0005037f89 */ /* 0x004ea200000e0000 */
        /* <DEDUP_REMOVED lines=31> */
[----:B------:R1:W0:Y:S04]  /*12cf0*/  SHFL.IDX PT, R14, R6, 0x7, 0x181f ;  /* 0x00f81f00060e7f89 */ /* 0x00022800000e0000 */
[----:B------:R-:W0:Y:S01]  /*12d00*/  SHFL.IDX PT, R5, R5, 0x7, 0x181f ;  /* 0x00f81f0005057f89 */ /* 0x000e2200000e0000 */
[----:B--2---:R-:W-:-:S05]  /*12d10*/  IMAD.X R3, RZ, RZ, R3, P0 ;  /* 0x000000ffff037224 */ /* 0x004fca00000e0603 */
[----:B------:R1:W-:Y:S04]  /*12d20*/  LDGSTS.E.BYPASS.LTC128B.128 [R4+0x2b400], desc[UR52][R2.64], !P3 ;  /* 0x2b40000002047fae */ /* 0x0003e8000d901d74 */
[----:B0-----:R1:W-:Y:S02]  /*12d30*/  LDGSTS.E.BYPASS.LTC128B.128 [R4+0x2f400], desc[UR52][R2.64+0x80], !P2 ;  /* 0x2f40008002047fae */ /* 0x0013e4000d101d74 */
.L_x_455:
[----:B-1----:R-:W-:-:S05]  /*12d40*/  IADD3 R2, P0, R32, R14, RZ ;  /* 0x0000000e20027210 */ /* 0x002fca0007f1e0ff */
        /* <DEDUP_REMOVED lines=8> */
.L_x_315:
[----:B------:R-:W-:Y:S02]  /*12dd0*/  PLOP3.LUT P2, PT, P2, P0, PT, 0xa2, 0x0 ;  /* 0x000000000000781c */ /* 0x000fe40001741472 */
[----:B------:R-:W-:-:S08]  /*12de0*/  @P0 R2UR P2, UR4, R0 ;  /* 0x00000000000402ca */ /* 0x000fd00000040000 */
[----:B------:R-:W-:-:S05]  /*12df0*/  @P0 PLOP3.LUT P0, PT, P2, PT, PT, 0x80, 0x0 ;  /* 0x000000000000081c */ /* 0x000fca000170f070 */
[----:B------:R-:W-:Y:S01]  /*12e00*/  @!P2 SYNCS.ARRIVE.TRANS64.RED.A0T1 RZ, [UR4+0x38830], RZ ;  /* 0x038830ffffffa9a7 */ /* 0x000fe20008200404 */
[----:B------:R-:W-:Y:S07]  /*12e10*/  @!P2 ARRIVES.LDGSTSBAR.64.TRANSCNT [UR4+0x38830] ;  /* 0x03883000ff00a9b0 */ /* 0x000fee0008000a84 */
[----:B------:R-:W-:Y:S05]  /*12e20*/  @P0 BRA.U.ANY `(.L_x_315) ;  /* 0xfffffffd00e80947 */ /* 0x000fea000393ffff */
[----:B------:R-:W-:Y:S01]  /*12e30*/  NOP ;  /* 0x0000000000007918 */ /* 0x000fe20000000000 */
[----:B0-----:R-:W-:-:S05]  /*12e40*/  IMAD.U32 R2, RZ, RZ, UR44 ;  /* 0x0000002cff027e24 */ /* 0x001fca000f8e00ff */
[----:B------:R-:W-:-:S13]  /*12e50*/  ISETP.NE.AND P3, PT, R2, 0x3, PT ;  /* 0x000000030200780c */ /* 0x000fda0003f65270 */
[----:B------:R-:W-:Y:S05]  /*12e60*/  @!P3 BRA `(.L_x_316) ;  /* 0x000000000004b947 */ /* 0x000fea0003800000 */
[----:B------:R-:W-:Y:S01]  /*12e70*/  BPT.TRAP 0x1 ;  /* 0x000000040000795c */ /* 0x000fe20000300000 */
.L_x_316:
[----:B------:R3:W-:Y:S02]  /*12e80*/  SYNCS.ARRIVE.TRANS64.A1T0 RZ, [R0+URZ+0x38830], RZ ;  /* 0x038830ff00ff79a7 */ /* 0x0007e4000810003f */
[----:B---34-:R-:W-:-:S05]  /*12e90*/  IMAD.U32 R0, RZ, RZ, UR45 ;  /* 0x0000002dff007e24 */ /* 0x018fca000f8e00ff */
[----:B------:R-:W-:-:S13]  /*12ea0*/  ISETP.NE.AND P0, PT, R0, 0x3, PT ;  /* 0x000000030000780c */ /* 0x000fda0003f05270 */
[----:B------:R-:W-:Y:S05]  /*12eb0*/  @!P0 BRA `(.L_x_317) ;  /* 0x0000000000048947 */ /* 0x000fea0003800000 */
[----:B------:R-:W-:Y:S01]  /*12ec0*/  BPT.TRAP 0x1 ;  /* 0x000000040000795c */ /* 0x000fe20000300000 */
.L_x_317:
[----:B------:R-:W-:Y:S01]  /*12ed0*/  LOP3.LUT R3, R10, 0x1, RZ, 0x3c, !PT ;  /* 0x000000010a037812 */ /* 0x000fe200078e3cff */
[----:B------:R-:W-:Y:S01]  /*12ee0*/  IMAD R0, R9, 0x8, R16 ;  /* 0x0000000809007824 */ /* 0x000fe200078e0210 */
[----:B------:R-:W-:Y:S02]  /*12ef0*/  BSSY B0, `(.L_x_318) ;  /* 0x0000004000007945 */ /* 0x000fe40003800000 */
[----:B------:R-:W-:-:S04]  /*12f00*/  SHF.L.U32 R3, R3, 0x1f, RZ ;  /* 0x0000001f03037819 */ /* 0x000fc800000006ff */
[----:B------:R-:W0:Y:S02]  /*12f10*/  SYNCS.PHASECHK.TRANS64.TRYWAIT P2, [R0+URZ+0x38870], R3 ;  /* 0x03887003000075a7 */ /* 0x000e24000804017f */
[----:B0-----:R-:W-:Y:S05]  /*12f20*/  @!P2 BRA `(.L_x_319) ;  /* 0x000000580044a947 */ /* 0x001fea0003800000 */
.L_x_456:
[----:B------:R-:W-:Y:S05]  /*12f30*/  BSYNC B0 ;  /* 0x0000000000007941 */ /* 0x000fea0003800000 */
.L_x_318:
[----:B------:R-:W-:-:S05]  /*12f40*/  IMAD.U32 R2, RZ, RZ, UR44 ;  /* 0x0000002cff027e24 */ /* 0x000fca000f8e00ff */
[----:B------:R-:W-:-:S13]  /*12f50*/  ISETP.NE.AND P2, PT, R2, 0x3, PT ;  /* 0x000000030200780c */ /* 0x000fda0003f45270 */
[----:B------:R-:W-:Y:S05]  /*12f60*/  @!P2 BRA `(.L_x_320) ;  /* 0x000000000004a947 */ /* 0x000fea0003800000 */
[----:B------:R-:W-:Y:S01]  /*12f70*/  BPT.TRAP 0x1 ;  /* 0x000000040000795c */ /* 0x000fe20000300000 */
.L_x_320:
[----:B0-----:R-:W-:Y:S01]  /*12f80*/  SHF.L.U32 R3, R10, 0x1f, RZ ;  /* 0x0000001f0a037819 */ /* 0x001fe200000006ff */
[----:B------:R-:W-:-:S03]  /*12f90*/  IMAD.SHL.U32 R17, R9, 0x8000, RZ ;  /* 0x0000800009117824 */ /* 0x000fc600078e00ff */
[----:B------:R-:W0:Y:S02]  /*12fa0*/  SYNCS.PHASECHK.TRANS64.TRYWAIT P2, [R0+URZ+0x38860], R3 ;  /* 0x03886003000075a7 */ /* 0x000e24000804017f */
[----:B0-----:R-:W-:Y:S05]  /*12fb0*/  @!P2 BRA `(.L_x_321) ;  /* 0x000000580034a947 */ /* 0x001fea0003800000 */
.L_x_457:
[----:B------:R-:W0:Y:S04]  /*12fc0*/  LDL R2, [R1+0x20] ;  /* 0x0000200001027983 */ /* 0x000e280000100800 */
[----:B------:R-:W2:Y:S01]  /*12fd0*/  LDL R18, [R1+0x1c] ;  /* 0x00001c0001127983 */ /* 0x000ea20000100800 */
[----:B------:R-:W-:Y:S05]  /*12fe0*/  WARPSYNC.ALL ;  /* 0x0000000000007948 */ /* 0x000fea0003800000 */
[----:B0-----:R-:W-:-:S05]  /*12ff0*/  LOP3.LUT R3, R17, R2, RZ, 0xfc, !PT ;  /* 0x0000000211037212 */ /* 0x001fca00078efcff */
[----:B------:R-:W-:-:S04]  /*13000*/  IMAD.IADD R3, R16, 0x1, R3 ;  /* 0x0000000110037824 */ /* 0x000fc800078e0203 */
[----:B------:R-:W-:Y:S01]  /*13010*/  IMAD.IADD R2, R36, 0x1, R3 ;  /* 0x0000000124027824 */ /* 0x000fe200078e0203 */
[----:B------:R-:W0:Y:S04]  /*13020*/  LDSM.16.MT88.4 R4, [R3+0x10400] ;  /* 0x010400000304783b */ /* 0x000e280000004200 */
[----:B------:R-:W1:Y:S01]  /*13030*/  LDSM.16.MT88.4 R8, [R2+0x10400] ;  /* 0x010400000208783b */ /* 0x000e620000004200 */
[C-C-:B0-----:R-:W-:Y:S02]  /*13040*/  PRMT R12, R4.reuse, 0x6420, R5.reuse ;  /* 0x00006420040c7816 */ /* 0x141fe40000000005 */
[----:B------:R-:W-:Y:S02]  /*13050*/  PRMT R13, R4, 0x7531, R5 ;  /* 0x00007531040d7816 */ /* 0x000fe40000000005 */
[----:B------:R-:W-:-:S02]  /*13060*/  PRMT R14, R6, 0x6420, R7 ;  /* 0x00006420060e7816 */ /* 0x000fc40000000007 */
[----:B------:R-:W-:Y:S02]  /*13070*/  PRMT R15, R6, 0x7531, R7 ;  /* 0x00007531060f7816 */ /* 0x000fe40000000007 */
[----:B--2---:R-:W-:Y:S01]  /*13080*/  IADD3 R4, R16, R17, R18 ;  /* 0x0000001110047210 */ /* 0x004fe20007ffe012 */
[----:B------:R-:W-:Y:S01]  /*13090*/  IMAD.U32 R18, RZ, RZ, UR44 ;  /* 0x0000002cff127e24 */ /* 0x000fe2000f8e00ff */
[C-C-:B-1----:R-:W-:Y:S02]  /*130a0*/  PRMT R20, R8.reuse, 0x6420, R9.reuse ;  /* 0x0000642008147816 */ /* 0x142fe40000000009 */
[----:B------:R-:W-:Y:S01]  /*130b0*/  PRMT R21, R8, 0x7531, R9 ;  /* 0x0000753108157816 */ /* 0x000fe20000000009 */
[----:B------:R-:W-:Y:S01]  /*130c0*/  STSM.16.M88.4 [R4+0x400], R12 ;  /* 0x0004000c04007844 */ /* 0x000fe20000000200 */
[C-C-:B------:R-:W-:Y:S02]  /*130d0*/  PRMT R22, R10.reuse, 0x6420, R11.reuse ;  /* 0x000064200a167816 */ /* 0x140fe4000000000b */
[----:B------:R-:W-:-:S02]  /*130e0*/  PRMT R23, R10, 0x7531, R11 ;  /* 0x000075310a177816 */ /* 0x000fc4000000000b */
[----:B------:R-:W-:Y:S02]  /*130f0*/  IADD3 R5, R35, 0x400, R4 ;  /* 0x0000040023057810 */ /* 0x000fe40007ffe004 */
[----:B------:R-:W-:Y:S01]  /*13100*/  ISETP.NE.AND P2, PT, R18, 0x3, PT ;  /* 0x000000031200780c */ /* 0x000fe20003f45270 */
[----:B------:R-:W-:Y:S04]  /*13110*/  STSM.16.M88.4 [R4+0x2400], R20 ;  /* 0x0024001404007844 */ /* 0x000fe80000000200 */
[----:B------:R-:W0:Y:S02]  /*13120*/  LDSM.16.MT88.4 R12, [R3+0x14400] ;  /* 0x01440000030c783b */ /* 0x000e240000004200 */
[C-C-:B0-----:R-:W-:Y:S02]  /*13130*/  PRMT R8, R12.reuse, 0x6420, R13.reuse ;  /* 0x000064200c087816 */ /* 0x141fe4000000000d */
[----:B------:R-:W-:-:S02]  /*13140*/  PRMT R9, R12, 0x7531, R13 ;  /* 0x000075310c097816 */ /* 0x000fc4000000000d */
[C-C-:B------:R-:W-:Y:S02]  /*13150*/  PRMT R10, R14.reuse, 0x6420, R15.reuse ;  /* 0x000064200e0a7816 */ /* 0x140fe4000000000f */
[----:B------:R-:W-:Y:S02]  /*13160*/  PRMT R11, R14, 0x7531, R15 ;  /* 0x000075310e0b7816 */ /* 0x000fe4000000000f */
[----:B------:R-:W0:Y:S04]  /*13170*/  LDSM.16.MT88.4 R12, [R2+0x14400] ;  /* 0x01440000020c783b */ /* 0x000e280000004200 */
[----:B------:R-:W-:Y:S01]  /*13180*/  STSM.16.M88.4 [R4+0x4400], R8 ;  /* 0x0044000804007844 */ /* 0x000fe20000000200 */
[C-C-:B0-----:R-:W-:Y:S02]  /*13190*/  PRMT R24, R12.reuse, 0x6420, R13.reuse ;  /* 0x000064200c187816 */ /* 0x141fe4000000000d */
[----:B------:R-:W-:-:S02]  /*131a0*/  PRMT R25, R12, 0x7531, R13 ;  /* 0x000075310c197816 */ /* 0x000fc4000000000d */
[C-C-:B------:R-:W-:Y:S02]  /*131b0*/  PRMT R26, R14.reuse, 0x6420, R15.reuse ;  /* 0x000064200e1a7816 */ /* 0x140fe4000000000f */
[----:B------:R-:W-:-:S05]  /*131c0*/  PRMT R27, R14, 0x7531, R15 ;  /* 0x000075310e1b7816 */ /* 0x000fca000000000f */
[----:B------:R0:W-:Y:S04]  /*131d0*/  STSM.16.M88.4 [R4+0x6400], R24 ;  /* 0x0064001804007844 */ /* 0x0001e80000000200 */
[----:B------:R-:W1:Y:S01]  /*131e0*/  LDSM.16.MT88.4 R12, [R3+0x11400] ;  /* 0x01140000030c783b */ /* 0x000e620000004200 */
[----:B0-----:R-:W-:-:S05]  /*131f0*/  IADD3 R4, R36, 0x400, R4 ;  /* 0x0000040024047810 */ /* 0x001fca0007ffe004 */
[----:B------:R-:W-:Y:S01]  /*13200*/  IMAD.IADD R17, R35, 0x1, R4 ;  /* 0x0000000123117824 */ /* 0x000fe200078e0204 */
[C-C-:B-1----:R-:W-:Y:S02]  /*13210*/  PRMT R8, R12.reuse, 0x6420, R13.reuse ;  /* 0x000064200c087816 */ /* 0x142fe4000000000d */
[----:B------:R-:W-:Y:S02]  /*13220*/  PRMT R9, R12, 0x7531, R13 ;  /* 0x000075310c097816 */ /* 0x000fe4000000000d */
[C-C-:B------:R-:W-:Y:S02]  /*13230*/  PRMT R10, R14.reuse, 0x6420, R15.reuse ;  /* 0x000064200e0a7816 */ /* 0x140fe4000000000f */
[----:B------:R-:W-:Y:S02]  /*13240*/  PRMT R11, R14, 0x7531, R15 ;  /* 0x000075310e0b7816 */ /* 0x000fe4000000000f */
[----:B------:R-:W0:Y:S04]  /*13250*/  LDSM.16.MT88.4 R12, [R2+0x11400] ;  /* 0x01140000020c783b */ /* 0x000e280000004200 */
[----:B------:R-:W-:Y:S01]  /*13260*/  STSM.16.M88.4 [R5], R8 ;  /* 0x0000000805007844 */ /* 0x000fe20000000200 */
[----:B0-----:R-:W-:-:S02]  /*13270*/  PRMT R20, R12, 0x6420, R13 ;  /* 0x000064200c147816 */ /* 0x001fc4000000000d */
[----:B------:R-:W-:Y:S02]  /*13280*/  PRMT R21, R12, 0x7531, R13 ;  /* 0x000075310c157816 */ /* 0x000fe4000000000d */
[C-C-:B------:R-:W-:Y:S02]  /*13290*/  PRMT R22, R14.reuse, 0x6420, R15.reuse ;  /* 0x000064200e167816 */ /* 0x140fe4000000000f */
[----:B------:R-:W-:-:S05]  /*132a0*/  PRMT R23, R14, 0x7531, R15 ;  /* 0x000075310e177816 */ /* 0x000fca000000000f */
[----:B------:R-:W-:Y:S04]  /*132b0*/  STSM.16.M88.4 [R5+0x2000], R20 ;  /* 0x0020001405007844 */ /* 0x000fe80000000200 */
[----:B------:R-:W0:Y:S02]  /*132c0*/  LDSM.16.MT88.4 R12, [R3+0x15400] ;  /* 0x01540000030c783b */ /* 0x000e240000004200 */
[C-C-:B0-----:R-:W-:Y:S02]  /*132d0*/  PRMT R8, R12.reuse, 0x6420, R13.reuse ;  /* 0x000064200c087816 */ /* 0x141fe4000000000d */
[----:B------:R-:W-:Y:S02]  /*132e0*/  PRMT R9, R12, 0x7531, R13 ;  /* 0x000075310c097816 */ /* 0x000fe4000000000d */
[----:B------:R-:W-:-:S02]  /*132f0*/  PRMT R10, R14, 0x6420, R15 ;  /* 0x000064200e0a7816 */ /* 0x000fc4000000000f */
[----:B------:R-:W-:Y:S02]  /*13300*/  PRMT R11, R14, 0x7531, R15 ;  /* 0x000075310e0b7816 */ /* 0x000fe4000000000f */
[----:B------:R-:W0:Y:S04]  /*13310*/  LDSM.16.MT88.4 R12, [R2+0x15400] ;  /* 0x01540000020c783b */ /* 0x000e280000004200 */
[----:B------:R-:W-:Y:S01]  /*13320*/  STSM.16.M88.4 [R5+0x4000], R8 ;  /* 0x0040000805007844 */ /* 0x000fe20000000200 */
[C-C-:B0-----:R-:W-:Y:S02]  /*13330*/  PRMT R24, R12.reuse, 0x6420, R13.reuse ;  /* 0x000064200c187816 */ /* 0x141fe4000000000d */
[----:B------:R-:W-:Y:S02]  /*13340*/  PRMT R25, R12, 0x7531, R13 ;  /* 0x000075310c197816 */ /* 0x000fe4000000000d */
[----:B------:R-:W-:-:S02]  /*13350*/  PRMT R26, R14, 0x6420, R15 ;  /* 0x000064200e1a7816 */ /* 0x000fc4000000000f */
        /* <DEDUP_REMOVED lines=8> */
[----:B------:R-:W-:Y:S01]  /*133e0*/  STSM.16.M88.4 [R4], R12 ;  /* 0x0000000c04007844 */ /* 0x000fe20000000200 */
        /* <DEDUP_REMOVED lines=11> */
[----:B------:R0:W-:Y:S02]  /*134a0*/  STSM.16.M88.4 [R4+0x4000], R8 ;  /* 0x0040000804007844 */ /* 0x0001e40000000200 */
[C-C-:B0-----:R-:W-:Y:S02]  /*134b0*/  PRMT R8, R12.reuse, 0x6420, R13.reuse ;  /* 0x000064200c087816 */ /* 0x141fe4000000000d */
[----:B------:R-:W-:-:S02]  /*134c0*/  PRMT R9, R12, 0x7531, R13 ;  /* 0x000075310c097816 */ /* 0x000fc4000000000d */
[C-C-:B------:R-:W-:Y:S02]  /*134d0*/  PRMT R10, R14.reuse, 0x6420, R15.reuse ;  /* 0x000064200e0a7816 */ /* 0x140fe4000000000f */
[----:B------:R-:W-:-:S05]  /*134e0*/  PRMT R11, R14, 0x7531, R15 ;  /* 0x000075310e0b7816 */ /* 0x000fca000000000f */
[----:B------:R-:W-:Y:S04]  /*134f0*/  STSM.16.M88.4 [R4+0x6000], R8 ;  /* 0x0060000804007844 */ /* 0x000fe80000000200 */
[----:B------:R-:W0:Y:S04]  /*13500*/  LDSM.16.MT88.4 R20, [R3+0x13400] ;  /* 0x013400000314783b */ /* 0x000e280000004200 */
[----:B------:R-:W1:Y:S01]  /*13510*/  LDSM.16.MT88.4 R8, [R2+0x13400] ;  /* 0x013400000208783b */ /* 0x000e620000004200 */
[C-C-:B0-----:R-:W-:Y:S02]  /*13520*/  PRMT R12, R20.reuse, 0x6420, R21.reuse ;  /* 0x00006420140c7816 */ /* 0x141fe40000000015 */
[----:B------:R-:W-:-:S02]  /*13530*/  PRMT R13, R20, 0x7531, R21 ;  /* 0x00007531140d7816 */ /* 0x000fc40000000015 */
[C-C-:B------:R-:W-:Y:S02]  /*13540*/  PRMT R14, R22.reuse, 0x6420, R23.reuse ;  /* 0x00006420160e7816 */ /* 0x140fe40000000017 */
[----:B------:R-:W-:Y:S02]  /*13550*/  PRMT R15, R22, 0x7531, R23 ;  /* 0x00007531160f7816 */ /* 0x000fe40000000017 */
[C-C-:B-1----:R-:W-:Y:S02]  /*13560*/  PRMT R4, R8.reuse, 0x6420, R9.reuse ;  /* 0x0000642008047816 */ /* 0x142fe40000000009 */
[----:B------:R-:W-:Y:S01]  /*13570*/  PRMT R5, R8, 0x7531, R9 ;  /* 0x0000753108057816 */ /* 0x000fe20000000009 */
[----:B------:R-:W-:Y:S01]  /*13580*/  STSM.16.M88.4 [R17], R12 ;  /* 0x0000000c11007844 */ /* 0x000fe20000000200 */
        /* <DEDUP_REMOVED lines=23> */
.L_x_322:
[----:B-1----:R1:W-:Y:S01]  /*13700*/  SYNCS.ARRIVE.TRANS64.A1T0 RZ, [R0+URZ+0x38850], RZ ;  /* 0x038850ff00ff79a7 */ /* 0x0023e2000810003f */
[----:B------:R-:W-:Y:S06]  /*13710*/  BAR.SYNC.DEFER_BLOCKING 0x2, 0x80 ;  /* 0x0082000000007b1d */ /* 0x000fec0000010000 */
[----:B------:R-:W-:Y:S05]  /*13720*/  @!P0 BRA `(.L_x_323) ;  /* 0x0000000000048947 */ /* 0x000fea0003800000 */
[----:B------:R-:W-:Y:S01]  /*13730*/  BPT.TRAP 0x1 ;  /* 0x000000040000795c */ /* 0x000fe20000300000 */
.L_x_323:
[----:B------:R-:W2:Y:S01]  /*13740*/  LDL R2, [R1+0x14] ;  /* 0x0000140001027983 */ /* 0x000ea20000100800 */
[----:B-1----:R-:W-:Y:S02]  /*13750*/  VIADD R0, R0, 0x38880 ;  /* 0x0003888000007836 */ /* 0x002fe40000000000 */
[----:B0-----:R-:W-:Y:S02]  /*13760*/  IMAD.MOV.U32 R10, RZ, RZ, R33 ;  /* 0x000000ffff0a7224 */ /* 0x001fe400078e0021 */
[----:B------:R-:W-:Y:S01]  /*13770*/  IMAD.MOV.U32 R9, RZ, RZ, R29 ;  /* 0x000000ffff097224 */ /* 0x000fe200078e001d */
[----:B--2---:R-:W-:-:S04]  /*13780*/  PRMT R0, R2, 0x654, R0 ;  /* 0x0000065402007816 */ /* 0x004fc80000000000 */
[----:B------:R1:W-:Y:S01]  /*13790*/  SYNCS.ARRIVE.TRANS64.RED.A1T0 RZ, [R0+URZ], RZ ;  /* 0x000000ff00ff79a7 */ /* 0x0003e2000810043f */
[----:B------:R-:W-:Y:S05]  /*137a0*/  @P1 BRA `(.L_x_324) ;  /* 0xffffffe800181947 */ /* 0x000fea000383ffff */
.L_x_304:
[----:B-1----:R-:W1:Y:S01]  /*137b0*/  S2R R0, SR_TID.X ;  /* 0x0000000000007919 */ /* 0x002e620000002100 */
[----:B------:R-:W-:Y:S01]  /*137c0*/  BSSY B0, `(.L_x_325) ;  /* 0x0000013000007945 */ /* 0x000fe20003800000 */
[----:B-1----:R-:W-:Y:S01]  /*137d0*/  LOP3.LUT R2, R0, 0x7f, RZ, 0xc0, !PT ;  /* 0x0000007f00027812 */ /* 0x002fe200078ec0ff */
[----:B------:R-:W-:-:S03]  /*137e0*/  IMAD.U32 R0, RZ, RZ, UR45 ;  /* 0x0000002dff007e24 */ /* 0x000fc6000f8e00ff */
[----:B------:R-:W-:Y:S02]  /*137f0*/  ISETP.NE.AND P1, PT, R2, RZ, PT ;  /* 0x000000ff0200720c */ /* 0x000fe40003f25270 */
[----:B------:R-:W-:-:S11]  /*13800*/  ISETP.NE.AND P0, PT, R0, 0x3, PT ;  /* 0x000000030000780c */ /* 0x000fd60003f05270 */
[----:B------:R-:W-:Y:S05]  /*13810*/  @P1 BRA `(.L_x_326) ;  /* 0x0000000000341947 */ /* 0x000fea0003800000 */
[----:B------:R-:W1:Y:S01]  /*13820*/  S2R R5, SR_LANEID ;  /* 0x0000000000057919 */ /* 0x000e620000000000 */
[----:B------:R-:W-:Y:S01]  /*13830*/  VOTEU.ANY UR4, UPT, PT ;  /* 0x0000000000047886 */ /* 0x000fe200038e0100 */
[----:B0-----:R-:W0:Y:S01]  /*13840*/  LDC.64 R2, c[0x0][0xc60] ;  /* 0x00031800ff027b82 */ /* 0x001e220000000a00 */
[----:B------:R-:W1:Y:S02]  /*13850*/  FLO.U32 R0, UR4 ;  /* 0x0000000400007d00 */ /* 0x000e6400080e0000 */
[----:B-1----:R-:W-:-:S06]  /*13860*/  ISETP.EQ.U32.AND P1, PT, R0, R5, PT ;  /* 0x000000050000720c */ /* 0x002fcc0003f22070 */
[----:B------:R-:W0:Y:S07]  /*13870*/  POPC R5, UR4 ;  /* 0x0000000400057d09 */ /* 0x000e2e0008000000 */
[----:B0-----:R-:W3:Y:S01]  /*13880*/  @P1 ATOMG.E.ADD.STRONG.GPU PT, R3, desc[UR52][R2.64], R5 ;  /* 0x00000005020319a8 */ /* 0x001ee200081ee1f4 */
[----:B------:R-:W0:Y:S02]  /*13890*/  S2R R4, SR_LTMASK ;  /* 0x0000000000047919 */ /* 0x000e240000003900 */
[----:B0-----:R-:W-:-:S04]  /*138a0*/  LOP3.LUT R4, R4, UR4, RZ, 0xc0, !PT ;  /* 0x0000000404047c12 */ /* 0x001fc8000f8ec0ff */
[----:B------:R-:W0:Y:S01]  /*138b0*/  POPC R7, R4 ;  /* 0x0000000400077309 */ /* 0x000e220000000000 */
[----:B---3--:R-:W0:Y:S02]  /*138c0*/  SHFL.IDX PT, R0, R3, R0, 0x1f ;  /* 0x00001f0003007589 */ /* 0x008e2400000e0000 */
[----:B0-----:R-:W-:-:S05]  /*138d0*/  IADD3 R0, R0, UR46, R7 ;  /* 0x0000002e00007c10 */ /* 0x001fca000fffe007 */
[----:B------:R1:W-:Y:S02]  /*138e0*/  STL [R1], R0 ;  /* 0x0000000001007387 */ /* 0x0003e40000100800 */
.L_x_326:
[----:B------:R-:W-:Y:S05]  /*138f0*/  BSYNC B0 ;  /* 0x0000000000007941 */ /* 0x000fea0003800000 */
.L_x_325:
[----:B------:R-:W-:Y:S05]  /*13900*/  @!P0 BRA `(.L_x_327) ;  /* 0x0000000000048947 */ /* 0x000fea0003800000 */
[----:B------:R-:W-:Y:S01]  /*13910*/  BPT.TRAP 0x1 ;  /* 0x000000040000795c */ /* 0x000fe20000300000 */
.L_x_327:
[----:B0-----:R-:W-:Y:S01]  /*13920*/  LOP3.LUT R3, R33, 0x1, RZ, 0x3c, !PT ;  /* 0x0000000121037812 */ /* 0x001fe200078e3cff */
[----:B------:R-:W-:Y:S01]  /*13930*/  IMAD R18, R29, 0x8, R16 ;  /* 0x000000081d127824 */ /* 0x000fe200078e0210 */
[----:B------:R-:W-:Y:S02]  /*13940*/  BSSY B0, `(.L_x_328) ;  /* 0x0000004000007945 */ /* 0x000fe40003800000 */
[----:B------:R-:W-:-:S04]  /*13950*/  SHF.L.U32 R3, R3, 0x1f, RZ ;  /* 0x0000001f03037819 */ /* 0x000fc800000006ff */
[----:B------:R-:W0:Y:S02]  /*13960*/  SYNCS.PHASECHK.TRANS64.TRYWAIT P1, [R18+URZ+0x38870], R3 ;  /* 0x03887003120075a7 */ /* 0x000e24000802017f */
[----:B0-----:R-:W-:Y:S05]  /*13970*/  @!P1 BRA `(.L_x_329) ;  /* 0x0000004c00d89947 */ /* 0x001fea0003800000 */
.L_x_458:
[----:B------:R-:W-:Y:S05]  /*13980*/  BSYNC B0 ;  /* 0x0000000000007941 */ /* 0x000fea0003800000 */
.L_x_328:
[----:B-1----:R-:W-:-:S05]  /*13990*/  IMAD.U32 R0, RZ, RZ, UR44 ;  /* 0x0000002cff007e24 */ /* 0x002fca000f8e00ff */
[----:B------:R-:W-:-:S13]  /*139a0*/  ISETP.NE.AND P1, PT, R0, 0x3, PT ;  /* 0x000000030000780c */ /* 0x000fda0003f25270 */
[----:B------:R-:W-:Y:S05]  /*139b0*/  @!P1 BRA `(.L_x_330) ;  /* 0x0000000000049947 */ /* 0x000fea0003800000 */
[----:B------:R-:W-:Y:S01]  /*139c0*/  BPT.TRAP 0x1 ;  /* 0x000000040000795c */ /* 0x000fe20000300000 */
.L_x_330:
[----:B0-----:R-:W-:-:S04]  /*139d0*/  SHF.L.U32 R3, R33, 0x1f, RZ ;  /* 0x0000001f21037819 */ /* 0x001fc800000006ff */
[----:B------:R-:W0:Y:S02]  /*139e0*/  SYNCS.PHASECHK.TRANS64.TRYWAIT P1, [R18+URZ+0x38860], R3 ;  /* 0x03886003120075a7 */ /* 0x000e24000802017f */
[----:B0-----:R-:W-:Y:S05]  /*139f0*/  @!P1 BRA `(.L_x_331) ;  /* 0x0000004c00cc9947 */ /* 0x001fea0003800000 */
.L_x_459:
[----:B------:R-:W3:Y:S04]  /*13a00*/  LDL R0, [R1+0x20] ;  /* 0x0000200001007983 */ /* 0x000ee80000100800 */
[----:B------:R-:W4:Y:S01]  /*13a10*/  LDL R17, [R1+0x1c] ;  /* 0x00001c0001117983 */ /* 0x000f220000100800 */
[----:B0-----:R-:W-:Y:S01]  /*13a20*/  IMAD.SHL.U32 R3, R29, 0x8000, RZ ;  /* 0x000080001d037824 */ /* 0x001fe200078e00ff */
[----:B------:R-:W-:Y:S05]  /*13a30*/  WARPSYNC.ALL ;  /* 0x0000000000007948 */ /* 0x000fea0003800000 */
[----:B------:R-:W-:-:S05]  /*13a40*/  IMAD.U32 R19, RZ, RZ, UR44 ;  /* 0x0000002cff137e24 */ /* 0x000fca000f8e00ff */
[----:B------:R-:W-:Y:S02]  /*13a50*/  ISETP.NE.AND P1, PT, R19, 0x3, PT ;  /* 0x000000031300780c */ /* 0x000fe40003f25270 */
[----:B---3--:R-:W-:Y:S02]  /*13a60*/  LOP3.LUT R5, R3, R0, RZ, 0xfc, !PT ;  /* 0x0000000003057212 */ /* 0x008fe400078efcff */
[----:B----4-:R-:W-:-:S03]  /*13a70*/  IADD3 R3, R16, R3, R17 ;  /* 0x0000000310037210 */ /* 0x010fc60007ffe011 */
[----:B------:R-:W-:Y:S01]  /*13a80*/  IMAD.IADD R0, R16, 0x1, R5 ;  /* 0x0000000110007824 */ /* 0x000fe200078e0205 */
[----:B------:R-:W-:-:S03]  /*13a90*/  IADD3 R17, R35, 0x400, R3 ;  /* 0x0000040023117810 */ /* 0x000fc60007ffe003 */
[----:B------:R-:W-:Y:S01]  /*13aa0*/  IMAD.IADD R2, R36, 0x1, R0 ;  /* 0x0000000124027824 */ /* 0x000fe200078e0200 */
[----:B------:R-:W0:Y:S04]  /*13ab0*/  LDSM.16.MT88.4 R8, [R0+0x10400] ;  /* 0x010400000008783b */ /* 0x000e280000004200 */
[----:B------:R-:W1:Y:S01]  /*13ac0*/  LDSM.16.MT88.4 R4, [R2+0x10400] ;  /* 0x010400000204783b */ /* 0x000e620000004200 */
[C-C-:B0-----:R-:W-:Y:S02]  /*13ad0*/  PRMT R12, R8.reuse, 0x6420, R9.reuse ;  /* 0x00006420080c7816 */ /* 0x141fe40000000009 */
[----:B------:R-:W-:Y:S02]  /*13ae0*/  PRMT R13, R8, 0x7531, R9 ;  /* 0x00007531080d7816 */ /* 0x000fe40000000009 */
[----:B--2---:R-:W-:-:S02]  /*13af0*/  PRMT R14, R10, 0x6420, R11 ;  /* 0x000064200a0e7816 */ /* 0x004fc4000000000b */
[----:B------:R-:W-:Y:S02]  /*13b00*/  PRMT R15, R10, 0x7531, R11 ;  /* 0x000075310a0f7816 */ /* 0x000fe4000000000b */
[C-C-:B-1----:R-:W-:Y:S02]  /*13b10*/  PRMT R20, R4.reuse, 0x6420, R5.reuse ;  /* 0x0000642004147816 */ /* 0x142fe40000000005 */
[----:B------:R-:W-:Y:S01]  /*13b20*/  PRMT R21, R4, 0x7531, R5 ;  /* 0x0000753104157816 */ /* 0x000fe20000000005 */
[----:B------:R-:W-:Y:S01]  /*13b30*/  STSM.16.M88.4 [R3+0x400], R12 ;  /* 0x0004000c03007844 */ /* 0x000fe20000000200 */
        /* <DEDUP_REMOVED lines=11> */
[----:B------:R-:W-:Y:S01]  /*13bf0*/  STSM.16.M88.4 [R3+0x4400], R12 ;  /* 0x0044000c03007844 */ /* 0x000fe20000000200 */
[C-C-:B------:R-:W-:Y:S02]  /*13c00*/  PRMT R26, R6.reuse, 0x6420, R7.reuse ;  /* 0x00006420061a7816 */ /* 0x140fe40000000007 */
[----:B------:R-:W-:-:S05]  /*13c10*/  PRMT R27, R6, 0x7531, R7 ;  /* 0x00007531061b7816 */ /* 0x000fca0000000007 */
[----:B------:R0:W-:Y:S04]  /*13c20*/  STSM.16.M88.4 [R3+0x6400], R24 ;  /* 0x0064001803007844 */ /* 0x0001e80000000200 */
[----:B------:R-:W1:Y:S04]  /*13c30*/  LDSM.16.MT88.4 R8, [R0+0x11400] ;  /* 0x011400000008783b */ /* 0x000e680000004200 */
[----:B------:R-:W2:Y:S01]  /*13c40*/  LDSM.16.MT88.4 R4, [R2+0x11400] ;  /* 0x011400000204783b */ /* 0x000ea20000004200 */
[----:B0-----:R-:W-:Y:S02]  /*13c50*/  IADD3 R3, R36, 0x400, R3 ;  /* 0x0000040024037810 */ /* 0x001fe40007ffe003 */
[----:B-1----:R-:W-:-:S02]  /*13c60*/  PRMT R12, R8, 0x6420, R9 ;  /* 0x00006420080c7816 */ /* 0x002fc40000000009 */
[----:B------:R-:W-:Y:S02]  /*13c70*/  PRMT R13, R8, 0x7531, R9 ;  /* 0x00007531080d7816 */ /* 0x000fe40000000009 */
[C-C-:B------:R-:W-:Y:S02]  /*13c80*/  PRMT R14, R10.reuse, 0x6420, R11.reuse ;  /* 0x000064200a0e7816 */ /* 0x140fe4000000000b */
[----:B------:R-:W-:Y:S02]  /*13c90*/  PRMT R15, R10, 0x7531, R11 ;  /* 0x000075310a0f7816 */ /* 0x000fe4000000000b */
[C-C-:B--2---:R-:W-:Y:S02]  /*13ca0*/  PRMT R20, R4.reuse, 0x6420, R5.reuse ;  /* 0x0000642004147816 */ /* 0x144fe40000000005 */
[----:B------:R-:W-:Y:S01]  /*13cb0*/  PRMT R21, R4, 0x7531, R5 ;  /* 0x0000753104157816 */ /* 0x000fe20000000005 */
[----:B------:R-:W-:Y:S01]  /*13cc0*/  STSM.16.M88.4 [R17], R12 ;  /* 0x0000000c11007844 */ /* 0x000fe20000000200 */
[----:B------:R-:W-:-:S02]  /*13cd0*/  PRMT R22, R6, 0x6420, R7 ;  /* 0x0000642006167816 */ /* 0x000fc40000000007 */
        /* <DEDUP_REMOVED lines=40> */
[----:B0-----:R-:W-:Y:S01]  /*13f60*/  IMAD.IADD R3, R35, 0x1, R3 ;  /* 0x0000000123037824 */ /* 0x001fe200078e0203 */
        /* <DEDUP_REMOVED lines=18> */
[----:B------:R0:W-:Y:S01]  /*14090*/  STSM.16.M88.4 [R3+0x4000], R12 ;  /* 0x0040000c03007844 */ /* 0x0001e20000000200 */
        /* <DEDUP_REMOVED lines=11> */
.L_x_332:
[----:B-1----:R1:W-:Y:S01]  /*14150*/  SYNCS.ARRIVE.TRANS64.A1T0 RZ, [R18+URZ+0x38850], RZ ;  /* 0x038850ff12ff79a7 */ /* 0x0023e2000810003f */
[----:B------:R-:W-:Y:S06]  /*14160*/  BAR.SYNC.DEFER_BLOCKING 0x2, 0x80 ;  /* 0x0082000000007b1d */ /* 0x000fec0000010000 */
[----:B------:R-:W-:Y:S05]  /*14170*/  @!P0 BRA `(.L_x_333) ;  /* 0x0000000000048947 */ /* 0x000fea0003800000 */
[----:B------:R-:W-:Y:S01]  /*14180*/  BPT.TRAP 0x1 ;  /* 0x000000040000795c */ /* 0x000fe20000300000 */
.L_x_333:
[----:B------:R-:W2:Y:S01]  /*14190*/  LDL R0, [R1+0x14] ;  /* 0x0000140001007983 */ /* 0x000ea20000100800 */
[----:B-1----:R-:W-:Y:S02]  /*141a0*/  VIADD R18, R18, 0x38880 ;  /* 0x0003888012127836 */ /* 0x002fe40000000000 */
[----:B------:R-:W-:-:S05]  /*141b0*/  VIADD R29, R29, 0x1 ;  /* 0x000000011d1d7836 */ /* 0x000fca0000000000 */
[----:B------:R-:W-:-:S04]  /*141c0*/  ISETP.NE.AND P0, PT, R29, 0x2, PT ;  /* 0x000000021d00780c */ /* 0x000fc80003f05270 */
[----:B------:R-:W-:Y:S02]  /*141d0*/  SEL R29, R29, RZ, P0 ;  /* 0x000000ff1d1d7207 */ /* 0x000fe40000000000 */
[----:B--2---:R-:W-:Y:S02]  /*141e0*/  PRMT R18, R0, 0x654, R18 ;  /* 0x0000065400127816 */ /* 0x004fe40000000012 */
[----:B------:R-:W-:Y:S02]  /*141f0*/  SEL R0, RZ, 0x1, P0 ;  /* 0x00000001ff007807 */ /* 0x000fe40000000000 */
[----:B------:R1:W-:Y:S02]  /*14200*/  SYNCS.ARRIVE.TRANS64.RED.A1T0 RZ, [R18+URZ], RZ ;  /* 0x000000ff12ff79a7 */ /* 0x0003e4000810043f */
[----:B------:R-:W-:-:S07]  /*14210*/  LOP3.LUT R33, R33, R0, RZ, 0x3c, !PT ;  /* 0x0000000021217212 */ /* 0x000fce00078e3cff */
.L_x_274:
[----:B------:R-:W-:Y:S05]  /*14220*/  BSYNC B7 ;  /* 0x0000000000077941 */ /* 0x000fea0003800000 */
.L_x_272:
[----:B------:R-:W-:-:S13]  /*14230*/  LOP3.LUT P0, RZ, R30, 0x100, RZ, 0xc0, !PT ;  /* 0x000001001eff7812 */ /* 0x000fda000780c0ff */
[----:B------:R-:W-:Y:S05]  /*14240*/  @!P0 BRA `(.L_x_334) ;  /* 0x0000000000348947 */ /* 0x000fea0003800000 */
[----:B------:R-:W2:Y:S08]  /*14250*/  S2UR UR4, SR_CgaCtaId ;  /* 0x00000000000479c3 */ /* 0x000eb00000008800 */
[----:B------:R-:W-:Y:S01]  /*14260*/  BAR.SYNC.DEFER_BLOCKING 0x5, 0x180 ;  /* 0x0146000000007b1d */ /* 0x000fe20000010000 */
[----:B------:R-:W-:Y:S01]  /*14270*/  MOV R16, 0x400 ;  /* 0x0000040000107802 */ /* 0x000fe20000000f00 */
[----:B--2---:R-:W-:-:S05]  /*14280*/  IMAD.U32 R0, RZ, RZ, UR4 ;  /* 0x00000004ff007e24 */ /* 0x004fca000f8e00ff */
[----:B------:R-:W-:Y:S01]  /*14290*/  LEA R16, R0, R16, 0x18 ;  /* 0x0000001000107211 */ /* 0x000fe200078ec0ff */
[----:B------:R-:W-:Y:S04]  /*142a0*/  STL [R1+0x14], R0 ;  /* 0x0000140001007387 */ /* 0x000fe80000100800 */
[----:B------:R-:W2:Y:S04]  /*142b0*/  LDS.128 R4, [R16+0x388d0] ;  /* 0x0388d00010047984 */ /* 0x000ea80000000c00 */
[----:B--2---:R3:W-:Y:S01]  /*142c0*/  STL.64 [R1], R4 ;  /* 0x0000000401007387 */ /* 0x0047e20000100a00 */
[----:B------:R-:W-:-:S03]  /*142d0*/  IMAD.MOV.U32 R0, RZ, RZ, R7 ;  /* 0x000000ffff007224 */ /* 0x000fc600078e0007 */
[----:B------:R3:W-:Y:S02]  /*142e0*/  STL [R1+0x8], R6 ;  /* 0x0000080601007387 */ /* 0x0007e40000100800 */
[----:B------:R-:W-:Y:S01]  /*142f0*/  R2UR UR39, R0 ;  /* 0x00000000002772ca */ /* 0x000fe200000e0000 */
[----:B------:R-:W-:Y:S06]  /*14300*/  BAR.ARV 0x4, 0x180 ;  /* 0x0106000000007b1d */ /* 0x000fec0000002000 */
[----:B------:R-:W-:Y:S08]  /*14310*/  BRA `(.L_x_335) ;  /* 0x0000000800e07947 */ /* 0x000ff00003800000 */
.L_x_334:
[----:B--2---:R-:W2:Y:S01]  /*14320*/  LDL.LU R0, [R1] ;  /* 0x0000000001007983 */ /* 0x004ea20000300800 */
[----:B------:R-:W-:Y:S01]  /*14330*/  ULDC UR4, c[0x0][0xc3c] ;  /* 0x00030f0000047ab9 */ /* 0x000fe20000000800 */
[----:B------:R-:W0:Y:S02]  /*14340*/  S2R R2, SR_TID.X ;  /* 0x0000000000027919 */ /* 0x000e240000002100 */
[----:B0-----:R-:W-:-:S04]  /*14350*/  LOP3.LUT R9, R2, 0x1f, RZ, 0xc0, !PT ;  /* 0x0000001f02097812 */ /* 0x001fc800078ec0ff */
[C---:B------:R-:W-:Y:S01]  /*14360*/  ISETP.NE.AND P0, PT, R9.reuse, 0x1f, PT ;  /* 0x0000001f0900780c */ /* 0x040fe20003f05270 */
[----:B------:R-:W-:-:S05]  /*14370*/  VIADD R7, R9, UR39 ;  /* 0x0000002709077c36 */ /* 0x000fca0008000000 */
[----:B------:R-:W-:Y:S01]  /*14380*/  ISETP.GE.OR P1, PT, R7, UR4, !P0 ;  /* 0x0000000407007c0c */ /* 0x000fe2000c726670 */
[----:B------:R-:W-:-:S12]  /*14390*/  ULDC UR4, c[0x0][0xc3c] ;  /* 0x00030f0000047ab9 */ /* 0x000fd80000000800 */
[----:B------:R-:W0:Y:S08]  /*143a0*/  @!P1 LDC.64 R2, c[0x0][0xc80] ;  /* 0x00032000ff029b82 */ /* 0x000e300000000a00 */
[----:B------:R-:W3:Y:S01]  /*143b0*/  @!P1 LDC.64 R4, c[0x0][0xc78] ;  /* 0x00031e00ff049b82 */ /* 0x000ee20000000a00 */
[----:B0-----:R-:W-:-:S04]  /*143c0*/  @!P1 IMAD.WIDE R2, R7, 0x4, R2 ;  /* 0x0000000407029825 */ /* 0x001fc800078e0202 */
[----:B--2---:R-:W-:Y:S02]  /*143d0*/  IMAD.MOV.U32 R10, RZ, RZ, R0 ;  /* 0x000000ffff0a7224 */ /* 0x004fe400078e0000 */
[----:B------:R-:W-:-:S06]  /*143e0*/  IMAD.MOV.U32 R0, RZ, RZ, RZ ;  /* 0x000000ffff007224 */ /* 0x000fcc00078e00ff */
[----:B------:R3:W2:Y:S02]  /*143f0*/  @!P1 LDG.E R0, desc[UR52][R2.64] ;  /* 0x0000003402009981 */ /* 0x0006a4000c1e1900 */
[----:B---3--:R-:W-:-:S04]  /*14400*/  @!P1 IMAD.WIDE R2, R7, 0x4, R4 ;  /* 0x0000000407029825 */ /* 0x008fc800078e0204 */
[----:B------:R-:W-:-:S06]  /*14410*/  IMAD.MOV.U32 R5, RZ, RZ, RZ ;  /* 0x000000ffff057224 */ /* 0x000fcc00078e00ff */
[----:B------:R-:W2:Y:S01]  /*14420*/  @!P1 LDG.E R5, desc[UR52][R2.64] ;  /* 0x0000003402059981 */ /* 0x000ea2000c1e1900 */
[C---:B------:R-:W-:Y:S02]  /*14430*/  ISETP.NE.AND P1, PT, R9.reuse, RZ, PT ;  /* 0x000000ff0900720c */ /* 0x040fe40003f25270 */
[C---:B------:R-:W-:Y:S01]  /*14440*/  ISETP.GE.U32.AND P2, PT, R9.reuse, 0x2, PT ;  /* 0x000000020900780c */ /* 0x040fe20003f46070 */
[----:B------:R-:W-:Y:S01]  /*14450*/  SHFL.IDX PT, R11, R10, 0x1, 0x1f ;  /* 0x00201f000a0b7f89 */ /* 0x000fe200000e0000 */
[C---:B------:R-:W-:Y:S02]  /*14460*/  ISETP.GE.U32.AND P3, PT, R9.reuse, 0x4, PT ;  /* 0x000000040900780c */ /* 0x040fe40003f66070 */
[C---:B------:R-:W-:Y:S02]  /*14470*/  ISETP.GE.U32.AND P4, PT, R9.reuse, 0x8, PT ;  /* 0x000000080900780c */ /* 0x040fe40003f86070 */
[----:B------:R-:W-:Y:S01]  /*14480*/  ISETP.GE.U32.AND P5, PT, R9, 0x10, PT ;  /* 0x000000100900780c */ /* 0x000fe20003fa6070 */
[----:B--2---:R-:W-:-:S05]  /*14490*/  IMAD R4, R5, R0, RZ ;  /* 0x0000000005047224 */ /* 0x004fca00078e02ff */
        /* <DEDUP_REMOVED lines=8> */
[----:B------:R-:W-:Y:S02]  /*14520*/  IMAD.IADD R4, R6, 0x1, R3 ;  /* 0x0000000106047824 */ /* 0x000fe400078e0203 */
[----:B------:R-:W-:Y:S04]  /*14530*/  SHFL.IDX PT, R6, R10, RZ, 0x1f ;  /* 0x00001fff0a067589 */ /* 0x000fe800000e0000 */
[----:B------:R-:W0:Y:S02]  /*14540*/  SHFL.UP PT, R2, R4, 0x8, RZ ;  /* 0x0500000004027989 */ /* 0x000e2400000e00ff */
[----:B0-----:R-:W-:-:S05]  /*14550*/  SEL R3, R2, RZ, P4 ;  /* 0x000000ff02037207 */ /* 0x001fca0002000000 */
[----:B------:R-:W-:-:S05]  /*14560*/  IMAD.IADD R7, R4, 0x1, R3 ;  /* 0x0000000104077824 */ /* 0x000fca00078e0203 */
[----:B------:R-:W0:Y:S02]  /*14570*/  SHFL.UP PT, R2, R7, 0x10, RZ ;  /* 0x0600000007027989 */ /* 0x000e2400000e00ff */
[----:B0-----:R-:W-:-:S05]  /*14580*/  SEL R2, R2, RZ, P5 ;  /* 0x000000ff02027207 */ /* 0x001fca0002800000 */
[----:B------:R-:W-:Y:S02]  /*14590*/  IMAD.IADD R3, R7, 0x1, R2 ;  /* 0x0000000107037824 */ /* 0x000fe400078e0202 */
[----:B------:R-:W0:Y:S01]  /*145a0*/  LDC R2, c[0x0][0xc38] ;  /* 0x00030e00ff027b82 */ /* 0x000e220000000800 */
[----:B------:R-:W-:Y:S02]  /*145b0*/  IMAD.MOV.U32 R7, RZ, RZ, RZ ;  /* 0x000000ffff077224 */ /* 0x000fe400078e00ff */
[----:B------:R-:W0:Y:S02]  /*145c0*/  SHFL.IDX PT, R9, R3, 0x1f, 0x1f ;  /* 0x03e01f0003097f89 */ /* 0x000e2400000e0000 */
[----:B0-----:R-:W-:-:S04]  /*145d0*/  IMAD R4, R9, R2, RZ ;  /* 0x0000000209047224 */ /* 0x001fc800078e02ff */
[----:B------:R-:W-:-:S05]  /*145e0*/  IMAD.IADD R9, R11, 0x1, R4 ;  /* 0x000000010b097824 */ /* 0x000fca00078e0204 */
[----:B------:R-:W-:-:S13]  /*145f0*/  ISETP.GT.AND P6, PT, R9, R6, PT ;  /* 0x000000060900720c */ /* 0x000fda0003fc4270 */
[----:B------:R-:W-:Y:S05]  /*14600*/  @P6 BRA `(.L_x_336) ;  /* 0x0000000000986947 */ /* 0x000fea0003800000 */
.L_x_338:
[----:B------:R-:W-:-:S04]  /*14610*/  UIADD3 UR39, UR39, 0x1f, URZ ;  /* 0x0000001f27277890 */ /* 0x000fc8000fffe03f */
[----:B------:R-:W-:-:S06]  /*14620*/  UISETP.GE.AND UP0, UPT, UR39, UR4, UPT ;  /* 0x000000042700728c */ /* 0x000fcc000bf06270 */
[----:B------:R-:W-:-:S13]  /*14630*/  PLOP3.LUT P6, PT, PT, PT, UP0, 0x40, 0x0 ;  /* 0x000000000000781c */ /* 0x000fda0003fce808 */
[----:B------:R-:W-:Y:S05]  /*14640*/  @!P6 BRA `(.L_x_337) ;  /* 0x0000000400b8e947 */ /* 0x000fea0003800000 */
[----:B------:R-:W0:Y:S02]  /*14650*/  S2R R0, SR_TID.X ;  /* 0x0000000000007919 */ /* 0x000e240000002100 */
[----:B0-----:R-:W-:-:S05]  /*14660*/  LOP3.LUT R0, R0, 0x1f, RZ, 0xc0, !PT ;  /* 0x0000001f00007812 */ /* 0x001fca00078ec0ff */
[----:B------:R-:W-:Y:S02]  /*14670*/  VIADD R11, R0, UR39 ;  /* 0x00000027000b7c36 */ /* 0x000fe40008000000 */
[----:B------:R-:W-:-:S03]  /*14680*/  IMAD.MOV.U32 R0, RZ, RZ, RZ ;  /* 0x000000ffff007224 */ /* 0x000fc600078e00ff */
[----:B------:R-:W-:-:S13]  /*14690*/  ISETP.GE.OR P6, PT, R11, UR4, !P0 ;  /* 0x000000040b007c0c */ /* 0x000fda000c7c6670 */
[----:B------:R-:W0:Y:S08]  /*146a0*/  @!P6 LDC.64 R2, c[0x0][0xc80] ;  /* 0x00032000ff02eb82 */ /* 0x000e300000000a00 */
[----:B------:R-:W2:Y:S01]  /*146b0*/  @!P6 LDC.64 R4, c[0x0][0xc78] ;  /* 0x00031e00ff04eb82 */ /* 0x000ea20000000a00 */
[----:B0-----:R-:W-:-:S05]  /*146c0*/  @!P6 IMAD.WIDE R2, R11, 0x4, R2 ;  /* 0x000000040b02e825 */ /* 0x001fca00078e0202 */
[----:B------:R2:W3:Y:S02]  /*146d0*/  @!P6 LDG.E R0, desc[UR52][R2.64] ;  /* 0x000000340200e981 */ /* 0x0004e4000c1e1900 */
[----:B--2---:R-:W-:-:S04]  /*146e0*/  @!P6 IMAD.WIDE R2, R11, 0x4, R4 ;  /* 0x000000040b02e825 */ /* 0x004fc800078e0204 */
[----:B------:R-:W-:-:S06]  /*146f0*/  IMAD.MOV.U32 R5, RZ, RZ, RZ ;  /* 0x000000ffff057224 */ /* 0x000fcc00078e00ff */
[----:B------:R-:W3:Y:S02]  /*14700*/  @!P6 LDG.E R5, desc[UR52][R2.64] ;  /* 0x000000340205e981 */ /* 0x000ee4000c1e1900 */
        /* <DEDUP_REMOVED lines=16> */
[----:B------:R-:W0:Y:S03]  /*14810*/  LDC R2, c[0x0][0xc38] ;  /* 0x00030e00ff027b82 */ /* 0x000e260000000800 */
[----:B------:R-:W0:Y:S02]  /*14820*/  SHFL.IDX PT, R13, R3, 0x1f, 0x1f ;  /* 0x03e01f00030d7f89 */ /* 0x000e2400000e0000 */
[----:B0-----:R-:W-:-:S04]  /*14830*/  IMAD R4, R13, R2, RZ ;  /* 0x000000020d047224 */ /* 0x001fc800078e02ff */
[----:B------:R-:W-:-:S05]  /*14840*/  IMAD.IADD R9, R4, 0x1, R9 ;  /* 0x0000000104097824 */ /* 0x000fca00078e0209 */
[----:B------:R-:W-:-:S13]  /*14850*/  ISETP.GT.AND P6, PT, R9, R6, PT ;  /* 0x000000060900720c */ /* 0x000fda0003fc4270 */
[----:B------:R-:W-:Y:S05]  /*14860*/  @!P6 BRA `(.L_x_338) ;  /* 0xfffffffc0068e947 */ /* 0x000fea000383ffff */
.L_x_336:
[----:B------:R-:W-:-:S04]  /*14870*/  IMAD.IADD R9, R9, 0x1, -R4 ;  /* 0x0000000109097824 */ /* 0x000fc800078e0a04 */
        /* <DEDUP_REMOVED lines=8> */
[----:B------:R2:W3:Y:S01]  /*14900*/  SHFL.IDX PT, R5, R5, R10, 0x1f ;  /* 0x00001f0a05057589 */ /* 0x0004e200000e0000 */
[----:B0-----:R-:W-:-:S04]  /*14910*/  IABS R4, R0 ;  /* 0x0000000000047213 */ /* 0x001fc80000000000 */
[----:B------:R-:W0:Y:S08]  /*14920*/  I2F.RP R8, R4 ;  /* 0x0000000400087306 */ /* 0x000e300000209400 */
[----:B0-----:R-:W0:Y:S02]  /*14930*/  MUFU.RCP R8, R8 ;  /* 0x0000000800087308 */ /* 0x001e240000001000 */
[----:B0-----:R-:W-:-:S06]  /*14940*/  VIADD R11, R8, 0xffffffe ;  /* 0x0ffffffe080b7836 */ /* 0x001fcc0000000000 */
[----:B------:R-:W0:Y:S01]  /*14950*/  F2I.FTZ.U32.TRUNC.NTZ R11, R11 ;  /* 0x0000000b000b7305 */ /* 0x000e22000021f000 */
[----:B--23--:R-:W-:Y:S05]  /*14960*/  @!P0 BRA `(.L_x_339) ;  /* 0x00000000000c8947 */ /* 0x00cfea0003800000 */
[----:B------:R-:W-:-:S06]  /*14970*/  UIADD3 UR5, UR4, -0x1, URZ ;  /* 0xffffffff04057890 */ /* 0x000fcc000fffe03f */
[----:B------:R-:W-:-:S05]  /*14980*/  IMAD.U32 R8, RZ, RZ, UR5 ;  /* 0x00000005ff087e24 */ /* 0x000fca000f8e00ff */
[----:B------:R2:W3:Y:S02]  /*14990*/  SHFL.IDX PT, R7, R3, R8, 0x1f ;  /* 0x00001f0803077589 */ /* 0x0004e400000e0000 */
.L_x_339:
[----:B---3--:R-:W-:Y:S01]  /*149a0*/  IMAD R10, R7, R2, R9 ;  /* 0x00000002070a7224 */ /* 0x008fe200078e0209 */
[----:B------:R-:W-:Y:S01]  /*149b0*/  IABS R7, R5 ;  /* 0x0000000500077213 */ /* 0x000fe20000000000 */
[--C-:B0-----:R-:W-:Y:S01]  /*149c0*/  IMAD.MOV R9, RZ, RZ, -R11.reuse ;  /* 0x000000ffff097224 */ /* 0x101fe200078e0a0b */
[----:B------:R-:W-:Y:S01]  /*149d0*/  UIADD3 UR39, UR4, UR39, URZ ;  /* 0x0000002704277290 */ /* 0x000fe2000fffe03f */
[----:B------:R-:W-:Y:S01]  /*149e0*/  IMAD.MOV.U32 R2, RZ, RZ, RZ ;  /* 0x000000ffff027224 */ /* 0x000fe200078e00ff */
[----:B--2---:R-:W0:Y:S01]  /*149f0*/  I2F.RP R8, R7 ;  /* 0x0000000700087306 */ /* 0x004e220000209400 */
[----:B------:R-:W-:Y:S01]  /*14a00*/  IMAD R9, R9, R4, RZ ;  /* 0x0000000409097224 */ /* 0x000fe200078e02ff */
[----:B------:R2:W-:Y:S01]  /*14a10*/  STL [R1], R10 ;  /* 0x0000000a01007387 */ /* 0x0005e20000100800 */
[----:B------:R-:W-:Y:S02]  /*14a20*/  IMAD.MOV.U32 R3, RZ, RZ, R11 ;  /* 0x000000ffff037224 */ /* 0x000fe400078e000b */
[----:B------:R-:W-:Y:S01]  /*14a30*/  IMAD.HI.U32 R11, R11, R9, R2 ;  /* 0x000000090b0b7227 */ /* 0x000fe200078e0002 */
[----:B------:R-:W-:-:S03]  /*14a40*/  IABS R3, R0 ;  /* 0x0000000000037213 */ /* 0x000fc60000000000 */
[----:B------:R-:W-:Y:S02]  /*14a50*/  IMAD.IADD R9, R6, 0x1, -R10 ;  /* 0x0000000106097824 */ /* 0x000fe400078e0a0a */
[----:B------:R-:W-:Y:S01]  /*14a60*/  IMAD.MOV R3, RZ, RZ, -R3 ;  /* 0x000000ffff037224 */ /* 0x000fe200078e0a03 */
[----:B0-----:R-:W0:Y:S02]  /*14a70*/  MUFU.RCP R8, R8 ;  /* 0x0000000800087308 */ /* 0x001e240000001000 */
[----:B------:R-:W-:-:S05]  /*14a80*/  IABS R2, R9 ;  /* 0x0000000900027213 */ /* 0x000fca0000000000 */
[----:B------:R-:W-:-:S04]  /*14a90*/  IMAD.HI.U32 R6, R11, R2, RZ ;  /* 0x000000020b067227 */ /* 0x000fc800078e00ff */
[----:B------:R-:W-:-:S05]  /*14aa0*/  IMAD R11, R6, R3, R2 ;  /* 0x00000003060b7224 */ /* 0x000fca00078e0202 */
[----:B------:R-:W-:Y:S01]  /*14ab0*/  ISETP.GT.U32.AND P1, PT, R4, R11, PT ;  /* 0x0000000b0400720c */ /* 0x000fe20003f24070 */
[----:B0-----:R-:W-:-:S06]  /*14ac0*/  VIADD R3, R8, 0xffffffe ;  /* 0x0ffffffe08037836 */ /* 0x001fcc0000000000 */
[----:B------:R-:W0:Y:S06]  /*14ad0*/  F2I.FTZ.U32.TRUNC.NTZ R3, R3 ;  /* 0x0000000300037305 */ /* 0x000e2c000021f000 */
[----:B------:R-:W-:Y:S02]  /*14ae0*/  @!P1 IMAD.IADD R11, R11, 0x1, -R4 ;  /* 0x000000010b0b9824 */ /* 0x000fe400078e0a04 */
[----:B------:R-:W-:Y:S01]  /*14af0*/  @!P1 VIADD R6, R6, 0x1 ;  /* 0x0000000106069836 */ /* 0x000fe20000000000 */
[----:B------:R-:W-:Y:S02]  /*14b00*/  ISETP.NE.AND P1, PT, R0, RZ, PT ;  /* 0x000000ff0000720c */ /* 0x000fe40003f25270 */
[----:B------:R-:W-:Y:S01]  /*14b10*/  ISETP.GE.U32.AND P0, PT, R11, R4, PT ;  /* 0x000000040b00720c */ /* 0x000fe20003f06070 */
[----:B0-----:R-:W-:-:S04]  /*14b20*/  IMAD.MOV R2, RZ, RZ, -R3 ;  /* 0x000000ffff027224 */ /* 0x001fc800078e0a03 */
[----:B------:R-:W-:Y:S02]  /*14b30*/  IMAD R11, R2, R7, RZ ;  /* 0x00000007020b7224 */ /* 0x000fe400078e02ff */
[----:B------:R-:W-:-:S06]  /*14b40*/  IMAD.MOV.U32 R2, RZ, RZ, RZ ;  /* 0x000000ffff027224 */ /* 0x000fcc00078e00ff */
[----:B------:R-:W-:Y:S02]  /*14b50*/  @P0 VIADD R6, R6, 0x1 ;  /* 0x0000000106060836 */ /* 0x000fe40000000000 */
[----:B------:R-:W-:Y:S01]  /*14b60*/  IMAD.HI.U32 R4, R3, R11, R2 ;  /* 0x0000000b03047227 */ /* 0x000fe200078e0002 */
[----:B------:R-:W-:-:S04]  /*14b70*/  LOP3.LUT R2, R9, R0, RZ, 0x3c, !PT ;  /* 0x0000000009027212 */ /* 0x000fc800078e3cff */
[----:B------:R-:W-:Y:S02]  /*14b80*/  ISETP.GE.AND P2, PT, R2, RZ, PT ;  /* 0x000000ff0200720c */ /* 0x000fe40003f46270 */
[----:B------:R-:W-:-:S05]  /*14b90*/  IABS R2, R5 ;  /* 0x0000000500027213 */ /* 0x000fca0000000000 */
[----:B------:R-:W-:-:S06]  /*14ba0*/  IMAD.MOV R2, RZ, RZ, -R2 ;  /* 0x000000ffff027224 */ /* 0x000fcc00078e0a02 */
[----:B------:R-:W-:Y:S01]  /*14bb0*/  @!P2 IMAD.MOV R6, RZ, RZ, -R6 ;  /* 0x000000ffff06a224 */ /* 0x000fe200078e0a06 */
[----:B------:R-:W-:-:S04]  /*14bc0*/  @!P1 LOP3.LUT R6, RZ, R0, RZ, 0x33, !PT ;  /* 0x00000000ff069212 */ /* 0x000fc800078e33ff */
[-C--:B------:R-:W-:Y:S01]  /*14bd0*/  IABS R3, R6.reuse ;  /* 0x0000000600037213 */ /* 0x080fe20000000000 */
[----:B------:R-:W-:-:S04]  /*14be0*/  IMAD R8, R0, R6, RZ ;  /* 0x0000000600087224 */ /* 0x000fc800078e02ff */
[----:B------:R-:W-:-:S04]  /*14bf0*/  IMAD.HI.U32 R4, R4, R3, RZ ;  /* 0x0000000304047227 */ /* 0x000fc800078e00ff */
[----:B------:R-:W-:-:S05]  /*14c00*/  IMAD R2, R4, R2, R3 ;  /* 0x0000000204027224 */ /* 0x000fca00078e0203 */
[----:B------:R-:W-:-:S13]  /*14c10*/  ISETP.GT.U32.AND P1, PT, R7, R2, PT ;  /* 0x000000020700720c */ /* 0x000fda0003f24070 */
[----:B------:R-:W-:Y:S02]  /*14c20*/  @!P1 IMAD.IADD R2, R2, 0x1, -R7 ;  /* 0x0000000102029824 */ /* 0x000fe400078e0a07 */
[----:B------:R-:W-:Y:S01]  /*14c30*/  @!P1 VIADD R4, R4, 0x1 ;  /* 0x0000000104049836 */ /* 0x000fe20000000000 */
[----:B------:R-:W-:Y:S02]  /*14c40*/  ISETP.NE.AND P1, PT, R5, RZ, PT ;  /* 0x000000ff0500720c */ /* 0x000fe40003f25270 */
[----:B------:R-:W-:Y:S02]  /*14c50*/  ISETP.GE.U32.AND P0, PT, R2, R7, PT ;  /* 0x000000070200720c */ /* 0x000fe40003f06070 */
        /* <DEDUP_REMOVED lines=13> */
.L_x_337:
[----:B------:R0:W-:Y:S01]  /*14d30*/  STL [R1], R6 ;  /* 0x0000000601007387 */ /* 0x0001e20000100800 */
[----:B------:R-:W-:-:S03]  /*14d40*/  ULDC UR39, c[0x0][0xc3c] ;  /* 0x00030f0000277ab9 */ /* 0x000fc60000000800 */
[----:B------:R0:W-:Y:S04]  /*14d50*/  STL [R1+0x4], RZ ;  /* 0x000004ff01007387 */ /* 0x0001e80000100800 */
[----:B------:R0:W-:Y:S02]  /*14d60*/  STL [R1+0x8], RZ ;  /* 0x000008ff01007387 */ /* 0x0001e40000100800 */
.L_x_340:
[----:B------:R-:W3:Y:S04]  /*14d70*/  LDL R3, [R1+0x4] ;  /* 0x0000040001037983 */ /* 0x000ee80000100800 */
[----:B--2---:R-:W2:Y:S04]  /*14d80*/  LDL R2, [R1+0x8] ;  /* 0x0000080001027983 */ /* 0x004ea80000100800 */
[----:B------:R-:W4:Y:S01]  /*14d90*/  LDL R4, [R1] ;  /* 0x0000000001047983 */ /* 0x000f220000100800 */
[----:B------:R-:W5:Y:S01]  /*14da0*/  S2R R0, SR_TID.X ;  /* 0x0000000000007919 */ /* 0x000f620000002100 */
[----:B------:R-:W-:Y:S01]  /*14db0*/  BAR.SYNC.DEFER_BLOCKING 0x4, 0x180 ;  /* 0x0106000000007b1d */ /* 0x000fe20000010000 */
[----:B---3--:R-:W-:-:S02]  /*14dc0*/  IMAD.MOV.U32 R5, RZ, RZ, R3 ;  /* 0x000000ffff057224 */ /* 0x008fc400078e0003 */
[----:B--2---:R-:W-:-:S03]  /*14dd0*/  IMAD.MOV.U32 R3, RZ, RZ, R2 ;  /* 0x000000ffff037224 */ /* 0x004fc600078e0002 */
[----:B------:R2:W3:Y:S01]  /*14de0*/  LDL R2, [R1+0x14] ;  /* 0x0000140001027983 */ /* 0x0004e20000100800 */
[----:B-----5:R-:W-:Y:S01]  /*14df0*/  LOP3.LUT R0, R0, 0x1f, RZ, 0xc0, !PT ;  /* 0x0000001f00007812 */ /* 0x020fe200078ec0ff */
[----:B0-----:R-:W-:-:S03]  /*14e00*/  IMAD.MOV.U32 R6, RZ, RZ, R3 ;  /* 0x000000ffff067224 */ /* 0x001fc600078e0003 */
[----:B------:R-:W-:-:S13]  /*14e10*/  ISETP.NE.AND P0, PT, R0, RZ, PT ;  /* 0x000000ff0000720c */ /* 0x000fda0003f05270 */
[----:B------:R-:W-:Y:S01]  /*14e20*/  @!P0 MOV R0, 0x400 ;  /* 0x0000040000008802 */ /* 0x000fe20000000f00 */
[----:B---3--:R-:W0:Y:S03]  /*14e30*/  @!P0 S2R R2, SR_CgaCtaId ;  /* 0x0000000000028919 */ /* 0x008e260000008800 */
[----:B0-----:R-:W-:Y:S01]  /*14e40*/  @!P0 LEA R16, R2, R0, 0x18 ;  /* 0x0000000002108211 */ /* 0x001fe200078ec0ff */
[----:B------:R-:W-:Y:S01]  /*14e50*/  IMAD.U32 R0, RZ, RZ, UR39 ;  /* 0x00000027ff007e24 */ /* 0x000fe2000f8e00ff */
[----:B------:R2:W-:Y:S03]  /*14e60*/  @!P0 STL [R1+0x14], R2 ;  /* 0x0000140201008387 */ /* 0x0005e60000100800 */
[----:B------:R-:W-:-:S05]  /*14e70*/  @!P0 IMAD.MOV.U32 R7, RZ, RZ, R0 ;  /* 0x000000ffff078224 */ /* 0x000fca00078e0000 */
[----:B----4-:R2:W-:Y:S01]  /*14e80*/  @!P0 STS.128 [R16+0x388d0], R4 ;  /* 0x0388d00410008388 */ /* 0x0105e20000000c00 */
[----:B------:R-:W-:Y:S06]  /*14e90*/  BAR.ARV 0x5, 0x180 ;  /* 0x0146000000007b1d */ /* 0x000fec0000002000 */
.L_x_335:
[----:B------:R-:W-:Y:S02]  /*14ea0*/  ULDC UR4, c[0x0][0xc3c] ;  /* 0x00030f0000047ab9 */ /* 0x000fe40000000800 */
[----:B------:R-:W-:-:S06]  /*14eb0*/  UISETP.GE.AND UP0, UPT, UR39, UR4, UPT ;  /* 0x000000042700728c */ /* 0x000fcc000bf06270 */
[----:B------:R-:W-:-:S13]  /*14ec0*/  PLOP3.LUT P0, PT, PT, PT, UP0, 0x80, 0x0 ;  /* 0x000000000000781c */ /* 0x000fda0003f0f008 */
[----:B------:R-:W-:Y:S05]  /*14ed0*/  @!P0 BRA `(.L_x_341) ;  /* 0xffffffa000c08947 */ /* 0x000fea000383ffff */
.L_x_267:
[----:B-1----:R-:W4:Y:S01]  /*14ee0*/  LDL.LU R0, [R1+0x28] ;  /* 0x0000280001007983 */ /* 0x002f220000300800 */
[----:B------:R-:W-:Y:S01]  /*14ef0*/  BSSY B0, `(.L_x_342) ;  /* 0x000000b000007945 */ /* 0x000fe20003800000 */
[----:B0-23--:R-:W0:Y:S01]  /*14f00*/  S2R R5, SR_CgaCtaId ;  /* 0x0000000000057919 */ /* 0x00de220000008800 */
[----:B----4-:R-:W-:-:S05]  /*14f10*/  VIADD R0, R0, 0x1 ;  /* 0x0000000100007836 */ /* 0x010fca0000000000 */
[----:B------:R-:W-:-:S04]  /*14f20*/  LEA.HI R2, R0, R0, RZ, 0x1 ;  /* 0x0000000000027211 */ /* 0x000fc800078f08ff */
[----:B------:R-:W-:Y:S02]  /*14f30*/  LOP3.LUT R3, R2, 0xfffffffe, RZ, 0xc0, !PT ;  /* 0xfffffffe02037812 */ /* 0x000fe400078ec0ff */
[----:B------:R-:W-:-:S03]  /*14f40*/  MOV R2, 0x400 ;  /* 0x0000040000027802 */ /* 0x000fc60000000f00 */
[----:B------:R-:W-:Y:S01]  /*14f50*/  IMAD.IADD R0, R0, 0x1, -R3 ;  /* 0x0000000100007824 */ /* 0x000fe200078e0a03 */
[----:B0-----:R-:W-:-:S04]  /*14f60*/  LEA R5, R5, R2, 0x18 ;  /* 0x0000000205057211 */ /* 0x001fc800078ec0ff */
[----:B------:R-:W-:-:S04]  /*14f70*/  SHF.L.U32 R0, R0, 0x1f, RZ ;  /* 0x0000001f00007819 */ /* 0x000fc800000006ff */
[----:B------:R-:W0:Y:S02]  /*14f80*/  SYNCS.PHASECHK.TRANS64.TRYWAIT P0, [R5+URZ+0x38820], R0 ;  /* 0x03882000050075a7 */ /* 0x000e24000800017f */
[----:B0-----:R-:W-:Y:S05]  /*14f90*/  @!P0 BRA `(.L_x_343) ;  /* 0x0000003800788947 */ /* 0x001fea0003800000 */
.L_x_460:
[----:B------:R-:W-:Y:S05]  /*14fa0*/  BSYNC B0 ;  /* 0x0000000000007941 */ /* 0x000fea0003800000 */
.L_x_342:
[----:B------:R-:W-:-:S03]  /*14fb0*/  UMOV UR4, 0xffffffff ;  /* 0xffffffff00047882 */ /* 0x000fc60000000000 */
[----:B------:R-:W-:Y:S05]  /*14fc0*/  BRA.DIV UR4, `(.L_x_344) ;  /* 0x0000003a04807947 */ /* 0x000fea000b800000 */
[----:B0-----:R-:W0:Y:S02]  /*14fd0*/  S2R R0, SR_TID.X ;  /* 0x0000000000007919 */ /* 0x001e240000002100 */
[----:B0-----:R-:W-:-:S04]  /*14fe0*/  SHF.R.U32.HI R0, RZ, 0x5, R0 ;  /* 0x00000005ff007819 */ /* 0x001fc80000011600 */
[----:B------:R-:W-:-:S05]  /*14ff0*/  LOP3.LUT R0, R0, 0x3, RZ, 0xc0, !PT ;  /* 0x0000000300007812 */ /* 0x000fca00078ec0ff */
[----:B------:R0:W1:Y:S02]  /*15000*/  SHFL.IDX PT, R14, R0, RZ, 0x1f ;  /* 0x00001fff000e7589 */ /* 0x00006400000e0000 */
.L_x_463:
[----:B-1----:R-:W-:Y:S01]  /*15010*/  ISETP.NE.AND P0, PT, R14, RZ, PT ;  /* 0x000000ff0e00720c */ /* 0x002fe20003f05270 */
[----:B------:R-:W-:-:S12]  /*15020*/  BSSY B0, `(.L_x_345) ;  /* 0x000002c000007945 */ /* 0x000fd80003800000 */
[----:B------:R-:W-:Y:S05]  /*15030*/  @P0 BRA `(.L_x_346) ;  /* 0x0000000000a80947 */ /* 0x000fea0003800000 */
[----:B------:R-:W-:-:S03]  /*15040*/  UMOV UR4, 0xffffffff ;  /* 0xffffffff00047882 */ /* 0x000fc60000000000 */
[----:B------:R-:W-:Y:S05]  /*15050*/  BRA.DIV UR4, `(.L_x_347) ;  /* 0x0000003a04907947 */ /* 0x000fea000b800000 */
[----:B------:R-:W-:-:S13]  /*15060*/  ELECT P6, URZ, PT ;  /* 0x00000000003f782f */ /* 0x000fda00038c0000 */
.L_x_466:
[----:B------:R-:W-:Y:S05]  /*15070*/  @!P6 BRA `(.L_x_346) ;  /* 0x000000000098e947 */ /* 0x000fea0003800000 */
[----:B------:R-:W-:-:S06]  /*15080*/  ULOP3.LUT UR4, UR42, 0x2, URZ, 0xfc, !UPT ;  /* 0x000000022a047892 */ /* 0x000fcc000f8efc3f */
[----:B0-----:R-:W-:-:S05]  /*15090*/  IMAD.U32 R0, RZ, RZ, UR4 ;  /* 0x00000004ff007e24 */ /* 0x001fca000f8e00ff */
[----:B------:R-:W-:-:S13]  /*150a0*/  ISETP.NE.AND P0, PT, R0, 0x3, PT ;  /* 0x000000030000780c */ /* 0x000fda0003f05270 */
[----:B------:R-:W-:Y:S05]  /*150b0*/  @!P0 BRA `(.L_x_348) ;  /* 0x0000000000048947 */ /* 0x000fea0003800000 */
[----:B------:R-:W-:Y:S01]  /*150c0*/  BPT.TRAP 0x1 ;  /* 0x000000040000795c */ /* 0x000fe20000300000 */
.L_x_348:
[----:B------:R-:W-:Y:S01]  /*150d0*/  IMAD R3, R29, 0x8, R5 ;  /* 0x000000081d037824 */ /* 0x000fe200078e0205 */
[----:B------:R-:W-:Y:S01]  /*150e0*/  SHF.L.U32 R2, R33, 0x1f, RZ ;  /* 0x0000001f21027819 */ /* 0x000fe200000006ff */
[----:B------:R-:W-:-:S03]  /*150f0*/  VIADD R29, R29, 0x1 ;  /* 0x000000011d1d7836 */ /* 0x000fc60000000000 */
[----:B------:R-:W0:Y:S02]  /*15100*/  SYNCS.PHASECHK.TRANS64.TRYWAIT P1, [R3+URZ+0x38840], R2 ;  /* 0x03884002030075a7 */ /* 0x000e24000802017f */
[----:B------:R-:W-:-:S04]  /*15110*/  ISETP.NE.AND P2, PT, R29, 0x2, PT ;  /* 0x000000021d00780c */ /* 0x000fc80003f45270 */
[----:B------:R-:W-:Y:S01]  /*15120*/  SEL R0, RZ, 0x1, P2 ;  /* 0x00000001ff007807 */ /* 0x000fe20001000000 */
[----:B0-----:R-:W-:Y:S08]  /*15130*/  @!P1 BRA `(.L_x_349) ;  /* 0x0000003800789947 */ /* 0x001ff00003800000 */
.L_x_467:
[----:B------:R-:W-:Y:S02]  /*15140*/  SEL R29, R29, RZ, P2 ;  /* 0x000000ff1d1d7207 */ /* 0x000fe40001000000 */
[----:B------:R-:W-:Y:S01]  /*15150*/  LOP3.LUT R0, R33, R0, RZ, 0x3c, !PT ;  /* 0x0000000021007212 */ /* 0x000fe200078e3cff */
[----:B------:R-:W-:Y:S06]  /*15160*/  @!P0 BRA `(.L_x_350) ;  /* 0x0000000000048947 */ /* 0x000fec0003800000 */
[----:B------:R-:W-:Y:S01]  /*15170*/  BPT.TRAP 0x1 ;  /* 0x000000040000795c */ /* 0x000fe20000300000 */
.L_x_350:
[----:B------:R-:W-:Y:S01]  /*15180*/  IMAD R29, R29, 0x8, R5 ;  /* 0x000000081d1d7824 */ /* 0x000fe200078e0205 */
[----:B------:R-:W-:-:S04]  /*15190*/  SHF.L.U32 R0, R0, 0x1f, RZ ;  /* 0x0000001f00007819 */ /* 0x000fc800000006ff */
[----:B------:R-:W1:Y:S02]  /*151a0*/  SYNCS.PHASECHK.TRANS64.TRYWAIT P1, [R29+URZ+0x38840], R0 ;  /* 0x038840001d0075a7 */ /* 0x000e64000802017f */
[----:B-1----:R-:W-:Y:S05]  /*151b0*/  @!P1 BRA `(.L_x_351) ;  /* 0x00000038006c9947 */ /* 0x002fea0003800000 */
.L_x_468:
[----:B------:R-:W-:Y:S05]  /*151c0*/  @!P0 BRA `(.L_x_352) ;  /* 0x0000000000048947 */ /* 0x000fea0003800000 */
[----:B------:R-:W-:Y:S01]  /*151d0*/  BPT.TRAP 0x1 ;  /* 0x000000040000795c */ /* 0x000fe20000300000 */
.L_x_352:
[----:B------:R-:W2:Y:S02]  /*151e0*/  SYNCS.PHASECHK.TRANS64.TRYWAIT P1, [R3+URZ+0x38860], R2 ;  /* 0x03886002030075a7 */ /* 0x000ea4000802017f */
[----:B--2---:R-:W-:Y:S05]  /*151f0*/  @!P1 BRA `(.L_x_353) ;  /* 0x0000003800709947 */ /* 0x004fea0003800000 */
.L_x_469:
[----:B------:R-:W-:Y:S05]  /*15200*/  @!P0 BRA `(.L_x_354) ;  /* 0x0000000000048947 */ /* 0x000fea0003800000 */
[----:B------:R-:W-:Y:S01]  /*15210*/  BPT.TRAP 0x1 ;  /* 0x000000040000795c */ /* 0x000fe20000300000 */
.L_x_354:
[----:B------:R-:W3:Y:S02]  /*15220*/  SYNCS.PHASECHK.TRANS64.TRYWAIT P1, [R29+URZ+0x38860], R0 ;  /* 0x038860001d0075a7 */ /* 0x000ee4000802017f */
[----:B---3--:R-:W-:Y:S05]  /*15230*/  @!P1 BRA `(.L_x_355) ;  /* 0x0000003800749947 */ /* 0x008fea0003800000 */
.L_x_470:
[----:B------:R-:W-:Y:S05]  /*15240*/  @!P0 BRA `(.L_x_356) ;  /* 0x0000000000048947 */ /* 0x000fea0003800000 */
[----:B------:R-:W-:Y:S01]  /*15250*/  BPT.TRAP 0x1 ;  /* 0x000000040000795c */ /* 0x000fe20000300000 */
.L_x_356:
[----:B------:R-:W4:Y:S02]  /*15260*/  SYNCS.PHASECHK.TRANS64.TRYWAIT P1, [R3+URZ+0x38880], R2 ;  /* 0x03888002030075a7 */ /* 0x000f24000802017f */
[----:B----4-:R-:W-:Y:S05]  /*15270*/  @!P1 BRA `(.L_x_357) ;  /* 0x0000003800789947 */ /* 0x010fea0003800000 */
.L_x_471:
[----:B------:R-:W-:Y:S05]  /*15280*/  @!P0 BRA `(.L_x_358) ;  /* 0x0000000000048947 */ /* 0x000fea0003800000 */
[----:B------:R-:W-:Y:S01]  /*15290*/  BPT.TRAP 0x1 ;  /* 0x000000040000795c */ /* 0x000fe20000300000 */
.L_x_358:
[----:B------:R0:W0:Y:S02]  /*152a0*/  SYNCS.PHASECHK.TRANS64.TRYWAIT P0, [R29+URZ+0x38880], R0 ;  /* 0x038880001d0075a7 */ /* 0x000024000800017f */
[----:B0-----:R-:W-:Y:S05]  /*152b0*/  @!P0 NANOSLEEP.SYNCS 0x989680 ;  /* 0x009896800000895d */ /* 0x001fea0003900000 */
[----:B------:R-:W0:Y:S02]  /*152c0*/  @!P0 SYNCS.PHASECHK.TRANS64 P0, [R29+URZ+0x38880], R0 ;  /* 0x038880001d0085a7 */ /* 0x000e24000800007f */
[----:B0-----:R-:W-:Y:S05]  /*152d0*/  @!P0 BRA `(.L_x_358) ;  /* 0xfffffffc00f08947 */ /* 0x001fea000383ffff */
.L_x_346:
[----:B------:R-:W-:Y:S05]  /*152e0*/  BSYNC B0 ;  /* 0x0000000000007941 */ /* 0x000fea0003800000 */
.L_x_345:
[----:B------:R-:W-:Y:S05]  /*152f0*/  EXIT ;  /* 0x000000000000794d */ /* 0x000fea0003800000 */
.L_x_215:
[----:B0-----:R-:W-:-:S04]  /*15300*/  IMAD.U32 R3, RZ, RZ, UR51 ;  /* 0x00000033ff037e24 */ /* 0x001fc8000f8e00ff */
[----:B------:R0:W1:Y:S03]  /*15310*/  SYNCS.PHASECHK.TRANS64.TRYWAIT P0, [R3+URZ+0x38800], R2 ;  /* 0x03880002030075a7 */ /* 0x000066000800017f */
[----:B-1----:R-:W-:Y:S05]  /*15320*/  @!P0 NANOSLEEP.SYNCS 0x989680 ;  /* 0x009896800000895d */ /* 0x002fea0003900000 */
[----:B------:R-:W1:Y:S02]  /*15330*/  @!P0 SYNCS.PHASECHK.TRANS64 P0, [R3+URZ+0x38800], R2 ;  /* 0x03880002030085a7 */ /* 0x000e64000800007f */
[----:B-1----:R-:W-:Y:S05]  /*15340*/  @!P0 BRA `(.L_x_215) ;  /* 0xfffffffc00ec8947 */ /* 0x002fea000383ffff */
[----:B------:R-:W-:Y:S05]  /*15350*/  BRA `(.L_x_359) ;  /* 0xfffffecc00487947 */ /* 0x000fea000383ffff */
.L_x_219:
[----:B0-----:R-:W-:-:S04]  /*15360*/  IMAD.U32 R3, RZ, RZ, UR55 ;  /* 0x00000037ff037e24 */ /* 0x001fc8000f8e00ff */
[----:B------:R0:W2:Y:S03]  /*15370*/  SYNCS.PHASECHK.TRANS64.TRYWAIT P1, [R3+URZ+0x38830], R6 ;  /* 0x03883006030075a7 */ /* 0x0000a6000802017f */
[----:B--2---:R-:W-:Y:S05]  /*15380*/  @!P1 NANOSLEEP.SYNCS 0x989680 ;  /* 0x009896800000995d */ /* 0x004fea0003900000 */
[----:B------:R-:W2:Y:S02]  /*15390*/  @!P1 SYNCS.PHASECHK.TRANS64 P1, [R3+URZ+0x38830], R6 ;  /* 0x03883006030095a7 */ /* 0x000ea4000802007f */
[----:B--2---:R-:W-:Y:S05]  /*153a0*/  @!P1 BRA `(.L_x_219) ;  /* 0xfffffffc00ec9947 */ /* 0x004fea000383ffff */
[----:B------:R-:W-:Y:S05]  /*153b0*/  BRA `(.L_x_218) ;  /* 0xfffffecc006c7947 */ /* 0x000fea000383ffff */
.L_x_224:
[----:B-1----:R-:W-:-:S04]  /*153c0*/  IMAD.U32 R7, RZ, RZ, UR55 ;  /* 0x00000037ff077e24 */ /* 0x002fc8000f8e00ff */
[----:B------:R1:W2:Y:S03]  /*153d0*/  SYNCS.PHASECHK.TRANS64.TRYWAIT P1, [R7+URZ+0x38850], R6 ;  /* 0x03885006070075a7 */ /* 0x0002a6000802017f */
[----:B--2---:R-:W-:Y:S05]  /*153e0*/  @!P1 NANOSLEEP.SYNCS 0x989680 ;  /* 0x009896800000995d */ /* 0x004fea0003900000 */
[----:B------:R-:W2:Y:S02]  /*153f0*/  @!P1 SYNCS.PHASECHK.TRANS64 P1, [R7+URZ+0x38850], R6 ;  /* 0x03885006070095a7 */ /* 0x000ea4000802007f */
[----:B--2---:R-:W-:Y:S05]  /*15400*/  @!P1 BRA `(.L_x_224) ;  /* 0xfffffffc00ec9947 */ /* 0x004fea000383ffff */
[----:B------:R-:W-:Y:S05]  /*15410*/  BRA `(.L_x_223) ;  /* 0xfffffef000d07947 */ /* 0x000fea000383ffff */
.L_x_230:
[----:B0-----:R-:W-:Y:S02]  /*15420*/  IMAD.U32 R2, RZ, RZ, UR49 ;  /* 0x00000031ff027e24 */ /* 0x001fe4000f8e00ff */
[----:B------:R-:W-:-:S04]  /*15430*/  IMAD.U32 R7, RZ, RZ, UR56 ;  /* 0x00000038ff077e24 */ /* 0x000fc8000f8e00ff */
[----:B------:R0:W1:Y:S03]  /*15440*/  SYNCS.PHASECHK.TRANS64.TRYWAIT P1, [R2+URZ+0x38830], R7 ;  /* 0x03883007020075a7 */ /* 0x000066000802017f */
[----:B-1----:R-:W-:Y:S05]  /*15450*/  @!P1 NANOSLEEP.SYNCS 0x989680 ;  /* 0x009896800000995d */ /* 0x002fea0003900000 */
[----:B------:R-:W1:Y:S02]  /*15460*/  @!P1 SYNCS.PHASECHK.TRANS64 P1, [R2+URZ+0x38830], R7 ;  /* 0x03883007020095a7 */ /* 0x000e64000802007f */
[----:B-1----:R-:W-:Y:S05]  /*15470*/  @!P1 BRA `(.L_x_230) ;  /* 0xfffffffc00e89947 */ /* 0x002fea000383ffff */
[----:B------:R-:W-:Y:S05]  /*15480*/  BRA `(.L_x_229) ;  /* 0xfffffef400bc7947 */ /* 0x000fea000383ffff */
.L_x_235:
[----:B0-----:R-:W-:Y:S02]  /*15490*/  IMAD.U32 R5, RZ, RZ, UR49 ;  /* 0x00000031ff057e24 */ /* 0x001fe4000f8e00ff */
[----:B------:R-:W-:-:S04]  /*154a0*/  IMAD.U32 R6, RZ, RZ, UR56 ;  /* 0x00000038ff067e24 */ /* 0x000fc8000f8e00ff */
[----:B------:R0:W1:Y:S03]  /*154b0*/  SYNCS.PHASECHK.TRANS64.TRYWAIT P1, [R5+URZ+0x38850], R6 ;  /* 0x03885006050075a7 */ /* 0x000066000802017f */
[----:B-1----:R-:W-:Y:S05]  /*154c0*/  @!P1 NANOSLEEP.SYNCS 0x989680 ;  /* 0x009896800000995d */ /* 0x002fea0003900000 */
[----:B------:R-:W1:Y:S02]  /*154d0*/  @!P1 SYNCS.PHASECHK.TRANS64 P1, [R5+URZ+0x38850], R6 ;  /* 0x03885006050095a7 */ /* 0x000e64000802007f */
[----:B-1----:R-:W-:Y:S05]  /*154e0*/  @!P1 BRA `(.L_x_235) ;  /* 0xfffffffc00e89947 */ /* 0x002fea000383ffff */
[----:B------:R-:W-:Y:S05]  /*154f0*/  BRA `(.L_x_234) ;  /* 0xffffff1c00587947 */ /* 0x000fea000383ffff */
.L_x_283:
[----:B------:R-:W1:Y:S01]  /*15500*/  S2R R20, SR_TID.X ;  /* 0x0000000000147919 */ /* 0x000e620000002100 */
[----:B------:R-:W-:Y:S02]  /*15510*/  IMAD.MOV.U32 R12, RZ, RZ, RZ ;  /* 0x000000ffff0c7224 */ /* 0x000fe400078e00ff */
[----:B------:R-:W-:Y:S02]  /*15520*/  IMAD.MOV.U32 R11, RZ, RZ, 0x1f ;  /* 0x0000001fff0b7424 */ /* 0x000fe400078e00ff */
[----:B------:R-:W-:Y:S01]  /*15530*/  IMAD.MOV.U32 R15, RZ, RZ, -0x1 ;  /* 0xffffffffff0f7424 */ /* 0x000fe200078e00ff */
[----:B-1----:R-:W-:-:S04]  /*15540*/  SHF.R.U32.HI R8, RZ, 0x5, R20 ;  /* 0x00000005ff087819 */ /* 0x002fc80000011614 */
[----:B------:R-:W-:-:S05]  /*15550*/  LOP3.LUT R8, R8, 0x3, RZ, 0xc0, !PT ;  /* 0x0000000308087812 */ /* 0x000fca00078ec0ff */
[----:B------:R-:W-:-:S07]  /*15560*/  IMAD.MOV.U32 R13, RZ, RZ, R8 ;  /* 0x000000ffff0d7224 */ /* 0x000fce00078e0008 */
[----:B0----5:R-:W-:Y:S05]  /*15570*/  WARPSYNC.COLLECTIVE R15, `(.L_x_360) ;  /* 0x000000000f087348 */ /* 0x021fea0003c00000 */
[----:B------:R1:W2:Y:S02]  /*15580*/  SHFL.IDX P6, R14, R13, R12, R11 ;  /* 0x0000000c0d0e7389 */ /* 0x0002a400000c000b */
[----:B012--5:R-:W-:Y:S01]  /*15590*/  ENDCOLLECTIVE ;  /* 0x000000000000791b */ /* 0x027fe20003800000 */
.L_x_360:
[----:B------:R-:W-:Y:S05]  /*155a0*/  BRA `(.L_x_361) ;  /* 0xffffffac007c7947 */ /* 0x000fea000383ffff */
.L_x_286:
[----:B-1----:R1:W2:Y:S02]  /*155b0*/  SYNCS.PHASECHK.TRANS64.TRYWAIT P0, [R6+URZ+0x38880], R20 ;  /* 0x03888014060075a7 */ /* 0x0022a4000800017f */
[----:B--2---:R-:W-:Y:S05]  /*155c0*/  @!P0 NANOSLEEP.SYNCS 0x989680 ;  /* 0x009896800000895d */ /* 0x004fea0003900000 */
[----:B------:R-:W2:Y:S02]  /*155d0*/  @!P0 SYNCS.PHASECHK.TRANS64 P0, [R6+URZ+0x38880], R20 ;  /* 0x03888014060085a7 */ /* 0x000ea4000800007f */
[----:B--2---:R-:W-:Y:S05]  /*155e0*/  @!P0 BRA `(.L_x_286) ;  /* 0xfffffffc00f08947 */ /* 0x004fea000383ffff */
[----:B------:R-:W-:Y:S05]  /*155f0*/  BRA `(.L_x_362) ;  /* 0xffffffac009c7947 */ /* 0x000fea000383ffff */
.L_x_287:
        /* <DEDUP_REMOVED lines=8> */
.L_x_364:
[----:B------:R-:W-:Y:S05]  /*15680*/  BSYNC B0 ;  /* 0x0000000000007941 */ /* 0x000fea0003800000 */
.L_x_363:
[----:B------:R-:W-:Y:S01]  /*15690*/  IMAD.MOV.U32 R13, RZ, RZ, R7 ;  /* 0x000000ffff0d7224 */ /* 0x000fe200078e0007 */
[----:B------:R-:W0:Y:S01]  /*156a0*/  LDC R22, c[0x0][0x2f4] ;  /* 0x0000bd00ff167b82 */ /* 0x000e220000000800 */
[----:B------:R-:W-:Y:S01]  /*156b0*/  IMAD.MOV.U32 R12, RZ, RZ, RZ ;  /* 0x000000ffff0c7224 */ /* 0x000fe200078e00ff */
[----:B------:R-:W-:Y:S01]  /*156c0*/  LOP3.LUT R21, R32, 0x80, RZ, 0xfc, !PT ;  /* 0x0000008020157812 */ /* 0x000fe200078efcff */
[----:B------:R-:W-:Y:S01]  /*156d0*/  IMAD.MOV.U32 R11, RZ, RZ, 0x181f ;  /* 0x0000181fff0b7424 */ /* 0x000fe200078e00ff */
[C---:B------:R-:W-:Y:S01]  /*156e0*/  ISETP.GE.AND P3, PT, R17.reuse, 0x11, PT ;  /* 0x000000111100780c */ /* 0x040fe20003f66270 */
[----:B------:R-:W-:Y:S01]  /*156f0*/  IMAD.MOV.U32 R15, RZ, RZ, -0x1 ;  /* 0xffffffffff0f7424 */ /* 0x000fe200078e00ff */
[----:B------:R-:W-:Y:S01]  /*15700*/  LOP3.LUT R30, R30, 0xffffffdf, RZ, 0xc0, !PT ;  /* 0xffffffdf1e1e7812 */ /* 0x000fe200078ec0ff */
[----:B------:R-:W-:Y:S01]  /*15710*/  IMAD.MOV.U32 R3, RZ, RZ, R14 ;  /* 0x000000ffff037224 */ /* 0x000fe200078e000e */
[----:B------:R-:W-:Y:S01]  /*15720*/  ISETP.GE.AND P5, PT, R17, 0x31, PT ;  /* 0x000000311100780c */ /* 0x000fe20003fa6270 */
[----:B------:R-:W-:-:S12]  /*15730*/  IMAD.IADD R5, R16, 0x1, R5 ;  /* 0x0000000110057824 */ /* 0x000fd800078e0205 */
[----:B0-----:R-:W-:Y:S05]  /*15740*/  WARPSYNC.COLLECTIVE R15, `(.L_x_365) ;  /* 0x000000000f087348 */ /* 0x001fea0003c00000 */
[----:B------:R1:W2:Y:S02]  /*15750*/  SHFL.IDX P6, R14, R13, R12, R11 ;  /* 0x0000000c0d0e7389 */ /* 0x0002a400000c000b */
[----:B012---:R-:W-:Y:S01]  /*15760*/  ENDCOLLECTIVE ;  /* 0x000000000000791b */ /* 0x007fe20003800000 */
.L_x_365:
[C---:B------:R-:W-:Y:S02]  /*15770*/  ISETP.GE.AND P4, PT, R17.reuse, 0x41, PT ;  /* 0x000000411100780c */ /* 0x040fe40003f86270 */
[----:B------:R-:W-:Y:S02]  /*15780*/  @P3 LOP3.LUT R30, R30, 0x20, RZ, 0xfc, !PT ;  /* 0x000000201e1e3812 */ /* 0x000fe400078efcff */
[C---:B------:R-:W-:Y:S02]  /*15790*/  ISETP.GE.AND P3, PT, R17.reuse, 0x51, PT ;  /* 0x000000511100780c */ /* 0x040fe40003f66270 */
[----:B------:R-:W-:Y:S02]  /*157a0*/  LOP3.LUT R30, R30, 0xffffffef, RZ, 0xc0, !PT ;  /* 0xffffffef1e1e7812 */ /* 0x000fe400078ec0ff */
[----:B------:R-:W-:Y:S01]  /*157b0*/  ISETP.GE.AND P1, PT, R32, R22, PT ;  /* 0x000000162000720c */ /* 0x000fe20003f26270 */
[----:B------:R-:W-:Y:S02]  /*157c0*/  IMAD.MOV.U32 R13, RZ, RZ, R8 ;  /* 0x000000ffff0d7224 */ /* 0x000fe400078e0008 */
[----:B------:R-:W-:Y:S01]  /*157d0*/  IMAD.MOV.U32 R12, RZ, RZ, 0x1 ;  /* 0x00000001ff0c7424 */ /* 0x000fe200078e00ff */
[----:B------:R-:W-:Y:S01]  /*157e0*/  ISETP.LT.OR P2, PT, R17, 0x1, P1 ;  /* 0x000000011100780c */ /* 0x000fe20000f41670 */
[----:B------:R-:W-:-:S12]  /*157f0*/  IMAD.MOV.U32 R2, RZ, RZ, R14 ;  /* 0x000000ffff027224 */ /* 0x000fd800078e000e */
[----:B------:R-:W-:Y:S05]  /*15800*/  WARPSYNC.COLLECTIVE R15, `(.L_x_366) ;  /* 0x000000000f087348 */ /* 0x000fea0003c00000 */
[----:B------:R0:W1:Y:S02]  /*15810*/  SHFL.IDX P6, R14, R13, R12, R11 ;  /* 0x0000000c0d0e7389 */ /* 0x00006400000c000b */
[----:B01----:R-:W-:Y:S01]  /*15820*/  ENDCOLLECTIVE ;  /* 0x000000000000791b */ /* 0x003fe20003800000 */
.L_x_366:
[----:B------:R-:W-:-:S05]  /*15830*/  IADD3 R2, P0, R32, R2, RZ ;  /* 0x0000000220027210 */ /* 0x000fca0007f1e0ff */
[----:B------:R-:W-:Y:S01]  /*15840*/  IMAD.X R3, RZ, RZ, R3, P0 ;  /* 0x000000ffff037224 */ /* 0x000fe200000e0603 */
[----:B------:R-:W-:-:S04]  /*15850*/  ISETP.GE.AND P0, PT, R21, R22, PT ;  /* 0x000000161500720c */ /* 0x000fc80003f06270 */
        /* <DEDUP_REMOVED lines=11> */
.L_x_367:
[----:B------:R-:W-:Y:S02]  /*15910*/  IMAD.MOV.U32 R13, RZ, RZ, R8 ;  /* 0x000000ffff0d7224 */ /* 0x000fe400078e0008 */
[----:B------:R-:W-:Y:S02]  /*15920*/  IMAD.MOV.U32 R12, RZ, RZ, 0x2 ;  /* 0x00000002ff0c7424 */ /* 0x000fe400078e00ff */
[----:B------:R-:W-:-:S07]  /*15930*/  IMAD.MOV.U32 R2, RZ, RZ, R14 ;  /* 0x000000ffff027224 */ /* 0x000fce00078e000e */
[----:B------:R-:W-:Y:S05]  /*15940*/  WARPSYNC.COLLECTIVE R15, `(.L_x_368) ;  /* 0x000000000f087348 */ /* 0x000fea0003c00000 */
[----:B------:R0:W1:Y:S02]  /*15950*/  SHFL.IDX P6, R14, R13, R12, R11 ;  /* 0x0000000c0d0e7389 */ /* 0x00006400000c000b */
[----:B01----:R-:W-:Y:S01]  /*15960*/  ENDCOLLECTIVE ;  /* 0x000000000000791b */ /* 0x003fe20003800000 */
.L_x_368:
[----:B------:R-:W-:-:S05]  /*15970*/  IADD3 R2, P2, R32, R2, RZ ;  /* 0x0000000220027210 */ /* 0x000fca0007f5e0ff */
        /* <DEDUP_REMOVED lines=13> */
.L_x_369:
[----:B------:R-:W-:Y:S02]  /*15a50*/  IMAD.MOV.U32 R13, RZ, RZ, R8 ;  /* 0x000000ffff0d7224 */ /* 0x000fe400078e0008 */
[----:B------:R-:W-:Y:S02]  /*15a60*/  IMAD.MOV.U32 R12, RZ, RZ, 0x3 ;  /* 0x00000003ff0c7424 */ /* 0x000fe400078e00ff */
[----:B------:R-:W-:-:S07]  /*15a70*/  IMAD.MOV.U32 R2, RZ, RZ, R14 ;  /* 0x000000ffff027224 */ /* 0x000fce00078e000e */
[----:B------:R-:W-:Y:S05]  /*15a80*/  WARPSYNC.COLLECTIVE R15, `(.L_x_370) ;  /* 0x000000000f087348 */ /* 0x000fea0003c00000 */
[----:B------:R0:W1:Y:S02]  /*15a90*/  SHFL.IDX P6, R14, R13, R12, R11 ;  /* 0x0000000c0d0e7389 */ /* 0x00006400000c000b */
[----:B01----:R-:W-:Y:S01]  /*15aa0*/  ENDCOLLECTIVE ;  /* 0x000000000000791b */ /* 0x003fe20003800000 */
.L_x_370:
        /* <DEDUP_REMOVED lines=14> */
.L_x_371:
[----:B------:R-:W-:Y:S02]  /*15b90*/  IMAD.MOV.U32 R13, RZ, RZ, R8 ;  /* 0x000000ffff0d7224 */ /* 0x000fe400078e0008 */
[----:B------:R-:W-:Y:S02]  /*15ba0*/  IMAD.MOV.U32 R12, RZ, RZ, 0x4 ;  /* 0x00000004ff0c7424 */ /* 0x000fe400078e00ff */
[----:B------:R-:W-:-:S07]  /*15bb0*/  IMAD.MOV.U32 R2, RZ, RZ, R14 ;  /* 0x000000ffff027224 */ /* 0x000fce00078e000e */
[----:B------:R-:W-:Y:S05]  /*15bc0*/  WARPSYNC.COLLECTIVE R15, `(.L_x_372) ;  /* 0x000000000f087348 */ /* 0x000fea0003c00000 */
[----:B------:R0:W1:Y:S02]  /*15bd0*/  SHFL.IDX P6, R14, R13, R12, R11 ;  /* 0x0000000c0d0e7389 */ /* 0x00006400000c000b */
[----:B01----:R-:W-:Y:S01]  /*15be0*/  ENDCOLLECTIVE ;  /* 0x000000000000791b */ /* 0x003fe20003800000 */
.L_x_372:
        /* <DEDUP_REMOVED lines=14> */
.L_x_373:
[----:B------:R-:W-:Y:S02]  /*15cd0*/  IMAD.MOV.U32 R13, RZ, RZ, R8 ;  /* 0x000000ffff0d7224 */ /* 0x000fe400078e0008 */
[----:B------:R-:W-:Y:S02]  /*15ce0*/  IMAD.MOV.U32 R12, RZ, RZ, 0x5 ;  /* 0x00000005ff0c7424 */ /* 0x000fe400078e00ff */
[----:B------:R-:W-:-:S07]  /*15cf0*/  IMAD.MOV.U32 R2, RZ, RZ, R14 ;  /* 0x000000ffff027224 */ /* 0x000fce00078e000e */
[----:B------:R-:W-:Y:S05]  /*15d00*/  WARPSYNC.COLLECTIVE R15, `(.L_x_374) ;  /* 0x000000000f087348 */ /* 0x000fea0003c00000 */
[----:B------:R0:W1:Y:S02]  /*15d10*/  SHFL.IDX P6, R14, R13, R12, R11 ;  /* 0x0000000c0d0e7389 */ /* 0x00006400000c000b */
[----:B01----:R-:W-:Y:S01]  /*15d20*/  ENDCOLLECTIVE ;  /* 0x000000000000791b */ /* 0x003fe20003800000 */
.L_x_374:
        /* <DEDUP_REMOVED lines=14> */
.L_x_375:
[----:B------:R-:W-:Y:S02]  /*15e10*/  IMAD.MOV.U32 R13, RZ, RZ, R8 ;  /* 0x000000ffff0d7224 */ /* 0x000fe400078e0008 */
[----:B------:R-:W-:Y:S02]  /*15e20*/  IMAD.MOV.U32 R12, RZ, RZ, 0x6 ;  /* 0x00000006ff0c7424 */ /* 0x000fe400078e00ff */
[----:B------:R-:W-:-:S07]  /*15e30*/  IMAD.MOV.U32 R2, RZ, RZ, R14 ;  /* 0x000000ffff027224 */ /* 0x000fce00078e000e */
[----:B------:R-:W-:Y:S05]  /*15e40*/  WARPSYNC.COLLECTIVE R15, `(.L_x_376) ;  /* 0x000000000f087348 */ /* 0x000fea0003c00000 */
[----:B------:R0:W1:Y:S02]  /*15e50*/  SHFL.IDX P6, R14, R13, R12, R11 ;  /* 0x0000000c0d0e7389 */ /* 0x00006400000c000b */
[----:B01----:R-:W-:Y:S01]  /*15e60*/  ENDCOLLECTIVE ;  /* 0x000000000000791b */ /* 0x003fe20003800000 */
.L_x_376:
        /* <DEDUP_REMOVED lines=14> */
.L_x_377:
[----:B------:R-:W-:Y:S02]  /*15f50*/  IMAD.MOV.U32 R13, RZ, RZ, R8 ;  /* 0x000000ffff0d7224 */ /* 0x000fe400078e0008 */
[----:B------:R-:W-:Y:S02]  /*15f60*/  IMAD.MOV.U32 R12, RZ, RZ, 0x7 ;  /* 0x00000007ff0c7424 */ /* 0x000fe400078e00ff */
[----:B------:R-:W-:-:S07]  /*15f70*/  IMAD.MOV.U32 R2, RZ, RZ, R14 ;  /* 0x000000ffff027224 */ /* 0x000fce00078e000e */
[----:B------:R-:W-:Y:S05]  /*15f80*/  WARPSYNC.COLLECTIVE R15, `(.L_x_378) ;  /* 0x000000000f087348 */ /* 0x000fea0003c00000 */
[----:B------:R0:W1:Y:S02]  /*15f90*/  SHFL.IDX P6, R14, R13, R12, R11 ;  /* 0x0000000c0d0e7389 */ /* 0x00006400000c000b */
[----:B01----:R-:W-:Y:S01]  /*15fa0*/  ENDCOLLECTIVE ;  /* 0x000000000000791b */ /* 0x003fe20003800000 */
.L_x_378:
[----:B------:R-:W-:-:S05]  /*15fb0*/  IADD3 R2, P2, R32, R2, RZ ;  /* 0x0000000220027210 */ /* 0x000fca0007f5e0ff */
        /* <DEDUP_REMOVED lines=12> */
.L_x_379:
[----:B------:R-:W-:Y:S01]  /*16080*/  @!PT LDS RZ, [RZ] ;  /* 0x00000000fffff984 */ /* 0x000fe20000000800 */
[----:B------:R-:W-:Y:S01]  /*16090*/  @!PT LDS RZ, [RZ] ;  /* 0x00000000fffff984 */ /* 0x000fe20000000800 */
[----:B------:R-:W-:Y:S01]  /*160a0*/  @!PT LDS RZ, [RZ] ;  /* 0x00000000fffff984 */ /* 0x000fe20000000800 */
[----:B------:R0:W-:Y:S01]  /*160b0*/  LDGSTS.E.BYPASS.LTC128B.128 [R5+0x17400], desc[UR52][R2.64+0x80], !P2 ;  /* 0x1740008002057fae */ /* 0x0001e2000d101d74 */
[C---:B------:R-:W-:Y:S02]  /*160c0*/  ISETP.GE.AND P2, PT, R17.reuse, 0x21, PT ;  /* 0x000000211100780c */ /* 0x040fe40003f46270 */
[----:B------:R-:W-:Y:S01]  /*160d0*/  ISETP.GE.AND P6, PT, R17, 0x71, PT ;  /* 0x000000711100780c */ /* 0x000fe20003fc6270 */
[----:B0-----:R-:W-:-:S10]  /*160e0*/  IMAD.MOV.U32 R2, RZ, RZ, R14 ;  /* 0x000000ffff027224 */ /* 0x001fd400078e000e */
[----:B------:R-:W-:Y:S02]  /*160f0*/  @P2 LOP3.LUT R30, R30, 0x10, RZ, 0xfc, !PT ;  /* 0x000000101e1e2812 */ /* 0x000fe400078efcff */
[----:B------:R-:W-:Y:S02]  /*16100*/  ISETP.GE.AND P2, PT, R17, 0x61, PT ;  /* 0x000000611100780c */ /* 0x000fe40003f46270 */
[----:B------:R-:W-:-:S04]  /*16110*/  LOP3.LUT R30, R30, 0xffffffbf, RZ, 0xc0, !PT ;  /* 0xffffffbf1e1e7812 */ /* 0x000fc800078ec0ff */
[----:B------:R-:W-:Y:S01]  /*16120*/  @P6 LOP3.LUT R30, R30, 0x40, RZ, 0xfc, !PT ;  /* 0x000000401e1e6812 */ /* 0x000fe200078efcff */
[----:B------:R-:W-:Y:S06]  /*16130*/  BRA `(.L_x_380) ;  /* 0xffffffa800647947 */ /* 0x000fec000383ffff */
.L_x_292:
[----:B---3--:R3:W4:Y:S02]  /*16140*/  SYNCS.PHASECHK.TRANS64.TRYWAIT P0, [R6+URZ+0x38840], R20 ;  /* 0x03884014060075a7 */ /* 0x008724000800017f */
[----:B----4-:R-:W-:Y:S05]  /*16150*/  @!P0 NANOSLEEP.SYNCS 0x989680 ;  /* 0x009896800000895d */ /* 0x010fea0003900000 */
[----:B------:R-:W4:Y:S02]  /*16160*/  @!P0 SYNCS.PHASECHK.TRANS64 P0, [R6+URZ+0x38840], R20 ;  /* 0x03884014060085a7 */ /* 0x000f24000800007f */
[----:B----4-:R-:W-:Y:S05]  /*16170*/  @!P0 BRA `(.L_x_292) ;  /* 0xfffffffc00f08947 */ /* 0x010fea000383ffff */
[----:B------:R-:W-:Y:S05]  /*16180*/  BRA `(.L_x_381) ;  /* 0xffffffa800c07947 */ /* 0x000fea000383ffff */
.L_x_293:
[----:B------:R-:W-:Y:S01]  /*16190*/  BSSY B0, `(.L_x_382) ;  /* 0x0000008000007945 */ /* 0x000fe20003800000 */
[----:B------:R-:W-:Y:S02]  /*161a0*/  IMAD.MOV.U32 R13, RZ, RZ, R0 ;  /* 0x000000ffff0d7224 */ /* 0x000fe400078e0000 */
[----:B------:R-:W-:Y:S02]  /*161b0*/  IMAD.MOV.U32 R12, RZ, RZ, RZ ;  /* 0x000000ffff0c7224 */ /* 0x000fe400078e00ff */
[----:B------:R-:W-:Y:S02]  /*161c0*/  IMAD.MOV.U32 R11, RZ, RZ, 0x181f ;  /* 0x0000181fff0b7424 */ /* 0x000fe400078e00ff */
[----:B------:R-:W-:-:S07]  /*161d0*/  IMAD.MOV.U32 R15, RZ, RZ, -0x1 ;  /* 0xffffffffff0f7424 */ /* 0x000fce00078e00ff */
[----:B0123--:R-:W-:Y:S05]  /*161e0*/  WARPSYNC.COLLECTIVE R15, `(.L_x_383) ;  /* 0x000000000f087348 */ /* 0x00ffea0003c00000 */
[----:B------:R4:W0:Y:S02]  /*161f0*/  SHFL.IDX P6, R14, R13, R12, R11 ;  /* 0x0000000c0d0e7389 */ /* 0x00082400000c000b */
[----:B01234-:R-:W-:Y:S01]  /*16200*/  ENDCOLLECTIVE ;  /* 0x000000000000791b */ /* 0x01ffe20003800000 */
.L_x_383:
[----:B------:R-:W-:Y:S05]  /*16210*/  BSYNC B0 ;  /* 0x0000000000007941 */ /* 0x000fea0003800000 */
.L_x_382:
        /* <DEDUP_REMOVED lines=8> */
.L_x_384:
        /* <DEDUP_REMOVED lines=15> */
.L_x_385:
[----:B------:R-:W-:Y:S02]  /*16390*/  IMAD.MOV.U32 R13, RZ, RZ, R4 ;  /* 0x000000ffff0d7224 */ /* 0x000fe400078e0004 */
[----:B------:R-:W-:-:S07]  /*163a0*/  IMAD.MOV.U32 R2, RZ, RZ, R14 ;  /* 0x000000ffff027224 */ /* 0x000fce00078e000e */
[----:B------:R-:W-:Y:S05]  /*163b0*/  WARPSYNC.COLLECTIVE R15, `(.L_x_386) ;  /* 0x000000000f087348 */ /* 0x000fea0003c00000 */
[----:B------:R0:W1:Y:S02]  /*163c0*/  SHFL.IDX P6, R14, R13, R12, R11 ;  /* 0x0000000c0d0e7389 */ /* 0x00006400000c000b */
[----:B01----:R-:W-:Y:S01]  /*163d0*/  ENDCOLLECTIVE ;  /* 0x000000000000791b */ /* 0x003fe20003800000 */
.L_x_386:
        /* <DEDUP_REMOVED lines=16> */
.L_x_387:
[----:B------:R-:W-:Y:S02]  /*164e0*/  IMAD.MOV.U32 R13, RZ, RZ, R4 ;  /* 0x000000ffff0d7224 */ /* 0x000fe400078e0004 */
[----:B------:R-:W-:-:S07]  /*164f0*/  IMAD.MOV.U32 R2, RZ, RZ, R14 ;  /* 0x000000ffff027224 */ /* 0x000fce00078e000e */
[----:B------:R-:W-:Y:S05]  /*16500*/  WARPSYNC.COLLECTIVE R15, `(.L_x_388) ;  /* 0x000000000f087348 */ /* 0x000fea0003c00000 */
[----:B------:R0:W1:Y:S02]  /*16510*/  SHFL.IDX P6, R14, R13, R12, R11 ;  /* 0x0000000c0d0e7389 */ /* 0x00006400000c000b */
[----:B01----:R-:W-:Y:S01]  /*16520*/  ENDCOLLECTIVE ;  /* 0x000000000000791b */ /* 0x003fe20003800000 */
.L_x_388:
        /* <DEDUP_REMOVED lines=16> */
.L_x_389:
[----:B------:R-:W-:Y:S02]  /*16630*/  IMAD.MOV.U32 R13, RZ, RZ, R4 ;  /* 0x000000ffff0d7224 */ /* 0x000fe400078e0004 */
[----:B------:R-:W-:-:S07]  /*16640*/  IMAD.MOV.U32 R2, RZ, RZ, R14 ;  /* 0x000000ffff027224 */ /* 0x000fce00078e000e */
[----:B------:R-:W-:Y:S05]  /*16650*/  WARPSYNC.COLLECTIVE R15, `(.L_x_390) ;  /* 0x000000000f087348 */ /* 0x000fea0003c00000 */
[----:B------:R0:W1:Y:S02]  /*16660*/  SHFL.IDX P6, R14, R13, R12, R11 ;  /* 0x0000000c0d0e7389 */ /* 0x00006400000c000b */
[----:B01----:R-:W-:Y:S01]  /*16670*/  ENDCOLLECTIVE ;  /* 0x000000000000791b */ /* 0x003fe20003800000 */
.L_x_390:
        /* <DEDUP_REMOVED lines=14> */
.L_x_391:
[----:B------:R-:W-:Y:S01]  /*16760*/  @!PT LDS RZ, [RZ] ;  /* 0x00000000fffff984 */ /* 0x000fe20000000800 */
[----:B------:R-:W-:Y:S01]  /*16770*/  @!PT LDS RZ, [RZ] ;  /* 0x00000000fffff984 */ /* 0x000fe20000000800 */
[----:B------:R-:W-:Y:S01]  /*16780*/  @!PT LDS RZ, [RZ] ;  /* 0x00000000fffff984 */ /* 0x000fe20000000800 */
[----:B------:R0:W-:Y:S01]  /*16790*/  @P5 LDGSTS.E.BYPASS.LTC128B.128 [R5+0x2dc00], desc[UR52][R2.64+0x80], !P1 ;  /* 0x2dc0008002055fae */ /* 0x0001e2000c901d74 */
[----:B------:R-:W-:Y:S01]  /*167a0*/  ISETP.GE.AND P5, PT, R32, R17, PT ;  /* 0x000000112000720c */ /* 0x000fe20003fa6270 */
[----:B------:R-:W-:Y:S02]  /*167b0*/  IMAD.MOV.U32 R13, RZ, RZ, R4 ;  /* 0x000000ffff0d7224 */ /* 0x000fe400078e0004 */
[----:B0-----:R-:W-:-:S10]  /*167c0*/  IMAD.MOV.U32 R2, RZ, RZ, R14 ;  /* 0x000000ffff027224 */ /* 0x001fd400078e000e */
[----:B------:R-:W-:Y:S05]  /*167d0*/  WARPSYNC.COLLECTIVE R15, `(.L_x_392) ;  /* 0x000000000f087348 */ /* 0x000fea0003c00000 */
[----:B------:R0:W1:Y:S02]  /*167e0*/  SHFL.IDX P6, R14, R13, R12, R11 ;  /* 0x0000000c0d0e7389 */ /* 0x00006400000c000b */
[----:B01----:R-:W-:Y:S01]  /*167f0*/  ENDCOLLECTIVE ;  /* 0x000000000000791b */ /* 0x003fe20003800000 */
.L_x_392:
[----:B------:R-:W-:Y:S02]  /*16800*/  IMAD.MOV.U32 R13, RZ, RZ, R0 ;  /* 0x000000ffff0d7224 */ /* 0x000fe400078e0000 */
[----:B------:R-:W-:Y:S01]  /*16810*/  IMAD.MOV.U32 R12, RZ, RZ, 0x5 ;  /* 0x00000005ff0c7424 */ /* 0x000fe200078e00ff */
[----:B------:R-:W-:-:S13]  /*16820*/  @P4 IADD3 R7, P0, R32, R14, RZ ;  /* 0x0000000e20074210 */ /* 0x000fda0007f1e0ff */
[----:B------:R-:W-:Y:S05]  /*16830*/  WARPSYNC.COLLECTIVE R15, `(.L_x_393) ;  /* 0x000000000f087348 */ /* 0x000fea0003c00000 */
[----:B------:R0:W1:Y:S02]  /*16840*/  SHFL.IDX P6, R14, R13, R12, R11 ;  /* 0x0000000c0d0e7389 */ /* 0x00006400000c000b */
[----:B01----:R-:W-:Y:S01]  /*16850*/  ENDCOLLECTIVE ;  /* 0x000000000000791b */ /* 0x003fe20003800000 */
.L_x_393:
[----:B------:R-:W-:Y:S02]  /*16860*/  @P4 IMAD.X R8, RZ, RZ, R2, P0 ;  /* 0x000000ffff084224 */ /* 0x000fe400000e0602 */
[----:B------:R-:W-:Y:S02]  /*16870*/  @P4 IMAD.MOV.U32 R2, RZ, RZ, R7 ;  /* 0x000000ffff024224 */ /* 0x000fe400078e0007 */
[----:B------:R-:W-:-:S05]  /*16880*/  @P4 IMAD.MOV.U32 R3, RZ, RZ, R8 ;  /* 0x000000ffff034224 */ /* 0x000fca00078e0008 */
[----:B------:R-:W-:Y:S01]  /*16890*/  @!PT LDS RZ, [RZ] ;  /* 0x00000000fffff984 */ /* 0x000fe20000000800 */
[----:B------:R-:W-:Y:S01]  /*168a0*/  @!PT LDS RZ, [RZ] ;  /* 0x00000000fffff984 */ /* 0x000fe20000000800 */
[----:B------:R-:W-:Y:S01]  /*168b0*/  @!PT LDS RZ, [RZ] ;  /* 0x00000000fffff984 */ /* 0x000fe20000000800 */
[----:B------:R-:W-:Y:S01]  /*168c0*/  @P4 LDGSTS.E.BYPASS.LTC128B.128 [R5+0x2a400], desc[UR52][R2.64], !P5 ;  /* 0x2a40000002054fae */ /* 0x000fe2000e901d74 */
[----:B------:R-:W-:-:S03]  /*168d0*/  IMAD.MOV.U32 R13, RZ, RZ, R4 ;  /* 0x000000ffff0d7224 */ /* 0x000fc600078e0004 */
[----:B------:R0:W-:Y:S02]  /*168e0*/  @P4 LDGSTS.E.BYPASS.LTC128B.128 [R5+0x2e400], desc[UR52][R2.64+0x80], !P1 ;  /* 0x2e40008002054fae */ /* 0x0001e4000c901d74 */
[----:B0-----:R-:W-:-:S07]  /*168f0*/  IMAD.MOV.U32 R2, RZ, RZ, R14 ;  /* 0x000000ffff027224 */ /* 0x001fce00078e000e */
[----:B------:R-:W-:Y:S05]  /*16900*/  WARPSYNC.COLLECTIVE R15, `(.L_x_394) ;  /* 0x000000000f087348 */ /* 0x000fea0003c00000 */
[----:B------:R0:W1:Y:S02]  /*16910*/  SHFL.IDX P6, R14, R13, R12, R11 ;  /* 0x0000000c0d0e7389 */ /* 0x00006400000c000b */
[----:B01----:R-:W-:Y:S01]  /*16920*/  ENDCOLLECTIVE ;  /* 0x000000000000791b */ /* 0x003fe20003800000 */
.L_x_394:
[----:B------:R-:W-:Y:S02]  /*16930*/  IMAD.MOV.U32 R13, RZ, RZ, R0 ;  /* 0x000000ffff0d7224 */ /* 0x000fe400078e0000 */
[----:B------:R-:W-:Y:S01]  /*16940*/  IMAD.MOV.U32 R12, RZ, RZ, 0x6 ;  /* 0x00000006ff0c7424 */ /* 0x000fe200078e00ff */
[----:B------:R-:W-:-:S13]  /*16950*/  @P3 IADD3 R7, P0, R32, R14, RZ ;  /* 0x0000000e20073210 */ /* 0x000fda0007f1e0ff */
[----:B------:R-:W-:Y:S05]  /*16960*/  WARPSYNC.COLLECTIVE R15, `(.L_x_395) ;  /* 0x000000000f087348 */ /* 0x000fea0003c00000 */
[----:B------:R0:W1:Y:S02]  /*16970*/  SHFL.IDX P6, R14, R13, R12, R11 ;  /* 0x0000000c0d0e7389 */ /* 0x00006400000c000b */
[----:B01----:R-:W-:Y:S01]  /*16980*/  ENDCOLLECTIVE ;  /* 0x000000000000791b */ /* 0x003fe20003800000 */
.L_x_395:
        /* <DEDUP_REMOVED lines=13> */
.L_x_396:
[----:B------:R-:W-:Y:S02]  /*16a60*/  IMAD.MOV.U32 R13, RZ, RZ, R0 ;  /* 0x000000ffff0d7224 */ /* 0x000fe400078e0000 */
[----:B------:R-:W-:Y:S01]  /*16a70*/  IMAD.MOV.U32 R12, RZ, RZ, 0x7 ;  /* 0x00000007ff0c7424 */ /* 0x000fe200078e00ff */
[----:B------:R-:W-:-:S13]  /*16a80*/  @P2 IADD3 R7, P0, R32, R14, RZ ;  /* 0x0000000e20072210 */ /* 0x000fda0007f1e0ff */
[----:B------:R-:W-:Y:S05]  /*16a90*/  WARPSYNC.COLLECTIVE R15, `(.L_x_397) ;  /* 0x000000000f087348 */ /* 0x000fea0003c00000 */
[----:B------:R0:W1:Y:S02]  /*16aa0*/  SHFL.IDX P6, R14, R13, R12, R11 ;  /* 0x0000000c0d0e7389 */ /* 0x00006400000c000b */
[----:B01----:R-:W-:Y:S01]  /*16ab0*/  ENDCOLLECTIVE ;  /* 0x000000000000791b */ /* 0x003fe20003800000 */
.L_x_397:
        /* <DEDUP_REMOVED lines=13> */
.L_x_398:
[----:B------:R-:W-:Y:S05]  /*16b90*/  BRA `(.L_x_399) ;  /* 0xffffffa400ac7947 */ /* 0x000fea000383ffff */
.L_x_298:
[----:B------:R-:W-:Y:S02]  /*16ba0*/  IMAD.MOV.U32 R13, RZ, RZ, R5 ;  /* 0x000000ffff0d7224 */ /* 0x000fe400078e0005 */
[----:B------:R-:W-:Y:S02]  /*16bb0*/  IMAD.MOV.U32 R12, RZ, RZ, RZ ;  /* 0x000000ffff0c7224 */ /* 0x000fe400078e00ff */
[----:B------:R-:W-:Y:S02]  /*16bc0*/  IMAD.MOV.U32 R11, RZ, RZ, 0x181f ;  /* 0x0000181fff0b7424 */ /* 0x000fe400078e00ff */
[----:B------:R-:W-:Y:S02]  /*16bd0*/  IMAD.MOV.U32 R15, RZ, RZ, -0x1 ;  /* 0xffffffffff0f7424 */ /* 0x000fe400078e00ff */
[----:B------:R-:W-:Y:S02]  /*16be0*/  IMAD R6, R18, R6, RZ ;  /* 0x0000000612067224 */ /* 0x000fe400078e02ff */
[----:B------:R-:W-:-:S07]  /*16bf0*/  IMAD.IADD R4, R9, 0x1, R4 ;  /* 0x0000000109047824 */ /* 0x000fce00078e0204 */
[----:B-----5:R-:W-:Y:S05]  /*16c00*/  WARPSYNC.COLLECTIVE R15, `(.L_x_400) ;  /* 0x000000000f087348 */ /* 0x020fea0003c00000 */
[----:B------:R0:W1:Y:S02]  /*16c10*/  SHFL.IDX P6, R14, R13, R12, R11 ;  /* 0x0000000c0d0e7389 */ /* 0x00006400000c000b */
[----:B01---5:R-:W-:Y:S01]  /*16c20*/  ENDCOLLECTIVE ;  /* 0x000000000000791b */ /* 0x023fe20003800000 */
.L_x_400:
[C---:B------:R-:W-:Y:S01]  /*16c30*/  VIADD R7, R4.reuse, 0x10 ;  /* 0x0000001004077836 */ /* 0x040fe20000000000 */
[----:B------:R-:W-:Y:S01]  /*16c40*/  ISETP.GE.AND P2, PT, R4, R6, PT ;  /* 0x000000060400720c */ /* 0x000fe20003f46270 */
[----:B------:R-:W-:Y:S02]  /*16c50*/  IMAD.MOV.U32 R13, RZ, RZ, R0 ;  /* 0x000000ffff0d7224 */ /* 0x000fe400078e0000 */
[----:B------:R-:W-:-:S10]  /*16c60*/  IMAD.MOV.U32 R2, RZ, RZ, R14 ;  /* 0x000000ffff027224 */ /* 0x000fd400078e000e */
[----:B------:R-:W-:Y:S05]  /*16c70*/  WARPSYNC.COLLECTIVE R15, `(.L_x_401) ;  /* 0x000000000f087348 */ /* 0x000fea0003c00000 */
[----:B------:R0:W1:Y:S02]  /*16c80*/  SHFL.IDX P6, R14, R13, R12, R11 ;  /* 0x0000000c0d0e7389 */ /* 0x00006400000c000b */
[----:B01----:R-:W-:Y:S01]  /*16c90*/  ENDCOLLECTIVE ;  /* 0x000000000000791b */ /* 0x003fe20003800000 */
.L_x_401:
[----:B------:R-:W-:Y:S02]  /*16ca0*/  IMAD.MOV.U32 R13, RZ, RZ, R5 ;  /* 0x000000ffff0d7224 */ /* 0x000fe400078e0005 */
[----:B------:R-:W-:Y:S01]  /*16cb0*/  IMAD.MOV.U32 R12, RZ, RZ, 0x1 ;  /* 0x00000001ff0c7424 */ /* 0x000fe200078e00ff */
[----:B------:R-:W-:-:S05]  /*16cc0*/  @!P2 IADD3 R14, P3, R32, R14, RZ ;  /* 0x0000000e200ea210 */ /* 0x000fca0007f7e0ff */
[----:B------:R-:W-:Y:S02]  /*16cd0*/  @!P2 IMAD.X R3, RZ, RZ, R2, P3 ;  /* 0x000000ffff03a224 */ /* 0x000fe400018e0602 */
[----:B------:R-:W-:-:S07]  /*16ce0*/  @!P2 IMAD.MOV.U32 R2, RZ, RZ, R14 ;  /* 0x000000ffff02a224 */ /* 0x000fce00078e000e */
[----:B------:R-:W-:Y:S05]  /*16cf0*/  WARPSYNC.COLLECTIVE R15, `(.L_x_402) ;  /* 0x000000000f087348 */ /* 0x000fea0003c00000 */
[----:B------:R0:W1:Y:S02]  /*16d00*/  SHFL.IDX P6, R14, R13, R12, R11 ;  /* 0x0000000c0d0e7389 */ /* 0x00006400000c000b */
[----:B01----:R-:W-:Y:S01]  /*16d10*/  ENDCOLLECTIVE ;  /* 0x000000000000791b */ /* 0x003fe20003800000 */
.L_x_402:
[----:B------:R-:W-:Y:S01]  /*16d20*/  @!PT LDS RZ, [RZ] ;  /* 0x00000000fffff984 */ /* 0x000fe20000000800 */
[----:B------:R-:W-:Y:S01]  /*16d30*/  @!PT LDS RZ, [RZ] ;  /* 0x00000000fffff984 */ /* 0x000fe20000000800 */
[----:B------:R-:W-:Y:S01]  /*16d40*/  @!PT LDS RZ, [RZ] ;  /* 0x00000000fffff984 */ /* 0x000fe20000000800 */
[----:B------:R-:W-:Y:S04]  /*16d50*/  @!P2 LDGSTS.E.BYPASS.LTC128B.128 [R8+0x20400], desc[UR52][R2.64], !P0 ;  /* 0x204000000208afae */ /* 0x000fe8000c101d74 */
[----:B------:R0:W-:Y:S01]  /*16d60*/  @!P2 LDGSTS.E.BYPASS.LTC128B.128 [R8+0x24400], desc[UR52][R2.64+0x80], !P1 ;  /* 0x244000800208afae */ /* 0x0001e2000c901d74 */
[----:B------:R-:W-:Y:S01]  /*16d70*/  ISETP.GE.AND P2, PT, R7, R6, PT ;  /* 0x000000060700720c */ /* 0x000fe20003f46270 */
[----:B------:R-:W-:Y:S02]  /*16d80*/  IMAD.MOV.U32 R13, RZ, RZ, R0 ;  /* 0x000000ffff0d7224 */ /* 0x000fe400078e0000 */
[----:B0-----:R-:W-:-:S10]  /*16d90*/  IMAD.MOV.U32 R2, RZ, RZ, R14 ;  /* 0x000000ffff027224 */ /* 0x001fd400078e000e */
[----:B------:R-:W-:Y:S05]  /*16da0*/  WARPSYNC.COLLECTIVE R15, `(.L_x_403) ;  /* 0x000000000f087348 */ /* 0x000fea0003c00000 */
[----:B------:R0:W1:Y:S02]  /*16db0*/  SHFL.IDX P6, R14, R13, R12, R11 ;  /* 0x0000000c0d0e7389 */ /* 0x00006400000c000b */
[----:B01----:R-:W-:Y:S01]  /*16dc0*/  ENDCOLLECTIVE ;  /* 0x000000000000791b */ /* 0x003fe20003800000 */
.L_x_403:
        /* <DEDUP_REMOVED lines=8> */
.L_x_404:
[----:B------:R-:W-:Y:S02]  /*16e50*/  @!P2 IMAD.MOV.U32 R3, RZ, RZ, R7 ;  /* 0x000000ffff03a224 */ /* 0x000fe400078e0007 */
[----:B------:R-:W-:-:S03]  /*16e60*/  VIADD R7, R4, 0x20 ;  /* 0x0000002004077836 */ /* 0x000fc60000000000 */
        /* <DEDUP_REMOVED lines=11> */
.L_x_405:
        /* <DEDUP_REMOVED lines=8> */
.L_x_406:
        /* <DEDUP_REMOVED lines=13> */
.L_x_407:
        /* <DEDUP_REMOVED lines=8> */
.L_x_408:
        /* <DEDUP_REMOVED lines=13> */
.L_x_409:
        /* <DEDUP_REMOVED lines=8> */
.L_x_410:
        /* <DEDUP_REMOVED lines=13> */
.L_x_411:
        /* <DEDUP_REMOVED lines=8> */
.L_x_412:
        /* <DEDUP_REMOVED lines=13> */
.L_x_413:
        /* <DEDUP_REMOVED lines=8> */
.L_x_414:
[----:B------:R-:W-:-:S05]  /*174e0*/  @!P2 IMAD.MOV.U32 R3, RZ, RZ, R7 ;  /* 0x000000ffff03a224 */ /* 0x000fca00078e0007 */
[----:B------:R-:W-:Y:S01]  /*174f0*/  @!PT LDS RZ, [RZ] ;  /* 0x00000000fffff984 */ /* 0x000fe20000000800 */
[----:B------:R-:W-:Y:S01]  /*17500*/  @!PT LDS RZ, [RZ] ;  /* 0x00000000fffff984 */ /* 0x000fe20000000800 */
[----:B------:R-:W-:Y:S01]  /*17510*/  @!PT LDS RZ, [RZ] ;  /* 0x00000000fffff984 */ /* 0x000fe20000000800 */
[----:B------:R0:W-:Y:S04]  /*17520*/  @!P2 LDGSTS.E.BYPASS.LTC128B.128 [R8+0x23400], desc[UR52][R2.64], !P0 ;  /* 0x234000000208afae */ /* 0x0001e8000c101d74 */
[----:B------:R0:W-:Y:S01]  /*17530*/  @!P2 LDGSTS.E.BYPASS.LTC128B.128 [R8+0x27400], desc[UR52][R2.64+0x80], !P1 ;  /* 0x274000800208afae */ /* 0x0001e2000c901d74 */
[----:B------:R-:W-:Y:S02]  /*17540*/  IMAD.MOV.U32 R13, RZ, RZ, R0 ;  /* 0x000000ffff0d7224 */ /* 0x000fe400078e0000 */
[----:B------:R-:W-:-:S07]  /*17550*/  IMAD.MOV.U32 R5, RZ, RZ, R14 ;  /* 0x000000ffff057224 */ /* 0x000fce00078e000e */
[----:B0-----:R-:W-:Y:S05]  /*17560*/  WARPSYNC.COLLECTIVE R15, `(.L_x_415) ;  /* 0x000000000f087348 */ /* 0x001fea0003c00000 */
[----:B------:R1:W2:Y:S02]  /*17570*/  SHFL.IDX P6, R14, R13, R12, R11 ;  /* 0x0000000c0d0e7389 */ /* 0x0002a400000c000b */
[----:B012---:R-:W-:Y:S01]  /*17580*/  ENDCOLLECTIVE ;  /* 0x000000000000791b */ /* 0x007fe20003800000 */
.L_x_415:
[----:B------:R-:W-:Y:S05]  /*17590*/  BRA `(.L_x_416) ;  /* 0xffffffa800047947 */ /* 0x000fea000383ffff */
.L_x_303:
[----:B0-----:R0:W1:Y:S02]  /*175a0*/  SYNCS.PHASECHK.TRANS64.TRYWAIT P1, [R16+URZ+0x38820], R3 ;  /* 0x03882003100075a7 */ /* 0x001064000802017f */
[----:B-1----:R-:W-:Y:S05]  /*175b0*/  @!P1 NANOSLEEP.SYNCS 0x989680 ;  /* 0x009896800000995d */ /* 0x002fea0003900000 */
[----:B------:R-:W1:Y:S02]  /*175c0*/  @!P1 SYNCS.PHASECHK.TRANS64 P1, [R16+URZ+0x38820], R3 ;  /* 0x03882003100095a7 */ /* 0x000e64000802007f */
[----:B-1----:R-:W-:Y:S05]  /*175d0*/  @!P1 BRA `(.L_x_303) ;  /* 0xfffffffc00f09947 */ /* 0x002fea000383ffff */
[----:B------:R-:W-:Y:S05]  /*175e0*/  BRA `(.L_x_417) ;  /* 0xffffffa800787947 */ /* 0x000fea000383ffff */
.L_x_307:
[----:B0-----:R0:W1:Y:S02]  /*175f0*/  SYNCS.PHASECHK.TRANS64.TRYWAIT P0, [R0+URZ+0x38880], R19 ;  /* 0x03888013000075a7 */ /* 0x001064000800017f */
[----:B-1----:R-:W-:Y:S05]  /*17600*/  @!P0 NANOSLEEP.SYNCS 0x989680 ;  /* 0x009896800000895d */ /* 0x002fea0003900000 */
[----:B------:R-:W1:Y:S02]  /*17610*/  @!P0 SYNCS.PHASECHK.TRANS64 P0, [R0+URZ+0x38880], R19 ;  /* 0x03888013000085a7 */ /* 0x000e64000800007f */
[----:B-1----:R-:W-:Y:S05]  /*17620*/  @!P0 BRA `(.L_x_307) ;  /* 0xfffffffc00f08947 */ /* 0x002fea000383ffff */
[----:B------:R-:W-:Y:S05]  /*17630*/  BRA `(.L_x_418) ;  /* 0xffffffac00307947 */ /* 0x000fea000383ffff */
.L_x_308:
[----:B------:R-:W-:Y:S01]  /*17640*/  BSSY B0, `(.L_x_419) ;  /* 0x0000008000007945 */ /* 0x000fe20003800000 */
[----:B------:R-:W-:Y:S02]  /*17650*/  IMAD.MOV.U32 R13, RZ, RZ, R7 ;  /* 0x000000ffff0d7224 */ /* 0x000fe400078e0007 */
[----:B------:R-:W-:Y:S02]  /*17660*/  IMAD.MOV.U32 R12, RZ, RZ, RZ ;  /* 0x000000ffff0c7224 */ /* 0x000fe400078e00ff */
[----:B------:R-:W-:Y:S02]  /*17670*/  IMAD.MOV.U32 R11, RZ, RZ, 0x181f ;  /* 0x0000181fff0b7424 */ /* 0x000fe400078e00ff */
[----:B------:R-:W-:-:S07]  /*17680*/  IMAD.MOV.U32 R15, RZ, RZ, -0x1 ;  /* 0xffffffffff0f7424 */ /* 0x000fce00078e00ff */
[----:B0-2---:R-:W-:Y:S05]  /*17690*/  WARPSYNC.COLLECTIVE R15, `(.L_x_420) ;  /* 0x000000000f087348 */ /* 0x005fea0003c00000 */
[----:B--2---:R1:W2:Y:S02]  /*176a0*/  SHFL.IDX P6, R14, R13, R12, R11 ;  /* 0x0000000c0d0e7389 */ /* 0x0042a400000c000b */
[----:B012---:R-:W-:Y:S01]  /*176b0*/  ENDCOLLECTIVE ;  /* 0x000000000000791b */ /* 0x007fe20003800000 */
.L_x_420:
[----:B------:R-:W-:Y:S05]  /*176c0*/  BSYNC B0 ;  /* 0x0000000000007941 */ /* 0x000fea0003800000 */
.L_x_419:
[----:B------:R-:W-:Y:S02]  /*176d0*/  IMAD.MOV.U32 R13, RZ, RZ, R8 ;  /* 0x000000ffff0d7224 */ /* 0x000fe400078e0008 */
[----:B------:R-:W-:Y:S02]  /*176e0*/  IMAD.MOV.U32 R12, RZ, RZ, RZ ;  /* 0x000000ffff0c7224 */ /* 0x000fe400078e00ff */
[----:B------:R-:W-:Y:S02]  /*176f0*/  IMAD.MOV.U32 R11, RZ, RZ, 0x181f ;  /* 0x0000181fff0b7424 */ /* 0x000fe400078e00ff */
[----:B------:R-:W-:Y:S02]  /*17700*/  IMAD.MOV.U32 R15, RZ, RZ, -0x1 ;  /* 0xffffffffff0f7424 */ /* 0x000fe400078e00ff */
[----:B------:R-:W-:Y:S02]  /*17710*/  IMAD.MOV.U32 R3, RZ, RZ, R14 ;  /* 0x000000ffff037224 */ /* 0x000fe400078e000e */
[----:B------:R-:W-:-:S07]  /*17720*/  IMAD.IADD R4, R16, 0x1, R4 ;  /* 0x0000000110047824 */ /* 0x000fce00078e0204 */
[----:B------:R-:W-:Y:S05]  /*17730*/  WARPSYNC.COLLECTIVE R15, `(.L_x_421) ;  /* 0x000000000f087348 */ /* 0x000fea0003c00000 */
[----:B------:R0:W1:Y:S02]  /*17740*/  SHFL.IDX P6, R14, R13, R12, R11 ;  /* 0x0000000c0d0e7389 */ /* 0x00006400000c000b */
[----:B01----:R-:W-:Y:S01]  /*17750*/  ENDCOLLECTIVE ;  /* 0x000000000000791b */ /* 0x003fe20003800000 */
.L_x_421:
[----:B------:R-:W-:Y:S02]  /*17760*/  IMAD.MOV.U32 R13, RZ, RZ, R7 ;  /* 0x000000ffff0d7224 */ /* 0x000fe400078e0007 */
[----:B------:R-:W-:Y:S02]  /*17770*/  IMAD.MOV.U32 R12, RZ, RZ, 0x1 ;  /* 0x00000001ff0c7424 */ /* 0x000fe400078e00ff */
[----:B------:R-:W-:-:S07]  /*17780*/  IMAD.MOV.U32 R2, RZ, RZ, R14 ;  /* 0x000000ffff027224 */ /* 0x000fce00078e000e */
[----:B------:R-:W-:Y:S05]  /*17790*/  WARPSYNC.COLLECTIVE R15, `(.L_x_422) ;  /* 0x000000000f087348 */ /* 0x000fea0003c00000 */
[----:B------:R0:W1:Y:S02]  /*177a0*/  SHFL.IDX P6, R14, R13, R12, R11 ;  /* 0x0000000c0d0e7389 */ /* 0x00006400000c000b */
[----:B01----:R-:W-:Y:S01]  /*177b0*/  ENDCOLLECTIVE ;  /* 0x000000000000791b */ /* 0x003fe20003800000 */
.L_x_422:
[----:B------:R-:W-:-:S05]  /*177c0*/  IADD3 R2, P0, R32, R2, RZ ;  /* 0x0000000220027210 */ /* 0x000fca0007f1e0ff */
[----:B------:R-:W-:-:S05]  /*177d0*/  IMAD.X R3, RZ, RZ, R3, P0 ;  /* 0x000000ffff037224 */ /* 0x000fca00000e0603 */
[----:B------:R-:W-:Y:S01]  /*177e0*/  @!PT LDS RZ, [RZ] ;  /* 0x00000000fffff984 */ /* 0x000fe20000000800 */
[----:B------:R-:W-:Y:S01]  /*177f0*/  @!PT LDS RZ, [RZ] ;  /* 0x00000000fffff984 */ /* 0x000fe20000000800 */
[----:B------:R-:W-:Y:S01]  /*17800*/  @!PT LDS RZ, [RZ] ;  /* 0x00000000fffff984 */ /* 0x000fe20000000800 */
[----:B------:R-:W-:Y:S01]  /*17810*/  LDGSTS.E.BYPASS.LTC128B.128 [R4+0x10400], desc[UR52][R2.64], !P3 ;  /* 0x1040000002047fae */ /* 0x000fe2000d901d74 */
[----:B------:R-:W-:-:S03]  /*17820*/  IMAD.MOV.U32 R13, RZ, RZ, R8 ;  /* 0x000000ffff0d7224 */ /* 0x000fc600078e0008 */
[----:B------:R0:W-:Y:S02]  /*17830*/  LDGSTS.E.BYPASS.LTC128B.128 [R4+0x14400], desc[UR52][R2.64+0x80], !P2 ;  /* 0x1440008002047fae */ /* 0x0001e4000d101d74 */
[----:B0-----:R-:W-:-:S07]  /*17840*/  IMAD.MOV.U32 R3, RZ, RZ, R14 ;  /* 0x000000ffff037224 */ /* 0x001fce00078e000e */
[----:B------:R-:W-:Y:S05]  /*17850*/  WARPSYNC.COLLECTIVE R15, `(.L_x_423) ;  /* 0x000000000f087348 */ /* 0x000fea0003c00000 */
[----:B------:R0:W1:Y:S02]  /*17860*/  SHFL.IDX P6, R14, R13, R12, R11 ;  /* 0x0000000c0d0e7389 */ /* 0x00006400000c000b */
[----:B01----:R-:W-:Y:S01]  /*17870*/  ENDCOLLECTIVE ;  /* 0x000000000000791b */ /* 0x003fe20003800000 */
.L_x_423:
[----:B------:R-:W-:Y:S02]  /*17880*/  IMAD.MOV.U32 R13, RZ, RZ, R7 ;  /* 0x000000ffff0d7224 */ /* 0x000fe400078e0007 */
[----:B------:R-:W-:Y:S02]  /*17890*/  IMAD.MOV.U32 R12, RZ, RZ, 0x2 ;  /* 0x00000002ff0c7424 */ /* 0x000fe400078e00ff */
[----:B------:R-:W-:-:S07]  /*178a0*/  IMAD.MOV.U32 R2, RZ, RZ, R14 ;  /* 0x000000ffff027224 */ /* 0x000fce00078e000e */
[----:B------:R-:W-:Y:S05]  /*178b0*/  WARPSYNC.COLLECTIVE R15, `(.L_x_424) ;  /* 0x000000000f087348 */ /* 0x000fea0003c00000 */
[----:B------:R0:W1:Y:S02]  /*178c0*/  SHFL.IDX P6, R14, R13, R12, R11 ;  /* 0x0000000c0d0e7389 */ /* 0x00006400000c000b */
[----:B01----:R-:W-:Y:S01]  /*178d0*/  ENDCOLLECTIVE ;  /* 0x000000000000791b */ /* 0x003fe20003800000 */
.L_x_424:
        /* <DEDUP_REMOVED lines=12> */
.L_x_425:
[----:B------:R-:W-:Y:S02]  /*179a0*/  IMAD.MOV.U32 R13, RZ, RZ, R7 ;  /* 0x000000ffff0d7224 */ /* 0x000fe400078e0007 */
[----:B------:R-:W-:Y:S02]  /*179b0*/  IMAD.MOV.U32 R12, RZ, RZ, 0x3 ;  /* 0x00000003ff0c7424 */ /* 0x000fe400078e00ff */
[----:B------:R-:W-:-:S07]  /*179c0*/  IMAD.MOV.U32 R2, RZ, RZ, R14 ;  /* 0x000000ffff027224 */ /* 0x000fce00078e000e */
[----:B------:R-:W-:Y:S05]  /*179d0*/  WARPSYNC.COLLECTIVE R15, `(.L_x_426) ;  /* 0x000000000f087348 */ /* 0x000fea0003c00000 */
[----:B------:R0:W1:Y:S02]  /*179e0*/  SHFL.IDX P6, R14, R13, R12, R11 ;  /* 0x0000000c0d0e7389 */ /* 0x00006400000c000b */
[----:B01----:R-:W-:Y:S01]  /*179f0*/  ENDCOLLECTIVE ;  /* 0x000000000000791b */ /* 0x003fe20003800000 */
.L_x_426:
        /* <DEDUP_REMOVED lines=12> */
.L_x_427:
[----:B------:R-:W-:Y:S02]  /*17ac0*/  IMAD.MOV.U32 R13, RZ, RZ, R7 ;  /* 0x000000ffff0d7224 */ /* 0x000fe400078e0007 */
[----:B------:R-:W-:Y:S02]  /*17ad0*/  IMAD.MOV.U32 R12, RZ, RZ, 0x4 ;  /* 0x00000004ff0c7424 */ /* 0x000fe400078e00ff */
[----:B------:R-:W-:-:S07]  /*17ae0*/  IMAD.MOV.U32 R2, RZ, RZ, R14 ;  /* 0x000000ffff027224 */ /* 0x000fce00078e000e */
[----:B------:R-:W-:Y:S05]  /*17af0*/  WARPSYNC.COLLECTIVE R15, `(.L_x_428) ;  /* 0x000000000f087348 */ /* 0x000fea0003c00000 */
[----:B------:R0:W1:Y:S02]  /*17b00*/  SHFL.IDX P6, R14, R13, R12, R11 ;  /* 0x0000000c0d0e7389 */ /* 0x00006400000c000b */
[----:B01----:R-:W-:Y:S01]  /*17b10*/  ENDCOLLECTIVE ;  /* 0x000000000000791b */ /* 0x003fe20003800000 */
.L_x_428:
        /* <DEDUP_REMOVED lines=12> */
.L_x_429:
[----:B------:R-:W-:Y:S02]  /*17be0*/  IMAD.MOV.U32 R13, RZ, RZ, R7 ;  /* 0x000000ffff0d7224 */ /* 0x000fe400078e0007 */
[----:B------:R-:W-:Y:S02]  /*17bf0*/  IMAD.MOV.U32 R12, RZ, RZ, 0x5 ;  /* 0x00000005ff0c7424 */ /* 0x000fe400078e00ff */
[----:B------:R-:W-:-:S07]  /*17c00*/  IMAD.MOV.U32 R2, RZ, RZ, R14 ;  /* 0x000000ffff027224 */ /* 0x000fce00078e000e */
[----:B------:R-:W-:Y:S05]  /*17c10*/  WARPSYNC.COLLECTIVE R15, `(.L_x_430) ;  /* 0x000000000f087348 */ /* 0x000fea0003c00000 */
[----:B------:R0:W1:Y:S02]  /*17c20*/  SHFL.IDX P6, R14, R13, R12, R11 ;  /* 0x0000000c0d0e7389 */ /* 0x00006400000c000b */
[----:B01----:R-:W-:Y:S01]  /*17c30*/  ENDCOLLECTIVE ;  /* 0x000000000000791b */ /* 0x003fe20003800000 */
.L_x_430:
        /* <DEDUP_REMOVED lines=12> */
.L_x_431:
[----:B------:R-:W-:Y:S02]  /*17d00*/  IMAD.MOV.U32 R13, RZ, RZ, R7 ;  /* 0x000000ffff0d7224 */ /* 0x000fe400078e0007 */
[----:B------:R-:W-:Y:S02]  /*17d10*/  IMAD.MOV.U32 R12, RZ, RZ, 0x6 ;  /* 0x00000006ff0c7424 */ /* 0x000fe400078e00ff */
[----:B------:R-:W-:-:S07]  /*17d20*/  IMAD.MOV.U32 R2, RZ, RZ, R14 ;  /* 0x000000ffff027224 */ /* 0x000fce00078e000e */
[----:B------:R-:W-:Y:S05]  /*17d30*/  WARPSYNC.COLLECTIVE R15, `(.L_x_432) ;  /* 0x000000000f087348 */ /* 0x000fea0003c00000 */
[----:B------:R0:W1:Y:S02]  /*17d40*/  SHFL.IDX P6, R14, R13, R12, R11 ;  /* 0x0000000c0d0e7389 */ /* 0x00006400000c000b */
[----:B01----:R-:W-:Y:S01]  /*17d50*/  ENDCOLLECTIVE ;  /* 0x000000000000791b */ /* 0x003fe20003800000 */
.L_x_432:
        /* <DEDUP_REMOVED lines=12> */
.L_x_433:
[----:B------:R-:W-:Y:S02]  /*17e20*/  IMAD.MOV.U32 R13, RZ, RZ, R7 ;  /* 0x000000ffff0d7224 */ /* 0x000fe400078e0007 */
[----:B------:R-:W-:Y:S02]  /*17e30*/  IMAD.MOV.U32 R12, RZ, RZ, 0x7 ;  /* 0x00000007ff0c7424 */ /* 0x000fe400078e00ff */
[----:B------:R-:W-:-:S07]  /*17e40*/  IMAD.MOV.U32 R2, RZ, RZ, R14 ;  /* 0x000000ffff027224 */ /* 0x000fce00078e000e */
[----:B------:R-:W-:Y:S05]  /*17e50*/  WARPSYNC.COLLECTIVE R15, `(.L_x_434) ;  /* 0x000000000f087348 */ /* 0x000fea0003c00000 */
[----:B------:R0:W1:Y:S02]  /*17e60*/  SHFL.IDX P6, R14, R13, R12, R11 ;  /* 0x0000000c0d0e7389 */ /* 0x00006400000c000b */
[----:B01----:R-:W-:Y:S01]  /*17e70*/  ENDCOLLECTIVE ;  /* 0x000000000000791b */ /* 0x003fe20003800000 */
.L_x_434:
        /* <DEDUP_REMOVED lines=12> */
.L_x_435:
[----:B------:R-:W-:Y:S01]  /*17f40*/  IMAD.MOV.U32 R2, RZ, RZ, R14 ;  /* 0x000000ffff027224 */ /* 0x000fe200078e000e */
[----:B------:R-:W-:Y:S06]  /*17f50*/  BRA `(.L_x_436) ;  /* 0xffffffa800047947 */ /* 0x000fec000383ffff */
.L_x_313:
[----:B----4-:R4:W0:Y:S02]  /*17f60*/  SYNCS.PHASECHK.TRANS64.TRYWAIT P0, [R0+URZ+0x38840], R19 ;  /* 0x03884013000075a7 */ /* 0x010824000800017f */
[----:B0-----:R-:W-:Y:S05]  /*17f70*/  @!P0 NANOSLEEP.SYNCS 0x989680 ;  /* 0x009896800000895d */ /* 0x001fea0003900000 */
[----:B------:R-:W0:Y:S02]  /*17f80*/  @!P0 SYNCS.PHASECHK.TRANS64 P0, [R0+URZ+0x38840], R19 ;  /* 0x03884013000085a7 */ /* 0x000e24000800007f */
[----:B0-----:R-:W-:Y:S05]  /*17f90*/  @!P0 BRA `(.L_x_313) ;  /* 0xfffffffc00f08947 */ /* 0x001fea000383ffff */
[----:B------:R-:W-:Y:S05]  /*17fa0*/  BRA `(.L_x_437) ;  /* 0xffffffa800587947 */ /* 0x000fea000383ffff */
.L_x_314:
[----:B------:R-:W-:Y:S01]  /*17fb0*/  BSSY B0, `(.L_x_438) ;  /* 0x0000008000007945 */ /* 0x000fe20003800000 */
[----:B------:R-:W-:Y:S02]  /*17fc0*/  IMAD.MOV.U32 R13, RZ, RZ, R5 ;  /* 0x000000ffff0d7224 */ /* 0x000fe400078e0005 */
[----:B------:R-:W-:Y:S02]  /*17fd0*/  IMAD.MOV.U32 R12, RZ, RZ, RZ ;  /* 0x000000ffff0c7224 */ /* 0x000fe400078e00ff */
[----:B------:R-:W-:Y:S02]  /*17fe0*/  IMAD.MOV.U32 R11, RZ, RZ, 0x181f ;  /* 0x0000181fff0b7424 */ /* 0x000fe400078e00ff */
[----:B------:R-:W-:-:S07]  /*17ff0*/  IMAD.MOV.U32 R15, RZ, RZ, -0x1 ;  /* 0xffffffffff0f7424 */ /* 0x000fce00078e00ff */
[----:B0-234-:R-:W-:Y:S05]  /*18000*/  WARPSYNC.COLLECTIVE R15, `(.L_x_439) ;  /* 0x000000000f087348 */ /* 0x01dfea0003c00000 */
[----:B--2---:R1:W2:Y:S02]  /*18010*/  SHFL.IDX P6, R14, R13, R12, R11 ;  /* 0x0000000c0d0e7389 */ /* 0x0042a400000c000b */
[----:B01234-:R-:W-:Y:S01]  /*18020*/  ENDCOLLECTIVE ;  /* 0x000000000000791b */ /* 0x01ffe20003800000 */
.L_x_439:
[----:B------:R-:W-:Y:S05]  /*18030*/  BSYNC B0 ;  /* 0x0000000000007941 */ /* 0x000fea0003800000 */
.L_x_438:
        /* <DEDUP_REMOVED lines=8> */
.L_x_440:
[----:B------:R-:W-:Y:S02]  /*180c0*/  IMAD.MOV.U32 R13, RZ, RZ, R5 ;  /* 0x000000ffff0d7224 */ /* 0x000fe400078e0005 */
[----:B------:R-:W-:Y:S01]  /*180d0*/  IMAD.MOV.U32 R12, RZ, RZ, 0x1 ;  /* 0x00000001ff0c7424 */ /* 0x000fe200078e00ff */
[----:B------:R-:W-:-:S13]  /*180e0*/  IADD3 R2, P0, R32, R14, RZ ;  /* 0x0000000e20027210 */ /* 0x000fda0007f1e0ff */
[----:B------:R-:W-:Y:S05]  /*180f0*/  WARPSYNC.COLLECTIVE R15, `(.L_x_441) ;  /* 0x000000000f087348 */ /* 0x000fea0003c00000 */
[----:B------:R0:W1:Y:S02]  /*18100*/  SHFL.IDX P6, R14, R13, R12, R11 ;  /* 0x0000000c0d0e7389 */ /* 0x00006400000c000b */
[----:B01----:R-:W-:Y:S01]  /*18110*/  ENDCOLLECTIVE ;  /* 0x000000000000791b */ /* 0x003fe20003800000 */
.L_x_441:
[----:B------:R-:W-:-:S05]  /*18120*/  IMAD.X R3, RZ, RZ, R3, P0 ;  /* 0x000000ffff037224 */ /* 0x000fca00000e0603 */
[----:B------:R-:W-:Y:S01]  /*18130*/  @!PT LDS RZ, [RZ] ;  /* 0x00000000fffff984 */ /* 0x000fe20000000800 */
[----:B------:R-:W-:Y:S01]  /*18140*/  @!PT LDS RZ, [RZ] ;  /* 0x00000000fffff984 */ /* 0x000fe20000000800 */
[----:B------:R-:W-:Y:S01]  /*18150*/  @!PT LDS RZ, [RZ] ;  /* 0x00000000fffff984 */ /* 0x000fe20000000800 */
[----:B------:R-:W-:Y:S04]  /*18160*/  LDGSTS.E.BYPASS.LTC128B.128 [R4+0x28400], desc[UR52][R2.64], !P3 ;  /* 0x2840000002047fae */ /* 0x000fe8000d901d74 */
[----:B------:R0:W-:Y:S01]  /*18170*/  LDGSTS.E.BYPASS.LTC128B.128 [R4+0x2c400], desc[UR52][R2.64+0x80], !P2 ;  /* 0x2c40008002047fae */ /* 0x0001e2000d101d74 */
[----:B------:R-:W-:Y:S02]  /*18180*/  IMAD.MOV.U32 R13, RZ, RZ, R6 ;  /* 0x000000ffff0d7224 */ /* 0x000fe400078e0006 */
[----:B0-----:R-:W-:-:S07]  /*18190*/  IMAD.MOV.U32 R3, RZ, RZ, R14 ;  /* 0x000000ffff037224 */ /* 0x001fce00078e000e */
[----:B------:R-:W-:Y:S05]  /*181a0*/  WARPSYNC.COLLECTIVE R15, `(.L_x_442) ;  /* 0x000000000f087348 */ /* 0x000fea0003c00000 */
[----:B------:R0:W1:Y:S02]  /*181b0*/  SHFL.IDX P6, R14, R13, R12, R11 ;  /* 0x0000000c0d0e7389 */ /* 0x00006400000c000b */
[----:B01----:R-:W-:Y:S01]  /*181c0*/  ENDCOLLECTIVE ;  /* 0x000000000000791b */ /* 0x003fe20003800000 */
.L_x_442:
[----:B------:R-:W-:Y:S02]  /*181d0*/  IMAD.MOV.U32 R13, RZ, RZ, R5 ;  /* 0x000000ffff0d7224 */ /* 0x000fe400078e0005 */
[----:B------:R-:W-:Y:S01]  /*181e0*/  IMAD.MOV.U32 R12, RZ, RZ, 0x2 ;  /* 0x00000002ff0c7424 */ /* 0x000fe200078e00ff */
[----:B------:R-:W-:-:S13]  /*181f0*/  IADD3 R2, P0, R32, R14, RZ ;  /* 0x0000000e20027210 */ /* 0x000fda0007f1e0ff */
[----:B------:R-:W-:Y:S05]  /*18200*/  WARPSYNC.COLLECTIVE R15, `(.L_x_443) ;  /* 0x000000000f087348 */ /* 0x000fea0003c00000 */
[----:B------:R0:W1:Y:S02]  /*18210*/  SHFL.IDX P6, R14, R13, R12, R11 ;  /* 0x0000000c0d0e7389 */ /* 0x00006400000c000b */
[----:B01----:R-:W-:Y:S01]  /*18220*/  ENDCOLLECTIVE ;  /* 0x000000000000791b */ /* 0x003fe20003800000 */
.L_x_443:
        /* <DEDUP_REMOVED lines=11> */
.L_x_444:
[----:B------:R-:W-:Y:S02]  /*182e0*/  IMAD.MOV.U32 R13, RZ, RZ, R5 ;  /* 0x000000ffff0d7224 */ /* 0x000fe400078e0005 */
[----:B------:R-:W-:Y:S01]  /*182f0*/  IMAD.MOV.U32 R12, RZ, RZ, 0x3 ;  /* 0x00000003ff0c7424 */ /* 0x000fe200078e00ff */
[----:B------:R-:W-:-:S13]  /*18300*/  IADD3 R2, P0, R32, R14, RZ ;  /* 0x0000000e20027210 */ /* 0x000fda0007f1e0ff */
[----:B------:R-:W-:Y:S05]  /*18310*/  WARPSYNC.COLLECTIVE R15, `(.L_x_445) ;  /* 0x000000000f087348 */ /* 0x000fea0003c00000 */
[----:B------:R0:W1:Y:S02]  /*18320*/  SHFL.IDX P6, R14, R13, R12, R11 ;  /* 0x0000000c0d0e7389 */ /* 0x00006400000c000b */
[----:B01----:R-:W-:Y:S01]  /*18330*/  ENDCOLLECTIVE ;  /* 0x000000000000791b */ /* 0x003fe20003800000 */
.L_x_445:
        /* <DEDUP_REMOVED lines=11> */
.L_x_446:
[----:B------:R-:W-:Y:S02]  /*183f0*/  IMAD.MOV.U32 R13, RZ, RZ, R5 ;  /* 0x000000ffff0d7224 */ /* 0x000fe400078e0005 */
[----:B------:R-:W-:Y:S01]  /*18400*/  IMAD.MOV.U32 R12, RZ, RZ, 0x4 ;  /* 0x00000004ff0c7424 */ /* 0x000fe200078e00ff */
[----:B------:R-:W-:-:S13]  /*18410*/  IADD3 R2, P0, R32, R14, RZ ;  /* 0x0000000e20027210 */ /* 0x000fda0007f1e0ff */
[----:B------:R-:W-:Y:S05]  /*18420*/  WARPSYNC.COLLECTIVE R15, `(.L_x_447) ;  /* 0x000000000f087348 */ /* 0x000fea0003c00000 */
[----:B------:R0:W1:Y:S02]  /*18430*/  SHFL.IDX P6, R14, R13, R12, R11 ;  /* 0x0000000c0d0e7389 */ /* 0x00006400000c000b */
[----:B01----:R-:W-:Y:S01]  /*18440*/  ENDCOLLECTIVE ;  /* 0x000000000000791b */ /* 0x003fe20003800000 */
.L_x_447:
        /* <DEDUP_REMOVED lines=11> */
.L_x_448:
[----:B------:R-:W-:Y:S02]  /*18500*/  IMAD.MOV.U32 R13, RZ, RZ, R5 ;  /* 0x000000ffff0d7224 */ /* 0x000fe400078e0005 */
[----:B------:R-:W-:Y:S01]  /*18510*/  IMAD.MOV.U32 R12, RZ, RZ, 0x5 ;  /* 0x00000005ff0c7424 */ /* 0x000fe200078e00ff */
[----:B------:R-:W-:-:S13]  /*18520*/  IADD3 R2, P0, R32, R14, RZ ;  /* 0x0000000e20027210 */ /* 0x000fda0007f1e0ff */
[----:B------:R-:W-:Y:S05]  /*18530*/  WARPSYNC.COLLECTIVE R15, `(.L_x_449) ;  /* 0x000000000f087348 */ /* 0x000fea0003c00000 */
[----:B------:R0:W1:Y:S02]  /*18540*/  SHFL.IDX P6, R14, R13, R12, R11 ;  /* 0x0000000c0d0e7389 */ /* 0x00006400000c000b */
[----:B01----:R-:W-:Y:S01]  /*18550*/  ENDCOLLECTIVE ;  /* 0x000000000000791b */ /* 0x003fe20003800000 */
.L_x_449:
        /* <DEDUP_REMOVED lines=11> */
.L_x_450:
[----:B------:R-:W-:Y:S02]  /*18610*/  IMAD.MOV.U32 R13, RZ, RZ, R5 ;  /* 0x000000ffff0d7224 */ /* 0x000fe400078e0005 */
[----:B------:R-:W-:Y:S01]  /*18620*/  IMAD.MOV.U32 R12, RZ, RZ, 0x6 ;  /* 0x00000006ff0c7424 */ /* 0x000fe200078e00ff */
[----:B------:R-:W-:-:S13]  /*18630*/  IADD3 R2, P0, R32, R14, RZ ;  /* 0x0000000e20027210 */ /* 0x000fda0007f1e0ff */
[----:B------:R-:W-:Y:S05]  /*18640*/  WARPSYNC.COLLECTIVE R15, `(.L_x_451) ;  /* 0x000000000f087348 */ /* 0x000fea0003c00000 */
[----:B------:R0:W1:Y:S02]  /*18650*/  SHFL.IDX P6, R14, R13, R12, R11 ;  /* 0x0000000c0d0e7389 */ /* 0x00006400000c000b */
[----:B01----:R-:W-:Y:S01]  /*18660*/  ENDCOLLECTIVE ;  /* 0x000000000000791b */ /* 0x003fe20003800000 */
.L_x_451:
        /* <DEDUP_REMOVED lines=11> */
.L_x_452:
[----:B------:R-:W-:Y:S02]  /*18720*/  IMAD.MOV.U32 R13, RZ, RZ, R5 ;  /* 0x000000ffff0d7224 */ /* 0x000fe400078e0005 */
[----:B------:R-:W-:Y:S01]  /*18730*/  IMAD.MOV.U32 R12, RZ, RZ, 0x7 ;  /* 0x00000007ff0c7424 */ /* 0x000fe200078e00ff */
[----:B------:R-:W-:-:S13]  /*18740*/  IADD3 R2, P0, R32, R14, RZ ;  /* 0x0000000e20027210 */ /* 0x000fda0007f1e0ff */
[----:B------:R-:W-:Y:S05]  /*18750*/  WARPSYNC.COLLECTIVE R15, `(.L_x_453) ;  /* 0x000000000f087348 */ /* 0x000fea0003c00000 */
[----:B------:R0:W1:Y:S02]  /*18760*/  SHFL.IDX P6, R14, R13, R12, R11 ;  /* 0x0000000c0d0e7389 */ /* 0x00006400000c000b */
[----:B01----:R-:W-:Y:S01]  /*18770*/  ENDCOLLECTIVE ;  /* 0x000000000000791b */ /* 0x003fe20003800000 */
.L_x_453:
        /* <DEDUP_REMOVED lines=11> */
.L_x_454:
[----:B------:R-:W-:Y:S05]  /*18830*/  BRA `(.L_x_455) ;  /* 0xffffffa400407947 */ /* 0x000fea000383ffff */
.L_x_319:
[----:B0-----:R0:W1:Y:S02]  /*18840*/  SYNCS.PHASECHK.TRANS64.TRYWAIT P2, [R0+URZ+0x38870], R3 ;  /* 0x03887003000075a7 */ /* 0x001064000804017f */
[----:B-1----:R-:W-:Y:S05]  /*18850*/  @!P2 NANOSLEEP.SYNCS 0x989680 ;  /* 0x009896800000a95d */ /* 0x002fea0003900000 */
[----:B------:R-:W1:Y:S02]  /*18860*/  @!P2 SYNCS.PHASECHK.TRANS64 P2, [R0+URZ+0x38870], R3 ;  /* 0x038870030000a5a7 */ /* 0x000e64000804007f */
[----:B-1----:R-:W-:Y:S05]  /*18870*/  @!P2 BRA `(.L_x_319) ;  /* 0xfffffffc00f0a947 */ /* 0x002fea000383ffff */
[----:B------:R-:W-:Y:S05]  /*18880*/  BRA `(.L_x_456) ;  /* 0xffffffa400a87947 */ /* 0x000fea000383ffff */
.L_x_321:
[----:B0-----:R0:W1:Y:S02]  /*18890*/  SYNCS.PHASECHK.TRANS64.TRYWAIT P2, [R0+URZ+0x38860], R3 ;  /* 0x03886003000075a7 */ /* 0x001064000804017f */
[----:B-1----:R-:W-:Y:S05]  /*188a0*/  @!P2 NANOSLEEP.SYNCS 0x989680 ;  /* 0x009896800000a95d */ /* 0x002fea0003900000 */
[----:B------:R-:W1:Y:S02]  /*188b0*/  @!P2 SYNCS.PHASECHK.TRANS64 P2, [R0+URZ+0x38860], R3 ;  /* 0x038860030000a5a7 */ /* 0x000e64000804007f */
[----:B-1----:R-:W-:Y:S05]  /*188c0*/  @!P2 BRA `(.L_x_321) ;  /* 0xfffffffc00f0a947 */ /* 0x002fea000383ffff */
[----:B------:R-:W-:Y:S05]  /*188d0*/  BRA `(.L_x_457) ;  /* 0xffffffa400b87947 */ /* 0x000fea000383ffff */
.L_x_329:
[----:B0-----:R0:W3:Y:S02]  /*188e0*/  SYNCS.PHASECHK.TRANS64.TRYWAIT P1, [R18+URZ+0x38870], R3 ;  /* 0x03887003120075a7 */ /* 0x0010e4000802017f */
[----:B---3--:R-:W-:Y:S05]  /*188f0*/  @!P1 NANOSLEEP.SYNCS 0x989680 ;  /* 0x009896800000995d */ /* 0x008fea0003900000 */
[----:B------:R-:W3:Y:S02]  /*18900*/  @!P1 SYNCS.PHASECHK.TRANS64 P1, [R18+URZ+0x38870], R3 ;  /* 0x03887003120095a7 */ /* 0x000ee4000802007f */
[----:B---3--:R-:W-:Y:S05]  /*18910*/  @!P1 BRA `(.L_x_329) ;  /* 0xfffffffc00f09947 */ /* 0x008fea000383ffff */
[----:B------:R-:W-:Y:S05]  /*18920*/  BRA `(.L_x_458) ;  /* 0xffffffb000147947 */ /* 0x000fea000383ffff */
.L_x_331:
[----:B0-----:R0:W1:Y:S02]  /*18930*/  SYNCS.PHASECHK.TRANS64.TRYWAIT P1, [R18+URZ+0x38860], R3 ;  /* 0x03886003120075a7 */ /* 0x001064000802017f */
[----:B-1----:R-:W-:Y:S05]  /*18940*/  @!P1 NANOSLEEP.SYNCS 0x989680 ;  /* 0x009896800000995d */ /* 0x002fea0003900000 */
[----:B------:R-:W1:Y:S02]  /*18950*/  @!P1 SYNCS.PHASECHK.TRANS64 P1, [R18+URZ+0x38860], R3 ;  /* 0x03886003120095a7 */ /* 0x000e64000802007f */
[----:B-1----:R-:W-:Y:S05]  /*18960*/  @!P1 BRA `(.L_x_331) ;  /* 0xfffffffc00f09947 */ /* 0x002fea000383ffff */
[----:B------:R-:W-:Y:S05]  /*18970*/  BRA `(.L_x_459) ;  /* 0xffffffb000207947 */ /* 0x000fea000383ffff */
.L_x_343:
[----:B0-----:R0:W1:Y:S02]  /*18980*/  SYNCS.PHASECHK.TRANS64.TRYWAIT P0, [R5+URZ+0x38820], R0 ;  /* 0x03882000050075a7 */ /* 0x001064000800017f */
[----:B-1----:R-:W-:Y:S05]  /*18990*/  @!P0 NANOSLEEP.SYNCS 0x989680 ;  /* 0x009896800000895d */ /* 0x002fea0003900000 */
[----:B------:R-:W1:Y:S02]  /*189a0*/  @!P0 SYNCS.PHASECHK.TRANS64 P0, [R5+URZ+0x38820], R0 ;  /* 0x03882000050085a7 */ /* 0x000e64000800007f */
[----:B-1----:R-:W-:Y:S05]  /*189b0*/  @!P0 BRA `(.L_x_343) ;  /* 0xfffffffc00f08947 */ /* 0x002fea000383ffff */
[----:B------:R-:W-:Y:S05]  /*189c0*/  BRA `(.L_x_460) ;  /* 0xffffffc400747947 */ /* 0x000fea000383ffff */
.L_x_344:
[----:B------:R-:W1:Y:S01]  /*189d0*/  S2R R2, SR_TID.X ;  /* 0x0000000000027919 */ /* 0x000e620000002100 */
[----:B------:R-:W-:Y:S01]  /*189e0*/  BSSY B0, `(.L_x_461) ;  /* 0x000000a000007945 */ /* 0x000fe20003800000 */
[----:B------:R-:W-:Y:S02]  /*189f0*/  IMAD.MOV.U32 R12, RZ, RZ, RZ ;  /* 0x000000ffff0c7224 */ /* 0x000fe400078e00ff */
[----:B------:R-:W-:Y:S02]  /*18a00*/  IMAD.MOV.U32 R11, RZ, RZ, 0x1f ;  /* 0x0000001fff0b7424 */ /* 0x000fe400078e00ff */
[----:B------:R-:W-:Y:S01]  /*18a10*/  IMAD.MOV.U32 R15, RZ, RZ, -0x1 ;  /* 0xffffffffff0f7424 */ /* 0x000fe200078e00ff */
[----:B-1----:R-:W-:-:S04]  /*18a20*/  SHF.R.U32.HI R2, RZ, 0x5, R2 ;  /* 0x00000005ff027819 */ /* 0x002fc80000011602 */
[----:B------:R-:W-:-:S05]  /*18a30*/  LOP3.LUT R2, R2, 0x3, RZ, 0xc0, !PT ;  /* 0x0000000302027812 */ /* 0x000fca00078ec0ff */
[----:B------:R-:W-:-:S07]  /*18a40*/  IMAD.MOV.U32 R13, RZ, RZ, R2 ;  /* 0x000000ffff0d7224 */ /* 0x000fce00078e0002 */
[----:B0-----:R-:W-:Y:S05]  /*18a50*/  WARPSYNC.COLLECTIVE R15, `(.L_x_462) ;  /* 0x000000000f087348 */ /* 0x001fea0003c00000 */
[----:B------:R1:W2:Y:S02]  /*18a60*/  SHFL.IDX P6, R14, R13, R12, R11 ;  /* 0x0000000c0d0e7389 */ /* 0x0002a400000c000b */
[----:B012---:R-:W-:Y:S01]  /*18a70*/  ENDCOLLECTIVE ;  /* 0x000000000000791b */ /* 0x007fe20003800000 */
.L_x_462:
[----:B------:R-:W-:Y:S05]  /*18a80*/  BSYNC B0 ;  /* 0x0000000000007941 */ /* 0x000fea0003800000 */
.L_x_461:
[----:B------:R-:W-:Y:S05]  /*18a90*/  BRA `(.L_x_463) ;  /* 0xffffffc4005c7947 */ /* 0x000fea000383ffff */
.L_x_347:
[----:B------:R-:W-:Y:S01]  /*18aa0*/  BSSY B1, `(.L_x_464) ;  /* 0x0000006000017945 */ /* 0x000fe20003800000 */
[----:B------:R-:W-:-:S07]  /*18ab0*/  IMAD.MOV.U32 R15, RZ, RZ, -0x1 ;  /* 0xffffffffff0f7424 */ /* 0x000fce00078e00ff */
[----:B0-----:R-:W-:Y:S05]  /*18ac0*/  WARPSYNC.COLLECTIVE R15, `(.L_x_465) ;  /* 0x000000000f0c7348 */ /* 0x001fea0003c00000 */
[----:B------:R-:W-:Y:S02]  /*18ad0*/  ELECT P6, UR62, PT ;  /* 0x00000000003e782f */ /* 0x000fe400038c0000 */
[----:B------:R-:W-:Y:S01]  /*18ae0*/  MOV R14, UR62 ;  /* 0x0000003e000e7c02 */ /* 0x000fe20008000f00 */
[----:B0-----:R-:W-:Y:S10]  /*18af0*/  ENDCOLLECTIVE ;  /* 0x000000000000791b */ /* 0x001ff40003800000 */
.L_x_465:
[----:B------:R-:W-:Y:S05]  /*18b00*/  BSYNC B1 ;  /* 0x0000000000017941 */ /* 0x000fea0003800000 */
.L_x_464:
[----:B------:R-:W-:Y:S05]  /*18b10*/  BRA `(.L_x_466) ;  /* 0xffffffc400547947 */ /* 0x000fea000383ffff */
.L_x_349:
[----:B0-----:R0:W1:Y:S02]  /*18b20*/  SYNCS.PHASECHK.TRANS64.TRYWAIT P1, [R3+URZ+0x38840], R2 ;  /* 0x03884002030075a7 */ /* 0x001064000802017f */
[----:B-1----:R-:W-:Y:S05]  /*18b30*/  @!P1 NANOSLEEP.SYNCS 0x989680 ;  /* 0x009896800000995d */ /* 0x002fea0003900000 */
[----:B------:R-:W1:Y:S02]  /*18b40*/  @!P1 SYNCS.PHASECHK.TRANS64 P1, [R3+URZ+0x38840], R2 ;  /* 0x03884002030095a7 */ /* 0x000e64000802007f */
[----:B-1----:R-:W-:Y:S05]  /*18b50*/  @!P1 BRA `(.L_x_349) ;  /* 0xfffffffc00f09947 */ /* 0x002fea000383ffff */
[----:B------:R-:W-:Y:S05]  /*18b60*/  BRA `(.L_x_467) ;  /* 0xffffffc400747947 */ /* 0x000fea000383ffff */
.L_x_351:
[----:B-1----:R1:W2:Y:S02]  /*18b70*/  SYNCS.PHASECHK.TRANS64.TRYWAIT P1, [R29+URZ+0x38840], R0 ;  /* 0x038840001d0075a7 */ /* 0x0022a4000802017f */
[----:B--2---:R-:W-:Y:S05]  /*18b80*/  @!P1 NANOSLEEP.SYNCS 0x989680 ;  /* 0x009896800000995d */ /* 0x004fea0003900000 */
[----:B------:R-:W2:Y:S02]  /*18b90*/  @!P1 SYNCS.PHASECHK.TRANS64 P1, [R29+URZ+0x38840], R0 ;  /* 0x038840001d0095a7 */ /* 0x000ea4000802007f */
[----:B--2---:R-:W-:Y:S05]  /*18ba0*/  @!P1 BRA `(.L_x_351) ;  /* 0xfffffffc00f09947 */ /* 0x004fea000383ffff */
[----:B------:R-:W-:Y:S05]  /*18bb0*/  BRA `(.L_x_468) ;  /* 0xffffffc400807947 */ /* 0x000fea000383ffff */
.L_x_353:
[----:B--2---:R2:W3:Y:S02]  /*18bc0*/  SYNCS.PHASECHK.TRANS64.TRYWAIT P1, [R3+URZ+0x38860], R2 ;  /* 0x03886002030075a7 */ /* 0x0044e4000802017f */
[----:B---3--:R-:W-:Y:S05]  /*18bd0*/  @!P1 NANOSLEEP.SYNCS 0x989680 ;  /* 0x009896800000995d */ /* 0x008fea0003900000 */
[----:B------:R-:W3:Y:S02]  /*18be0*/  @!P1 SYNCS.PHASECHK.TRANS64 P1, [R3+URZ+0x38860], R2 ;  /* 0x03886002030095a7 */ /* 0x000ee4000802007f */
[----:B---3--:R-:W-:Y:S05]  /*18bf0*/  @!P1 BRA `(.L_x_353) ;  /* 0xfffffffc00f09947 */ /* 0x008fea000383ffff */
[----:B------:R-:W-:Y:S05]  /*18c00*/  BRA `(.L_x_469) ;  /* 0xffffffc4007c7947 */ /* 0x000fea000383ffff */
.L_x_355:
[----:B---3--:R3:W4:Y:S02]  /*18c10*/  SYNCS.PHASECHK.TRANS64.TRYWAIT P1, [R29+URZ+0x38860], R0 ;  /* 0x038860001d0075a7 */ /* 0x008724000802017f */
[----:B----4-:R-:W-:Y:S05]  /*18c20*/  @!P1 NANOSLEEP.SYNCS 0x989680 ;  /* 0x009896800000995d */ /* 0x010fea0003900000 */
[----:B------:R-:W4:Y:S02]  /*18c30*/  @!P1 SYNCS.PHASECHK.TRANS64 P1, [R29+URZ+0x38860], R0 ;  /* 0x038860001d0095a7 */ /* 0x000f24000802007f */
[----:B----4-:R-:W-:Y:S05]  /*18c40*/  @!P1 BRA `(.L_x_355) ;  /* 0xfffffffc00f09947 */ /* 0x010fea000383ffff */
[----:B------:R-:W-:Y:S05]  /*18c50*/  BRA `(.L_x_470) ;  /* 0xffffffc400787947 */ /* 0x000fea000383ffff */
.L_x_357:
[----:B----4-:R4:W0:Y:S02]  /*18c60*/  SYNCS.PHASECHK.TRANS64.TRYWAIT P1, [R3+URZ+0x38880], R2 ;  /* 0x03888002030075a7 */ /* 0x010824000802017f */
[----:B0-----:R-:W-:Y:S05]  /*18c70*/  @!P1 NANOSLEEP.SYNCS 0x989680 ;  /* 0x009896800000995d */ /* 0x001fea0003900000 */
[----:B------:R-:W0:Y:S02]  /*18c80*/  @!P1 SYNCS.PHASECHK.TRANS64 P1, [R3+URZ+0x38880], R2 ;  /* 0x03888002030095a7 */ /* 0x000e24000802007f */
[----:B0-----:R-:W-:Y:S05]  /*18c90*/  @!P1 BRA `(.L_x_357) ;  /* 0xfffffffc00f09947 */ /* 0x001fea000383ffff */
[----:B------:R-:W-:Y:S05]  /*18ca0*/  BRA `(.L_x_471) ;  /* 0xffffffc400747947 */ /* 0x000fea000383ffff */
.L_x_472:
        /* <DEDUP_REMOVED lines=13> */
.L_x_3853:


//--------------------- .text._ZN7cutlass13device_kernelIN5flash11enable_sm90INS1_16FlashAttnFwdSm90INS1_25CollectiveMainloopFwdSm90ILi2EN4cute5tupleIJNS5_1CILi1EEES8_S8_EEENS6_IJNS7_ILi128EEESA_NS7_ILi256EEEEEELi256ENS_12float_e4m3_tEfNS_4arch4Sm90ELb0ELb0ELb1ELb1ELb1ELb1ELb0ELb1ELb0ELb1ELb1ELb0EEENS1_21CollectiveEpilogueFwdINS6_IJSA_SB_SA_EEES9_NS_10bfloat16_tESF_Li256ELb1ELb1ELb1ELb1EEENS1_36VarlenDynamicPersistentTileSchedulerILi128ELi128ELi256ELi128ELb1ELb1ELb1ELb0ELb1ELb1EEEEEEEEEvNT_6ParamsE --------------------------
	.section	.text._ZN7cutlass13device_kernelIN5flash11enable_sm90INS1_16FlashAttnFwdSm90INS1_25CollectiveMainloopFwdSm90ILi2EN4cute5tupleIJNS5_1CILi1EEES8_S8_EEENS6_IJNS7_ILi128EEESA_NS7_ILi256EEEEEELi256ENS_12float_e4m3_tEfNS_4arch4Sm90ELb0ELb0ELb1ELb1ELb1ELb1ELb0ELb1ELb0ELb1ELb1ELb0EEENS1_21CollectiveEpilogueFwdINS6_IJSA_SB_SA_EEES9_NS_10bfloat16_tESF_Li256ELb1ELb1ELb1ELb1EEENS1_36VarlenDynamicPersistentTileSchedulerILi128ELi128ELi256ELi128ELb1ELb1ELb1ELb0ELb1ELb1EEEEEEEEEvNT_6ParamsE,"ax",@progbits
	.align	128
.text._ZN7cutlass13device_kernelIN5flash11enable_sm90INS1_16FlashAttnFwdSm90INS1_25CollectiveMainloopFwdSm90ILi2EN4cute5tupleIJNS5_1CILi1EEES8_S8_EEENS6_IJNS7_ILi128EEESA_NS7_ILi256EEEEEELi256ENS_12float_e4m3_tEfNS_4arch4Sm90ELb0ELb0ELb1ELb1ELb1ELb1ELb0ELb1ELb0ELb1ELb1ELb0EEENS1_21CollectiveEpilogueFwdINS6_IJSA_SB_SA_EEES9_NS_10bfloat16_tESF_Li256ELb1ELb1ELb1ELb1EEENS1_36VarlenDynamicPersistentTileSchedulerILi128ELi128ELi256ELi128ELb1ELb1ELb1ELb0ELb1ELb1EEEEEEEEEvNT_6ParamsE:
        .type           _ZN7cutlass13device_kernelIN5flash11enable_sm90INS1_16FlashAttnFwdSm90INS1_25CollectiveMainloopFwdSm90ILi2EN4cute5tupleIJNS5_1CILi1EEES8_S8_EEENS6_IJNS7_ILi128EEESA_NS7_ILi256EEEEEELi256ENS_12float_e4m3_tEfNS_4arch4Sm90ELb0ELb0ELb1ELb1ELb1ELb1ELb0ELb1ELb0ELb1ELb1ELb0EEENS1_21CollectiveEpilogueFwdINS6_IJSA_SB_SA_EEES9_NS_10bfloat16_tESF_Li256ELb1ELb1ELb1ELb1EEENS1_36VarlenDynamicPersistentTileSchedulerILi128ELi128ELi256ELi128ELb1ELb1ELb1ELb0ELb1ELb1EEEEEEEEEvNT_6ParamsE,@function
        .size           _ZN7cutlass13device_kernelIN5flash11enable_sm90INS1_16FlashAttnFwdSm90INS1_25CollectiveMainloopFwdSm90ILi2EN4cute5tupleIJNS5_1CILi1EEES8_S8_EEENS6_IJNS7_ILi128EEESA_NS7_ILi256EEEEEELi256ENS_12float_e4m3_tEfNS_4arch4Sm90ELb0ELb0ELb1ELb1ELb1ELb1ELb0ELb1ELb0ELb1ELb1ELb0EEENS1_21CollectiveEpilogueFwdINS6_IJSA_SB_SA_EEES9_NS_10bfloat16_tESF_Li256ELb1ELb1ELb1ELb1EEENS1_36VarlenDynamicPersistentTileSchedulerILi128ELi128ELi256ELi128ELb1ELb1ELb1ELb0ELb1ELb1EEEEEEEEEvNT_6ParamsE,(.L_x_3854 - _ZN7cutlass13device_kernelIN5flash11enable_sm90INS1_16FlashAttnFwdSm90INS1_25CollectiveMainloopFwdSm90ILi2EN4cute5tupleIJNS5_1CILi1EEES8_S8_EEENS6_IJNS7_ILi128EEESA_NS7_ILi256EEEEEELi256ENS_12float_e4m3_tEfNS_4arch4Sm90ELb0ELb0ELb1ELb1ELb1ELb1ELb0ELb1ELb0ELb1ELb1ELb0EEENS1_21CollectiveEpilogueFwdINS6_IJSA_SB_SA_EEES9_NS_10bfloat16_tESF_Li256ELb1ELb1ELb1ELb1EEENS1_36VarlenDynamicPersistentTileSchedulerILi128ELi128ELi256ELi128ELb1ELb1ELb1ELb0ELb1ELb1EEEEEEEEEvNT_6ParamsE)
        .other          _ZN7cutlass13device_kernelIN5flash11enable_sm90INS1_16FlashAttnFwdSm90INS1_25CollectiveMainloopFwdSm90ILi2EN4cute5tupleIJNS5_1CILi1EEES8_S8_EEENS6_IJNS7_ILi128EEESA_NS7_ILi256EEEEEELi256ENS_12float_e4m3_tEfNS_4arch4Sm90ELb0ELb0ELb1ELb1ELb1ELb1ELb0ELb1ELb0ELb1ELb1ELb0EEENS1_21CollectiveEpilogueFwdINS6_IJSA_SB_SA_EEES9_NS_10bfloat16_tESF_Li256ELb1ELb1ELb1ELb1EEENS1_36VarlenDynamicPersistentTileSchedulerILi128ELi128ELi256ELi128ELb1ELb1ELb1ELb0ELb1ELb1EEEEEEEEEvNT_6ParamsE,@"STO_CUDA_ENTRY STV_DEFAULT"
_ZN7cutlass13device_kernelIN5flash11enable_sm90INS1_16FlashAttnFwdSm90INS1_25CollectiveMainloopFwdSm90ILi2EN4cute5tupleIJNS5_1CILi1EEES8_S8_EEENS6_IJNS7_ILi128EEESA_NS7_ILi256EEEEEELi256ENS_12float_e4m3_tEfNS_4arch4Sm90ELb0ELb0ELb1ELb1ELb1ELb1ELb0ELb1ELb0ELb1ELb1ELb0EEENS1_21CollectiveEpilogueFwdINS6_IJSA_SB_SA_EEES9_NS_10bfloat16_tESF_Li256ELb1ELb1ELb1ELb1EEENS1_36VarlenDynamicPersistentTileSchedulerILi128ELi128ELi256ELi128ELb1ELb1ELb1ELb0ELb1ELb1EEEEEEEEEvNT_6ParamsE:
[----:B------:R-:W0:Y:S02]  /*0000*/  LDC R1, c[0x0][0x28] ;  /* 0x00000a00ff017b82 */ /* 0x000e240000000800 */
[----:B0-----:R-:W-:Y:S01]  /*0010*/  VIADD R1, R1, 0xfffffe58 ;  /* 0xfffffe5801017836 */ /* 0x001fe20000000000 */
[----:B------:R-:W0:Y:S01]  /*0020*/  S2R R3, SR_TID.X ;  /* 0x0000000000037919 */ /* 0x000e220000002100 */
[----:B------:R-:W-:Y:S01]  /*0030*/  ELECT P0, URZ, PT ;  /* 0x00000000003f782f */ /* 0x000fe20003800000 */
[----:B------:R-:W-:Y:S01]  /*0040*/  BSSY B0, `(.L_x_473) ;  /* 0x000000e000007945 */ /* 0x000fe20003800000 */
[--C-:B0-----:R-:W-:Y:S02]  /*0050*/  SHF.R.U32.HI R0, RZ, 0x5, R3.reuse ;  /* 0x00000005ff007819 */ /* 0x101fe40000011603 */
[----:B------:R-:W-:-:S03]  /*0060*/  SHF.R.U32.HI R3, RZ, 0x7, R3 ;  /* 0x00000007ff037819 */ /* 0x000fc60000011603 */
[----:B------:R-:W0:Y:S02]  /*0070*/  SHFL.IDX PT, R2, R0, RZ, 0x1f ;  /* 0x00001fff00027589 */ /* 0x000e2400000e0000 */
[----:B0-----:R-:W-:-:S13]  /*0080*/  ISETP.EQ.AND P0, PT, R2, RZ, P0 ;  /* 0x000000ff0200720c */ /* 0x001fda0000702270 */
[----:B------:R-:W-:Y:S05]  /*0090*/  @!P0 BRA `(.L_x_474) ;  /* 0x0000000000208947 */ /* 0x000fea0003800000 */
[----:B------:R-:W-:Y:S02]  /*00a0*/  ULDC.64 UR4, c[0x0][0x198] ;  /* 0x0000660000047ab9 */ /* 0x000fe40000000a00 */
[----:B------:R-:W-:Y:S02]  /*00b0*/  UIADD3 UR6, UP0, UR4, 0x570, URZ ;  /* 0x0000057004067890 */ /* 0x000fe4000ff1e03f */
[----:B------:R-:W-:Y:S02]  /*00c0*/  UIADD3 UR4, UP1, UR4, 0x670, URZ ;  /* 0x0000067004047890 */ /* 0x000fe4000ff3e03f */
[----:B------:R-:W-:Y:S02]  /*00d0*/  UIADD3.X UR7, URZ, UR5, URZ, UP0, !UPT ;  /* 0x000000053f077290 */ /* 0x000fe400087fe43f */
[----:B------:R-:W-:-:S07]  /*00e0*/  UIADD3.X UR5, URZ, UR5, URZ, UP1, !UPT ;  /* 0x000000053f057290 */ /* 0x000fce0008ffe43f */
[----:B------:R0:W-:Y:S02]  /*00f0*/  UTMACCTL.PF [UR6] ;  /* 0x00000000060079b9 */ /* 0x0001e40008040000 */
[----:B------:R0:W-:Y:S02]  /*0100*/  UTMACCTL.PF [UR4] ;  /* 0x00000000040079b9 */ /* 0x0001e40008040000 */
[----:B0-----:R-:W-:Y:S01]  /*0110*/  NOP ;  /* 0x0000000000007918 */ /* 0x001fe20000000000 */
.L_x_474:
[----:B------:R-:W-:Y:S05]  /*0120*/  BSYNC B0 ;  /* 0x0000000000007941 */ /* 0x000fea0003800000 */
.L_x_473:
[----:B------:R-:W-:Y:S01]  /*0130*/  VOTEU.ANY UP0, P0 ;  /* 0x00000000003f7886 */ /* 0x000fe20000000100 */
[----:B------:R-:W0:Y:S01]  /*0140*/  SHFL.IDX PT, R3, R3, RZ, 0x1f ;  /* 0x00001fff03037589 */ /* 0x000e2200000e0000 */
[----:B------:R-:W-:Y:S01]  /*0150*/  UMOV UR4, 0x80 ;  /* 0x0000008000047882 */ /* 0x000fe20000000000 */
[----:B------:R-:W-:Y:S01]  /*0160*/  UMOV UR7, 0x100 ;  /* 0x0000010000077882 */ /* 0x000fe20000000000 */
[----:B------:R-:W-:Y:S01]  /*0170*/  VOTEU.ANY UP1, P0 ;  /* 0x00000000003f7886 */ /* 0x000fe20000020100 */
[----:B------:R-:W1:Y:S01]  /*0180*/  @UP0 S2UR UR8, SR_CgaCtaId ;  /* 0x00000000000809c3 */ /* 0x000e620000008800 */
[----:B------:R-:W2:Y:S01]  /*0190*/  SHFL.IDX PT, R2, R0, RZ, 0x1f ;  /* 0x00001fff00027589 */ /* 0x000ea200000e0000 */
[----:B------:R-:W-:Y:S01]  /*01a0*/  @UP0 UMOV UR6, 0x400 ;  /* 0x0000040000060882 */ /* 0x000fe20000000000 */
[----:B------:R-:W-:-:S04]  /*01b0*/  @UP0 UIADD3 UR4, -UR4, 0x100000, URZ ;  /* 0x0010000004040890 */ /* 0x000fc8000fffe13f */
[----:B------:R-:W-:Y:S02]  /*01c0*/  @UP0 USHF.L.U32 UR5, UR4, 0xb, URZ ;  /* 0x0000000b04050899 */ /* 0x000fe4000800063f */
[----:B------:R-:W-:Y:S01]  /*01d0*/  @UP0 USHF.L.U32 UR4, UR4, 0x1, URZ ;  /* 0x0000000104040899 */ /* 0x000fe2000800063f */
[----:B------:R-:W-:Y:S01]  /*01e0*/  VOTEU.ANY UP2, P0 ;  /* 0x00000000003f7886 */ /* 0x000fe20000040100 */
[----:B0-----:R-:W-:Y:S01]  /*01f0*/  R2UR UR9, R3 ;  /* 0x00000000030972ca */ /* 0x001fe200000e0000 */
[----:B-1----:R-:W-:Y:S01]  /*0200*/  @UP0 ULEA UR8, UR8, UR6, 0x18 ;  /* 0x0000000608080291 */ /* 0x002fe2000f8ec03f */
[----:B--2---:R-:W-:Y:S01]  /*0210*/  ISETP.NE.AND P1, PT, R2, RZ, PT ;  /* 0x000000ff0200720c */ /* 0x004fe20003f25270 */
[----:B------:R-:W-:-:S04]  /*0220*/  @UP0 UIADD3 UR6, -UR7, 0x100000, URZ ;  /* 0x0010000007060890 */ /* 0x000fc8000fffe13f */
[----:B------:R-:W-:Y:S02]  /*0230*/  @UP0 USHF.L.U32 UR7, UR6, 0xb, URZ ;  /* 0x0000000b06070899 */ /* 0x000fe4000800063f */
[----:B------:R-:W-:-:S04]  /*0240*/  @UP0 USHF.L.U32 UR6, UR6, 0x1, URZ ;  /* 0x0000000106060899 */ /* 0x000fc8000800063f */
[----:B------:R-:W-:Y:S01]  /*0250*/  UISETP.NE.AND UP0, UPT, UR9, URZ, UPT ;  /* 0x0000003f0900728c */ /* 0x000fe2000bf05270 */
[----:B------:R-:W0:Y:S02]  /*0260*/  FENCE.VIEW.ASYNC.S ;  /* 0x00000000000073c6 */ /* 0x000e240000000000 */
[----:B0-----:R0:W1:Y:S05]  /*0270*/  @UP1 SYNCS.EXCH.64 URZ, [UR8+0x38800], UR4 ;  /* 0x03880004083f15b2 */ /* 0x00106a0008000100 */
[----:B------:R0:W2:Y:S01]  /*0280*/  @UP2 SYNCS.EXCH.64 URZ, [UR8+0x38820], UR6 ;  /* 0x03882006083f25b2 */ /* 0x0000a20008000100 */
[----:B------:R-:W-:Y:S05]  /*0290*/  @P1 BRA `(.L_x_475) ;  /* 0x0000000000481947 */ /* 0x000fea0003800000 */
[----:B0-----:R-:W0:Y:S01]  /*02a0*/  S2UR UR5, SR_CgaCtaId ;  /* 0x00000000000579c3 */ /* 0x001e220000008800 */
        /* <DEDUP_REMOVED lines=12> */
[----:B0-----:R3:W4:Y:S08]  /*0370*/  SYNCS.EXCH.64 URZ, [UR8+0x38830], UR4 ;  /* 0x03883004083f75b2 */ /* 0x0017300008000100 */
[----:B------:R3:W0:Y:S01]  /*0380*/  SYNCS.EXCH.64 URZ, [UR8+0x38840], UR6 ;  /* 0x03884006083f75b2 */ /* 0x0006220008000100 */
[----:B------:R3:W0:Y:S01]  /*0390*/  SYNCS.EXCH.64 URZ, [UR8+0x38838], UR4 ;  /* 0x03883804083f75b2 */ /* 0x0006220008000100 */
[----:B------:R3:W0:Y:S02]  /*03a0*/  SYNCS.EXCH.64 URZ, [UR8+0x38848], UR6 ;  /* 0x03884806083f75b2 */ /* 0x0006240008000100 */
[----:B---3--:R-:W-:Y:S01]  /*03b0*/  NOP ;  /* 0x0000000000007918 */ /* 0x008fe20000000000 */
.L_x_475:
[----:B------:R-:W3:Y:S01]  /*03c0*/  SHFL.IDX PT, R2, R0, RZ, 0x1f ;  /* 0x00001fff00027589 */ /* 0x000ee200000e0000 */
[----:B------:R-:W-:Y:S01]  /*03d0*/  NOP ;  /* 0x0000000000007918 */ /* 0x000fe20000000000 */
[----:B---3--:R-:W-:-:S13]  /*03e0*/  ISETP.NE.AND P0, PT, R2, RZ, PT ;  /* 0x000000ff0200720c */ /* 0x008fda0003f05270 */
        /* <DEDUP_REMOVED lines=14> */
[----:B0-----:R3:W0:Y:S08]  /*04d0*/  SYNCS.EXCH.64 URZ, [UR8+0x38850], UR4 ;  /* 0x03885004083f75b2 */ /* 0x0016300008000100 */
[----:B------:R3:W0:Y:S01]  /*04e0*/  SYNCS.EXCH.64 URZ, [UR8+0x38860], UR6 ;  /* 0x03886006083f75b2 */ /* 0x0006220008000100 */
[----:B------:R3:W0:Y:S01]  /*04f0*/  SYNCS.EXCH.64 URZ, [UR8+0x38858], UR4 ;  /* 0x03885804083f75b2 */ /* 0x0006220008000100 */
[----:B------:R3:W0:Y:S02]  /*0500*/  SYNCS.EXCH.64 URZ, [UR8+0x38868], UR6 ;  /* 0x03886806083f75b2 */ /* 0x0006240008000100 */
[----:B---3--:R-:W-:Y:S01]  /*0510*/  NOP ;  /* 0x0000000000007918 */ /* 0x008fe20000000000 */
.L_x_476:
[----:B------:R-:W3:Y:S01]  /*0520*/  SHFL.IDX PT, R2, R0, RZ, 0x1f ;  /* 0x00001fff00027589 */ /* 0x000ee200000e0000 */
[----:B------:R-:W-:Y:S01]  /*0530*/  NOP ;  /* 0x0000000000007918 */ /* 0x000fe20000000000 */
[----:B---3--:R-:W-:-:S13]  /*0540*/  ISETP.NE.AND P0, PT, R2, RZ, PT ;  /* 0x000000ff0200720c */ /* 0x008fda0003f05270 */
[----:B------:R-:W-:Y:S05]  /*0550*/  @P0 BRA `(.L_x_477) ;  /* 0x0000000000380947 */ /* 0x000fea0003800000 */
[----:B0-----:R-:W0:Y:S01]  /*0560*/  S2UR UR5, SR_CgaCtaId ;  /* 0x00000000000579c3 */ /* 0x001e220000008800 */
[----:B------:R-:W-:Y:S01]  /*0570*/  UMOV UR4, 0x400 ;  /* 0x0000040000047882 */ /* 0x000fe20000000000 */
[----:B------:R-:W-:Y:S01]  /*0580*/  UMOV UR7, 0x80 ;  /* 0x0000008000077882 */ /* 0x000fe20000000000 */
[----:B------:R-:W-:Y:S01]  /*0590*/  ELECT P0, URZ, PT ;  /* 0x00000000003f782f */ /* 0x000fe20003800000 */
[----:B0-----:R-:W-:Y:S02]  /*05a0*/  ULEA UR6, UR5, UR4, 0x18 ;  /* 0x0000000405067291 */ /* 0x001fe4000f8ec03f */
[----:B------:R-:W-:-:S04]  /*05b0*/  UIADD3 UR4, -UR7, 0x100000, URZ ;  /* 0x0010000007047890 */ /* 0x000fc8000fffe13f */
[----:B------:R-:W-:Y:S02]  /*05c0*/  USHF.L.U32 UR5, UR4, 0xb, URZ ;  /* 0x0000000b04057899 */ /* 0x000fe4000800063f */
[----:B------:R-:W-:Y:S01]  /*05d0*/  USHF.L.U32 UR4, UR4, 0x1, URZ ;  /* 0x0000000104047899 */ /* 0x000fe2000800063f */
[----:B------:R-:W0:Y:S11]  /*05e0*/  FENCE.VIEW.ASYNC.S ;  /* 0x00000000000073c6 */ /* 0x000e360000000000 */
[----:B0-----:R3:W0:Y:S01]  /*05f0*/  SYNCS.EXCH.64 URZ, [UR6+0x38870], UR4 ;  /* 0x03887004063f75b2 */ /* 0x0016220008000100 */
[----:B------:R3:W0:Y:S01]  /*0600*/  SYNCS.EXCH.64 URZ, [UR6+0x38880], UR4 ;  /* 0x03888004063f75b2 */ /* 0x0006220008000100 */
[----:B------:R3:W0:Y:S01]  /*0610*/  SYNCS.EXCH.64 URZ, [UR6+0x38878], UR4 ;  /* 0x03887804063f75b2 */ /* 0x0006220008000100 */
[----:B------:R3:W0:Y:S02]  /*0620*/  SYNCS.EXCH.64 URZ, [UR6+0x38888], UR4 ;  /* 0x03888804063f75b2 */ /* 0x0006240008000100 */
[----:B---3--:R-:W-:Y:S01]  /*0630*/  NOP ;  /* 0x0000000000007918 */ /* 0x008fe20000000000 */
.L_x_477:
        /* <DEDUP_REMOVED lines=22> */
.L_x_478:
[----:B------:R-:W3:Y:S01]  /*07a0*/  SHFL.IDX PT, R3, R0, RZ, 0x1f ;  /* 0x00001fff00037589 */ /* 0x000ee200000e0000 */
[----:B------:R-:W-:Y:S01]  /*07b0*/  NOP ;  /* 0x0000000000007918 */ /* 0x000fe20000000000 */
[----:B------:R-:W0:Y:S01]  /*07c0*/  S2R R2, SR_CgaCtaId ;  /* 0x0000000000027919 */ /* 0x000e220000008800 */
[----:B---3--:R-:W-:-:S13]  /*07d0*/  ISETP.NE.AND P0, PT, R3, RZ, PT ;  /* 0x000000ff0300720c */ /* 0x008fda0003f05270 */
[----:B0-----:R-:W-:Y:S05]  /*07e0*/  @P0 BRA `(.L_x_479) ;  /* 0x0000000000480947 */ /* 0x001fea0003800000 */
[----:B------:R-:W0:Y:S01]  /*07f0*/  S2UR UR5, SR_CgaCtaId ;  /* 0x00000000000579c3 */ /* 0x000e220000008800 */
        /* <DEDUP_REMOVED lines=12> */
[----:B0-----:R0:W3:Y:S08]  /*08c0*/  SYNCS.EXCH.64 URZ, [UR8+0x388b0], UR4 ;  /* 0x0388b004083f75b2 */ /* 0x0010f00008000100 */
[----:B------:R0:W0:Y:S01]  /*08d0*/  SYNCS.EXCH.64 URZ, [UR8+0x388c0], UR6 ;  /* 0x0388c006083f75b2 */ /* 0x0000220008000100 */
[----:B------:R0:W0:Y:S01]  /*08e0*/  SYNCS.EXCH.64 URZ, [UR8+0x388b8], UR4 ;  /* 0x0388b804083f75b2 */ /* 0x0000220008000100 */
[----:B------:R0:W0:Y:S01]  /*08f0*/  SYNCS.EXCH.64 URZ, [UR8+0x388c8], UR6 ;  /* 0x0388c806083f75b2 */ /* 0x0000220008000100 */
[----:B------:R-:W-:Y:S01]  /*0900*/  NOP ;  /* 0x0000000000007918 */ /* 0x000fe20000000000 */
.L_x_479:
[----:B0-----:R-:W-:Y:S01]  /*0910*/  UMOV UR4, 0x1 ;  /* 0x0000000100047882 */ /* 0x001fe20000000000 */
[----:B------:R-:W-:Y:S01]  /*0920*/  PLOP3.LUT P0, PT, PT, PT, UP0, 0x80, 0x0 ;  /* 0x000000000000781c */ /* 0x000fe20003f0f008 */
[----:B------:R-:W-:Y:S01]  /*0930*/  USEL UR4, UR4, 0x2, !UP0 ;  /* 0x0000000204047887 */ /* 0x000fe2000c000000 */
[----:B------:R-:W-:Y:S01]  /*0940*/  NOP ;  /* 0x0000000000007918 */ /* 0x000fe20000000000 */
[----:B------:R-:W-:Y:S01]  /*0950*/  ULDC.64 UR36, c[0x0][0x208] ;  /* 0x0000820000247ab9 */ /* 0x000fe20000000a00 */
[----:B------:R-:W-:Y:S03]  /*0960*/  BSSY B8, `(.L_x_480) ;  /* 0x00029ee000087945 */ /* 0x000fe60003800000 */
[----:B------:R-:W-:-:S05]  /*0970*/  IMAD.U32 R3, RZ, RZ, UR4 ;  /* 0x00000004ff037e24 */ /* 0x000fca000f8e00ff */
[----:B------:R0:W-:Y:S01]  /*0980*/  STL [R1+0x1a4], R3 ;  /* 0x0001a40301007387 */ /* 0x0001e20000100800 */
[----:B-1234-:R-:W-:Y:S06]  /*0990*/  BAR.SYNC.DEFER_BLOCKING 0x0 ;  /* 0x0000000000007b1d */ /* 0x01efec0000010000 */
[----:B------:R-:W-:Y:S05]  /*09a0*/  @!P0 BRA `(.L_x_481) ;  /* 0x0000021800988947 */ /* 0x000fea0003800000 */
.L_x_482:
[----:B------:R-:W-:-:S08]  /*09b0*/  NOP ;  /* 0x0000000000007918 */ /* 0x000fd00000000000 */
[----:B------:R-:W1:Y:S02]  /*09c0*/  USETMAXREG.TRY_ALLOC.CTAPOOL UP0, 0xe8 ;  /* 0x000000e8000079c8 */ /* 0x000e640008000600 */
[----:B-1----:R-:W-:-:S13]  /*09d0*/  PLOP3.LUT P0, PT, PT, PT, UP0, 0x80, 0x0 ;  /* 0x000000000000781c */ /* 0x002fda0003f0f008 */
[----:B------:R-:W-:Y:S05]  /*09e0*/  @!P0 BRA `(.L_x_482) ;  /* 0xfffffffc00f08947 */ /* 0x000fea000383ffff */
[----:B------:R-:W2:Y:S01]  /*09f0*/  LDL.LU R0, [R1] ;  /* 0x0000000001007983 */ /* 0x000ea20000300800 */
[----:B------:R-:W1:Y:S01]  /*0a00*/  S2R R2, SR_TID.X ;  /* 0x0000000000027919 */ /* 0x000e620000002100 */
[----:B------:R-:W3:Y:S01]  /*0a10*/  S2UR UR61, SR_CgaCtaId ;  /* 0x00000000003d79c3 */ /* 0x000ee20000008800 */
[----:B------:R-:W-:Y:S01]  /*0a20*/  UMOV UR4, 0x400 ;  /* 0x0000040000047882 */ /* 0x000fe20000000000 */
[----:B-1----:R-:W-:-:S06]  /*0a30*/  SHF.R.U32.HI R2, RZ, 0x7, R2 ;  /* 0x00000007ff027819 */ /* 0x002fcc0000011602 */
[----:B------:R-:W-:Y:S06]  /*0a40*/  BAR.ARV 0x8, 0x180 ;  /* 0x0206000000007b1d */ /* 0x000fec0000002000 */
[----:B------:R-:W-:-:S13]  /*0a50*/  ISETP.NE.AND P0, PT, R2, 0x1, PT ;  /* 0x000000010200780c */ /* 0x000fda0003f05270 */
[----:B------:R-:W-:Y:S08]  /*0a60*/  @!P0 BAR.ARV 0x9, 0x100 ;  /* 0x0244000000008b1d */ /* 0x000ff00000002000 */
[----:B------:R-:W-:Y:S01]  /*0a70*/  BAR.SYNC.DEFER_BLOCKING 0x5, 0x180 ;  /* 0x0146000000007b1d */ /* 0x000fe20000010000 */
[----:B---3--:R-:W-:-:S06]  /*0a80*/  ULEA UR4, UR61, UR4, 0x18 ;  /* 0x000000043d047291 */ /* 0x008fcc000f8ec03f */
[----:B------:R-:W-:Y:S01]  /*0a90*/  IMAD.U32 R19, RZ, RZ, UR4 ;  /* 0x00000004ff137e24 */ /* 0x000fe2000f8e00ff */
[----:B------:R-:W-:-:S04]  /*0aa0*/  ULDC UR4, c[0x0][0xc3c] ;  /* 0x00030f0000047ab9 */ /* 0x000fc80000000800 */
[----:B------:R-:W1:Y:S01]  /*0ab0*/  LDS.128 R40, [R19+0x388d0] ;  /* 0x0388d00013287984 */ /* 0x000e620000000c00 */
[----:B------:R-:W-:Y:S06]  /*0ac0*/  BAR.ARV 0x4, 0x180 ;  /* 0x0106000000007b1d */ /* 0x000fec0000002000 */
[----:B--2---:R-:W-:-:S04]  /*0ad0*/  LOP3.LUT R0, R0, 0xfffffff7, RZ, 0xc0, !PT ;  /* 0xfffffff700007812 */ /* 0x004fc800078ec0ff */
[----:B------:R-:W-:-:S05]  /*0ae0*/  @P0 LOP3.LUT R0, R0, 0x8, RZ, 0xfc, !PT ;  /* 0x0000000800000812 */ /* 0x000fca00078efcff */
[----:B------:R2:W-:Y:S01]  /*0af0*/  STL [R1], R0 ;  /* 0x0000000001007387 */ /* 0x0005e20000100800 */
[----:B-1----:R-:W-:-:S13]  /*0b00*/  ISETP.GE.AND P0, PT, R43, UR4, PT ;  /* 0x000000042b007c0c */ /* 0x002fda000bf06270 */
[----:B--2---:R-:W-:Y:S05]  /*0b10*/  @P0 BRA `(.L_x_483) ;  /* 0x0000029c00480947 */ /* 0x004fea0003800000 */
[----:B------:R-:W2:Y:S01]  /*0b20*/  LDL R2, [R1+0x1a4] ;  /* 0x0001a40001027983 */ /* 0x000ea20000100800 */
[----:B------:R-:W-:Y:S01]  /*0b30*/  R2UR UR4, R19 ;  /* 0x00000000130472ca */ /* 0x000fe200000e0000 */
[----:B------:R-:W-:Y:S01]  /*0b40*/  IMAD.MOV.U32 R216, RZ, RZ, RZ ;  /* 0x000000ffffd87224 */ /* 0x000fe200078e00ff */
[----:B------:R-:W-:Y:S01]  /*0b50*/  CS2R R222, SRZ ;  /* 0x0000000000de7805 */ /* 0x000fe2000001ff00 */
[----:B------:R-:W1:Y:S01]  /*0b60*/  S2R R0, SR_TID.X ;  /* 0x0000000000007919 */ /* 0x000e620000002100 */
[----:B------:R-:W-:-:S09]  /*0b70*/  IMAD.MOV.U32 R221, RZ, RZ, RZ ;  /* 0x000000ffffdd7224 */ /* 0x000fd200078e00ff */
[----:B------:R-:W-:Y:S01]  /*0b80*/  UIADD3 UR4, UR4, 0x20400, URZ ;  /* 0x0002040004047890 */ /* 0x000fe2000fffe03f */
[----:B-1----:R-:W-:-:S05]  /*0b90*/  VIADD R0, R0, 0xffffff80 ;  /* 0xffffff8000007836 */ /* 0x002fca0000000000 */
[----:B0-----:R-:W-:-:S04]  /*0ba0*/  SHF.R.S32.HI R3, RZ, 0x1f, R0 ;  /* 0x0000001fff037819 */ /* 0x001fc80000011400 */
[CC--:B------:R-:W-:Y:S02]  /*0bb0*/  LEA.HI R219, R3.reuse, R0.reuse, RZ, 0x3 ;  /* 0x0000000003db7211 */ /* 0x0c0fe400078f18ff */
[CC--:B------:R-:W-:Y:S02]  /*0bc0*/  LEA.HI R12, R3.reuse, R0.reuse, RZ, 0x2 ;  /* 0x00000000030c7211 */ /* 0x0c0fe400078f10ff */
[CC--:B------:R-:W-:Y:S02]  /*0bd0*/  LEA.HI R6, R3.reuse, R0.reuse, RZ, 0x5 ;  /* 0x0000000003067211 */ /* 0x0c0fe400078f28ff */
[----:B------:R-:W-:Y:S02]  /*0be0*/  LEA.HI R4, R3, R0, RZ, 0x6 ;  /* 0x0000000003047211 */ /* 0x000fe400078f30ff */
[----:B------:R-:W-:Y:S01]  /*0bf0*/  LOP3.LUT R13, R12, 0xfffffffc, RZ, 0xc0, !PT ;  /* 0xfffffffc0c0d7812 */ /* 0x000fe200078ec0ff */
[----:B------:R-:W-:Y:S01]  /*0c00*/  IMAD.SHL.U32 R6, R6, 0x20, RZ ;  /* 0x0000002006067824 */ /* 0x000fe200078e00ff */
[----:B------:R-:W-:-:S03]  /*0c10*/  SHF.L.U32 R4, R4, 0x4, RZ ;  /* 0x0000000404047819 */ /* 0x000fc600000006ff */
[----:B------:R-:W-:Y:S01]  /*0c20*/  IMAD.IADD R13, R0, 0x1, -R13 ;  /* 0x00000001000d7824 */ /* 0x000fe200078e0a0d */
[----:B------:R-:W-:Y:S02]  /*0c30*/  LOP3.LUT R6, R6, 0xfffffc00, RZ, 0xc0, !PT ;  /* 0xfffffc0006067812 */ /* 0x000fe400078ec0ff */
[----:B--2---:R-:W-:Y:S02]  /*0c40*/  R2UR UR5, R2 ;  /* 0x00000000020572ca */ /* 0x004fe400000e0000 */
[----:B------:R-:W-:-:S04]  /*0c50*/  LEA.HI R2, R3, R0, RZ, 0x7 ;  /* 0x0000000003027211 */ /* 0x000fc800078f38ff */
[----:B------:R-:W-:-:S04]  /*0c60*/  LOP3.LUT R5, R2, 0xffffff80, RZ, 0xc0, !PT ;  /* 0xffffff8002057812 */ /* 0x000fc800078ec0ff */
[----:B------:R-:W-:Y:S02]  /*0c70*/  IADD3 R14, R0, -R5, RZ ;  /* 0x80000005000e7210 */ /* 0x000fe40007ffe0ff */
[----:B------:R-:W-:Y:S01]  /*0c80*/  LEA.HI R5, R3, R0, RZ, 0x4 ;  /* 0x0000000003057211 */ /* 0x000fe200078f20ff */
[----:B------:R-:W-:Y:S01]  /*0c90*/  ULOP3.LUT UR60, UR5, 0x1, URZ, 0xfc, !UPT ;  /* 0x00000001053c7892 */ /* 0x000fe2000f8efc3f */
[----:B------:R-:W-:Y:S01]  /*0ca0*/  SHF.R.S32.HI R8, RZ, 0x1f, R14 ;  /* 0x0000001fff087819 */ /* 0x000fe2000001140e */
[----:B------:R-:W-:Y:S01]  /*0cb0*/  STL [R1+0x108], R14 ;  /* 0x0001080e01007387 */ /* 0x000fe20000100800 */
[----:B------:R-:W-:Y:S02]  /*0cc0*/  LOP3.LUT R7, R5, 0x3fffff0, RZ, 0xc0, !PT ;  /* 0x03fffff005077812 */ /* 0x000fe400078ec0ff */
[----:B------:R-:W-:Y:S02]  /*0cd0*/  LEA.HI R9, R8, R14, RZ, 0x2 ;  /* 0x0000000e08097211 */ /* 0x000fe400078f10ff */
[----:B------:R-:W-:Y:S01]  /*0ce0*/  LOP3.LUT R3, R219, 0xfffffff8, RZ, 0xc0, !PT ;  /* 0xfffffff8db037812 */ /* 0x000fe200078ec0ff */
[----:B------:R-:W-:Y:S01]  /*0cf0*/  IMAD.IADD R7, R0, 0x1, -R7 ;  /* 0x0000000100077824 */ /* 0x000fe200078e0a07 */
[----:B------:R-:W-:-:S02]  /*0d00*/  SHF.R.S32.HI R10, RZ, 0x2, R9 ;  /* 0x00000002ff0a7819 */ /* 0x000fc40000011409 */
[----:B------:R-:W-:Y:S01]  /*0d10*/  SHF.R.S32.HI R11, RZ, 0x1f, R9 ;  /* 0x0000001fff0b7819 */ /* 0x000fe20000011409 */
[----:B------:R-:W-:Y:S01]  /*0d20*/  IMAD.IADD R22, R0, 0x1, -R3 ;  /* 0x0000000100167824 */ /* 0x000fe200078e0a03 */
[----:B------:R-:W-:Y:S02]  /*0d30*/  SHF.R.S32.HI R0, RZ, 0x4, R5 ;  /* 0x00000004ff007819 */ /* 0x000fe40000011405 */
[----:B------:R-:W-:Y:S01]  /*0d40*/  LEA.HI R11, R11, R10, RZ, 0x3 ;  /* 0x0000000a0b0b7211 */ /* 0x000fe200078f18ff */
[C---:B------:R-:W-:Y:S01]  /*0d50*/  IMAD.SHL.U32 R16, R22.reuse, 0x10, RZ ;  /* 0x0000001016107824 */ /* 0x040fe200078e00ff */
[----:B------:R-:W-:Y:S01]  /*0d60*/  SHF.R.S32.HI R3, RZ, 0x7, R2 ;  /* 0x00000007ff037819 */ /* 0x000fe20000011402 */
[----:B------:R-:W-:Y:S01]  /*0d70*/  IMAD.SHL.U32 R22, R22, 0x8, RZ ;  /* 0x0000000816167824 */ /* 0x000fe200078e00ff */
[----:B------:R-:W-:Y:S01]  /*0d80*/  LEA.HI R5, R5, R0, RZ, 0x1 ;  /* 0x0000000005057211 */ /* 0x000fe200078f08ff */
[----:B------:R-:W-:Y:S01]  /*0d90*/  VIADD R18, R16, 0x80 ;  /* 0x0000008010127836 */ /* 0x000fe20000000000 */
[----:B------:R-:W-:Y:S01]  /*0da0*/  LOP3.LUT R11, R11, 0xfffffff8, RZ, 0xc0, !PT ;  /* 0xfffffff80b0b7812 */ /* 0x000fe200078ec0ff */
[----:B------:R-:W-:Y:S01]  /*0db0*/  VIADD R218, R22, 0x40 ;  /* 0x0000004016da7836 */ /* 0x000fe20000000000 */
[----:B------:R-:W-:Y:S01]  /*0dc0*/  LEA.HI R2, R2, R3, RZ, 0x1 ;  /* 0x0000000302027211 */ /* 0x000fe200078f08ff */
[----:B------:R-:W-:Y:S01]  /*0dd0*/  VIADD R20, R22, 0x80 ;  /* 0x0000008016147836 */ /* 0x000fe20000000000 */
[----:B------:R-:W-:Y:S01]  /*0de0*/  LEA.HI R8, R8, R14, RZ, 0x5 ;  /* 0x0000000e08087211 */ /* 0x000fe200078f28ff */
[----:B------:R-:W-:Y:S01]  /*0df0*/  IMAD.IADD R11, R10, 0x1, -R11 ;  /* 0x000000010a0b7824 */ /* 0x000fe200078e0a0b */
[----:B------:R-:W-:-:S02]  /*0e00*/  LOP3.LUT R5, R5, 0x1ffffffe, RZ, 0xc0, !PT ;  /* 0x1ffffffe05057812 */ /* 0x000fc400078ec0ff */
[----:B------:R-:W-:Y:S02]  /*0e10*/  LOP3.LUT R2, R2, 0x3fffffe, RZ, 0xc0, !PT ;  /* 0x03fffffe02027812 */ /* 0x000fe400078ec0ff */
[----:B------:R-:W-:Y:S01]  /*0e20*/  SHF.R.S32.HI R8, RZ, 0x5, R8 ;  /* 0x00000005ff087819 */ /* 0x000fe20000011408 */
[----:B------:R-:W-:Y:S01]  /*0e30*/  IMAD.IADD R5, R0, 0x1, -R5 ;  /* 0x0000000100057824 */ /* 0x000fe200078e0a05 */
[----:B------:R-:W-:Y:S01]  /*0e40*/  LEA R6, R7, R6, 0x6 ;  /* 0x0000000607067211 */ /* 0x000fe200078e30ff */
[----:B------:R-:W-:Y:S01]  /*0e50*/  IMAD.IADD R2, R3, 0x1, -R2 ;  /* 0x0000000103027824 */ /* 0x000fe200078e0a02 */
[----:B------:R-:W-:Y:S01]  /*0e60*/  LEA.HI R7, R13, R13, RZ, 0x1 ;  /* 0x0000000d0d077211 */ /* 0x000fe200078f08ff */
[----:B------:R-:W-:Y:S01]  /*0e70*/  IMAD R11, R8, 0x10, R11 ;  /* 0x00000010080b7824 */ /* 0x000fe200078e020b */
[----:B------:R-:W-:Y:S02]  /*0e80*/  LEA R3, R5, R6, 0x3 ;  /* 0x0000000605037211 */ /* 0x000fe400078e18ff */
[----:B------:R-:W-:Y:S01]  /*0e90*/  LOP3.LUT R0, R7, 0x1ffffffe, RZ, 0xc0, !PT ;  /* 0x1ffffffe07007812 */ /* 0x000fe200078ec0ff */
[----:B------:R-:W-:Y:S01]  /*0ea0*/  IMAD R7, R2, 0x40, R11 ;  /* 0x0000004002077824 */ /* 0x000fe200078e020b */
[----:B------:R-:W-:Y:S01]  /*0eb0*/  LOP3.LUT R10, R4, 0xfffffc00, RZ, 0xc0, !PT ;  /* 0xfffffc00040a7812 */ /* 0x000fe200078ec0ff */
[----:B------:R0:W-:Y:S01]  /*0ec0*/  STL [R1+0x1a0], R3 ;  /* 0x0001a00301007387 */ /* 0x0001e20000100800 */
[----:B------:R-:W-:Y:S01]  /*0ed0*/  SHF.R.S32.HI R219, RZ, 0x3, R219 ;  /* 0x00000003ffdb7819 */ /* 0x000fe200000114db */
[----:B------:R-:W-:Y:S01]  /*0ee0*/  IMAD.IADD R13, R13, 0x1, -R0 ;  /* 0x000000010d0d7824 */ /* 0x000fe200078e0a00 */
[----:B------:R-:W-:Y:S01]  /*0ef0*/  SHF.R.S32.HI R21, RZ, 0x1f, R218 ;  /* 0x0000001fff157819 */ /* 0x000fe200000114da */
[----:B------:R-:W-:Y:S01]  /*0f00*/  IMAD.U32 R0, RZ, RZ, UR4 ;  /* 0x00000004ff007e24 */ /* 0x000fe2000f8e00ff */
[----:B------:R-:W-:Y:S01]  /*0f10*/  STL [R1+0x194], R7 ;  /* 0x0001940701007387 */ /* 0x000fe20000100800 */
[C---:B------:R-:W-:Y:S01]  /*0f20*/  VIADD R15, R219.reuse, 0x20 ;  /* 0x00000020db0f7836 */ /* 0x040fe20000000000 */
[C---:B------:R-:W-:Y:S01]  /*0f30*/  IADD3 R8, R219.reuse, 0x60, RZ ;  /* 0x00000060db087810 */ /* 0x040fe20007ffe0ff */
[----:B------:R-:W-:Y:S01]  /*0f40*/  VIADD R12, R219, 0x40 ;  /* 0x00000040db0c7836 */ /* 0x000fe20000000000 */
[----:B------:R-:W-:Y:S01]  /*0f50*/  STL [R1+0x58], RZ ;  /* 0x000058ff01007387 */ /* 0x000fe20000100800 */
[----:B------:R-:W-:-:S02]  /*0f60*/  LOP3.LUT R9, R9, 0x7ffffffc, RZ, 0xc0, !PT ;  /* 0x7ffffffc09097812 */ /* 0x000fc400078ec0ff */
[----:B------:R-:W-:Y:S01]  /*0f70*/  SHF.R.S32.HI R6, RZ, 0x1f, R8 ;  /* 0x0000001fff067819 */ /* 0x000fe20000011408 */
[----:B------:R-:W-:Y:S01]  /*0f80*/  STL [R1+0x2c], R10 ;  /* 0x00002c0a01007387 */ /* 0x000fe20000100800 */
[----:B------:R-:W-:Y:S01]  /*0f90*/  SHF.R.S32.HI R2, RZ, 0x1f, R15 ;  /* 0x0000001fff027819 */ /* 0x000fe2000001140f */
[----:B0-----:R-:W-:Y:S01]  /*0fa0*/  IMAD.SHL.U32 R3, R12, 0x80, RZ ;  /* 0x000000800c037824 */ /* 0x001fe200078e00ff */
[----:B------:R-:W-:Y:S01]  /*0fb0*/  SHF.R.S32.HI R4, RZ, 0x1f, R12 ;  /* 0x0000001fff047819 */ /* 0x000fe2000001140c */
[----:B------:R0:W-:Y:S01]  /*0fc0*/  STL [R1+0x198], R0 ;  /* 0x0001980001007387 */ /* 0x0001e20000100800 */
[----:B------:R-:W-:Y:S01]  /*0fd0*/  SHF.L.U32 R5, R8, 0x7, RZ ;  /* 0x0000000708057819 */ /* 0x000fe200000006ff */
[----:B------:R-:W-:Y:S01]  /*0fe0*/  IMAD.IADD R9, R14, 0x1, -R9 ;  /* 0x000000010e097824 */ /* 0x000fe200078e0a09 */
[----:B------:R-:W-:Y:S01]  /*0ff0*/  LEA.HI R6, R6, R8, RZ, 0x3 ;  /* 0x0000000806067211 */ /* 0x000fe200078f18ff */
[----:B------:R1:W-:Y:S01]  /*1000*/  STL [R1+0x14], R20 ;  /* 0x0000141401007387 */ /* 0x0003e20000100800 */
[----:B------:R-:W-:-:S02]  /*1010*/  LEA.HI R2, R2, R15, RZ, 0x3 ;  /* 0x0000000f02027211 */ /* 0x000fc400078f18ff */
[----:B------:R-:W-:Y:S01]  /*1020*/  LEA.HI R4, R4, R12, RZ, 0x3 ;  /* 0x0000000c04047211 */ /* 0x000fe200078f18ff */
[----:B------:R-:W-:Y:S01]  /*1030*/  IMAD.SHL.U32 R6, R6, 0x80, RZ ;  /* 0x0000008006067824 */ /* 0x000fe200078e00ff */
[----:B------:R-:W-:Y:S01]  /*1040*/  SHF.L.U32 R2, R2, 0x7, RZ ;  /* 0x0000000702027819 */ /* 0x000fe200000006ff */
[----:B0-----:R-:W-:Y:S01]  /*1050*/  IMAD.SHL.U32 R0, R219, 0x80, RZ ;  /* 0x00000080db007824 */ /* 0x001fe200078e00ff */
[----:B------:R-:W-:Y:S01]  /*1060*/  LOP3.LUT R3, R3, 0x380, RZ, 0xc0, !PT ;  /* 0x0000038003037812 */ /* 0x000fe200078ec0ff */
[----:B------:R-:W-:Y:S01]  /*1070*/  IMAD.SHL.U32 R4, R4, 0x80, RZ ;  /* 0x0000008004047824 */ /* 0x000fe200078e00ff */
[----:B------:R-:W-:Y:S02]  /*1080*/  LOP3.LUT R5, R5, 0x380, RZ, 0xc0, !PT ;  /* 0x0000038005057812 */ /* 0x000fe400078ec0ff */
[----:B------:R-:W-:Y:S01]  /*1090*/  LOP3.LUT R11, R0, 0x380, RZ, 0xc0, !PT ;  /* 0x00000380000b7812 */ /* 0x000fe200078ec0ff */
[----:B------:R-:W-:Y:S01]  /*10a0*/  IMAD.SHL.U32 R0, R15, 0x80, RZ ;  /* 0x000000800f007824 */ /* 0x000fe200078e00ff */
[----:B-1----:R-:W-:Y:S01]  /*10b0*/  SHF.R.S32.HI R20, RZ, 0x1f, R20 ;  /* 0x0000001fff147819 */ /* 0x002fe20000011414 */
[----:B------:R-:W-:Y:S01]  /*10c0*/  VIADD R15, R22, 0xc0 ;  /* 0x000000c0160f7836 */ /* 0x000fe20000000000 */
[----:B------:R-:W-:-:S02]  /*10d0*/  LOP3.LUT R2, R2, 0xfffffc00, RZ, 0xc0, !PT ;  /* 0xfffffc0002027812 */ /* 0x000fc400078ec0ff */
[----:B------:R-:W-:Y:S02]  /*10e0*/  LOP3.LUT R8, R0, 0x380, RZ, 0xc0, !PT ;  /* 0x0000038000087812 */ /* 0x000fe400078ec0ff */
[----:B------:R-:W-:Y:S01]  /*10f0*/  LOP3.LUT R0, R11, 0x70, R16, 0xf8, !PT ;  /* 0x000000700b007812 */ /* 0x000fe200078ef810 */
[----:B------:R0:W-:Y:S01]  /*1100*/  STL [R1+0x1c], R15 ;  /* 0x00001c0f01007387 */ /* 0x0001e20000100800 */
[----:B------:R-:W-:Y:S02]  /*1110*/  SHF.R.U32.HI R11, RZ, 0x3, R11 ;  /* 0x00000003ff0b7819 */ /* 0x000fe4000001160b */
[----:B------:R-:W-:Y:S02]  /*1120*/  LOP3.LUT R4, R4, 0xfffffc00, RZ, 0xc0, !PT ;  /* 0xfffffc0004047812 */ /* 0x000fe400078ec0ff */
[----:B------:R-:W-:Y:S02]  /*1130*/  LOP3.LUT R12, R10, R0, R11, 0xf6, !PT ;  /* 0x000000000a0c7212 */ /* 0x000fe400078ef60b */
[----:B------:R-:W-:-:S02]  /*1140*/  SHF.R.U32.HI R11, RZ, 0x3, R8 ;  /* 0x00000003ff0b7819 */ /* 0x000fc40000011608 */
[--C-:B------:R-:W-:Y:S01]  /*1150*/  LOP3.LUT R0, R8, 0x70, R16.reuse, 0xf8, !PT ;  /* 0x0000007008007812 */ /* 0x100fe200078ef810 */
[----:B------:R1:W-:Y:S01]  /*1160*/  STL [R1+0x38], R12 ;  /* 0x0000380c01007387 */ /* 0x0003e20000100800 */
[----:B0-----:R-:W-:Y:S02]  /*1170*/  SHF.R.S32.HI R15, RZ, 0x1f, R15 ;  /* 0x0000001fff0f7819 */ /* 0x001fe4000001140f */
[----:B------:R-:W-:Y:S01]  /*1180*/  SHF.R.U32.HI R10, RZ, 0x3, R3 ;  /* 0x00000003ff0a7819 */ /* 0x000fe20000011603 */
[----:B------:R-:W-:Y:S01]  /*1190*/  STL [R1+0x44], R21 ;  /* 0x0000441501007387 */ /* 0x000fe20000100800 */
[--C-:B------:R-:W-:Y:S02]  /*11a0*/  LOP3.LUT R3, R3, 0x70, R16.reuse, 0xf8, !PT ;  /* 0x0000007003037812 */ /* 0x100fe400078ef810 */
[----:B------:R-:W-:Y:S01]  /*11b0*/  SHF.R.U32.HI R8, RZ, 0x3, R5 ;  /* 0x00000003ff087819 */ /* 0x000fe20000011605 */
[----:B------:R-:W-:Y:S01]  /*11c0*/  STL [R1+0x60], R20 ;  /* 0x0000601401007387 */ /* 0x000fe20000100800 */
[----:B------:R-:W-:Y:S01]  /*11d0*/  LOP3.LUT R5, R5, 0x70, R16, 0xf8, !PT ;  /* 0x0000007005057812 */ /* 0x000fe200078ef810 */
[----:B-1----:R-:W-:Y:S01]  /*11e0*/  IMAD.IADD R12, R19, 0x1, R12 ;  /* 0x00000001130c7824 */ /* 0x002fe200078e020c */
[----:B------:R-:W-:Y:S01]  /*11f0*/  LOP3.LUT R6, R6, 0xfffffc00, RZ, 0xc0, !PT ;  /* 0xfffffc0006067812 */ /* 0x000fe200078ec0ff */
[----:B------:R-:W-:Y:S01]  /*1200*/  STL [R1+0x5c], R15 ;  /* 0x00005c0f01007387 */ /* 0x000fe20000100800 */
[----:B------:R-:W-:-:S02]  /*1210*/  LOP3.LUT R0, R2, R0, R11, 0xf6, !PT ;  /* 0x0000000002007212 */ /* 0x000fc400078ef60b */
[----:B------:R-:W-:Y:S01]  /*1220*/  SHF.L.U32 R44, R9, 0x1, RZ ;  /* 0x00000001092c7819 */ /* 0x000fe200000006ff */
[----:B------:R0:W-:Y:S01]  /*1230*/  STL [R1+0x28], R2 ;  /* 0x0000280201007387 */ /* 0x0001e20000100800 */
[----:B------:R-:W-:Y:S02]  /*1240*/  SHF.R.S32.HI R23, RZ, 0x1f, R22 ;  /* 0x0000001fff177819 */ /* 0x000fe40000011416 */
[C---:B------:R-:W-:Y:S01]  /*1250*/  IADD3 R39, R44.reuse, 0x10, RZ ;  /* 0x000000102c277810 */ /* 0x040fe20007ffe0ff */
[----:B------:R-:W-:Y:S01]  /*1260*/  STL [R1+0x30], R12 ;  /* 0x0000300c01007387 */ /* 0x000fe20000100800 */
[C---:B------:R-:W-:Y:S01]  /*1270*/  VIADD R40, R44.reuse, 0x8 ;  /* 0x000000082c287836 */ /* 0x040fe20000000000 */
[C---:B------:R-:W-:Y:S01]  /*1280*/  IADD3 R34, R44.reuse, 0x38, RZ ;  /* 0x000000382c227810 */ /* 0x040fe20007ffe0ff */
[C---:B------:R-:W-:Y:S01]  /*1290*/  VIADD R38, R44.reuse, 0x18 ;  /* 0x000000182c267836 */ /* 0x040fe20000000000 */
[----:B------:R1:W-:Y:S01]  /*12a0*/  STL [R1+0x24], R4 ;  /* 0x0000240401007387 */ /* 0x0003e20000100800 */
[----:B------:R-:W-:Y:S01]  /*12b0*/  VIADD R37, R44, 0x20 ;  /* 0x000000202c257836 */ /* 0x000fe20000000000 */
[----:B0-----:R-:W-:Y:S01]  /*12c0*/  LOP3.LUT R2, R4, R3, R10, 0xf6, !PT ;  /* 0x0000000304027212 */ /* 0x001fe200078ef60a */
[C---:B------:R-:W-:Y:S01]  /*12d0*/  IMAD.IADD R3, R19.reuse, 0x1, R0 ;  /* 0x0000000113037824 */ /* 0x040fe200078e0200 */
[----:B------:R0:W-:Y:S01]  /*12e0*/  STL [R1+0x20], R6 ;  /* 0x0000200601007387 */ /* 0x0001e20000100800 */
[C---:B------:R-:W-:Y:S01]  /*12f0*/  VIADD R36, R44.reuse, 0x28 ;  /* 0x000000282c247836 */ /* 0x040fe20000000000 */
[C---:B------:R-:W-:Y:S01]  /*1300*/  IADD3 R29, R44.reuse, 0x60, RZ ;  /* 0x000000602c1d7810 */ /* 0x040fe20007ffe0ff */
[C---:B------:R-:W-:Y:S01]  /*1310*/  IMAD.IADD R2, R19.reuse, 0x1, R2 ;  /* 0x0000000113027824 */ /* 0x040fe200078e0202 */
[----:B------:R-:W-:Y:S01]  /*1320*/  STL [R1+0x190], R3 ;  /* 0x0001900301007387 */ /* 0x000fe20000100800 */
[----:B------:R-:W-:Y:S01]  /*1330*/  VIADD R35, R44, 0x30 ;  /* 0x000000302c237836 */ /* 0x000fe20000000000 */
[----:B-1----:R-:W-:Y:S01]  /*1340*/  LOP3.LUT R4, R6, R5, R8, 0xf6, !PT ;  /* 0x0000000506047212 */ /* 0x002fe200078ef608 */
[C---:B------:R-:W-:Y:S01]  /*1350*/  VIADD R33, R44.reuse, 0x40 ;  /* 0x000000402c217836 */ /* 0x040fe20000000000 */
[----:B------:R-:W-:Y:S01]  /*1360*/  STL [R1+0x68], R44 ;  /* 0x0000682c01007387 */ /* 0x000fe20000100800 */
[C---:B------:R-:W-:Y:S01]  /*1370*/  VIADD R32, R44.reuse, 0x48 ;  /* 0x000000482c207836 */ /* 0x040fe20000000000 */
[C---:B------:R-:W-:Y:S01]  /*1380*/  IADD3 R24, R44.reuse, 0x88, RZ ;  /* 0x000000882c187810 */ /* 0x040fe20007ffe0ff */
[----:B------:R-:W-:Y:S01]  /*1390*/  IMAD.IADD R0, R19, 0x1, R4 ;  /* 0x0000000113007824 */ /* 0x000fe200078e0204 */
[----:B------:R-:W-:Y:S01]  /*13a0*/  STL [R1+0x18c], R2 ;  /* 0x00018c0201007387 */ /* 0x000fe20000100800 */
[C---:B------:R-:W-:Y:S01]  /*13b0*/  VIADD R31, R44.reuse, 0x50 ;  /* 0x000000502c1f7836 */ /* 0x040fe20000000000 */
[C---:B------:R-:W-:Y:S01]  /*13c0*/  IADD3 R12, R44.reuse, 0xb0, RZ ;  /* 0x000000b02c0c7810 */ /* 0x040fe20007ffe0ff */
[C---:B------:R-:W-:Y:S01]  /*13d0*/  VIADD R30, R44.reuse, 0x58 ;  /* 0x000000582c1e7836 */ /* 0x040fe20000000000 */
[----:B------:R-:W-:Y:S01]  /*13e0*/  STL [R1+0x188], R0 ;  /* 0x0001880001007387 */ /* 0x000fe20000100800 */
[C---:B------:R-:W-:Y:S01]  /*13f0*/  VIADD R28, R44.reuse, 0x68 ;  /* 0x000000682c1c7836 */ /* 0x040fe20000000000 */
[C---:B0-----:R-:W-:Y:S01]  /*1400*/  IADD3 R6, R44.reuse, 0xd8, RZ ;  /* 0x000000d82c067810 */ /* 0x041fe20007ffe0ff */
[C---:B------:R-:W-:Y:S01]  /*1410*/  VIADD R27, R44.reuse, 0x70 ;  /* 0x000000702c1b7836 */ /* 0x040fe20000000000 */
[----:B------:R-:W-:Y:S01]  /*1420*/  STL [R1+0x104], R40 ;  /* 0x0001042801007387 */ /* 0x000fe20000100800 */
[C---:B------:R-:W-:Y:S01]  /*1430*/  VIADD R26, R44.reuse, 0x78 ;  /* 0x000000782c1a7836 */ /* 0x040fe20000000000 */
[----:B------:R-:W-:Y:S01]  /*1440*/  SHF.R.S32.HI R4, RZ, 0x1f, R40 ;  /* 0x0000001fff047819 */ /* 0x000fe20000011428 */
[C---:B------:R-:W-:Y:S01]  /*1450*/  VIADD R25, R44.reuse, 0x80 ;  /* 0x000000802c197836 */ /* 0x040fe20000000000 */
[----:B------:R0:W-:Y:S01]  /*1460*/  STL [R1+0x100], R39 ;  /* 0x0001002701007387 */ /* 0x0001e20000100800 */
[C---:B------:R-:W-:Y:S01]  /*1470*/  VIADD R21, R44.reuse, 0x90 ;  /* 0x000000902c157836 */ /* 0x040fe20000000000 */
[----:B------:R-:W-:Y:S01]  /*1480*/  SHF.R.S32.HI R17, RZ, 0x1f, R16 ;  /* 0x0000001fff117819 */ /* 0x000fe20000011410 */
[C---:B------:R-:W-:Y:S01]  /*1490*/  VIADD R20, R44.reuse, 0x98 ;  /* 0x000000982c147836 */ /* 0x040fe20000000000 */
[----:B------:R-:W-:Y:S01]  /*14a0*/  STL [R1+0xfc], R38 ;  /* 0x0000fc2601007387 */ /* 0x000fe20000100800 */
[C---:B------:R-:W-:Y:S01]  /*14b0*/  VIADD R15, R44.reuse, 0xa0 ;  /* 0x000000a02c0f7836 */ /* 0x040fe20000000000 */
[----:B------:R-:W-:Y:S01]  /*14c0*/  SHF.R.S32.HI R217, RZ, 0x1f, R18 ;  /* 0x0000001fffd97819 */ /* 0x000fe20000011412 */
[C---:B------:R-:W-:Y:S01]  /*14d0*/  VIADD R14, R44.reuse, 0xa8 ;  /* 0x000000a82c0e7836 */ /* 0x040fe20000000000 */
[----:B------:R1:W-:Y:S01]  /*14e0*/  STL [R1+0xf8], R37 ;  /* 0x0000f82501007387 */ /* 0x0003e20000100800 */
[C---:B------:R-:W-:Y:S01]  /*14f0*/  VIADD R11, R44.reuse, 0xb8 ;  /* 0x000000b82c0b7836 */ /* 0x040fe20000000000 */
[----:B0-----:R-:W-:Y:S01]  /*1500*/  SHF.R.S32.HI R39, RZ, 0x1f, R39 ;  /* 0x0000001fff277819 */ /* 0x001fe20000011427 */
[C---:B------:R-:W-:Y:S01]  /*1510*/  VIADD R10, R44.reuse, 0xc0 ;  /* 0x000000c02c0a7836 */ /* 0x040fe20000000000 */
[----:B------:R-:W-:Y:S01]  /*1520*/  STL [R1+0xf4], R36 ;  /* 0x0000f42401007387 */ /* 0x000fe20000100800 */
[----:B------:R-:W-:-:S02]  /*1530*/  VIADD R9, R44, 0xc8 ;  /* 0x000000c82c097836 */ /* 0x000fc40000000000 */
[C---:B------:R-:W-:Y:S01]  /*1540*/  VIADD R8, R44.reuse, 0xd0 ;  /* 0x000000d02c087836 */ /* 0x040fe20000000000 */
[----:B------:R0:W-:Y:S01]  /*1550*/  STL [R1+0xf0], R35 ;  /* 0x0000f02301007387 */ /* 0x0001e20000100800 */
[C---:B------:R-:W-:Y:S01]  /*1560*/  VIADD R5, R44.reuse, 0xe0 ;  /* 0x000000e02c057836 */ /* 0x040fe20000000000 */
[----:B-1----:R-:W-:Y:S01]  /*1570*/  SHF.R.S32.HI R37, RZ, 0x1f, R37 ;  /* 0x0000001fff257819 */ /* 0x002fe20000011425 */
[C---:B------:R-:W-:Y:S01]  /*1580*/  VIADD R3, R44.reuse, 0xe8 ;  /* 0x000000e82c037836 */ /* 0x040fe20000000000 */
[----:B------:R1:W-:Y:S01]  /*1590*/  STL [R1+0xec], R34 ;  /* 0x0000ec2201007387 */ /* 0x0003e20000100800 */
[C---:B------:R-:W-:Y:S02]  /*15a0*/  VIADD R2, R44.reuse, 0xf0 ;  /* 0x000000f02c027836 */ /* 0x040fe40000000000 */
[----:B------:R-:W-:Y:S01]  /*15b0*/  VIADD R0, R44, 0xf8 ;  /* 0x000000f82c007836 */ /* 0x000fe20000000000 */
[----:B------:R-:W-:Y:S01]  /*15c0*/  STL [R1+0xe8], R33 ;  /* 0x0000e82101007387 */ /* 0x000fe20000100800 */
[----:B0-----:R-:W-:-:S03]  /*15d0*/  SHF.R.S32.HI R35, RZ, 0x1f, R35 ;  /* 0x0000001fff237819 */ /* 0x001fc60000011423 */
[----:B------:R0:W-:Y:S01]  /*15e0*/  STL [R1+0xe4], R32 ;  /* 0x0000e42001007387 */ /* 0x0001e20000100800 */
[----:B-1----:R-:W-:-:S03]  /*15f0*/  SHF.R.S32.HI R34, RZ, 0x1f, R34 ;  /* 0x0000001fff227819 */ /* 0x002fc60000011422 */
[----:B------:R1:W-:Y:S04]  /*1600*/  STL [R1+0xe0], R31 ;  /* 0x0000e01f01007387 */ /* 0x0003e80000100800 */
        /* <DEDUP_REMOVED lines=34> */
[----:B------:R-:W-:Y:S04]  /*1830*/  STL [R1+0x70], R2 ;  /* 0x0000700201007387 */ /* 0x000fe80000100800 */
[----:B------:R-:W-:Y:S01]  /*1840*/  STL [R1+0x180], R39 ;  /* 0x0001802701007387 */ /* 0x000fe20000100800 */
[----:B0-----:R-:W-:-:S03]  /*1850*/  SHF.R.S32.HI R4, RZ, 0x1f, R38 ;  /* 0x0000001fff047819 */ /* 0x001fc60000011426 */
[----:B------:R-:W-:Y:S04]  /*1860*/  STL [R1+0x6c], R0 ;  /* 0x00006c0001007387 */ /* 0x000fe80000100800 */
[----:B------:R0:W-:Y:S04]  /*1870*/  STL [R1+0x17c], R4 ;  /* 0x00017c0401007387 */ /* 0x0001e80000100800 */
[----:B------:R-:W-:Y:S01]  /*1880*/  STL [R1+0x178], R37 ;  /* 0x0001782501007387 */ /* 0x000fe20000100800 */
[----:B0-----:R-:W-:-:S05]  /*1890*/  SHF.R.S32.HI R4, RZ, 0x1f, R36 ;  /* 0x0000001fff047819 */ /* 0x001fca0000011424 */
[----:B------:R0:W-:Y:S04]  /*18a0*/  STL [R1+0x174], R4 ;  /* 0x0001740401007387 */ /* 0x0001e80000100800 */
[----:B------:R-:W-:Y:S04]  /*18b0*/  STL [R1+0x170], R35 ;  /* 0x0001702301007387 */ /* 0x000fe80000100800 */
        /* <DEDUP_REMOVED lines=27> */
[----:B------:R1:W-:Y:S04]  /*1a70*/  STL [R1+0x11c], R6 ;  /* 0x00011c0601007387 */ /* 0x0003e80000100800 */
[----:B------:R1:W-:Y:S01]  /*1a80*/  STL [R1+0x118], R5 ;  /* 0x0001180501007387 */ /* 0x0003e20000100800 */
[----:B0-----:R-:W-:Y:S02]  /*1a90*/  SHF.R.S32.HI R4, RZ, 0x1f, R3 ;  /* 0x0000001fff047819 */ /* 0x001fe40000011403 */
[----:B------:R-:W-:-:S02]  /*1aa0*/  SHF.R.S32.HI R3, RZ, 0x1f, R2 ;  /* 0x0000001fff037819 */ /* 0x000fc40000011402 */
[----:B------:R-:W-:Y:S01]  /*1ab0*/  SHF.R.S32.HI R2, RZ, 0x1f, R0 ;  /* 0x0000001fff027819 */ /* 0x000fe20000011400 */
[----:B------:R1:W-:Y:S01]  /*1ac0*/  STL [R1+0x114], R4 ;  /* 0x0001140401007387 */ /* 0x0003e20000100800 */
[----:B------:R-:W-:-:S03]  /*1ad0*/  LEA R0, R13, R7, 0x3 ;  /* 0x000000070d007211 */ /* 0x000fc600078e18ff */
[----:B------:R1:W-:Y:S04]  /*1ae0*/  STL [R1+0x110], R3 ;  /* 0x0001100301007387 */ /* 0x0003e80000100800 */
[----:B------:R1:W-:Y:S04]  /*1af0*/  STL [R1+0x19c], R0 ;  /* 0x00019c0001007387 */ /* 0x0003e80000100800 */
[----:B------:R1:W-:Y:S02]  /*1b00*/  STL [R1+0x10c], R2 ;  /* 0x00010c0201007387 */ /* 0x0003e40000100800 */
.L_x_692:
[----:B01-3--:R-:W0:Y:S02]  /*1b10*/  LDC.64 R2, c[0x0][0xc88] ;  /* 0x00032200ff027b82 */ /* 0x00be240000000a00 */
[----:B0-----:R-:W-:-:S05]  /*1b20*/  IMAD.WIDE R2, R43, 0x4, R2 ;  /* 0x000000042b027825 */ /* 0x001fca00078e0202 */
[----:B--2--5:R-:W2:Y:S01]  /*1b30*/  LDG.E R29, desc[UR36][R2.64] ;  /* 0x00000024021d7981 */ /* 0x024ea2000c1e1900 */
[----:B------:R-:W-:Y:S05]  /*1b40*/  YIELD ;  /* 0x0000000000007946 */ /* 0x000fea0003800000 */
[----:B------:R-:W-:Y:S01]  /*1b50*/  ULDC.64 UR6, c[0x0][0xa08] ;  /* 0x0002820000067ab9 */ /* 0x000fe20000000a00 */
[----:B------:R-:W-:Y:S01]  /*1b60*/  IMAD.MOV.U32 R27, RZ, RZ, RZ ;  /* 0x000000ffff1b7224 */ /* 0x000fe200078e00ff */
[----:B------:R-:W-:Y:S01]  /*1b70*/  ISETP.NE.U32.AND P0, PT, RZ, UR6, PT ;  /* 0x00000006ff007c0c */ /* 0x000fe2000bf05070 */
[----:B------:R-:W-:Y:S01]  /*1b80*/  ULDC.64 UR4, c[0x0][0xa28] ;  /* 0x00028a0000047ab9 */ /* 0x000fe20000000a00 */
[----:B------:R-:W-:Y:S01]  /*1b90*/  ULDC.64 UR8, c[0x0][0xa18] ;  /* 0x0002860000087ab9 */ /* 0x000fe20000000a00 */
[----:B------:R-:W-:Y:S01]  /*1ba0*/  ISETP.NE.U32.AND P1, PT, RZ, UR4, PT ;  /* 0x00000004ff007c0c */ /* 0x000fe2000bf25070 */
[----:B------:R-:W-:Y:S01]  /*1bb0*/  IMAD.MOV.U32 R9, RZ, RZ, RZ ;  /* 0x000000ffff097224 */ /* 0x000fe200078e00ff */
[----:B------:R-:W-:-:S02]  /*1bc0*/  ISETP.NE.AND.EX P0, PT, RZ, UR7, PT, P0 ;  /* 0x00000007ff007c0c */ /* 0x000fc4000bf05300 */
[----:B------:R-:W-:Y:S01]  /*1bd0*/  ISETP.NE.AND.EX P1, PT, RZ, UR5, PT, P1 ;  /* 0x00000005ff007c0c */ /* 0x000fe2000bf25310 */
[C---:B--2---:R-:W-:Y:S01]  /*1be0*/  IMAD.SHL.U32 R32, R29.reuse, 0x4, RZ ;  /* 0x000000041d207824 */ /* 0x044fe200078e00ff */
[----:B------:R-:W-:Y:S01]  /*1bf0*/  SHF.R.S32.HI R0, RZ, 0x1f, R29 ;  /* 0x0000001fff007819 */ /* 0x000fe2000001141d */
[----:B------:R0:W-:Y:S10]  /*1c00*/  STL [R1+0x3c], R29 ;  /* 0x00003c1d01007387 */ /* 0x0001f40000100800 */
[----:B------:R-:W-:-:S02]  /*1c10*/  @P1 LEA R2, P2, R29, UR4, 0x2 ;  /* 0x000000041d021c11 */ /* 0x000fc4000f8410ff */
[C-C-:B------:R-:W-:Y:S01]  /*1c20*/  SHF.L.U64.HI R31, R29.reuse, 0x2, R0.reuse ;  /* 0x000000021d1f7819 */ /* 0x140fe20000010200 */
[----:B------:R0:W-:Y:S01]  /*1c30*/  STL [R1+0x50], R0 ;  /* 0x0000500001007387 */ /* 0x0001e20000100800 */
[----:B------:R-:W-:Y:S02]  /*1c40*/  IADD3 R4, P3, R32, UR6, RZ ;  /* 0x0000000620047c10 */ /* 0x000fe4000ff7e0ff */
[----:B------:R-:W-:Y:S01]  /*1c50*/  @P1 LEA.HI.X R3, R29, UR5, R0, 0x2, P2 ;  /* 0x000000051d031c11 */ /* 0x000fe200090f1400 */
[----:B------:R-:W-:Y:S01]  /*1c60*/  ULDC UR4, c[0x0][0x288] ;  /* 0x0000a20000047ab9 */ /* 0x000fe20000000800 */
[----:B------:R-:W-:Y:S01]  /*1c70*/  IADD3.X R5, R31, UR7, RZ, P3, !PT ;  /* 0x000000071f057c10 */ /* 0x000fe20009ffe4ff */
[----:B------:R0:W-:Y:S01]  /*1c80*/  STL [R1+0x48], R32 ;  /* 0x0000482001007387 */ /* 0x0001e20000100800 */
[----:B------:R-:W-:-:S03]  /*1c90*/  ISETP.NE.U32.AND P2, PT, RZ, UR8, PT ;  /* 0x00000008ff007c0c */ /* 0x000fc6000bf45070 */
[----:B------:R-:W5:Y:S01]  /*1ca0*/  @P0 LDG.E R27, desc[UR36][R4.64] ;  /* 0x00000024041b0981 */ /* 0x000f62000c1e1900 */
[----:B------:R-:W-:Y:S01]  /*1cb0*/  ISETP.NE.AND.EX P2, PT, RZ, UR9, PT, P2 ;  /* 0x00000009ff007c0c */ /* 0x000fe2000bf45320 */
[----:B------:R-:W-:Y:S01]  /*1cc0*/  IMAD.U32 R92, RZ, RZ, UR4 ;  /* 0x00000004ff5c7e24 */ /* 0x000fe2000f8e00ff */
[----:B------:R-:W-:Y:S01]  /*1cd0*/  ULDC.64 UR4, c[0x0][0x418] ;  /* 0x0001060000047ab9 */ /* 0x000fe20000000a00 */
[----:B------:R0:W-:Y:S01]  /*1ce0*/  STL [R1+0x4c], R31 ;  /* 0x00004c1f01007387 */ /* 0x0001e20000100800 */
[----:B------:R-:W-:-:S03]  /*1cf0*/  UISETP.NE.U32.AND UP0, UPT, UR4, URZ, UPT ;  /* 0x0000003f0400728c */ /* 0x000fc6000bf05070 */
[----:B------:R-:W-:Y:S01]  /*1d00*/  ULDC UR4, c[0x0][0x424] ;  /* 0x0001090000047ab9 */ /* 0x000fe20000000800 */
[----:B------:R-:W-:Y:S01]  /*1d10*/  UISETP.NE.AND.EX UP0, UPT, UR5, URZ, UPT, UP0 ;  /* 0x0000003f0500728c */ /* 0x000fe2000bf05300 */
[----:B------:R1:W5:Y:S02]  /*1d20*/  @P1 LDG.E R9, desc[UR36][R2.64] ;  /* 0x0000002402091981 */ /* 0x000364000c1e1900 */
[----:B------:R-:W-:Y:S01]  /*1d30*/  ULDC UR5, c[0x0][0x2f0] ;  /* 0x0000bc0000057ab9 */ /* 0x000fe20000000800 */
[----:B------:R-:W-:Y:S01]  /*1d40*/  USEL UR4, UR4, 0x1, UP0 ;  /* 0x0000000104047887 */ /* 0x000fe20008000000 */
[----:B-1----:R-:W-:-:S03]  /*1d50*/  @P2 IADD3 R2, P1, R32, UR8, RZ ;  /* 0x0000000820022c10 */ /* 0x002fc6000ff3e0ff */
[----:B------:R-:W-:Y:S01]  /*1d60*/  UIMAD UR4, UR4, UR5, URZ ;  /* 0x00000005040472a4 */ /* 0x000fe2000f8e023f */
[----:B------:R-:W-:Y:S02]  /*1d70*/  @P2 IADD3.X R3, R31, UR9, RZ, P1, !PT ;  /* 0x000000091f032c10 */ /* 0x000fe40008ffe4ff */
[----:B------:R-:W-:-:S03]  /*1d80*/  ULDC UR5, c[0x0][0x348] ;  /* 0x0000d20000057ab9 */ /* 0x000fc60000000800 */
[----:B------:R-:W-:Y:S01]  /*1d90*/  IMAD.U32 R28, RZ, RZ, UR4 ;  /* 0x00000004ff1c7e24 */ /* 0x000fe2000f8e00ff */
[----:B------:R1:W5:Y:S02]  /*1da0*/  @P2 LDG.E R92, desc[UR36][R2.64] ;  /* 0x00000024025c2981 */ /* 0x000364000c1e1900 */
[----:B-1----:R-:W-:Y:S01]  /*1db0*/  MOV R2, UR5 ;  /* 0x0000000500027c02 */ /* 0x002fe20008000f00 */
[----:B0---4-:R-:W-:Y:S06]  /*1dc0*/  @P2 BRA `(.L_x_484) ;  /* 0x0000000000242947 */ /* 0x011fec0003800000 */
[----:B------:R-:W-:Y:S02]  /*1dd0*/  ULDC.64 UR4, c[0x0][0xa00] ;  /* 0x0002800000047ab9 */ /* 0x000fe40000000a00 */
[----:B------:R-:W-:-:S04]  /*1de0*/  ISETP.NE.U32.AND P1, PT, RZ, UR4, PT ;  /* 0x00000004ff007c0c */ /* 0x000fc8000bf25070 */
[----:B------:R-:W-:-:S13]  /*1df0*/  ISETP.NE.AND.EX P1, PT, RZ, UR5, PT, P1 ;  /* 0x00000005ff007c0c */ /* 0x000fda000bf25310 */
[----:B------:R-:W-:Y:S05]  /*1e00*/  @!P1 BRA `(.L_x_484) ;  /* 0x0000000000149947 */ /* 0x000fea0003800000 */
[----:B------:R-:W0:Y:S02]  /*1e10*/  LDC.64 R6, c[0x0][0xa00] ;  /* 0x00028000ff067b82 */ /* 0x000e240000000a00 */
[----:B0-----:R-:W-:-:S05]  /*1e20*/  IMAD.WIDE R6, R29, 0x4, R6 ;  /* 0x000000041d067825 */ /* 0x001fca00078e0206 */
[----:B-----5:R-:W2:Y:S04]  /*1e30*/  LDG.E R92, desc[UR36][R6.64] ;  /* 0x00000024065c7981 */ /* 0x020ea8000c1e1900 */
[----:B------:R-:W2:Y:S02]  /*1e40*/  LDG.E R3, desc[UR36][R6.64+0x4] ;  /* 0x0000042406037981 */ /* 0x000ea4000c1e1900 */
[----:B--2---:R-:W-:-:S07]  /*1e50*/  IMAD.IADD R92, R3, 0x1, -R92 ;  /* 0x00000001035c7824 */ /* 0x004fce00078e0a5c */
.L_x_484:
[----:B------:R-:W-:Y:S01]  /*1e60*/  ULDC.64 UR4, c[0x0][0xa20] ;  /* 0x0002880000047ab9 */ /* 0x000fe20000000a00 */
[----:B------:R0:W-:Y:S01]  /*1e70*/  STL [R1+0x54], R41 ;  /* 0x0000542901007387 */ /* 0x0001e20000100800 */
[----:B------:R-:W-:Y:S02]  /*1e80*/  ISETP.NE.U32.AND P1, PT, RZ, UR4, PT ;  /* 0x00000004ff007c0c */ /* 0x000fe4000bf25070 */
[C---:B------:R-:W-:Y:S02]  /*1e90*/  LOP3.LUT R3, R42.reuse, 0xff000000, RZ, 0xc0, !PT ;  /* 0xff0000002a037812 */ /* 0x040fe400078ec0ff */
[----:B------:R-:W-:Y:S02]  /*1ea0*/  ISETP.NE.AND.EX P1, PT, RZ, UR5, PT, P1 ;  /* 0x00000005ff007c0c */ /* 0x000fe4000bf25310 */
[----:B------:R-:W-:Y:S02]  /*1eb0*/  LOP3.LUT R0, R42, 0xff0000, RZ, 0xc0, !PT ;  /* 0x00ff00002a007812 */ /* 0x000fe400078ec0ff */
[----:B------:R-:W-:-:S02]  /*1ec0*/  SHF.R.U32.HI R3, RZ, 0x8, R3 ;  /* 0x00000008ff037819 */ /* 0x000fc40000011603 */
[----:B------:R-:W-:Y:S02]  /*1ed0*/  LOP3.LUT R220, R42, 0xffff, RZ, 0xc0, !PT ;  /* 0x0000ffff2adc7812 */ /* 0x000fe400078ec0ff */
[----:B------:R-:W-:-:S05]  /*1ee0*/  LEA.HI R6, R0, R3, RZ, 0x10 ;  /* 0x0000000300067211 */ /* 0x000fca00078f80ff */
[----:B0-----:R-:W-:Y:S05]  /*1ef0*/  @!P1 BRA `(.L_x_485) ;  /* 0x0000000000109947 */ /* 0x001fea0003800000 */
[----:B------:R-:W-:-:S04]  /*1f00*/  IADD3 R4, P0, R32, UR4, RZ ;  /* 0x0000000420047c10 */ /* 0x000fc8000ff1e0ff */
[----:B------:R-:W-:-:S05]  /*1f10*/  IADD3.X R5, R31, UR5, RZ, P0, !PT ;  /* 0x000000051f057c10 */ /* 0x000fca00087fe4ff */
[----:B------:R0:W5:Y:S01]  /*1f20*/  LDG.E R28, desc[UR36][R4.64] ;  /* 0x00000024041c7981 */ /* 0x000162000c1e1900 */
[----:B------:R-:W-:Y:S05]  /*1f30*/  BRA `(.L_x_486) ;  /* 0x0000000000107947 */ /* 0x000fea0003800000 */
.L_x_485:
[----:B------:R-:W-:Y:S05]  /*1f40*/  @!P0 BRA `(.L_x_486) ;  /* 0x00000000000c8947 */ /* 0x000fea0003800000 */
[----:B------:R-:W2:Y:S04]  /*1f50*/  LDG.E R3, desc[UR36][R4.64] ;  /* 0x0000002404037981 */ /* 0x000ea8000c1e1900 */
[----:B------:R-:W2:Y:S02]  /*1f60*/  LDG.E R28, desc[UR36][R4.64+0x4] ;  /* 0x00000424041c7981 */ /* 0x000ea4000c1e1900 */
[----:B--2---:R-:W-:-:S07]  /*1f70*/  IMAD.IADD R28, R28, 0x1, -R3 ;  /* 0x000000011c1c7824 */ /* 0x004fce00078e0a03 */
.L_x_486:
[----:B------:R-:W-:Y:S01]  /*1f80*/  ULDC.64 UR4, c[0x0][0xa10] ;  /* 0x0002840000047ab9 */ /* 0x000fe20000000a00 */
[----:B------:R-:W2:Y:S01]  /*1f90*/  LDL.LU R30, [R1] ;  /* 0x00000000011e7983 */ /* 0x000ea20000300800 */
[----:B------:R-:W-:-:S04]  /*1fa0*/  ISETP.NE.U32.AND P0, PT, RZ, UR4, PT ;  /* 0x00000004ff007c0c */ /* 0x000fc8000bf05070 */
[----:B------:R-:W-:Y:S01]  /*1fb0*/  ISETP.NE.AND.EX P0, PT, RZ, UR5, PT, P0 ;  /* 0x00000005ff007c0c */ /* 0x000fe2000bf05300 */
[----:B------:R-:W-:Y:S02]  /*1fc0*/  ULDC.64 UR4, c[0x0][0xa30] ;  /* 0x00028c0000047ab9 */ /* 0x000fe40000000a00 */
[----:B------:R-:W-:-:S10]  /*1fd0*/  ISETP.NE.U32.AND P1, PT, RZ, UR4, PT ;  /* 0x00000004ff007c0c */ /* 0x000fd4000bf25070 */
[----:B0-----:R-:W0:Y:S02]  /*1fe0*/  @P0 LDC.64 R4, c[0x0][0xa10] ;  /* 0x00028400ff040b82 */ /* 0x001e240000000a00 */
[----:B0-----:R-:W-:-:S05]  /*1ff0*/  @P0 IMAD.WIDE R4, R29, 0x4, R4 ;  /* 0x000000041d040825 */ /* 0x001fca00078e0204 */
[----:B------:R-:W3:Y:S04]  /*2000*/  @P0 LDG.E R0, desc[UR36][R4.64] ;  /* 0x0000002404000981 */ /* 0x000ee8000c1e1900 */
[----:B------:R0:W3:Y:S01]  /*2010*/  @P0 LDG.E R3, desc[UR36][R4.64+0x4] ;  /* 0x0000042404030981 */ /* 0x0000e2000c1e1900 */
[----:B------:R-:W-:Y:S01]  /*2020*/  ISETP.NE.AND.EX P1, PT, RZ, UR5, PT, P1 ;  /* 0x00000005ff007c0c */ /* 0x000fe2000bf25310 */
[----:B-----5:R-:W-:-:S12]  /*2030*/  IMAD.MOV.U32 R24, RZ, RZ, R28 ;  /* 0x000000ffff187224 */ /* 0x020fd800078e001c */
[----:B0-----:R-:W-:-:S04]  /*2040*/  @P1 IADD3 R4, P2, R32, UR4, RZ ;  /* 0x0000000420041c10 */ /* 0x001fc8000ff5e0ff */
[----:B------:R-:W-:-:S05]  /*2050*/  @P1 IADD3.X R5, R31, UR5, RZ, P2, !PT ;  /* 0x000000051f051c10 */ /* 0x000fca00097fe4ff */
[----:B------:R0:W5:Y:S01]  /*2060*/  @P1 LDG.E R24, desc[UR36][R4.64] ;  /* 0x0000002404181981 */ /* 0x000162000c1e1900 */
[----:B------:R-:W-:Y:S01]  /*2070*/  IADD3 R9, -R9, R28, RZ ;  /* 0x0000001c09097210 */ /* 0x000fe20007ffe1ff */
[----:B------:R-:W-:Y:S01]  /*2080*/  BSSY B0, `(.L_x_487) ;  /* 0x000002e000007945 */ /* 0x000fe20003800000 */
[----:B------:R-:W-:Y:S02]  /*2090*/  LOP3.LUT R12, R6, 0xff, RZ, 0xc0, !PT ;  /* 0x000000ff060c7812 */ /* 0x000fe400078ec0ff */
[----:B------:R-:W-:-:S03]  /*20a0*/  SHF.R.U32.HI R7, RZ, 0x10, R6 ;  /* 0x00000010ff077819 */ /* 0x000fc60000011606 */
[----:B------:R0:W-:Y:S04]  /*20b0*/  STL [R1+0x64], R12 ;  /* 0x0000640c01007387 */ /* 0x0001e80000100800 */
[----:B------:R0:W-:Y:S01]  /*20c0*/  STL [R1+0x40], R7 ;  /* 0x0000400701007387 */ /* 0x0001e20000100800 */
[----:B--2---:R-:W-:Y:S01]  /*20d0*/  LOP3.LUT R30, R30, 0xffffffef, RZ, 0xc0, !PT ;  /* 0xffffffef1e1e7812 */ /* 0x004fe200078ec0ff */
[----:B---3--:R-:W-:-:S04]  /*20e0*/  @P0 IMAD.IADD R2, R3, 0x1, -R0 ;  /* 0x0000000103020824 */ /* 0x008fc800078e0a00 */
[----:B------:R-:W-:-:S04]  /*20f0*/  IMAD.IADD R94, R9, 0x1, R2 ;  /* 0x00000001095e7824 */ /* 0x000fc800078e0202 */
[C---:B------:R-:W-:Y:S01]  /*2100*/  VIADD R0, R94.reuse, 0x7f ;  /* 0x0000007f5e007836 */ /* 0x040fe20000000000 */
[----:B------:R-:W-:-:S04]  /*2110*/  ISETP.GE.AND P3, PT, R94, 0x1, PT ;  /* 0x000000015e00780c */ /* 0x000fc80003f66270 */
[----:B------:R-:W-:-:S04]  /*2120*/  SHF.R.S32.HI R3, RZ, 0x1f, R0 ;  /* 0x0000001fff037819 */ /* 0x000fc80000011400 */
[----:B------:R-:W-:Y:S01]  /*2130*/  LEA.HI R3, R3, R0, RZ, 0x7 ;  /* 0x0000000003037211 */ /* 0x000fe200078f38ff */
[----:B------:R-:W-:-:S03]  /*2140*/  IMAD.MOV.U32 R0, RZ, RZ, RZ ;  /* 0x000000ffff007224 */ /* 0x000fc600078e00ff */
[----:B------:R-:W-:Y:S02]  /*2150*/  SHF.R.S32.HI R91, RZ, 0x7, R3 ;  /* 0x00000007ff5b7819 */ /* 0x000fe40000011403 */
[----:B------:R-:W-:-:S05]  /*2160*/  @P3 LOP3.LUT R30, R30, 0x10, RZ, 0xfc, !PT ;  /* 0x000000101e1e3812 */ /* 0x000fca00078efcff */
[----:B------:R0:W-:Y:S01]  /*2170*/  STL [R1], R30 ;  /* 0x0000001e01007387 */ /* 0x0001e20000100800 */
[----:B------:R-:W-:Y:S05]  /*2180*/  @!P3 BRA `(.L_x_488) ;  /* 0x000000000074b947 */ /* 0x000fea0003800000 */
[----:B------:R-:W-:Y:S01]  /*2190*/  ISETP.NE.AND P0, PT, R7, RZ, PT ;  /* 0x000000ff0700720c */ /* 0x000fe20003f05270 */
[----:B------:R-:W-:-:S03]  /*21a0*/  ULDC UR4, c[0x0][0x9f0] ;  /* 0x00027c0000047ab9 */ /* 0x000fc60000000800 */
[----:B------:R-:W-:-:S04]  /*21b0*/  SEL R10, R7, UR4, P0 ;  /* 0x00000004070a7c07 */ /* 0x000fc80008000000 */
[-C--:B------:R-:W-:Y:S02]  /*21c0*/  IABS R6, R10.reuse ;  /* 0x0000000a00067213 */ /* 0x080fe40000000000 */
[----:B------:R-:W-:Y:S02]  /*21d0*/  IADD3 R0, R91, -0x1, R10 ;  /* 0xffffffff5b007810 */ /* 0x000fe40007ffe00a */
[----:B------:R-:W1:Y:S01]  /*21e0*/  I2F.RP R3, R6 ;  /* 0x0000000600037306 */ /* 0x000e620000209400 */
[----:B------:R-:W-:Y:S02]  /*21f0*/  IABS R11, R10 ;  /* 0x0000000a000b7213 */ /* 0x000fe40000000000 */
[----:B------:R-:W-:Y:S02]  /*2200*/  IABS R8, R0 ;  /* 0x0000000000087213 */ /* 0x000fe40000000000 */
[----:B------:R-:W-:-:S04]  /*2210*/  LOP3.LUT R0, R0, R10, RZ, 0x3c, !PT ;  /* 0x0000000a00007212 */ /* 0x000fc800078e3cff */
[----:B------:R-:W-:Y:S01]  /*2220*/  ISETP.GE.AND P2, PT, R0, RZ, PT ;  /* 0x000000ff0000720c */ /* 0x000fe20003f46270 */
[----:B-1----:R-:W0:Y:S02]  /*2230*/  MUFU.RCP R3, R3 ;  /* 0x0000000300037308 */ /* 0x002e240000001000 */
[----:B0-----:R-:W-:Y:S01]  /*2240*/  IADD3 R4, R3, 0xffffffe, RZ ;  /* 0x0ffffffe03047810 */ /* 0x001fe20007ffe0ff */
[----:B------:R-:W-:-:S05]  /*2250*/  IMAD.MOV R3, RZ, RZ, -R11 ;  /* 0x000000ffff037224 */ /* 0x000fca00078e0a0b */
[----:B------:R0:W1:Y:S02]  /*2260*/  F2I.FTZ.U32.TRUNC.NTZ R5, R4 ;  /* 0x0000000400057305 */ /* 0x000064000021f000 */
[----:B0-----:R-:W-:Y:S02]  /*2270*/  IMAD.MOV.U32 R4, RZ, RZ, RZ ;  /* 0x000000ffff047224 */ /* 0x001fe400078e00ff */
[----:B-1----:R-:W-:-:S04]  /*2280*/  IMAD.MOV R7, RZ, RZ, -R5 ;  /* 0x000000ffff077224 */ /* 0x002fc800078e0a05 */
[----:B------:R-:W-:-:S04]  /*2290*/  IMAD R7, R7, R6, RZ ;  /* 0x0000000607077224 */ /* 0x000fc800078e02ff */
[----:B------:R-:W-:-:S06]  /*22a0*/  IMAD.HI.U32 R5, R5, R7, R4 ;  /* 0x0000000705057227 */ /* 0x000fcc00078e0004 */
[----:B------:R-:W-:-:S04]  /*22b0*/  IMAD.HI.U32 R5, R5, R8, RZ ;  /* 0x0000000805057227 */ /* 0x000fc800078e00ff */
[----:B------:R-:W-:-:S05]  /*22c0*/  IMAD R3, R5, R3, R8 ;  /* 0x0000000305037224 */ /* 0x000fca00078e0208 */
[----:B------:R-:W-:-:S13]  /*22d0*/  ISETP.GT.U32.AND P1, PT, R6, R3, PT ;  /* 0x000000030600720c */ /* 0x000fda0003f24070 */
[----:B------:R-:W-:Y:S01]  /*22e0*/  @!P1 IMAD.IADD R3, R3, 0x1, -R6 ;  /* 0x0000000103039824 */ /* 0x000fe200078e0a06 */
[----:B------:R-:W-:Y:S02]  /*22f0*/  @!P1 IADD3 R5, R5, 0x1, RZ ;  /* 0x0000000105059810 */ /* 0x000fe40007ffe0ff */
[----:B------:R-:W-:Y:S02]  /*2300*/  ISETP.NE.AND P1, PT, R10, RZ, PT ;  /* 0x000000ff0a00720c */ /* 0x000fe40003f25270 */
[----:B------:R-:W-:-:S13]  /*2310*/  ISETP.GE.U32.AND P0, PT, R3, R6, PT ;  /* 0x000000060300720c */ /* 0x000fda0003f06070 */
[----:B------:R-:W-:-:S04]  /*2320*/  @P0 VIADD R5, R5, 0x1 ;  /* 0x0000000105050836 */ /* 0x000fc80000000000 */
[----:B------:R-:W-:-:S04]  /*2330*/  IMAD.MOV.U32 R0, RZ, RZ, R5 ;  /* 0x000000ffff007224 */ /* 0x000fc800078e0005 */
[----:B------:R-:W-:Y:S01]  /*2340*/  @!P2 IMAD.MOV R0, RZ, RZ, -R0 ;  /* 0x000000ffff00a224 */ /* 0x000fe200078e0a00 */
[----:B------:R-:W-:-:S07]  /*2350*/  @!P1 LOP3.LUT R0, RZ, R10, RZ, 0x33, !PT ;  /* 0x0000000aff009212 */ /* 0x000fce00078e33ff */
.L_x_488:
[----:B------:R-:W-:Y:S05]  /*2360*/  BSYNC B0 ;  /* 0x0000000000007941 */ /* 0x000fea0003800000 */
.L_x_487:
[----:B------:R-:W-:-:S05]  /*2370*/  IMAD R3, R12, R0, RZ ;  /* 0x000000000c037224 */ /* 0x000fca00078e02ff */
[C---:B------:R-:W-:Y:S01]  /*2380*/  VIADDMNMX R0, R3.reuse, R0, R91, PT ;  /* 0x0000000003007246 */ /* 0x040fe2000380015b */
[----:B------:R-:W-:-:S03]  /*2390*/  IMAD R3, R3, 0x80, -R9 ;  /* 0x0000008003037824 */ /* 0x000fc600078e0a09 */
[----:B0-----:R-:W-:Y:S02]  /*23a0*/  LEA R5, R0, -R9, 0x7 ;  /* 0x8000000900057211 */ /* 0x001fe400078e38ff */
[----:B------:R-:W-:Y:S02]  /*23b0*/  VIMNMX R3, RZ, R3, !PT ;  /* 0x00000003ff037248 */ /* 0x000fe40007fe0100 */
[----:B------:R-:W-:Y:S02]  /*23c0*/  VIMNMX R0, R5, R2, PT ;  /* 0x0000000205007248 */ /* 0x000fe40003fe0100 */
[----:B------:R-:W-:Y:S02]  /*23d0*/  SHF.R.U32.HI R25, RZ, 0x7, R3 ;  /* 0x00000007ff197819 */ /* 0x000fe40000011603 */
[----:B------:R-:W-:-:S03]  /*23e0*/  ISETP.GT.AND P0, PT, R0, R3, PT ;  /* 0x000000030000720c */ /* 0x000fc60003f04270 */
[----:B------:R-:W-:-:S10]  /*23f0*/  IMAD.MOV.U32 R26, RZ, RZ, R25 ;  /* 0x000000ffff1a7224 */ /* 0x000fd400078e0019 */
[----:B------:R-:W-:-:S05]  /*2400*/  @P0 VIADD R0, R0, 0x7f ;  /* 0x0000007f00000836 */ /* 0x000fca0000000000 */
[----:B------:R-:W-:-:S04]  /*2410*/  @P0 SHF.R.S32.HI R3, RZ, 0x1f, R0 ;  /* 0x0000001fff030819 */ /* 0x000fc80000011400 */
[----:B------:R-:W-:-:S04]  /*2420*/  @P0 LEA.HI R3, R3, R0, RZ, 0x7 ;  /* 0x0000000003030211 */ /* 0x000fc800078f38ff */
[----:B------:R-:W-:Y:S02]  /*2430*/  @P0 SHF.R.S32.HI R26, RZ, 0x7, R3 ;  /* 0x00000007ff1a0819 */ /* 0x000fe40000011403 */
[----:B------:R-:W-:Y:S02]  /*2440*/  PLOP3.LUT P0, PT, PT, PT, PT, 0x80, 0x0 ;  /* 0x000000000000781c */ /* 0x000fe40003f0f070 */
[----:B------:R-:W-:-:S13]  /*2450*/  ISETP.GT.AND P1, PT, R26, R25, PT ;  /* 0x000000191a00720c */ /* 0x000fda0003f24270 */
[----:B------:R-:W-:Y:S05]  /*2460*/  @!P1 BRA `(.L_x_489) ;  /* 0x000000a8001c9947 */ /* 0x000fea0003800000 */
[----:B------:R-:W-:Y:S01]  /*2470*/  VIADD R0, R19, 0x28400 ;  /* 0x0002840013007836 */ /* 0x000fe20000000000 */
[----:B------:R-:W-:Y:S04]  /*2480*/  BSSY B6, `(.L_x_490) ;  /* 0x0000013000067945 */ /* 0x000fe80003800000 */
[----:B------:R-:W-:-:S13]  /*2490*/  LOP3.LUT P0, RZ, R0, 0x3ff, RZ, 0xc0, !PT ;  /* 0x000003ff00ff7812 */ /* 0x000fda000780c0ff */
[----:B------:R-:W-:Y:S05]  /*24a0*/  @!P0 BRA `(.L_x_491) ;  /* 0x0000000000408947 */ /* 0x000fea0003800000 */
[----:B------:R-:W-:Y:S01]  /*24b0*/  MOV R14, 0x0 ;  /* 0x00000000000e7802 */ /* 0x000fe20000000f00 */
[----:B------:R-:W-:Y:S01]  /*24c0*/  ULDC.64 UR4, c[0x4][0xc0] ;  /* 0x0100300000047ab9 */ /* 0x000fe20000000a00 */
[----:B------:R-:W-:Y:S01]  /*24d0*/  ULDC.64 UR6, c[0x4][0x20] ;  /* 0x0100080000067ab9 */ /* 0x000fe20000000a00 */
[----:B------:R-:W-:Y:S01]  /*24e0*/  IMAD.U32 R4, RZ, RZ, UR4 ;  /* 0x00000004ff047e24 */ /* 0x000fe2000f8e00ff */
[----:B------:R-:W-:Y:S01]  /*24f0*/  MOV R5, UR5 ;  /* 0x0000000500057c02 */ /* 0x000fe20008000f00 */
[----:B------:R-:W-:Y:S01]  /*2500*/  ULDC.64 UR4, c[0x4][0xc8] ;  /* 0x0100320000047ab9 */ /* 0x000fe20000000a00 */
[----:B------:R-:W0:Y:S01]  /*2510*/  LDC.64 R14, c[0x4][R14] ;  /* 0x010000000e0e7b82 */ /* 0x000e220000000a00 */
[----:B------:R-:W-:Y:S01]  /*2520*/  IMAD.U32 R6, RZ, RZ, UR4 ;  /* 0x00000004ff067e24 */ /* 0x000fe2000f8e00ff */
[----:B------:R-:W-:Y:S01]  /*2530*/  MOV R8, 0x70 ;  /* 0x0000007000087802 */ /* 0x000fe20000000f00 */
[----:B------:R-:W-:Y:S02]  /*2540*/  IMAD.U32 R7, RZ, RZ, UR5 ;  /* 0x00000005ff077e24 */ /* 0x000fe4000f8e00ff */
[----:B------:R-:W-:-:S02]  /*2550*/  IMAD.U32 R10, RZ, RZ, UR6 ;  /* 0x00000006ff0a7e24 */ /* 0x000fc4000f8e00ff */
[----:B------:R-:W-:Y:S02]  /*2560*/  IMAD.U32 R11, RZ, RZ, UR7 ;  /* 0x00000007ff0b7e24 */ /* 0x000fe4000f8e00ff */
[----:B------:R-:W-:Y:S02]  /*2570*/  IMAD.MOV.U32 R12, RZ, RZ, 0x1 ;  /* 0x00000001ff0c7424 */ /* 0x000fe400078e00ff */
[----:B------:R-:W-:-:S07]  /*2580*/  IMAD.MOV.U32 R13, RZ, RZ, RZ ;  /* 0x000000ffff0d7224 */ /* 0x000fce00078e00ff */
[----:B------:R-:W-:-:S07]  /*2590*/  LEPC R20, `(.L_x_491) ;  /* 0x000000001014794e */ /* 0x000fce0000000000 */
[----:B0----5:R-:W-:Y:S05]  /*25a0*/  CALL.ABS.NOINC R14 ;  /* 0x000000000e007343 */ /* 0x021fea0003c00000 */
.L_x_491:
[----:B------:R-:W-:Y:S05]  /*25b0*/  BSYNC B6 ;  /* 0x0000000000067941 */ /* 0x000fea0003800000 */
.L_x_490:
        /* <DEDUP_REMOVED lines=20> */
.L_x_493:
[----:B------:R-:W-:Y:S05]  /*2700*/  BSYNC B6 ;  /* 0x0000000000067941 */ /* 0x000fea0003800000 */
.L_x_492:
[----:B------:R-:W-:Y:S01]  /*2710*/  ULDC.64 UR4, c[0x0][0x9f8] ;  /* 0x00027e0000047ab9 */ /* 0x000fe20000000a00 */
[----:B------:R-:W-:Y:S01]  /*2720*/  IMAD.MOV.U32 R0, RZ, RZ, R29 ;  /* 0x000000ffff007224 */ /* 0x000fe200078e001d */
[----:B------:R-:W-:Y:S01]  /*2730*/  ISETP.NE.U32.AND P0, PT, RZ, UR4, PT ;  /* 0x00000004ff007c0c */ /* 0x000fe2000bf05070 */
[----:B------:R-:W2:Y:S01]  /*2740*/  LDL R33, [R1+0x2c] ;  /* 0x00002c0001217983 */ /* 0x000ea20000100800 */
[----:B------:R-:W0:Y:S02]  /*2750*/  LDC R35, c[0x0][0x3f4] ;  /* 0x0000fd00ff237b82 */ /* 0x000e240000000800 */
[----:B------:R-:W-:Y:S01]  /*2760*/  ISETP.NE.AND.EX P0, PT, RZ, UR5, PT, P0 ;  /* 0x00000005ff007c0c */ /* 0x000fe2000bf05300 */
[----:B------:R-:W3:Y:S05]  /*2770*/  LDL R21, [R1+0x20] ;  /* 0x0000200001157983 */ /* 0x000eea0000100800 */
[----:B------:R-:W1:Y:S07]  /*2780*/  LDC.64 R14, c[0x0][0x3f8] ;  /* 0x0000fe00ff0e7b82 */ /* 0x000e6e0000000a00 */
[----:B------:R-:W-:Y:S01]  /*2790*/  @P0 IADD3 R4, P1, R32, UR4, RZ ;  /* 0x0000000420040c10 */ /* 0x000fe2000ff3e0ff */
[----:B------:R-:W4:Y:S01]  /*27a0*/  LDC.64 R12, c[0x0][0x408] ;  /* 0x00010200ff0c7b82 */ /* 0x000f220000000a00 */
[----:B------:R-:W3:Y:S02]  /*27b0*/  LDL R32, [R1+0x28] ;  /* 0x0000280001207983 */ /* 0x000ee40000100800 */
[----:B------:R-:W-:-:S02]  /*27c0*/  @P0 IADD3.X R5, R31, UR5, RZ, P1, !PT ;  /* 0x000000051f050c10 */ /* 0x000fc40008ffe4ff */
[----:B------:R-:W3:Y:S04]  /*27d0*/  LDL R31, [R1+0x24] ;  /* 0x00002400011f7983 */ /* 0x000ee80000100800 */
[----:B------:R1:W3:Y:S01]  /*27e0*/  @P0 LDG.E R0, desc[UR36][R4.64] ;  /* 0x0000002404000981 */ /* 0x0002e2000c1e1900 */
[----:B------:R-:W4:Y:S01]  /*27f0*/  S2R R29, SR_TID.X ;  /* 0x00000000001d7919 */ /* 0x000f220000002100 */
[----:B------:R-:W-:Y:S02]  /*2800*/  SHF.R.S32.HI R9, RZ, 0x1f, R219 ;  /* 0x0000001fff097819 */ /* 0x000fe400000114db */
[----:B0-----:R-:W-:-:S03]  /*2810*/  ISETP.GE.AND P0, PT, R16, R35, PT ;  /* 0x000000231000720c */ /* 0x001fc60003f06270 */
[----:B-1----:R-:W-:Y:S01]  /*2820*/  IMAD R4, R9, R14, RZ ;  /* 0x0000000e09047224 */ /* 0x002fe200078e02ff */
[----:B------:R-:W-:Y:S01]  /*2830*/  SEL R5, R35, RZ, P0 ;  /* 0x000000ff23057207 */ /* 0x000fe20000000000 */
[----:B------:R-:W-:-:S04]  /*2840*/  VIADD R34, R219, 0x20 ;  /* 0x00000020db227836 */ /* 0x000fc80000000000 */
[----:B------:R-:W-:Y:S02]  /*2850*/  IMAD.IADD R5, R16, 0x1, R5 ;  /* 0x0000000110057824 */ /* 0x000fe400078e0205 */
[----:B----4-:R-:W-:-:S05]  /*2860*/  VIADD R6, R29, 0xffffff80 ;  /* 0xffffff801d067836 */ /* 0x010fca0000000000 */
[----:B------:R-:W-:-:S04]  /*2870*/  SHF.R.S32.HI R3, RZ, 0x1f, R6 ;  /* 0x0000001fff037819 */ /* 0x000fc80000011406 */
[----:B------:R-:W-:-:S04]  /*2880*/  LEA.HI R3, R3, R6, RZ, 0x3 ;  /* 0x0000000603037211 */ /* 0x000fc800078f18ff */
[----:B------:R-:W-:-:S05]  /*2890*/  LOP3.LUT R7, R3, 0xfffffff8, RZ, 0xc0, !PT ;  /* 0xfffffff803077812 */ /* 0x000fca00078ec0ff */
[----:B------:R-:W-:Y:S02]  /*28a0*/  IMAD.IADD R36, R6, 0x1, -R7 ;  /* 0x0000000106247824 */ /* 0x000fe400078e0a07 */
[----:B------:R-:W-:Y:S02]  /*28b0*/  IMAD R7, R219, R15, R4 ;  /* 0x0000000fdb077224 */ /* 0x000fe400078e0204 */
[----:B------:R-:W-:Y:S02]  /*28c0*/  IMAD R4, R9, R12, RZ ;  /* 0x0000000c09047224 */ /* 0x000fe400078e02ff */
[----:B------:R-:W-:Y:S02]  /*28d0*/  IMAD.SHL.U32 R34, R34, 0x80, RZ ;  /* 0x0000008022227824 */ /* 0x000fe400078e00ff */
[----:B------:R-:W-:Y:S01]  /*28e0*/  IMAD R9, R219, R13, R4 ;  /* 0x0000000ddb097224 */ /* 0x000fe200078e0204 */
[----:B------:R-:W-:Y:S02]  /*28f0*/  SHF.R.S32.HI R4, RZ, 0x1f, R5 ;  /* 0x0000001fff047819 */ /* 0x000fe40000011405 */
[----:B------:R-:W-:-:S02]  /*2900*/  LOP3.LUT R34, R34, 0x380, RZ, 0xc0, !PT ;  /* 0x0000038022227812 */ /* 0x000fc400078ec0ff */
[CC--:B------:R-:W-:Y:S02]  /*2910*/  LEA.HI R42, R4.reuse, R5.reuse, RZ, 0x4 ;  /* 0x00000005042a7211 */ /* 0x0c0fe400078f20ff */
[----:B------:R-:W-:Y:S02]  /*2920*/  LEA.HI R6, R4, R5, RZ, 0x7 ;  /* 0x0000000504067211 */ /* 0x000fe400078f38ff */
[C---:B------:R-:W-:Y:S02]  /*2930*/  IADD3 R8, R219.reuse, 0x40, RZ ;  /* 0x00000040db087810 */ /* 0x040fe40007ffe0ff */
[----:B------:R-:W-:Y:S01]  /*2940*/  LOP3.LUT R5, R34, 0x70, R42, 0xf8, !PT ;  /* 0x0000007022057812 */ /* 0x000fe200078ef82a */
[----:B------:R-:W-:Y:S02]  /*2950*/  VIADD R34, R219, 0x40 ;  /* 0x00000040db227836 */ /* 0x000fe40000000000 */
[----:B------:R-:W-:Y:S02]  /*2960*/  IMAD.SHL.U32 R8, R8, 0x80, RZ ;  /* 0x0000008008087824 */ /* 0x000fe400078e00ff */
[----:B------:R-:W-:-:S03]  /*2970*/  IMAD.SHL.U32 R34, R34, 0x80, RZ ;  /* 0x0000008022227824 */ /* 0x000fc600078e00ff */
[----:B------:R-:W-:Y:S02]  /*2980*/  LOP3.LUT R8, R8, 0x380, RZ, 0xc0, !PT ;  /* 0x0000038008087812 */ /* 0x000fe400078ec0ff */
[----:B------:R-:W-:Y:S02]  /*2990*/  LOP3.LUT R34, R34, 0x380, RZ, 0xc0, !PT ;  /* 0x0000038022227812 */ /* 0x000fe400078ec0ff */
[----:B------:R-:W-:Y:S02]  /*29a0*/  LOP3.LUT R8, R8, 0x70, R42, 0xf8, !PT ;  /* 0x0000007008087812 */ /* 0x000fe400078ef82a */
[----:B------:R-:W-:Y:S01]  /*29b0*/  SHF.R.U32.HI R34, RZ, 0x3, R34 ;  /* 0x00000003ff227819 */ /* 0x000fe20000011622 */
[----:B------:R-:W-:-:S03]  /*29c0*/  VIADD R10, R219, 0x60 ;  /* 0x00000060db0a7836 */ /* 0x000fc60000000000 */
[----:B------:R-:W-:Y:S02]  /*29d0*/  LOP3.LUT R8, R8, R34, RZ, 0x3c, !PT ;  /* 0x0000002208087212 */ /* 0x000fe400078e3cff */
[----:B------:R-:W-:Y:S01]  /*29e0*/  SHF.R.U32.HI R34, RZ, 0x7, R29 ;  /* 0x00000007ff227819 */ /* 0x000fe2000001161d */
[----:B------:R-:W-:-:S03]  /*29f0*/  IMAD.SHL.U32 R37, R219, 0x80, RZ ;  /* 0x00000080db257824 */ /* 0x000fc600078e00ff */
[----:B------:R-:W-:Y:S01]  /*2a00*/  ISETP.NE.AND P6, PT, R34, 0x1, PT ;  /* 0x000000012200780c */ /* 0x000fe20003fc5270 */
[----:B------:R-:W-:Y:S01]  /*2a10*/  IMAD.SHL.U32 R10, R10, 0x80, RZ ;  /* 0x000000800a0a7824 */ /* 0x000fe200078e00ff */
[----:B------:R-:W-:Y:S01]  /*2a20*/  LOP3.LUT R37, R37, 0x380, RZ, 0xc0, !PT ;  /* 0x0000038025257812 */ /* 0x000fe200078ec0ff */
[----:B------:R-:W-:-:S03]  /*2a30*/  IMAD.WIDE.U32 R86, R219, R12, R22 ;  /* 0x0000000cdb567225 */ /* 0x000fc600078e0016 */
[----:B------:R-:W-:Y:S01]  /*2a40*/  LOP3.LUT R10, R10, 0x380, RZ, 0xc0, !PT ;  /* 0x000003800a0a7812 */ /* 0x000fe200078ec0ff */
[----:B------:R-:W-:Y:S01]  /*2a50*/  IMAD.WIDE.U32 R88, R219, R12, R16 ;  /* 0x0000000cdb587225 */ /* 0x000fe200078e0010 */
[----:B------:R-:W-:Y:S02]  /*2a60*/  IADD3 R87, R87, R9, RZ ;  /* 0x0000000957577210 */ /* 0x000fe40007ffe0ff */
[--C-:B------:R-:W-:Y:S01]  /*2a70*/  LOP3.LUT R4, R37, 0x70, R42.reuse, 0xf8, !PT ;  /* 0x0000007025047812 */ /* 0x100fe200078ef82a */
[----:B------:R-:W-:Y:S01]  /*2a80*/  IMAD.IADD R89, R9, 0x1, R89 ;  /* 0x0000000109597824 */ /* 0x000fe200078e0259 */
[----:B------:R-:W-:Y:S01]  /*2a90*/  LOP3.LUT R9, R10, 0x70, R42, 0xf8, !PT ;  /* 0x000000700a097812 */ /* 0x000fe200078ef82a */
[C---:B------:R-:W-:Y:S01]  /*2aa0*/  VIADD R37, R219.reuse, 0x20 ;  /* 0x00000020db257836 */ /* 0x040fe20000000000 */
[----:B------:R-:W-:Y:S01]  /*2ab0*/  IADD3 R10, R219, 0x60, RZ ;  /* 0x00000060db0a7810 */ /* 0x000fe20007ffe0ff */
[----:B------:R-:W-:Y:S05]  /*2ac0*/  @!P6 WARPSYNC.ALL ;  /* 0x000000000000e948 */ /* 0x000fea0003800000 */
[----:B------:R-:W-:Y:S01]  /*2ad0*/  ULDC UR4, c[0x0][0x2f4] ;  /* 0x0000bd0000047ab9 */ /* 0x000fe20000000800 */
[----:B------:R-:W-:Y:S01]  /*2ae0*/  SHF.L.U32 R37, R37, 0x7, RZ ;  /* 0x0000000725257819 */ /* 0x000fe200000006ff */
[----:B------:R-:W-:Y:S01]  /*2af0*/  IMAD.SHL.U32 R38, R219, 0x80, RZ ;  /* 0x00000080db267824 */ /* 0x000fe200078e00ff */
[----:B------:R-:W-:Y:S01]  /*2b00*/  ISETP.GE.AND P2, PT, R18, UR4, PT ;  /* 0x0000000412007c0c */ /* 0x000fe2000bf46270 */
[----:B------:R-:W-:Y:S01]  /*2b10*/  IMAD.SHL.U32 R10, R10, 0x80, RZ ;  /* 0x000000800a0a7824 */ /* 0x000fe200078e00ff */
[----:B-----5:R-:W-:Y:S01]  /*2b20*/  SHF.R.S32.HI R11, RZ, 0x1f, R24 ;  /* 0x0000001fff0b7819 */ /* 0x020fe20000011418 */
[----:B------:R-:W-:Y:S01]  /*2b30*/  IMAD.MOV.U32 R40, RZ, RZ, R30 ;  /* 0x000000ffff287224 */ /* 0x000fe200078e001e */
[----:B------:R-:W-:Y:S01]  /*2b40*/  LOP3.LUT R37, R37, 0x380, RZ, 0xc0, !PT ;  /* 0x0000038025257812 */ /* 0x000fe200078ec0ff */
[----:B------:R-:W-:Y:S01]  /*2b50*/  IMAD.WIDE.U32 R82, R219, R14, R22 ;  /* 0x0000000edb527225 */ /* 0x000fe200078e0016 */
[----:B------:R-:W-:-:S02]  /*2b60*/  LOP3.LUT R38, R38, 0x380, RZ, 0xc0, !PT ;  /* 0x0000038026267812 */ /* 0x000fc400078ec0ff */
[----:B------:R-:W-:Y:S01]  /*2b70*/  LOP3.LUT R10, R10, 0x380, RZ, 0xc0, !PT ;  /* 0x000003800a0a7812 */ /* 0x000fe200078ec0ff */
[----:B------:R-:W-:Y:S01]  /*2b80*/  IMAD.WIDE.U32 R84, R219, R14, R16 ;  /* 0x0000000edb547225 */ /* 0x000fe200078e0010 */
[----:B------:R-:W-:-:S03]  /*2b90*/  SHF.R.U32.HI R37, RZ, 0x3, R37 ;  /* 0x00000003ff257819 */ /* 0x000fc60000011625 */
[----:B------:R-:W-:Y:S01]  /*2ba0*/  IMAD.SHL.U32 R6, R6, 0x80, RZ ;  /* 0x0000008006067824 */ /* 0x000fe200078e00ff */
[----:B------:R-:W-:Y:S01]  /*2bb0*/  SHF.R.U32.HI R38, RZ, 0x3, R38 ;  /* 0x00000003ff267819 */ /* 0x000fe20000011626 */
[----:B------:R-:W-:Y:S01]  /*2bc0*/  IMAD R20, R11, R14, RZ ;  /* 0x0000000e0b147224 */ /* 0x000fe200078e02ff */
[----:B------:R-:W-:Y:S01]  /*2bd0*/  LOP3.LUT R40, R40, 0xfffffffd, RZ, 0xc0, !PT ;  /* 0xfffffffd28287812 */ /* 0x000fe200078ec0ff */
[----:B------:R-:W-:Y:S01]  /*2be0*/  IMAD.IADD R83, R83, 0x1, R7 ;  /* 0x0000000153537824 */ /* 0x000fe200078e0207 */
[----:B------:R-:W-:Y:S01]  /*2bf0*/  SHF.R.U32.HI R10, RZ, 0x3, R10 ;  /* 0x00000003ff0a7819 */ /* 0x000fe2000001160a */
[----:B------:R-:W-:Y:S01]  /*2c00*/  IMAD.IADD R85, R7, 0x1, R85 ;  /* 0x0000000107557824 */ /* 0x000fe200078e0255 */
[----:B------:R-:W-:Y:S01]  /*2c10*/  LOP3.LUT R7, R6, 0xffffc000, RZ, 0xc0, !PT ;  /* 0xffffc00006077812 */ /* 0x000fe200078ec0ff */
[----:B------:R-:W-:Y:S01]  /*2c20*/  IMAD R11, R11, R12, RZ ;  /* 0x0000000c0b0b7224 */ /* 0x000fe200078e02ff */
[----:B------:R-:W-:Y:S01]  /*2c30*/  LOP3.LUT R6, R5, R37, RZ, 0x3c, !PT ;  /* 0x0000002505067212 */ /* 0x000fe200078e3cff */
[----:B------:R-:W-:Y:S01]  /*2c40*/  IMAD R37, R24, R15, R20 ;  /* 0x0000000f18257224 */ /* 0x000fe200078e0214 */
[----:B------:R-:W-:Y:S01]  /*2c50*/  LOP3.LUT R4, R4, R38, RZ, 0x3c, !PT ;  /* 0x0000002604047212 */ /* 0x000fe200078e3cff */
[----:B------:R-:W-:Y:S01]  /*2c60*/  IMAD.WIDE.U32 R82, R24, R14, R82 ;  /* 0x0000000e18527225 */ /* 0x000fe200078e0052 */
[----:B------:R-:W-:-:S02]  /*2c70*/  @P2 LOP3.LUT R40, R40, 0x2, RZ, 0xfc, !PT ;  /* 0x0000000228282812 */ /* 0x000fc400078efcff */
[----:B------:R-:W-:Y:S01]  /*2c80*/  LOP3.LUT R10, R9, R10, RZ, 0x3c, !PT ;  /* 0x0000000a090a7212 */ /* 0x000fe200078e3cff */
[----:B------:R-:W-:Y:S01]  /*2c90*/  IMAD R11, R24, R13, R11 ;  /* 0x0000000d180b7224 */ /* 0x000fe200078e020b */
[----:B------:R-:W-:Y:S01]  /*2ca0*/  LOP3.LUT R39, R42, 0xfffffff0, RZ, 0xc0, !PT ;  /* 0xfffffff02a277812 */ /* 0x000fe200078ec0ff */
[----:B------:R-:W-:Y:S01]  /*2cb0*/  IMAD.WIDE.U32 R88, R24, R12, R88 ;  /* 0x0000000c18587225 */ /* 0x000fe200078e0058 */
[----:B------:R-:W-:-:S03]  /*2cc0*/  IADD3 R3, R27, R28, RZ ;  /* 0x0000001c1b037210 */ /* 0x000fc60007ffe0ff */
[C---:B------:R-:W-:Y:S01]  /*2cd0*/  IMAD.WIDE.U32 R84, R24.reuse, R14, R84 ;  /* 0x0000000e18547225 */ /* 0x040fe200078e0054 */
[----:B------:R0:W-:Y:S03]  /*2ce0*/  STL [R1], R40 ;  /* 0x0000002801007387 */ /* 0x0001e60000100800 */
[----:B------:R-:W-:-:S04]  /*2cf0*/  IMAD.WIDE.U32 R86, R24, R12, R86 ;  /* 0x0000000c18567225 */ /* 0x000fc800078e0056 */
[----:B------:R-:W-:Y:S01]  /*2d00*/  VIADD R93, R34, 0x8 ;  /* 0x00000008225d7836 */ /* 0x000fe20000000000 */
[----:B------:R-:W-:Y:S01]  /*2d10*/  SHF.L.U32 R34, R35, 0x1, RZ ;  /* 0x0000000123227819 */ /* 0x000fe200000006ff */
[----:B------:R-:W-:Y:S01]  /*2d20*/  IMAD R35, R36, 0x20, R219 ;  /* 0x0000002024237824 */ /* 0x000fe200078e02db */
[C---:B------:R-:W-:Y:S01]  /*2d30*/  SHF.L.U64.HI R9, R14.reuse, 0x6, R15 ;  /* 0x000000060e097819 */ /* 0x040fe2000001020f */
[----:B------:R-:W-:Y:S01]  /*2d40*/  IMAD.IADD R36, R83, 0x1, R37 ;  /* 0x0000000153247824 */ /* 0x000fe200078e0225 */
[C---:B------:R-:W-:Y:S01]  /*2d50*/  SHF.L.U32 R27, R14.reuse, 0x7, RZ ;  /* 0x000000070e1b7819 */ /* 0x040fe200000006ff */
[----:B------:R-:W-:Y:S01]  /*2d60*/  IMAD.SHL.U32 R20, R14, 0x20, RZ ;  /* 0x000000200e147824 */ /* 0x000fe200078e00ff */
[C---:B------:R-:W-:Y:S01]  /*2d70*/  SHF.L.U64.HI R28, R12.reuse, 0x5, R13 ;  /* 0x000000050c1c7819 */ /* 0x040fe2000001020d */
[----:B------:R-:W-:Y:S01]  /*2d80*/  IMAD.IADD R37, R37, 0x1, R85 ;  /* 0x0000000125257824 */ /* 0x000fe200078e0255 */
[C---:B------:R-:W-:Y:S01]  /*2d90*/  SHF.L.U64.HI R29, R12.reuse, 0x6, R13 ;  /* 0x000000060c1d7819 */ /* 0x040fe2000001020d */
[----:B------:R-:W-:Y:S01]  /*2da0*/  IMAD.IADD R38, R87, 0x1, R11 ;  /* 0x0000000157267824 */ /* 0x000fe200078e020b */
[----:B------:R-:W-:Y:S01]  /*2db0*/  SHF.L.U64.HI R30, R12, 0x7, R13 ;  /* 0x000000070c1e7819 */ /* 0x000fe2000001020d */
[----:B------:R-:W-:Y:S01]  /*2dc0*/  @!P6 BAR.SYNC.DEFER_BLOCKING 0x9, 0x100 ;  /* 0x024400000000eb1d */ /* 0x000fe20000010000 */
[----:B------:R-:W-:-:S02]  /*2dd0*/  ISETP.GE.AND P1, PT, R16, UR4, PT ;  /* 0x0000000410007c0c */ /* 0x000fc4000bf26270 */
[----:B0-----:R-:W-:Y:S02]  /*2de0*/  IADD3 R40, R11, R89, RZ ;  /* 0x000000590b287210 */ /* 0x001fe40007ffe0ff */
[----:B------:R-:W-:Y:S02]  /*2df0*/  SHF.R.S32.HI R42, RZ, 0x4, R42 ;  /* 0x00000004ff2a7819 */ /* 0x000fe4000001142a */
[----:B------:R-:W-:Y:S02]  /*2e00*/  SHF.R.S32.HI R80, RZ, 0x1f, R39 ;  /* 0x0000001fff507819 */ /* 0x000fe40000011427 */
[-C--:B--2---:R-:W-:Y:S01]  /*2e10*/  IADD3 R4, R4, R7.reuse, R33 ;  /* 0x0000000704047210 */ /* 0x084fe20007ffe021 */
[----:B------:R-:W-:Y:S01]  /*2e20*/  IMAD.SHL.U32 R33, R12, 0x80, RZ ;  /* 0x000000800c217824 */ /* 0x000fe200078e00ff */
[-C--:B---3--:R-:W-:Y:S01]  /*2e30*/  IADD3 R5, R6, R7.reuse, R32 ;  /* 0x0000000706057210 */ /* 0x088fe20007ffe020 */
[----:B------:R-:W-:Y:S01]  /*2e40*/  IMAD.SHL.U32 R32, R12, 0x40, RZ ;  /* 0x000000400c207824 */ /* 0x000fe200078e00ff */
[-C--:B------:R-:W-:Y:S01]  /*2e50*/  IADD3 R6, R8, R7.reuse, R31 ;  /* 0x0000000708067210 */ /* 0x080fe20007ffe01f */
[----:B------:R-:W-:Y:S01]  /*2e60*/  IMAD.SHL.U32 R31, R12, 0x20, RZ ;  /* 0x000000200c1f7824 */ /* 0x000fe200078e00ff */
[----:B------:R-:W-:Y:S01]  /*2e70*/  IADD3 R7, R10, R7, R21 ;  /* 0x000000070a077210 */ /* 0x000fe20007ffe015 */
[C---:B------:R-:W-:Y:S01]  /*2e80*/  IMAD.SHL.U32 R21, R14.reuse, 0x40, RZ ;  /* 0x000000400e157824 */ /* 0x040fe200078e00ff */
[----:B------:R-:W-:-:S02]  /*2e90*/  SHF.L.U64.HI R8, R14, 0x5, R15 ;  /* 0x000000050e087819 */ /* 0x000fc4000001020f */
[----:B------:R-:W-:Y:S02]  /*2ea0*/  SHF.L.U64.HI R10, R14, 0x7, R15 ;  /* 0x000000070e0a7819 */ /* 0x000fe4000001020f */
[----:B------:R-:W-:-:S07]  /*2eb0*/  SHF.R.S32.HI R43, RZ, 0x1f, R0 ;  /* 0x0000001fff2b7819 */ /* 0x000fce0000011400 */
.L_x_589:
[----:B------:R-:W2:Y:S01]  /*2ec0*/  LDL R49, [R1+0x38] ;  /* 0x0000380001317983 */ /* 0x000ea20000100800 */
[----:B------:R-:W0:Y:S03]  /*2ed0*/  LDC R96, c[0x0][0x430] ;  /* 0x00010c00ff607b82 */ /* 0x000e260000000800 */
[----:B------:R-:W3:Y:S01]  /*2ee0*/  LDL.LU R47, [R1] ;  /* 0x00000000012f7983 */ /* 0x000ee20000300800 */
[----:B------:R-:W-:Y:S02]  /*2ef0*/  VIADD R26, R26, 0xffffffff ;  /* 0xffffffff1a1a7836 */ /* 0x000fe40000000000 */
[----:B------:R-:W-:Y:S02]  /*2f00*/  IMAD.MOV.U32 R95, RZ, RZ, RZ ;  /* 0x000000ffff5f7224 */ /* 0x000fe400078e00ff */
[----:B------:R-:W-:Y:S01]  /*2f10*/  IMAD R12, R26, 0x80, R35 ;  /* 0x000000801a0c7824 */ /* 0x000fe200078e0223 */
[----:B-1----:R-:W1:Y:S03]  /*2f20*/  LDC R103, c[0x0][0x3f4] ;  /* 0x0000fd00ff677b82 */ /* 0x002e660000000800 */
[----:B------:R-:W-:Y:S01]  /*2f30*/  IMAD.IADD R48, R3, 0x1, R12 ;  /* 0x0000000103307824 */ /* 0x000fe200078e020c */
[----:B------:R-:W-:-:S03]  /*2f40*/  ISETP.GE.AND P2, PT, R12, R2, PT ;  /* 0x000000020c00720c */ /* 0x000fc60003f46270 */
[----:B------:R-:W-:Y:S01]  /*2f50*/  IMAD.MOV.U32 R44, RZ, RZ, R48 ;  /* 0x000000ffff2c7224 */ /* 0x000fe200078e0030 */
[----:B------:R-:W-:Y:S02]  /*2f60*/  ISETP.GT.OR P2, PT, R35, 0x7f, P2 ;  /* 0x0000007f2300780c */ /* 0x000fe40001744670 */
[----:B0-----:R-:W-:-:S11]  /*2f70*/  ISETP.NE.AND P3, PT, R96, 0x1, PT ;  /* 0x000000016000780c */ /* 0x001fd60003f65270 */
[----:B------:R-:W0:Y:S08]  /*2f80*/  @!P2 LDC.64 R14, c[0x0][0x428] ;  /* 0x00010a00ff0eab82 */ /* 0x000e300000000a00 */
[----:B------:R-:W4:Y:S08]  /*2f90*/  @P3 LDC R11, c[0x0][0x434] ;  /* 0x00010d00ff0b3b82 */ /* 0x000f300000000800 */
[----:B------:R-:W1:Y:S08]  /*2fa0*/  @P3 LDC R46, c[0x0][0x438] ;  /* 0x00010e00ff2e3b82 */ /* 0x000e700000000800 */
[----:B------:R-:W0:Y:S01]  /*2fb0*/  @!P2 LDC.64 R12, c[0x0][0x418] ;  /* 0x00010600ff0cab82 */ /* 0x000e220000000a00 */
[----:B----4-:R-:W-:-:S05]  /*2fc0*/  @P3 IMAD.HI.U32 R11, R48, R11, RZ ;  /* 0x0000000b300b3227 */ /* 0x010fca00078e00ff */
[----:B-1----:R-:W-:Y:S01]  /*2fd0*/  @P3 SHF.R.U32.HI R44, RZ, R46, R11 ;  /* 0x0000002eff2c3219 */ /* 0x002fe2000001160b */
[----:B0-----:R-:W-:-:S03]  /*2fe0*/  @!P2 IMAD R11, R43, R14, RZ ;  /* 0x0000000e2b0ba224 */ /* 0x001fc600078e02ff */
[--C-:B------:R-:W-:Y:S01]  /*2ff0*/  @!P2 SHF.R.S32.HI R45, RZ, 0x1f, R44.reuse ;  /* 0x0000001fff2da819 */ /* 0x100fe2000001142c */
[C---:B------:R-:W-:Y:S02]  /*3000*/  @!P2 IMAD R11, R0.reuse, R15, R11 ;  /* 0x0000000f000ba224 */ /* 0x040fe400078e020b */
[----:B------:R-:W-:-:S05]  /*3010*/  @!P2 IMAD.WIDE.U32 R14, R0, R14, R44 ;  /* 0x0000000e000ea225 */ /* 0x000fca00078e002c */
[----:B------:R-:W-:Y:S02]  /*3020*/  @!P2 IADD3 R11, R15, R11, RZ ;  /* 0x0000000b0f0ba210 */ /* 0x000fe40007ffe0ff */
[----:B------:R-:W-:-:S04]  /*3030*/  @!P2 LEA R12, P3, R14, R12, 0x2 ;  /* 0x0000000c0e0ca211 */ /* 0x000fc800078610ff */
[----:B------:R-:W-:Y:S02]  /*3040*/  @!P2 LEA.HI.X R13, R14, R13, R11, 0x2, P3 ;  /* 0x0000000d0e0da211 */ /* 0x000fe400018f140b */
[----:B------:R-:W-:-:S03]  /*3050*/  ISETP.GT.AND P3, PT, R26, R25, PT ;  /* 0x000000191a00720c */ /* 0x000fc60003f64270 */
[----:B------:R0:W5:Y:S01]  /*3060*/  @!P2 LDG.E R95, desc[UR36][R12.64] ;  /* 0x000000240c5fa981 */ /* 0x000162000c1e1900 */
[----:B------:R-:W-:Y:S01]  /*3070*/  ISETP.GE.AND P2, PT, R103, 0x1, PT ;  /* 0x000000016700780c */ /* 0x000fe20003f46270 */
[----:B------:R-:W-:Y:S01]  /*3080*/  IMAD.MOV R11, RZ, RZ, -R44 ;  /* 0x000000ffff0b7224 */ /* 0x000fe200078e0a2c */
[----:B------:R-:W-:Y:S05]  /*3090*/  YIELD ;  /* 0x0000000000007946 */ /* 0x000fea0003800000 */
[----:B------:R-:W-:Y:S01]  /*30a0*/  BSSY B0, `(.L_x_494) ;  /* 0x0000945000007945 */ /* 0x000fe20003800000 */
[----:B------:R-:W-:Y:S02]  /*30b0*/  IMAD R96, R96, R11, R48 ;  /* 0x0000000b60607224 */ /* 0x000fe400078e0230 */
[----:B--2---:R-:W-:Y:S01]  /*30c0*/  IMAD R90, R216, 0x8000, R49 ;  /* 0x00008000d85a7824 */ /* 0x004fe200078e0231 */
[----:B---3--:R-:W-:-:S03]  /*30d0*/  LOP3.LUT R47, R47, 0xfffffffb, RZ, 0xc0, !PT ;  /* 0xfffffffb2f2f7812 */ /* 0x008fc600078ec0ff */
[----:B------:R-:W-:Y:S01]  /*30e0*/  IMAD.IADD R90, R19, 0x1, R90 ;  /* 0x00000001135a7824 */ /* 0x000fe200078e025a */
[----:B------:R-:W-:-:S05]  /*30f0*/  @P3 LOP3.LUT R47, R47, 0x4, RZ, 0xfc, !PT ;  /* 0x000000042f2f3812 */ /* 0x000fca00078efcff */
[----:B------:R0:W-:Y:S01]  /*3100*/  STL [R1], R47 ;  /* 0x0000002f01007387 */ /* 0x0001e20000100800 */
[----:B------:R-:W-:Y:S05]  /*3110*/  @!P2 BRA `(.L_x_495) ;  /* 0x0000008c0050a947 */ /* 0x000fea0003800000 */
[----:B------:R-:W-:Y:S01]  /*3120*/  SHF.R.S32.HI R97, RZ, 0x1f, R96 ;  /* 0x0000001fff617819 */ /* 0x000fe20000011460 */
[----:B------:R-:W-:Y:S01]  /*3130*/  ULDC.64 UR4, c[0x0][0x300] ;  /* 0x0000c00000047ab9 */ /* 0x000fe20000000a00 */
[----:B-----5:R-:W-:Y:S01]  /*3140*/  SHF.R.S32.HI R98, RZ, 0x1f, R95 ;  /* 0x0000001fff627819 */ /* 0x020fe2000001145f */
[----:B0-----:R-:W-:-:S04]  /*3150*/  IMAD.WIDE.U32 R12, R96, UR4, RZ ;  /* 0x00000004600c7c25 */ /* 0x001fc8000f8e00ff */
[----:B------:R-:W-:Y:S02]  /*3160*/  IMAD R11, R97, UR4, RZ ;  /* 0x00000004610b7c24 */ /* 0x000fe4000f8e02ff */
[----:B------:R-:W-:Y:S02]  /*3170*/  IMAD R99, R26, -0x80, R2 ;  /* 0xffffff801a637824 */ /* 0x000fe400078e0202 */
[----:B------:R-:W-:Y:S01]  /*3180*/  IMAD R11, R96, UR5, R11 ;  /* 0x00000005600b7c24 */ /* 0x000fe2000f8e020b */
[----:B------:R-:W-:Y:S02]  /*3190*/  ULDC.64 UR4, c[0x0][0x310] ;  /* 0x0000c40000047ab9 */ /* 0x000fe40000000a00 */
[----:B------:R-:W-:Y:S01]  /*31a0*/  IMAD R14, R98, UR4, RZ ;  /* 0x00000004620e7c24 */ /* 0x000fe2000f8e02ff */
[----:B------:R-:W-:Y:S02]  /*31b0*/  VIMNMX R99, R99, 0x80, PT ;  /* 0x0000008063637848 */ /* 0x000fe40003fe0100 */
[----:B------:R-:W-:Y:S01]  /*31c0*/  IADD3 R13, R13, R11, RZ ;  /* 0x0000000b0d0d7210 */ /* 0x000fe20007ffe0ff */
[C---:B------:R-:W-:Y:S01]  /*31d0*/  IMAD R11, R95.reuse, UR5, R14 ;  /* 0x000000055f0b7c24 */ /* 0x040fe2000f8e020e */
[----:B------:R-:W-:Y:S01]  /*31e0*/  SHF.R.S32.HI R14, RZ, 0x1f, R26 ;  /* 0x0000001fff0e7819 */ /* 0x000fe2000001141a */
[----:B------:R-:W-:Y:S01]  /*31f0*/  IMAD.WIDE.U32 R12, R95, UR4, R12 ;  /* 0x000000045f0c7c25 */ /* 0x000fe2000f8e000c */
[----:B------:R-:W-:-:S03]  /*3200*/  ULDC.64 UR4, c[0x0][0x308] ;  /* 0x0000c20000047ab9 */ /* 0x000fc60000000a00 */
[----:B------:R-:W-:Y:S02]  /*3210*/  IMAD.IADD R13, R13, 0x1, R11 ;  /* 0x000000010d0d7824 */ /* 0x000fe400078e020b */
[----:B------:R-:W-:Y:S02]  /*3220*/  IMAD R11, R10, R26, RZ ;  /* 0x0000001a0a0b7224 */ /* 0x000fe400078e02ff */
[----:B------:R-:W-:-:S04]  /*3230*/  IMAD.WIDE.U32 R12, R220, UR4, R12 ;  /* 0x00000004dc0c7c25 */ /* 0x000fc8000f8e000c */
[----:B------:R-:W-:Y:S01]  /*3240*/  IMAD R102, R220, UR5, R13 ;  /* 0x00000005dc667c24 */ /* 0x000fe2000f8e020d */
[----:B------:R-:W-:Y:S01]  /*3250*/  ULDC.64 UR4, c[0x0][0x2e8] ;  /* 0x0000ba0000047ab9 */ /* 0x000fe20000000a00 */
[-C--:B------:R-:W-:Y:S01]  /*3260*/  IMAD R13, R30, R26.reuse, RZ ;  /* 0x0000001a1e0d7224 */ /* 0x080fe200078e02ff */
[----:B------:R-:W-:Y:S01]  /*3270*/  IADD3 R101, P2, R12, UR4, RZ ;  /* 0x000000040c657c10 */ /* 0x000fe2000ff5e0ff */
[----:B------:R-:W-:Y:S01]  /*3280*/  ULDC.U8 UR4, c[0x0][0x410] ;  /* 0x0001040000047ab9 */ /* 0x000fe20000000000 */
[----:B------:R-:W-:Y:S02]  /*3290*/  IMAD R11, R14, R27, R11 ;  /* 0x0000001b0e0b7224 */ /* 0x000fe400078e020b */
[----:B------:R-:W-:Y:S01]  /*32a0*/  IADD3.X R102, R102, UR5, RZ, P2, !PT ;  /* 0x0000000566667c10 */ /* 0x000fe200097fe4ff */
[----:B------:R-:W-:Y:S01]  /*32b0*/  IMAD R45, R14, R33, R13 ;  /* 0x000000210e2d7224 */ /* 0x000fe200078e020d */
[----:B------:R-:W-:Y:S01]  /*32c0*/  ISETP.NE.AND P2, PT, RZ, UR4, PT ;  /* 0x00000004ff007c0c */ /* 0x000fe2000bf45270 */
[----:B------:R-:W-:-:S04]  /*32d0*/  IMAD.WIDE.U32 R12, R27, R26, RZ ;  /* 0x0000001a1b0c7225 */ /* 0x000fc800078e00ff */
[----:B------:R-:W-:-:S04]  /*32e0*/  IMAD.WIDE.U32 R14, R33, R26, RZ ;  /* 0x0000001a210e7225 */ /* 0x000fc800078e00ff */
[----:B------:R-:W-:Y:S02]  /*32f0*/  IMAD.IADD R81, R13, 0x1, R11 ;  /* 0x000000010d517824 */ /* 0x000fe400078e020b */
[----:B------:R-:W-:Y:S02]  /*3300*/  IMAD.IADD R11, R15, 0x1, R45 ;  /* 0x000000010f0b7824 */ /* 0x000fe400078e022d */
[----:B------:R-:W-:Y:S05]  /*3310*/  @!P2 BRA `(.L_x_496) ;  /* 0x000000440028a947 */ /* 0x000fea0003800000 */
[----:B------:R-:W-:Y:S01]  /*3320*/  ISETP.GE.AND P2, PT, R219, R99, PT ;  /* 0x00000063db00720c */ /* 0x000fe20003f46270 */
[----:B------:R-:W-:Y:S01]  /*3330*/  IMAD.MOV.U32 R44, RZ, RZ, R47 ;  /* 0x000000ffff2c7224 */ /* 0x000fe200078e002f */
[----:B------:R-:W-:Y:S01]  /*3340*/  BSSY B1, `(.L_x_497) ;  /* 0x0000025000017945 */ /* 0x000fe20003800000 */
[----:B------:R-:W-:Y:S02]  /*3350*/  CS2R R60, SRZ ;  /* 0x00000000003c7805 */ /* 0x000fe4000001ff00 */
[----:B------:R-:W-:Y:S02]  /*3360*/  CS2R R68, SRZ ;  /* 0x0000000000447805 */ /* 0x000fe4000001ff00 */
[----:B------:R-:W-:Y:S02]  /*3370*/  CS2R R72, SRZ ;  /* 0x0000000000487805 */ /* 0x000fe4000001ff00 */
[----:B------:R-:W-:Y:S02]  /*3380*/  LOP3.LUT R44, R44, 0xfffffffe, RZ, 0xc0, !PT ;  /* 0xfffffffe2c2c7812 */ /* 0x000fe400078ec0ff */
[----:B------:R-:W-:-:S02]  /*3390*/  CS2R R70, SRZ ;  /* 0x0000000000467805 */ /* 0x000fc4000001ff00 */
[----:B------:R-:W-:Y:S02]  /*33a0*/  CS2R R64, SRZ ;  /* 0x0000000000407805 */ /* 0x000fe4000001ff00 */
[----:B------:R-:W-:Y:S02]  /*33b0*/  CS2R R62, SRZ ;  /* 0x00000000003e7805 */ /* 0x000fe4000001ff00 */
[----:B------:R-:W-:Y:S02]  /*33c0*/  CS2R R66, SRZ ;  /* 0x0000000000427805 */ /* 0x000fe4000001ff00 */
[----:B------:R-:W-:Y:S02]  /*33d0*/  CS2R R52, SRZ ;  /* 0x0000000000347805 */ /* 0x000fe4000001ff00 */
[----:B------:R-:W-:Y:S02]  /*33e0*/  CS2R R56, SRZ ;  /* 0x0000000000387805 */ /* 0x000fe4000001ff00 */
[----:B------:R-:W-:-:S02]  /*33f0*/  @P2 LOP3.LUT R44, R44, 0x1, RZ, 0xfc, !PT ;  /* 0x000000012c2c2812 */ /* 0x000fc400078efcff */
[----:B------:R-:W-:Y:S02]  /*3400*/  CS2R R54, SRZ ;  /* 0x0000000000367805 */ /* 0x000fe4000001ff00 */
[----:B------:R-:W-:Y:S02]  /*3410*/  CS2R R58, SRZ ;  /* 0x00000000003a7805 */ /* 0x000fe4000001ff00 */
[----:B------:R-:W-:Y:S02]  /*3420*/  CS2R R48, SRZ ;  /* 0x0000000000307805 */ /* 0x000fe4000001ff00 */
[----:B------:R-:W-:Y:S01]  /*3430*/  CS2R R46, SRZ ;  /* 0x00000000002e7805 */ /* 0x000fe2000001ff00 */
[----:B------:R0:W-:Y:S01]  /*3440*/  STL [R1], R44 ;  /* 0x0000002c01007387 */ /* 0x0001e20000100800 */
[----:B------:R-:W-:Y:S02]  /*3450*/  CS2R R50, SRZ ;  /* 0x0000000000327805 */ /* 0x000fe4000001ff00 */
[----:B------:R-:W-:-:S02]  /*3460*/  CS2R R74, SRZ ;  /* 0x00000000004a7805 */ /* 0x000fc4000001ff00 */
[----:B0-----:R-:W-:Y:S01]  /*3470*/  CS2R R44, SRZ ;  /* 0x00000000002c7805 */ /* 0x001fe2000001ff00 */
[----:B------:R-:W-:Y:S06]  /*3480*/  @P2 BRA `(.L_x_498) ;  /* 0x0000000000402947 */ /* 0x000fec0003800000 */
[----:B------:R-:W-:Y:S01]  /*3490*/  ULDC.64 UR4, c[0x0][0x3e8] ;  /* 0x0000fa0000047ab9 */ /* 0x000fe20000000a00 */
[----:B------:R-:W-:Y:S02]  /*34a0*/  CS2R R72, SRZ ;  /* 0x0000000000487805 */ /* 0x000fe4000001ff00 */
[----:B------:R-:W-:Y:S02]  /*34b0*/  IADD3 R76, P2, P3, R82, UR4, R12 ;  /* 0x00000004524c7c10 */ /* 0x000fe4000fb5e00c */
[----:B------:R-:W-:Y:S02]  /*34c0*/  CS2R R74, SRZ ;  /* 0x00000000004a7805 */ /* 0x000fe4000001ff00 */
[----:B------:R-:W-:Y:S01]  /*34d0*/  IADD3.X R77, R36, UR5, R81, P2, P3 ;  /* 0x00000005244d7c10 */ /* 0x000fe200097e6451 */
[----:B------:R-:W-:Y:S02]  /*34e0*/  ULDC.64 UR4, c[0x0][0x400] ;  /* 0x0001000000047ab9 */ /* 0x000fe40000000a00 */
[----:B------:R-:W-:-:S04]  /*34f0*/  IADD3 R78, P2, P3, R86, UR4, R14 ;  /* 0x00000004564e7c10 */ /* 0x000fc8000fb5e00e */
[----:B------:R-:W-:Y:S02]  /*3500*/  IADD3.X R79, R38, UR5, R11, P2, P3 ;  /* 0x00000005264f7c10 */ /* 0x000fe400097e640b */
[----:B------:R-:W-:Y:S02]  /*3510*/  ISETP.GE.AND P2, PT, R22, R103, PT ;  /* 0x000000671600720c */ /* 0x000fe40003f46270 */
[----:B------:R-:W-:Y:S02]  /*3520*/  CS2R R68, SRZ ;  /* 0x0000000000447805 */ /* 0x000fe4000001ff00 */
[----:B------:R-:W-:-:S09]  /*3530*/  CS2R R70, SRZ ;  /* 0x0000000000467805 */ /* 0x000fd2000001ff00 */
[----:B------:R0:W5:Y:S04]  /*3540*/  @!P2 LDG.E.64 R72, desc[UR36][R76.64] ;  /* 0x000000244c48a981 */ /* 0x000168000c1e1b00 */
[----:B------:R0:W5:Y:S01]  /*3550*/  @!P2 LDG.E.64 R74, desc[UR36][R78.64] ;  /* 0x000000244e4aa981 */ /* 0x000162000c1e1b00 */
[----:B------:R-:W-:-:S13]  /*3560*/  ISETP.GE.AND P2, PT, R218, R103, PT ;  /* 0x00000067da00720c */ /* 0x000fda0003f46270 */
[----:B------:R0:W5:Y:S04]  /*3570*/  @!P2 LDG.E.64 R68, desc[UR36][R76.64+0x40] ;  /* 0x000040244c44a981 */ /* 0x000168000c1e1b00 */
[----:B------:R0:W5:Y:S02]  /*3580*/  @!P2 LDG.E.64 R70, desc[UR36][R78.64+0x40] ;  /* 0x000040244e46a981 */ /* 0x000164000c1e1b00 */
.L_x_498:
[----:B------:R-:W-:Y:S05]  /*3590*/  BSYNC B1 ;  /* 0x0000000000017941 */ /* 0x000fea0003800000 */
.L_x_497:
[----:B0-----:R-:W-:Y:S01]  /*35a0*/  IADD3 R76, R219, 0x20, RZ ;  /* 0x00000020db4c7810 */ /* 0x001fe20007ffe0ff */
[----:B------:R-:W-:Y:S01]  /*35b0*/  BSSY B1, `(.L_x_499) ;  /* 0x0000019000017945 */ /* 0x000fe20003800000 */
[----:B-----5:R-:W-:Y:S02]  /*35c0*/  IMAD.MOV.U32 R104, RZ, RZ, R68 ;  /* 0x000000ffff687224 */ /* 0x020fe400078e0044 */
[----:B------:R-:W-:Y:S01]  /*35d0*/  ISETP.GE.AND P2, PT, R76, R99, PT ;  /* 0x000000634c00720c */ /* 0x000fe20003f46270 */
[----:B------:R-:W-:-:S12]  /*35e0*/  IMAD.MOV.U32 R107, RZ, RZ, R72 ;  /* 0x000000ffff6b7224 */ /* 0x000fd800078e0048 */
[----:B------:R-:W-:Y:S05]  /*35f0*/  @P2 BRA `(.L_x_500) ;  /* 0x0000000000502947 */ /* 0x000fea0003800000 */
[----:B------:R-:W-:Y:S01]  /*3600*/  IADD3 R62, P3, P4, R82, R12, R20 ;  /* 0x0000000c523e7210 */ /* 0x000fe20007c7e014 */
[----:B------:R-:W-:Y:S01]  /*3610*/  ULDC.64 UR4, c[0x0][0x3e8] ;  /* 0x0000fa0000047ab9 */ /* 0x000fe20000000a00 */
[----:B------:R-:W-:Y:S02]  /*3620*/  CS2R R64, SRZ ;  /* 0x0000000000407805 */ /* 0x000fe4000001ff00 */
[----:B------:R-:W-:Y:S02]  /*3630*/  CS2R R66, SRZ ;  /* 0x0000000000427805 */ /* 0x000fe4000001ff00 */
[----:B------:R-:W-:Y:S02]  /*3640*/  IADD3.X R61, R36, R81, R8, P3, P4 ;  /* 0x00000051243d7210 */ /* 0x000fe40001fe8408 */
[----:B------:R-:W-:-:S04]  /*3650*/  IADD3 R76, P3, P4, R86, R14, R31 ;  /* 0x0000000e564c7210 */ /* 0x000fc80007c7e01f */
[----:B------:R-:W-:Y:S02]  /*3660*/  IADD3.X R60, R38, R11, R28, P3, P4 ;  /* 0x0000000b263c7210 */ /* 0x000fe40001fe841c */
[----:B------:R-:W-:-:S04]  /*3670*/  IADD3 R62, P3, R62, UR4, RZ ;  /* 0x000000043e3e7c10 */ /* 0x000fc8000ff7e0ff */
[----:B------:R-:W-:Y:S01]  /*3680*/  IADD3.X R63, R61, UR5, RZ, P3, !PT ;  /* 0x000000053d3f7c10 */ /* 0x000fe20009ffe4ff */
[----:B------:R-:W-:Y:S02]  /*3690*/  ULDC.64 UR4, c[0x0][0x400] ;  /* 0x0001000000047ab9 */ /* 0x000fe40000000a00 */
[----:B------:R-:W-:-:S04]  /*36a0*/  IADD3 R76, P3, R76, UR4, RZ ;  /* 0x000000044c4c7c10 */ /* 0x000fc8000ff7e0ff */
[----:B------:R-:W-:Y:S02]  /*36b0*/  IADD3.X R77, R60, UR5, RZ, P3, !PT ;  /* 0x000000053c4d7c10 */ /* 0x000fe40009ffe4ff */
[----:B------:R-:W-:Y:S02]  /*36c0*/  ISETP.GE.AND P3, PT, R22, R103, PT ;  /* 0x000000671600720c */ /* 0x000fe40003f66270 */
[----:B------:R-:W-:-:S11]  /*36d0*/  CS2R R60, SRZ ;  /* 0x00000000003c7805 */ /* 0x000fd6000001ff00 */
[----:B------:R-:W5:Y:S04]  /*36e0*/  @!P3 LDG.E.64 R64, desc[UR36][R62.64] ;  /* 0x000000243e40b981 */ /* 0x000f68000c1e1b00 */
[----:B------:R-:W5:Y:S01]  /*36f0*/  @!P3 LDG.E.64 R66, desc[UR36][R76.64] ;  /* 0x000000244c42b981 */ /* 0x000f62000c1e1b00 */
[----:B------:R-:W-:-:S13]  /*3700*/  ISETP.GE.AND P3, PT, R218, R103, PT ;  /* 0x00000067da00720c */ /* 0x000fda0003f66270 */
[----:B------:R0:W5:Y:S02]  /*3710*/  @!P3 LDG.E.64 R60, desc[UR36][R62.64+0x40] ;  /* 0x000040243e3cb981 */ /* 0x000164000c1e1b00 */
[----:B0-----:R-:W-:-:S06]  /*3720*/  CS2R R62, SRZ ;  /* 0x00000000003e7805 */ /* 0x001fcc000001ff00 */
[----:B------:R0:W5:Y:S02]  /*3730*/  @!P3 LDG.E.64 R62, desc[UR36][R76.64+0x40] ;  /* 0x000040244c3eb981 */ /* 0x000164000c1e1b00 */
.L_x_500:
[----:B------:R-:W-:Y:S05]  /*3740*/  BSYNC B1 ;  /* 0x0000000000017941 */ /* 0x000fea0003800000 */
.L_x_499:
[----:B0-----:R-:W-:Y:S01]  /*3750*/  VIADD R76, R219, 0x40 ;  /* 0x00000040db4c7836 */ /* 0x001fe20000000000 */
[----:B------:R-:W-:Y:S04]  /*3760*/  BSSY B1, `(.L_x_501) ;  /* 0x0000017000017945 */ /* 0x000fe80003800000 */
[----:B------:R-:W-:-:S13]  /*3770*/  ISETP.GE.AND P3, PT, R76, R99, PT ;  /* 0x000000634c00720c */ /* 0x000fda0003f66270 */
        /* <DEDUP_REMOVED lines=21> */
.L_x_502:
[----:B------:R-:W-:Y:S05]  /*38d0*/  BSYNC B1 ;  /* 0x0000000000017941 */ /* 0x000fea0003800000 */
.L_x_501:
[----:B0-----:R-:W-:Y:S01]  /*38e0*/  VIADD R76, R219, 0x60 ;  /* 0x00000060db4c7836 */ /* 0x001fe20000000000 */
[----:B------:R-:W-:Y:S04]  /*38f0*/  BSSY B1, `(.L_x_503) ;  /* 0x000001d000017945 */ /* 0x000fe80003800000 */
[----:B------:R-:W-:-:S13]  /*3900*/  ISETP.GE.AND P4, PT, R76, R99, PT ;  /* 0x000000634c00720c */ /* 0x000fda0003f86270 */
[----:B------:R-:W-:Y:S05]  /*3910*/  @P4 BRA `(.L_x_504) ;  /* 0x0000000000684947 */ /* 0x000fea0003800000 */
[----:B------:R-:W0:Y:S01]  /*3920*/  LDC.64 R44, c[0x0][0x3f8] ;  /* 0x0000fe00ff2c7b82 */ /* 0x000e220000000a00 */
[----:B------:R-:W-:Y:S01]  /*3930*/  MOV R13, R81 ;  /* 0x00000051000d7202 */ /* 0x000fe20000000f00 */
[----:B------:R-:W-:Y:S01]  /*3940*/  ULDC.64 UR4, c[0x0][0x3e8] ;  /* 0x0000fa0000047ab9 */ /* 0x000fe20000000a00 */
[----:B------:R-:W-:Y:S01]  /*3950*/  IMAD.MOV.U32 R15, RZ, RZ, R11 ;  /* 0x000000ffff0f7224 */ /* 0x000fe200078e000b */
[----:B------:R-:W-:Y:S02]  /*3960*/  CS2R R48, SRZ ;  /* 0x0000000000307805 */ /* 0x000fe4000001ff00 */
[----:B------:R-:W-:Y:S01]  /*3970*/  CS2R R50, SRZ ;  /* 0x0000000000327805 */ /* 0x000fe2000001ff00 */
[----:B0-----:R-:W-:Y:S02]  /*3980*/  IMAD R45, R45, 0x60, RZ ;  /* 0x000000602d2d7824 */ /* 0x001fe400078e02ff */
[----:B------:R-:W-:-:S04]  /*3990*/  IMAD.WIDE.U32 R12, R44, 0x60, R12 ;  /* 0x000000602c0c7825 */ /* 0x000fc800078e000c */
[----:B------:R-:W-:Y:S01]  /*39a0*/  IMAD.IADD R13, R13, 0x1, R45 ;  /* 0x000000010d0d7824 */ /* 0x000fe200078e022d */
[----:B------:R-:W-:Y:S01]  /*39b0*/  IADD3 R12, P5, P6, R82, UR4, R12 ;  /* 0x00000004520c7c10 */ /* 0x000fe2000febe00c */
[----:B------:R-:W0:Y:S03]  /*39c0*/  LDC.64 R44, c[0x0][0x408] ;  /* 0x00010200ff2c7b82 */ /* 0x000e260000000a00 */
[----:B------:R-:W-:Y:S01]  /*39d0*/  IADD3.X R13, R36, UR5, R13, P5, P6 ;  /* 0x00000005240d7c10 */ /* 0x000fe2000afec40d */
[----:B------:R-:W-:Y:S01]  /*39e0*/  ULDC.64 UR4, c[0x0][0x400] ;  /* 0x0001000000047ab9 */ /* 0x000fe20000000a00 */
[----:B0-----:R-:W-:-:S04]  /*39f0*/  IMAD.WIDE.U32 R14, R44, 0x60, R14 ;  /* 0x000000602c0e7825 */ /* 0x001fc800078e000e */
[----:B------:R-:W-:Y:S01]  /*3a00*/  IMAD R11, R45, 0x60, RZ ;  /* 0x000000602d0b7824 */ /* 0x000fe200078e02ff */
[----:B------:R-:W-:-:S03]  /*3a10*/  IADD3 R14, P5, P6, R86, UR4, R14 ;  /* 0x00000004560e7c10 */ /* 0x000fc6000febe00e */
[----:B------:R-:W-:-:S05]  /*3a20*/  IMAD.IADD R11, R15, 0x1, R11 ;  /* 0x000000010f0b7824 */ /* 0x000fca00078e020b */
        /* <DEDUP_REMOVED lines=9> */
.L_x_504:
[----:B------:R-:W-:Y:S05]  /*3ac0*/  BSYNC B1 ;  /* 0x0000000000017941 */ /* 0x000fea0003800000 */
.L_x_503:
[----:B------:R-:W-:Y:S01]  /*3ad0*/  UISETP.NE.AND UP0, UPT, UR60, 0x3, UPT ;  /* 0x000000033c00788c */ /* 0x000fe2000bf05270 */
[----:B------:R-:W-:Y:S01]  /*3ae0*/  IMAD.MOV.U32 R114, RZ, RZ, R70 ;  /* 0x000000ffff727224 */ /* 0x000fe200078e0046 */
[----:B------:R-:W-:Y:S01]  /*3af0*/  MOV R116, R74 ;  /* 0x0000004a00747202 */ /* 0x000fe20000000f00 */
[----:B-----5:R-:W-:Y:S01]  /*3b00*/  IMAD.MOV.U32 R110, RZ, RZ, R60 ;  /* 0x000000ffff6e7224 */ /* 0x020fe200078e003c */
[----:B------:R-:W-:Y:S01]  /*3b10*/  MOV R105, R52 ;  /* 0x0000003400697202 */ /* 0x000fe20000000f00 */
[----:B------:R-:W-:Y:S01]  /*3b20*/  IMAD.MOV.U32 R112, RZ, RZ, R64 ;  /* 0x000000ffff707224 */ /* 0x000fe200078e0040 */
[----:B------:R-:W-:Y:S01]  /*3b30*/  PLOP3.LUT P5, PT, PT, PT, UP0, 0x80, 0x0 ;  /* 0x000000000000781c */ /* 0x000fe20003faf008 */
[----:B------:R-:W-:Y:S01]  /*3b40*/  IMAD.MOV.U32 R111, RZ, RZ, R62 ;  /* 0x000000ffff6f7224 */ /* 0x000fe200078e003e */
[----:B------:R-:W-:Y:S01]  /*3b50*/  MOV R78, R48 ;  /* 0x00000030004e7202 */ /* 0x000fe20000000f00 */
[----:B------:R-:W-:Y:S02]  /*3b60*/  IMAD.MOV.U32 R113, RZ, RZ, R66 ;  /* 0x000000ffff717224 */ /* 0x000fe400078e0042 */
[----:B------:R-:W-:-:S02]  /*3b70*/  IMAD.MOV.U32 R108, RZ, RZ, R56 ;  /* 0x000000ffff6c7224 */ /* 0x000fc400078e0038 */
[----:B------:R-:W-:Y:S02]  /*3b80*/  IMAD.MOV.U32 R106, RZ, RZ, R54 ;  /* 0x000000ffff6a7224 */ /* 0x000fe400078e0036 */
[----:B------:R-:W-:Y:S02]  /*3b90*/  IMAD.MOV.U32 R109, RZ, RZ, R58 ;  /* 0x000000ffff6d7224 */ /* 0x000fe400078e003a */
[----:B------:R-:W-:Y:S02]  /*3ba0*/  IMAD.MOV.U32 R76, RZ, RZ, R44 ;  /* 0x000000ffff4c7224 */ /* 0x000fe400078e002c */
[----:B------:R-:W-:Y:S02]  /*3bb0*/  IMAD.MOV.U32 R77, RZ, RZ, R46 ;  /* 0x000000ffff4d7224 */ /* 0x000fe400078e002e */
[----:B------:R-:W-:Y:S01]  /*3bc0*/  IMAD.MOV.U32 R79, RZ, RZ, R50 ;  /* 0x000000ffff4f7224 */ /* 0x000fe200078e0032 */
[----:B------:R-:W-:Y:S06]  /*3bd0*/  @!P5 BRA `(.L_x_505) ;  /* 0x000000000004d947 */ /* 0x000fec0003800000 */
[----:B------:R-:W-:Y:S01]  /*3be0*/  BPT.TRAP 0x1 ;  /* 0x000000040000795c */ /* 0x000fe20000300000 */
.L_x_505:
[----:B------:R-:W-:Y:S01]  /*3bf0*/  IMAD R81, R216, 0x8, R19 ;  /* 0x00000008d8517824 */ /* 0x000fe200078e0213 */
[----:B------:R-:W-:Y:S01]  /*3c00*/  SHF.L.U32 R100, R221, 0x1f, RZ ;  /* 0x0000001fdd647819 */ /* 0x000fe200000006ff */
[----:B------:R-:W-:Y:S03]  /*3c10*/  BSSY B1, `(.L_x_506) ;  /* 0x0000003000017945 */ /* 0x000fe60003800000 */
[----:B------:R-:W1:Y:S02]  /*3c20*/  SYNCS.PHASECHK.TRANS64.TRYWAIT P6, [R81+URZ+0x38890], R100 ;  /* 0x03889064510075a7 */ /* 0x000e6400080c017f */
[----:B-1----:R-:W-:Y:S05]  /*3c30*/  @!P6 BRA `(.L_x_507) ;  /* 0x0000026c0008e947 */ /* 0x002fea0003800000 */
.L_x_831:
[----:B------:R-:W-:Y:S05]  /*3c40*/  BSYNC B1 ;  /* 0x0000000000017941 */ /* 0x000fea0003800000 */
.L_x_506:
[----:B------:R-:W-:-:S03]  /*3c50*/  UMOV UR4, 0xffffffff ;  /* 0xffffffff00047882 */ /* 0x000fc60000000000 */
[----:B------:R-:W-:Y:S05]  /*3c60*/  BRA.DIV UR4, `(.L_x_508) ;  /* 0x0000026e04107947 */ /* 0x000fea000b800000 */
[----:B------:R2:W3:Y:S04]  /*3c70*/  SHFL.IDX PT, R115, R102, RZ, 0x181f ;  /* 0x00181fff66737589 */ /* 0x0004e800000e0000 */
[----:B------:R2:W4:Y:S02]  /*3c80*/  SHFL.IDX PT, R11, R101, RZ, 0x181f ;  /* 0x00181fff650b7589 */ /* 0x00052400000e0000 */
.L_x_835:
[----:B------:R-:W5:Y:S01]  /*3c90*/  LDL R125, [R1] ;  /* 0x00000000017d7983 */ /* 0x000f620000100800 */
[----:B------:R-:W-:Y:S01]  /*3ca0*/  BSSY B1, `(.L_x_509) ;  /* 0x00000ea000017945 */ /* 0x000fe20003800000 */
[----:B-----5:R-:W-:-:S13]  /*3cb0*/  LOP3.LUT P6, RZ, R125, 0x1, RZ, 0xc0, !PT ;  /* 0x000000017dff7812 */ /* 0x020fda00078cc0ff */
[----:B------:R-:W-:Y:S05]  /*3cc0*/  @P6 BRA `(.L_x_510) ;  /* 0x0000000c009c6947 */ /* 0x000fea0003800000 */
[----:B------:R-:W-:Y:S04]  /*3cd0*/  BSSY B2, `(.L_x_511) ;  /* 0x0000075000027945 */ /* 0x000fe80003800000 */
[----:B------:R-:W-:Y:S05]  /*3ce0*/  @P1 BRA `(.L_x_512) ;  /* 0x0000000400cc1947 */ /* 0x000fea0003800000 */
[----:B0-----:R0:W0:Y:S01]  /*3cf0*/  LDS.128 R12, [R90+0x28400] ;  /* 0x028400005a0c7984 */ /* 0x0010220000000c00 */
[----:B------:R-:W-:Y:S01]  /*3d00*/  ISETP.GE.AND P6, PT, R22, R103, PT ;  /* 0x000000671600720c */ /* 0x000fe20003fc6270 */
[----:B------:R-:W-:-:S12]  /*3d10*/  BSSY B3, `(.L_x_513) ;  /* 0x000006d000037945 */ /* 0x000fd80003800000 */
[----:B------:R-:W-:Y:S05]  /*3d20*/  @P6 BRA `(.L_x_514) ;  /* 0x0000000400ac6947 */ /* 0x000fea0003800000 */
[--C-:B------:R-:W-:Y:S02]  /*3d30*/  SHF.R.U32.HI R72, RZ, 0x8, R73.reuse ;  /* 0x00000008ff487819 */ /* 0x100fe40000011649 */
[----:B------:R-:W-:Y:S02]  /*3d40*/  SHF.R.U32.HI R74, RZ, 0x10, R73 ;  /* 0x00000010ff4a7819 */ /* 0x000fe40000011649 */
[----:B------:R-:W-:Y:S01]  /*3d50*/  LOP3.LUT R73, R73, 0xff0000ff, RZ, 0xc0, !PT ;  /* 0xff0000ff49497812 */ /* 0x000fe200078ec0ff */
[----:B------:R-:W-:Y:S01]  /*3d60*/  IMAD.SHL.U32 R117, R72, 0x100, RZ ;  /* 0x0000010048757824 */ /* 0x000fe200078e00ff */
[----:B------:R-:W-:Y:S01]  /*3d70*/  SHF.R.U32.HI R118, RZ, 0x8, R75 ;  /* 0x00000008ff767819 */ /* 0x000fe2000001164b */
[----:B------:R-:W-:Y:S01]  /*3d80*/  IMAD.U32 R74, R74, 0x10000, RZ ;  /* 0x000100004a4a7824 */ /* 0x000fe200078e00ff */
[----:B------:R-:W-:Y:S02]  /*3d90*/  LOP3.LUT R119, R75, 0xff0000ff, RZ, 0xc0, !PT ;  /* 0xff0000ff4b777812 */ /* 0x000fe400078ec0ff */
[----:B------:R-:W-:-:S02]  /*3da0*/  LOP3.LUT R73, R73, 0xff00, R117, 0xf8, !PT ;  /* 0x0000ff0049497812 */ /* 0x000fc400078ef875 */
[----:B------:R-:W-:Y:S02]  /*3db0*/  SHF.L.U32 R118, R118, 0x8, RZ ;  /* 0x0000000876767819 */ /* 0x000fe400000006ff */
[----:B------:R-:W-:Y:S02]  /*3dc0*/  LOP3.LUT R73, R73, 0xff0000, R74, 0xf8, !PT ;  /* 0x00ff000049497812 */ /* 0x000fe400078ef84a */
[-C--:B------:R-:W-:Y:S02]  /*3dd0*/  F2FP.F16.E4M3.UNPACK_B R74, R116.reuse.H1 ;  /* 0x00000074ff4a723e */ /* 0x080fe400030006ff */
[----:B0-----:R-:W-:Y:S02]  /*3de0*/  F2FP.F16.E4M3.UNPACK_B R117, R13 ;  /* 0x0000000dff75723e */ /* 0x001fe400020006ff */
[----:B------:R-:W-:Y:S01]  /*3df0*/  SHF.R.U32.HI R72, RZ, 0x10, R75 ;  /* 0x00000010ff487819 */ /* 0x000fe2000001164b */
[----:B------:R-:W-:Y:S01]  /*3e00*/  HADD2.F32 R121, -RZ, R74.H0_H0 ;  /* 0x2000004aff797230 */ /* 0x000fe20000004100 */
[----:B------:R-:W-:Y:S01]  /*3e10*/  LOP3.LUT R119, R119, 0xff00, R118, 0xf8, !PT ;  /* 0x0000ff0077777812 */ /* 0x000fe200078ef876 */
[--C-:B------:R-:W-:Y:S01]  /*3e20*/  HADD2.F32 R75, -RZ, R117.reuse.H1_H1 ;  /* 0x30000075ff4b7230 */ /* 0x100fe20000004100 */
[----:B------:R-:W-:Y:S01]  /*3e30*/  F2FP.F16.E4M3.UNPACK_B R118, R107.H1 ;  /* 0x0000006bff76723e */ /* 0x000fe200030006ff */
[----:B------:R-:W-:Y:S01]  /*3e40*/  HADD2.F32 R117, -RZ, R117.H0_H0 ;  /* 0x20000075ff757230 */ /* 0x000fe20000004100 */
[----:B------:R-:W-:-:S02]  /*3e50*/  F2FP.F16.E4M3.UNPACK_B R116, R116 ;  /* 0x00000074ff74723e */ /* 0x000fc400020006ff */
[-C--:B------:R-:W-:Y:S01]  /*3e60*/  FMUL.FTZ R122, R75, R121.reuse ;  /* 0x000000794b7a7220 */ /* 0x080fe20000410000 */
[--C-:B------:R-:W-:Y:S02]  /*3e70*/  HADD2.F32 R120, -RZ, R118.reuse.H0_H0 ;  /* 0x20000076ff787230 */ /* 0x100fe40000004100 */
[----:B------:R-:W-:Y:S01]  /*3e80*/  FMUL.FTZ R121, R117, R121 ;  /* 0x0000007975797220 */ /* 0x000fe20000410000 */
[----:B------:R-:W-:Y:S01]  /*3e90*/  HADD2.F32 R118, -RZ, R118.H1_H1 ;  /* 0x30000076ff767230 */ /* 0x000fe20000004100 */
[----:B------:R-:W-:Y:S02]  /*3ea0*/  F2FP.F16.E4M3.UNPACK_B R107, R107 ;  /* 0x0000006bff6b723e */ /* 0x000fe400020006ff */
[-C--:B------:R-:W-:Y:S01]  /*3eb0*/  FFMA.FTZ R75, R75, R120.reuse, R121 ;  /* 0x000000784b4b7223 */ /* 0x080fe20000010079 */
[----:B------:R-:W-:Y:S01]  /*3ec0*/  F2FP.F16.E4M3.UNPACK_B R121, R13.H1 ;  /* 0x0000000dff79723e */ /* 0x000fe200030006ff */
[----:B------:R-:W-:Y:S01]  /*3ed0*/  FFMA.FTZ R117, R117, R120, -R122 ;  /* 0x0000007875757223 */ /* 0x000fe2000001087a */
[----:B------:R-:W-:-:S03]  /*3ee0*/  HADD2.F32 R120, -RZ, R74.H1_H1 ;  /* 0x3000004aff787230 */ /* 0x000fc60000004100 */
[--C-:B------:R-:W-:Y:S02]  /*3ef0*/  HADD2.F32 R13, -RZ, R121.reuse.H1_H1 ;  /* 0x30000079ff0d7230 */ /* 0x100fe40000004100 */
[----:B------:R-:W-:-:S03]  /*3f00*/  HADD2.F32 R74, -RZ, R121.H0_H0 ;  /* 0x20000079ff4a7230 */ /* 0x000fc60000004100 */
[CC--:B------:R-:W-:Y:S02]  /*3f10*/  FMUL.FTZ R121, R13.reuse, R120.reuse ;  /* 0x000000780d797220 */ /* 0x0c0fe40000410000 */
[C---:B------:R-:W-:Y:S02]  /*3f20*/  FMUL.FTZ R120, R74.reuse, R120 ;  /* 0x000000784a787220 */ /* 0x040fe40000410000 */
[-C--:B------:R-:W-:Y:S02]  /*3f30*/  FFMA.FTZ R74, R74, R118.reuse, -R121 ;  /* 0x000000764a4a7223 */ /* 0x080fe40000010879 */
[----:B------:R-:W-:Y:S01]  /*3f40*/  FFMA.FTZ R118, R13, R118, R120 ;  /* 0x000000760d767223 */ /* 0x000fe20000010078 */
[----:B------:R-:W-:Y:S02]  /*3f50*/  IMAD.U32 R13, R72, 0x10000, RZ ;  /* 0x00010000480d7824 */ /* 0x000fe400078e00ff */
[----:B------:R-:W-:Y:S01]  /*3f60*/  IMAD.MOV.U32 R72, RZ, RZ, R15 ;  /* 0x000000ffff487224 */ /* 0x000fe200078e000f */
[----:B------:R-:W-:-:S02]  /*3f70*/  F2FP.F16.E4M3.UNPACK_B R15, R73.H1 ;  /* 0x00000049ff0f723e */ /* 0x000fc400030006ff */
[----:B------:R-:W-:Y:S02]  /*3f80*/  LOP3.LUT R13, R119, 0xff0000, R13, 0xf8, !PT ;  /* 0x00ff0000770d7812 */ /* 0x000fe400078ef80d */
[-C--:B------:R-:W-:Y:S01]  /*3f90*/  F2FP.F16.E4M3.UNPACK_B R122, R72.reuse ;  /* 0x00000048ff7a723e */ /* 0x080fe200020006ff */
[--C-:B------:R-:W-:Y:S01]  /*3fa0*/  HADD2.F32 R121, -RZ, R15.reuse.H0_H0 ;  /* 0x2000000fff797230 */ /* 0x100fe20000004100 */
[-C--:B------:R-:W-:Y:S01]  /*3fb0*/  F2FP.F16.E4M3.UNPACK_B R119, R13.reuse.H1 ;  /* 0x0000000dff77723e */ /* 0x080fe200030006ff */
[----:B------:R-:W-:Y:S01]  /*3fc0*/  HADD2.F32 R15, -RZ, R15.H1_H1 ;  /* 0x3000000fff0f7230 */ /* 0x000fe20000004100 */
[----:B------:R-:W-:Y:S01]  /*3fd0*/  F2FP.F16.E4M3.UNPACK_B R72, R72.H1 ;  /* 0x00000048ff48723e */ /* 0x000fe200030006ff */
[--C-:B------:R-:W-:Y:S01]  /*3fe0*/  HADD2.F32 R120, -RZ, R122.reuse.H1_H1 ;  /* 0x3000007aff787230 */ /* 0x100fe20000004100 */
[----:B------:R-:W-:Y:S01]  /*3ff0*/  F2FP.SATFINITE.E4M3.F32.PACK_AB_MERGE_C R74, R118, R74, RZ ;  /* 0x0000004a764a723e */ /* 0x000fe200048070ff */
[--C-:B------:R-:W-:Y:S01]  /*4000*/  HADD2.F32 R123, -RZ, R119.reuse.H0_H0 ;  /* 0x20000077ff7b7230 */ /* 0x100fe20000004100 */
[----:B------:R-:W-:Y:S01]  /*4010*/  F2FP.F16.E4M3.UNPACK_B R13, R13 ;  /* 0x0000000dff0d723e */ /* 0x000fe200020006ff */
[----:B------:R-:W-:Y:S01]  /*4020*/  HADD2.F32 R122, -RZ, R122.H0_H0 ;  /* 0x2000007aff7a7230 */ /* 0x000fe20000004100 */
[----:B------:R-:W-:Y:S01]  /*4030*/  F2FP.SATFINITE.E4M3.F32.PACK_AB_MERGE_C R75, R75, R117, R74 ;  /* 0x000000754b4b723e */ /* 0x000fe2000480704a */
[----:B------:R-:W-:-:S02]  /*4040*/  HADD2.F32 R119, -RZ, R119.H1_H1 ;  /* 0x30000077ff777230 */ /* 0x000fc40000004100 */
[----:B------:R-:W-:Y:S01]  /*4050*/  FMUL.FTZ R124, R120, R123 ;  /* 0x0000007b787c7220 */ /* 0x000fe20000410000 */
[-C--:B------:R-:W-:Y:S02]  /*4060*/  F2FP.F16.E4M3.UNPACK_B R74, R14.reuse ;  /* 0x0000000eff4a723e */ /* 0x080fe400020006ff */
[----:B------:R-:W-:Y:S01]  /*4070*/  F2FP.F16.E4M3.UNPACK_B R73, R73 ;  /* 0x00000049ff49723e */ /* 0x000fe200020006ff */
[C---:B------:R-:W-:Y:S01]  /*4080*/  FFMA.FTZ R124, R122.reuse, R121, -R124 ;  /* 0x000000797a7c7223 */ /* 0x040fe2000001087c */
[----:B------:R-:W-:Y:S01]  /*4090*/  FMUL.FTZ R122, R122, R123 ;  /* 0x0000007b7a7a7220 */ /* 0x000fe20000410000 */
[----:B------:R-:W-:Y:S02]  /*40a0*/  F2FP.F16.E4M3.UNPACK_B R14, R14.H1 ;  /* 0x0000000eff0e723e */ /* 0x000fe400030006ff */
[----:B------:R-:W-:Y:S02]  /*40b0*/  HADD2.F32 R117, -RZ, R73.H0_H0 ;  /* 0x20000049ff757230 */ /* 0x000fe40000004100 */
[----:B------:R-:W-:Y:S01]  /*40c0*/  FFMA.FTZ R122, R120, R121, R122 ;  /* 0x00000079787a7223 */ /* 0x000fe2000001007a */
[----:B------:R-:W-:-:S02]  /*40d0*/  HADD2.F32 R120, -RZ, R72.H1_H1 ;  /* 0x30000048ff787230 */ /* 0x000fc40000004100 */
[----:B------:R-:W-:Y:S02]  /*40e0*/  HADD2.F32 R72, -RZ, R72.H0_H0 ;  /* 0x20000048ff487230 */ /* 0x000fe40000004100 */
[----:B------:R-:W-:Y:S02]  /*40f0*/  HADD2.F32 R73, -RZ, R73.H1_H1 ;  /* 0x30000049ff497230 */ /* 0x000fe40000004100 */
[----:B------:R-:W-:-:S04]  /*4100*/  FMUL.FTZ R121, R120, R119 ;  /* 0x0000007778797220 */ /* 0x000fc80000410000 */
[C---:B------:R-:W-:Y:S01]  /*4110*/  FFMA.FTZ R121, R72.reuse, R15, -R121 ;  /* 0x0000000f48797223 */ /* 0x040fe20000010879 */
[----:B------:R-:W-:Y:S01]  /*4120*/  FMUL.FTZ R72, R72, R119 ;  /* 0x0000007748487220 */ /* 0x000fe20000410000 */
[--C-:B------:R-:W-:Y:S02]  /*4130*/  HADD2.F32 R119, -RZ, R13.reuse.H0_H0 ;  /* 0x2000000dff777230 */ /* 0x100fe40000004100 */
[----:B------:R-:W-:Y:S02]  /*4140*/  HADD2.F32 R13, -RZ, R13.H1_H1 ;  /* 0x3000000dff0d7230 */ /* 0x000fe40000004100 */
[----:B------:R-:W-:Y:S01]  /*4150*/  FFMA.FTZ R72, R120, R15, R72 ;  /* 0x0000000f78487223 */ /* 0x000fe20000010048 */
[--C-:B------:R-:W-:Y:S02]  /*4160*/  HADD2.F32 R15, -RZ, R74.reuse.H1_H1 ;  /* 0x3000004aff0f7230 */ /* 0x100fe40000004100 */
[----:B------:R-:W-:Y:S02]  /*4170*/  HADD2.F32 R74, -RZ, R74.H0_H0 ;  /* 0x2000004aff4a7230 */ /* 0x000fe40000004100 */
[----:B------:R-:W-:-:S02]  /*4180*/  HADD2.F32 R120, -RZ, R116.H1_H1 ;  /* 0x30000074ff787230 */ /* 0x000fc40000004100 */
[CC--:B------:R-:W-:Y:S01]  /*4190*/  FMUL.FTZ R118, R15.reuse, R119.reuse ;  /* 0x000000770f767220 */ /* 0x0c0fe20000410000 */
[----:B------:R-:W-:Y:S02]  /*41a0*/  HADD2.F32 R116, -RZ, R116.H0_H0 ;  /* 0x20000074ff747230 */ /* 0x000fe40000004100 */
[----:B------:R-:W-:Y:S01]  /*41b0*/  FMUL.FTZ R119, R74, R119 ;  /* 0x000000774a777220 */ /* 0x000fe20000410000 */
[----:B------:R-:W-:Y:S01]  /*41c0*/  F2FP.SATFINITE.E4M3.F32.PACK_AB_MERGE_C R72, R72, R121, RZ ;  /* 0x000000794848723e */ /* 0x000fe200048070ff */
[-C--:B------:R-:W-:Y:S02]  /*41d0*/  FFMA.FTZ R118, R74, R117.reuse, -R118 ;  /* 0x000000754a767223 */ /* 0x080fe40000010876 */
[----:B------:R-:W-:Y:S01]  /*41e0*/  FFMA.FTZ R119, R15, R117, R119 ;  /* 0x000000750f777223 */ /* 0x000fe20000010077 */
[--C-:B------:R-:W-:Y:S01]  /*41f0*/  HADD2.F32 R15, -RZ, R14.reuse.H1_H1 ;  /* 0x3000000eff0f7230 */ /* 0x100fe20000004100 */
[----:B------:R-:W-:Y:S01]  /*4200*/  F2FP.SATFINITE.E4M3.F32.PACK_AB_MERGE_C R72, R122, R124, R72 ;  /* 0x0000007c7a48723e */ /* 0x000fe20004807048 */
[----:B------:R-:W-:-:S03]  /*4210*/  HADD2.F32 R14, -RZ, R14.H0_H0 ;  /* 0x2000000eff0e7230 */ /* 0x000fc60000004100 */
[CC--:B------:R-:W-:Y:S02]  /*4220*/  FMUL.FTZ R74, R15.reuse, R13.reuse ;  /* 0x0000000d0f4a7220 */ /* 0x0c0fe40000410000 */
[C---:B------:R-:W-:Y:S02]  /*4230*/  FMUL.FTZ R117, R14.reuse, R13 ;  /* 0x0000000d0e757220 */ /* 0x040fe40000410000 */
[-C--:B------:R-:W-:Y:S01]  /*4240*/  FFMA.FTZ R13, R14, R73.reuse, -R74 ;  /* 0x000000490e0d7223 */ /* 0x080fe2000001084a */
[----:B------:R-:W-:Y:S01]  /*4250*/  F2FP.F16.E4M3.UNPACK_B R74, R12.H1 ;  /* 0x0000000cff4a723e */ /* 0x000fe200030006ff */
[----:B------:R-:W-:Y:S01]  /*4260*/  FFMA.FTZ R14, R15, R73, R117 ;  /* 0x000000490f0e7223 */ /* 0x000fe20000010075 */
[--C-:B------:R-:W-:Y:S02]  /*4270*/  HADD2.F32 R73, -RZ, R107.reuse.H1_H1 ;  /* 0x3000006bff497230 */ /* 0x100fe40000004100 */
[----:B------:R-:W-:Y:S02]  /*4280*/  HADD2.F32 R107, -RZ, R107.H0_H0 ;  /* 0x2000006bff6b7230 */ /* 0x000fe40000004100 */
[--C-:B------:R-:W-:Y:S01]  /*4290*/  HADD2.F32 R15, -RZ, R74.reuse.H1_H1 ;  /* 0x3000004aff0f7230 */ /* 0x100fe20000004100 */
[----:B------:R-:W-:Y:S01]  /*42a0*/  F2FP.SATFINITE.E4M3.F32.PACK_AB_MERGE_C R13, R14, R13, RZ ;  /* 0x0000000d0e0d723e */ /* 0x000fe200048070ff */
[----:B------:R-:W-:-:S03]  /*42b0*/  HADD2.F32 R74, -RZ, R74.H0_H0 ;  /* 0x2000004aff4a7230 */ /* 0x000fc60000004100 */
[----:B------:R-:W-:Y:S01]  /*42c0*/  FMUL.FTZ R117, R15, R120 ;  /* 0x000000780f757220 */ /* 0x000fe20000410000 */
[----:B------:R-:W-:Y:S01]  /*42d0*/  F2FP.SATFINITE.E4M3.F32.PACK_AB_MERGE_C R118, R119, R118, R13 ;  /* 0x000000767776723e */ /* 0x000fe2000480700d */
[C---:B------:R-:W-:Y:S01]  /*42e0*/  FMUL.FTZ R120, R74.reuse, R120 ;  /* 0x000000784a787220 */ /* 0x040fe20000410000 */
[----:B------:R-:W-:Y:S01]  /*42f0*/  MOV R13, R75 ;  /* 0x0000004b000d7202 */ /* 0x000fe20000000f00 */
[-C--:B------:R-:W-:Y:S02]  /*4300*/  FFMA.FTZ R117, R74, R73.reuse, -R117 ;  /* 0x000000494a757223 */ /* 0x080fe40000010875 */
[----:B------:R-:W-:Y:S01]  /*4310*/  FFMA.FTZ R120, R15, R73, R120 ;  /* 0x000000490f787223 */ /* 0x000fe20000010078 */
[----:B------:R-:W-:Y:S01]  /*4320*/  F2FP.F16.E4M3.UNPACK_B R15, R12 ;  /* 0x0000000cff0f723e */ /* 0x000fe200020006ff */
[----:B------:R-:W-:-:S03]  /*4330*/  IMAD.MOV.U32 R14, RZ, RZ, R118 ;  /* 0x000000ffff0e7224 */ /* 0x000fc600078e0076 */
[----:B------:R-:W-:Y:S01]  /*4340*/  F2FP.SATFINITE.E4M3.F32.PACK_AB_MERGE_C R117, R120, R117, RZ ;  /* 0x000000757875723e */ /* 0x000fe200048070ff */
[--C-:B------:R-:W-:Y:S02]  /*4350*/  HADD2.F32 R12, -RZ, R15.reuse.H1_H1 ;  /* 0x3000000fff0c7230 */ /* 0x100fe40000004100 */
[----:B------:R-:W-:-:S03]  /*4360*/  HADD2.F32 R15, -RZ, R15.H0_H0 ;  /* 0x2000000fff0f7230 */ /* 0x000fc60000004100 */
[CC--:B------:R-:W-:Y:S02]  /*4370*/  FMUL.FTZ R73, R12.reuse, R116.reuse ;  /* 0x000000740c497220 */ /* 0x0c0fe40000410000 */
[C---:B------:R-:W-:Y:S02]  /*4380*/  FMUL.FTZ R116, R15.reuse, R116 ;  /* 0x000000740f747220 */ /* 0x040fe40000410000 */
[-C--:B------:R-:W-:Y:S01]  /*4390*/  FFMA.FTZ R73, R15, R107.reuse, -R73 ;  /* 0x0000006b0f497223 */ /* 0x080fe20000010849 */
[----:B------:R-:W-:Y:S02]  /*43a0*/  IMAD.MOV.U32 R15, RZ, RZ, R72 ;  /* 0x000000ffff0f7224 */ /* 0x000fe400078e0048 */
[----:B------:R-:W-:-:S05]  /*43b0*/  FFMA.FTZ R116, R12, R107, R116 ;  /* 0x0000006b0c747223 */ /* 0x000fca0000010074 */
[----:B------:R-:W-:-:S05]  /*43c0*/  F2FP.SATFINITE.E4M3.F32.PACK_AB_MERGE_C R73, R116, R73, R117 ;  /* 0x000000497449723e */ /* 0x000fca0004807075 */
[----:B------:R-:W-:-:S07]  /*43d0*/  IMAD.MOV.U32 R12, RZ, RZ, R73 ;  /* 0x000000ffff0c7224 */ /* 0x000fce00078e0049 */
.L_x_514:
[----:B------:R-:W-:Y:S05]  /*43e0*/  BSYNC B3 ;  /* 0x0000000000037941 */ /* 0x000fea0003800000 */
.L_x_513:
[----:B----4-:R-:W-:-:S05]  /*43f0*/  IADD3 R72, P6, R16, R11, RZ ;  /* 0x0000000b10487210 */ /* 0x010fca0007fde0ff */
[----:B---3--:R-:W-:-:S05]  /*4400*/  IMAD.X R73, R115, 0x1, R17, P6 ;  /* 0x0000000173497824 */ /* 0x008fca00030e0611 */
[----:B0-----:R0:W-:Y:S03]  /*4410*/  ST.E.128 desc[UR36][R72.64], R12 ;  /* 0x0000000c48007985 */ /* 0x0011e6000c101d24 */
.L_x_512:
[----:B------:R-:W-:Y:S05]  /*4420*/  BSYNC B2 ;  /* 0x0000000000027941 */ /* 0x000fea0003800000 */
.L_x_511:
[----:B------:R-:W-:-:S13]  /*4430*/  LOP3.LUT P6, RZ, R125, 0x2, RZ, 0xc0, !PT ;  /* 0x000000027dff7812 */ /* 0x000fda00078cc0ff */
[----:B------:R-:W-:Y:S05]  /*4440*/  @P6 BRA `(.L_x_510) ;  /* 0x0000000400bc6947 */ /* 0x000fea0003800000 */
[----:B0-----:R0:W0:Y:S01]  /*4450*/  LDS.128 R12, [R90+0x2c400] ;  /* 0x02c400005a0c7984 */ /* 0x0010220000000c00 */
[----:B----4-:R-:W-:Y:S01]  /*4460*/  IADD3 R72, P6, R18, R11, RZ ;  /* 0x0000000b12487210 */ /* 0x010fe20007fde0ff */
[----:B------:R-:W-:Y:S04]  /*4470*/  BSSY B2, `(.L_x_515) ;  /* 0x000006b000027945 */ /* 0x000fe80003800000 */
[----:B---3--:R-:W-:Y:S01]  /*4480*/  IMAD.X R73, R115, 0x1, R217, P6 ;  /* 0x0000000173497824 */ /* 0x008fe200030e06d9 */
[----:B------:R-:W-:-:S13]  /*4490*/  ISETP.GE.AND P6, PT, R218, R103, PT ;  /* 0x00000067da00720c */ /* 0x000fda0003fc6270 */
[----:B------:R-:W-:Y:S05]  /*44a0*/  @P6 BRA `(.L_x_516) ;  /* 0x00000004009c6947 */ /* 0x000fea0003800000 */
[--C-:B------:R-:W-:Y:S02]  /*44b0*/  SHF.R.U32.HI R70, RZ, 0x8, R69.reuse ;  /* 0x00000008ff467819 */ /* 0x100fe40000011645 */
[----:B------:R-:W-:Y:S02]  /*44c0*/  LOP3.LUT R68, R69, 0xff0000ff, RZ, 0xc0, !PT ;  /* 0xff0000ff45447812 */ /* 0x000fe400078ec0ff */
[----:B------:R-:W-:Y:S02]  /*44d0*/  SHF.R.U32.HI R69, RZ, 0x10, R69 ;  /* 0x00000010ff457819 */ /* 0x000fe40000011645 */
[----:B------:R-:W-:Y:S02]  /*44e0*/  SHF.L.U32 R70, R70, 0x8, RZ ;  /* 0x0000000846467819 */ /* 0x000fe400000006ff */
[----:B------:R-:W-:Y:S01]  /*44f0*/  SHF.R.U32.HI R74, RZ, 0x8, R71 ;  /* 0x00000008ff4a7819 */ /* 0x000fe20000011647 */
[----:B------:R-:W-:Y:S01]  /*4500*/  IMAD.U32 R69, R69, 0x10000, RZ ;  /* 0x0001000045457824 */ /* 0x000fe200078e00ff */
[----:B------:R-:W-:-:S02]  /*4510*/  LOP3.LUT R68, R68, 0xff00, R70, 0xf8, !PT ;  /* 0x0000ff0044447812 */ /* 0x000fc400078ef846 */
[----:B------:R-:W-:Y:S01]  /*4520*/  LOP3.LUT R75, R71, 0xff0000ff, RZ, 0xc0, !PT ;  /* 0xff0000ff474b7812 */ /* 0x000fe200078ec0ff */
[----:B------:R-:W-:Y:S01]  /*4530*/  IMAD.SHL.U32 R74, R74, 0x100, RZ ;  /* 0x000001004a4a7824 */ /* 0x000fe200078e00ff */
[----:B------:R-:W-:Y:S02]  /*4540*/  SHF.R.U32.HI R11, RZ, 0x10, R71 ;  /* 0x00000010ff0b7819 */ /* 0x000fe40000011647 */
[----:B------:R-:W-:Y:S02]  /*4550*/  LOP3.LUT R68, R68, 0xff0000, R69, 0xf8, !PT ;  /* 0x00ff000044447812 */ /* 0x000fe400078ef845 */
[----:B------:R-:W-:Y:S01]  /*4560*/  F2FP.F16.E4M3.UNPACK_B R69, R114.H1 ;  /* 0x00000072ff45723e */ /* 0x000fe200030006ff */
[----:B------:R-:W-:Y:S01]  /*4570*/  IMAD.U32 R11, R11, 0x10000, RZ ;  /* 0x000100000b0b7824 */ /* 0x000fe200078e00ff */
[----:B0-----:R-:W-:Y:S02]  /*4580*/  F2FP.F16.E4M3.UNPACK_B R71, R13 ;  /* 0x0000000dff47723e */ /* 0x001fe400020006ff */
[----:B------:R-:W-:Y:S01]  /*4590*/  LOP3.LUT R75, R75, 0xff00, R74, 0xf8, !PT ;  /* 0x0000ff004b4b7812 */ /* 0x000fe200078ef84a */
[----:B------:R-:W-:Y:S01]  /*45a0*/  HADD2.F32 R115, -RZ, R69.H0_H0 ;  /* 0x20000045ff737230 */ /* 0x000fe20000004100 */
[----:B------:R-:W-:Y:S01]  /*45b0*/  F2FP.F16.E4M3.UNPACK_B R74, R104.H1 ;  /* 0x00000068ff4a723e */ /* 0x000fe200030006ff */
[--C-:B------:R-:W-:Y:S01]  /*45c0*/  HADD2.F32 R70, -RZ, R71.reuse.H1_H1 ;  /* 0x30000047ff467230 */ /* 0x100fe20000004100 */
[----:B------:R-:W-:Y:S01]  /*45d0*/  LOP3.LUT R11, R75, 0xff0000, R11, 0xf8, !PT ;  /* 0x00ff00004b0b7812 */ /* 0x000fe200078ef80b */
[----:B------:R-:W-:Y:S01]  /*45e0*/  HADD2.F32 R71, -RZ, R71.H0_H0 ;  /* 0x20000047ff477230 */ /* 0x000fe20000004100 */
[----:B------:R-:W-:Y:S01]  /*45f0*/  F2FP.F16.E4M3.UNPACK_B R114, R114 ;  /* 0x00000072ff72723e */ /* 0x000fe200020006ff */
[----:B------:R-:W-:-:S02]  /*4600*/  HADD2.F32 R107, -RZ, R74.H0_H0 ;  /* 0x2000004aff6b7230 */ /* 0x000fc40000004100 */
[CC--:B------:R-:W-:Y:S01]  /*4610*/  FMUL.FTZ R116, R70.reuse, R115.reuse ;  /* 0x0000007346747220 */ /* 0x0c0fe20000410000 */
[----:B------:R-:W-:Y:S02]  /*4620*/  HADD2.F32 R74, -RZ, R74.H1_H1 ;  /* 0x3000004aff4a7230 */ /* 0x000fe40000004100 */
[C---:B------:R-:W-:Y:S01]  /*4630*/  FMUL.FTZ R115, R71.reuse, R115 ;  /* 0x0000007347737220 */ /* 0x040fe20000410000 */
[----:B------:R-:W-:Y:S01]  /*4640*/  F2FP.F16.E4M3.UNPACK_B R75, R11.H1 ;  /* 0x0000000bff4b723e */ /* 0x000fe200030006ff */
[----:B------:R-:W-:Y:S01]  /*4650*/  FFMA.FTZ R71, R71, R107, -R116 ;  /* 0x0000006b47477223 */ /* 0x000fe20000010874 */
[----:B------:R-:W-:Y:S01]  /*4660*/  F2FP.F16.E4M3.UNPACK_B R116, R15 ;  /* 0x0000000fff74723e */ /* 0x000fe200020006ff */
[----:B------:R-:W-:Y:S01]  /*4670*/  FFMA.FTZ R70, R70, R107, R115 ;  /* 0x0000006b46467223 */ /* 0x000fe20000010073 */
[----:B------:R-:W-:Y:S01]  /*4680*/  F2FP.F16.E4M3.UNPACK_B R115, R13.H1 ;  /* 0x0000000dff73723e */ /* 0x000fe200030006ff */
[----:B------:R-:W-:Y:S01]  /*4690*/  HADD2.F32 R107, -RZ, R69.H1_H1 ;  /* 0x30000045ff6b7230 */ /* 0x000fe20000004100 */
[----:B------:R-:W-:Y:S01]  /*46a0*/  F2FP.F16.E4M3.UNPACK_B R15, R15.H1 ;  /* 0x0000000fff0f723e */ /* 0x000fe200030006ff */
[----:B------:R-:W-:Y:S01]  /*46b0*/  HADD2.F32 R117, -RZ, R75.H0_H0 ;  /* 0x2000004bff757230 */ /* 0x000fe20000004100 */
[----:B------:R-:W-:Y:S01]  /*46c0*/  F2FP.F16.E4M3.UNPACK_B R11, R11 ;  /* 0x0000000bff0b723e */ /* 0x000fe200020006ff */
[--C-:B------:R-:W-:Y:S01]  /*46d0*/  HADD2.F32 R13, -RZ, R115.reuse.H1_H1 ;  /* 0x30000073ff0d7230 */ /* 0x100fe20000004100 */
[----:B------:R-:W-:Y:S01]  /*46e0*/  F2FP.F16.E4M3.UNPACK_B R104, R104 ;  /* 0x00000068ff68723e */ /* 0x000fe200020006ff */
[----:B------:R-:W-:-:S02]  /*46f0*/  HADD2.F32 R69, -RZ, R115.H0_H0 ;  /* 0x20000073ff457230 */ /* 0x000fc40000004100 */
[----:B------:R-:W-:Y:S02]  /*4700*/  HADD2.F32 R75, -RZ, R75.H1_H1 ;  /* 0x3000004bff4b7230 */ /* 0x000fe40000004100 */
[-C--:B------:R-:W-:Y:S01]  /*4710*/  FMUL.FTZ R115, R13, R107.reuse ;  /* 0x0000006b0d737220 */ /* 0x080fe20000410000 */
[----:B------:R-:W-:-:S03]  /*4720*/  FMUL.FTZ R107, R69, R107 ;  /* 0x0000006b456b7220 */ /* 0x000fc60000410000 */
[-C--:B------:R-:W-:Y:S01]  /*4730*/  FFMA.FTZ R69, R69, R74.reuse, -R115 ;  /* 0x0000004a45457223 */ /* 0x080fe20000010873 */
[----:B------:R-:W-:Y:S01]  /*4740*/  FFMA.FTZ R74, R13, R74, R107 ;  /* 0x0000004a0d4a7223 */ /* 0x000fe2000001006b */
[-C--:B------:R-:W-:Y:S01]  /*4750*/  F2FP.F16.E4M3.UNPACK_B R13, R68.reuse.H1 ;  /* 0x00000044ff0d723e */ /* 0x080fe200030006ff */
[--C-:B------:R-:W-:Y:S01]  /*4760*/  HADD2.F32 R107, -RZ, R116.reuse.H1_H1 ;  /* 0x30000074ff6b7230 */ /* 0x100fe20000004100 */
[----:B------:R-:W-:Y:S01]  /*4770*/  F2FP.F16.E4M3.UNPACK_B R68, R68 ;  /* 0x00000044ff44723e */ /* 0x000fe200020006ff */
[----:B------:R-:W-:Y:S01]  /*4780*/  HADD2.F32 R116, -RZ, R116.H0_H0 ;  /* 0x20000074ff747230 */ /* 0x000fe20000004100 */
[----:B------:R-:W-:Y:S01]  /*4790*/  F2FP.SATFINITE.E4M3.F32.PACK_AB_MERGE_C R69, R74, R69, RZ ;  /* 0x000000454a45723e */ /* 0x000fe200048070ff */
[--C-:B------:R-:W-:Y:S02]  /*47a0*/  HADD2.F32 R115, -RZ, R13.reuse.H0_H0 ;  /* 0x2000000dff737230 */ /* 0x100fe40000004100 */
[----:B------:R-:W-:Y:S01]  /*47b0*/  FMUL.FTZ R118, R107, R117 ;  /* 0x000000756b767220 */ /* 0x000fe20000410000 */
[----:B------:R-:W-:Y:S01]  /*47c0*/  HADD2.F32 R13, -RZ, R13.H1_H1 ;  /* 0x3000000dff0d7230 */ /* 0x000fe20000004100 */
[----:B------:R-:W-:Y:S01]  /*47d0*/  F2FP.SATFINITE.E4M3.F32.PACK_AB_MERGE_C R70, R70, R71, R69 ;  /* 0x000000474646723e */ /* 0x000fe20004807045 */
[----:B------:R-:W-:-:S02]  /*47e0*/  HADD2.F32 R71, -RZ, R68.H0_H0 ;  /* 0x20000044ff477230 */ /* 0x000fc40000004100 */
[C---:B------:R-:W-:Y:S01]  /*47f0*/  FFMA.FTZ R118, R116.reuse, R115, -R118 ;  /* 0x0000007374767223 */ /* 0x040fe20000010876 */
[----:B------:R-:W-:Y:S01]  /*4800*/  FMUL.FTZ R116, R116, R117 ;  /* 0x0000007574747220 */ /* 0x000fe20000410000 */
[-C--:B------:R-:W-:Y:S01]  /*4810*/  F2FP.F16.E4M3.UNPACK_B R69, R14.reuse ;  /* 0x0000000eff45723e */ /* 0x080fe200020006ff */
[----:B------:R-:W-:Y:S01]  /*4820*/  HADD2.F32 R68, -RZ, R68.H1_H1 ;  /* 0x30000044ff447230 */ /* 0x000fe20000004100 */
[----:B------:R-:W-:Y:S01]  /*4830*/  F2FP.F16.E4M3.UNPACK_B R14, R14.H1 ;  /* 0x0000000eff0e723e */ /* 0x000fe200030006ff */
[----:B------:R-:W-:Y:S01]  /*4840*/  FFMA.FTZ R116, R107, R115, R116 ;  /* 0x000000736b747223 */ /* 0x000fe20000010074 */
[--C-:B------:R-:W-:Y:S02]  /*4850*/  HADD2.F32 R107, -RZ, R15.reuse.H1_H1 ;  /* 0x3000000fff6b7230 */ /* 0x100fe40000004100 */
[----:B------:R-:W-:-:S03]  /*4860*/  HADD2.F32 R15, -RZ, R15.H0_H0 ;  /* 0x2000000fff0f7230 */ /* 0x000fc60000004100 */
        /* <DEDUP_REMOVED lines=9> */
[-C--:B------:R-:W-:Y:S01]  /*4900*/  FMUL.FTZ R74, R13, R75.reuse ;  /* 0x0000004b0d4a7220 */ /* 0x080fe20000410000 */
        /* <DEDUP_REMOVED lines=10> */
[----:B------:R-:W-:Y:S01]  /*49b0*/  FFMA.FTZ R11, R14, R68, -R69 ;  /* 0x000000440e0b7223 */ /* 0x000fe20000010845 */
[----:B------:R-:W-:Y:S01]  /*49c0*/  F2FP.F16.E4M3.UNPACK_B R69, R12.H1 ;  /* 0x0000000cff45723e */ /* 0x000fe200030006ff */
[----:B------:R-:W-:Y:S01]  /*49d0*/  FFMA.FTZ R13, R13, R68, R71 ;  /* 0x000000440d0d7223 */ /* 0x000fe20000010047 */
[--C-:B------:R-:W-:Y:S02]  /*49e0*/  HADD2.F32 R68, -RZ, R104.reuse.H1_H1 ;  /* 0x30000068ff447230 */ /* 0x100fe40000004100 */
[----:B------:R-:W-:Y:S02]  /*49f0*/  HADD2.F32 R104, -RZ, R104.H0_H0 ;  /* 0x20000068ff687230 */ /* 0x000fe40000004100 */
[--C-:B------:R-:W-:Y:S01]  /*4a00*/  HADD2.F32 R14, -RZ, R69.reuse.H1_H1 ;  /* 0x30000045ff0e7230 */ /* 0x100fe20000004100 */
[----:B------:R-:W-:Y:S01]  /*4a10*/  F2FP.SATFINITE.E4M3.F32.PACK_AB_MERGE_C R11, R13, R11, RZ ;  /* 0x0000000b0d0b723e */ /* 0x000fe200048070ff */
[----:B------:R-:W-:-:S02]  /*4a20*/  HADD2.F32 R69, -RZ, R69.H0_H0 ;  /* 0x20000045ff457230 */ /* 0x000fc40000004100 */
[----:B------:R-:W-:Y:S02]  /*4a30*/  IMAD.MOV.U32 R13, RZ, RZ, R70 ;  /* 0x000000ffff0d7224 */ /* 0x000fe400078e0046 */
[-C--:B------:R-:W-:Y:S01]  /*4a40*/  FMUL.FTZ R71, R14, R107.reuse ;  /* 0x0000006b0e477220 */ /* 0x080fe20000410000 */
[----:B------:R-:W-:-:S03]  /*4a50*/  FMUL.FTZ R107, R69, R107 ;  /* 0x0000006b456b7220 */ /* 0x000fc60000410000 */
[-C--:B------:R-:W-:Y:S01]  /*4a60*/  FFMA.FTZ R71, R69, R68.reuse, -R71 ;  /* 0x0000004445477223 */ /* 0x080fe20000010847 */
[----:B------:R-:W-:Y:S01]  /*4a70*/  FFMA.FTZ R107, R14, R68, R107 ;  /* 0x000000440e6b7223 */ /* 0x000fe2000001006b */
[----:B------:R-:W-:-:S04]  /*4a80*/  F2FP.F16.E4M3.UNPACK_B R14, R12 ;  /* 0x0000000cff0e723e */ /* 0x000fc800020006ff */
[----:B------:R-:W-:Y:S01]  /*4a90*/  F2FP.SATFINITE.E4M3.F32.PACK_AB_MERGE_C R71, R107, R71, RZ ;  /* 0x000000476b47723e */ /* 0x000fe200048070ff */
[--C-:B------:R-:W-:Y:S02]  /*4aa0*/  HADD2.F32 R12, -RZ, R14.reuse.H1_H1 ;  /* 0x3000000eff0c7230 */ /* 0x100fe40000004100 */
[----:B------:R-:W-:-:S03]  /*4ab0*/  HADD2.F32 R14, -RZ, R14.H0_H0 ;  /* 0x2000000eff0e7230 */ /* 0x000fc60000004100 */
[-C--:B------:R-:W-:Y:S02]  /*4ac0*/  FMUL.FTZ R68, R12, R114.reuse ;  /* 0x000000720c447220 */ /* 0x080fe40000410000 */
[C---:B------:R-:W-:Y:S02]  /*4ad0*/  FMUL.FTZ R114, R14.reuse, R114 ;  /* 0x000000720e727220 */ /* 0x040fe40000410000 */
[----:B------:R-:W-:Y:S01]  /*4ae0*/  FFMA.FTZ R68, R14, R104, -R68 ;  /* 0x000000680e447223 */ /* 0x000fe20000010844 */
[----:B------:R-:W-:Y:S01]  /*4af0*/  F2FP.SATFINITE.E4M3.F32.PACK_AB_MERGE_C R14, R75, R74, R11 ;  /* 0x0000004a4b0e723e */ /* 0x000fe2000480700b */
[----:B------:R-:W-:-:S05]  /*4b00*/  FFMA.FTZ R114, R12, R104, R114 ;  /* 0x000000680c727223 */ /* 0x000fca0000010072 */
[----:B------:R-:W-:-:S07]  /*4b10*/  F2FP.SATFINITE.E4M3.F32.PACK_AB_MERGE_C R12, R114, R68, R71 ;  /* 0x00000044720c723e */ /* 0x000fce0004807047 */
.L_x_516:
[----:B------:R-:W-:Y:S05]  /*4b20*/  BSYNC B2 ;  /* 0x0000000000027941 */ /* 0x000fea0003800000 */
.L_x_515:
[----:B0-----:R0:W-:Y:S02]  /*4b30*/  ST.E.128 desc[UR36][R72.64], R12 ;  /* 0x0000000c48007985 */ /* 0x0011e4000c101d24 */
.L_x_510:
[----:B------:R-:W-:Y:S05]  /*4b40*/  BSYNC B1 ;  /* 0x0000000000017941 */ /* 0x000fea0003800000 */
.L_x_509:
[----:B------:R-:W-:-:S03]  /*4b50*/  UMOV UR4, 0xffffffff ;  /* 0xffffffff00047882 */ /* 0x000fc60000000000 */
[----:B------:R-:W-:Y:S05]  /*4b60*/  BRA.DIV UR4, `(.L_x_517) ;  /* 0x0000025e049c7947 */ /* 0x000fea000b800000 */
[----:B------:R0:W0:Y:S04]  /*4b70*/  SHFL.IDX PT, R70, R102, 0x1, 0x181f ;  /* 0x00381f0066467f89 */ /* 0x00002800000e0000 */
[----:B----4-:R4:W0:Y:S02]  /*4b80*/  SHFL.IDX PT, R11, R101, 0x1, 0x181f ;  /* 0x00381f00650b7f89 */ /* 0x01082400000e0000 */
.L_x_839:
[----:B------:R-:W-:Y:S04]  /*4b90*/  BSSY B1, `(.L_x_518) ;  /* 0x00000e8000017945 */ /* 0x000fe80003800000 */
[----:B------:R-:W-:Y:S05]  /*4ba0*/  @P2 BRA `(.L_x_519) ;  /* 0x0000000c00982947 */ /* 0x000fea0003800000 */
[----:B------:R-:W-:Y:S04]  /*4bb0*/  BSSY B2, `(.L_x_520) ;  /* 0x0000072000027945 */ /* 0x000fe80003800000 */
[----:B------:R-:W-:Y:S05]  /*4bc0*/  @P1 BRA `(.L_x_521) ;  /* 0x0000000400c01947 */ /* 0x000fea0003800000 */
[----:B0-----:R0:W0:Y:S01]  /*4bd0*/  LDS.128 R12, [R90+0x29400] ;  /* 0x029400005a0c7984 */ /* 0x0010220000000c00 */
[----:B------:R-:W-:Y:S01]  /*4be0*/  IADD3 R68, P2, R16, R11, RZ ;  /* 0x0000000b10447210 */ /* 0x000fe20007f5e0ff */
[----:B------:R-:W-:Y:S03]  /*4bf0*/  BSSY B3, `(.L_x_522) ;  /* 0x000006c000037945 */ /* 0x000fe60003800000 */
[----:B------:R-:W-:Y:S02]  /*4c00*/  IADD3.X R69, R70, R17, RZ, P2, !PT ;  /* 0x0000001146457210 */ /* 0x000fe400017fe4ff */
[----:B------:R-:W-:-:S13]  /*4c10*/  ISETP.GE.AND P2, PT, R22, R103, PT ;  /* 0x000000671600720c */ /* 0x000fda0003f46270 */
[----:B------:R-:W-:Y:S05]  /*4c20*/  @P2 BRA `(.L_x_523) ;  /* 0x0000000400a02947 */ /* 0x000fea0003800000 */
[----:B0-----:R-:W-:Y:S01]  /*4c30*/  IMAD.MOV.U32 R64, RZ, RZ, R13 ;  /* 0x000000ffff407224 */ /* 0x001fe200078e000d */
[----:B------:R-:W-:Y:S02]  /*4c40*/  F2FP.F16.E4M3.UNPACK_B R13, R113.H1 ;  /* 0x00000071ff0d723e */ /* 0x000fe400030006ff */
[----:B------:R-:W-:Y:S02]  /*4c50*/  F2FP.F16.E4M3.UNPACK_B R71, R112.H1 ;  /* 0x00000070ff47723e */ /* 0x000fe400030006ff */
[-C--:B------:R-:W-:Y:S01]  /*4c60*/  F2FP.F16.E4M3.UNPACK_B R72, R64.reuse ;  /* 0x00000040ff48723e */ /* 0x080fe200020006ff */
[----:B------:R-:W-:Y:S01]  /*4c70*/  HADD2.F32 R75, -RZ, R13.H0_H0 ;  /* 0x2000000dff4b7230 */ /* 0x000fe20000004100 */
[----:B------:R-:W-:Y:S01]  /*4c80*/  F2FP.F16.E4M3.UNPACK_B R64, R64.H1 ;  /* 0x00000040ff40723e */ /* 0x000fe200030006ff */
[----:B------:R-:W-:Y:S01]  /*4c90*/  HADD2.F32 R73, -RZ, R71.H0_H0 ;  /* 0x20000047ff497230 */ /* 0x000fe20000004100 */
[-C--:B------:R-:W-:Y:S01]  /*4ca0*/  F2FP.F16.E4M3.UNPACK_B R104, R12.reuse.H1 ;  /* 0x0000000cff68723e */ /* 0x080fe200030006ff */
        /* <DEDUP_REMOVED lines=8> */
[----:B------:R-:W-:Y:S02]  /*4d30*/  HADD2.F32 R66, -RZ, R13.H1_H1 ;  /* 0x3000000dff427230 */ /* 0x000fe40000004100 */
[--C-:B------:R-:W-:Y:S02]  /*4d40*/  HADD2.F32 R13, -RZ, R64.reuse.H1_H1 ;  /* 0x30000040ff0d7230 */ /* 0x100fe40000004100 */
[----:B------:R-:W-:-:S03]  /*4d50*/  HADD2.F32 R64, -RZ, R64.H0_H0 ;  /* 0x20000040ff407230 */ /* 0x000fc60000004100 */
[CC--:B------:R-:W-:Y:S02]  /*4d60*/  FMUL.FTZ R72, R13.reuse, R66.reuse ;  /* 0x000000420d487220 */ /* 0x0c0fe40000410000 */
[C---:B------:R-:W-:Y:S02]  /*4d70*/  FMUL.FTZ R66, R64.reuse, R66 ;  /* 0x0000004240427220 */ /* 0x040fe40000410000 */
[-C--:B------:R-:W-:Y:S01]  /*4d80*/  FFMA.FTZ R64, R64, R71.reuse, -R72 ;  /* 0x0000004740407223 */ /* 0x080fe20000010848 */
[--C-:B------:R-:W-:Y:S02]  /*4d90*/  HADD2.F32 R72, -RZ, R104.reuse.H1_H1 ;  /* 0x30000068ff487230 */ /* 0x100fe40000004100 */
[----:B------:R-:W-:Y:S01]  /*4da0*/  FFMA.FTZ R13, R13, R71, R66 ;  /* 0x000000470d0d7223 */ /* 0x000fe20000010042 */
[----:B------:R-:W-:Y:S01]  /*4db0*/  F2FP.F16.E4M3.UNPACK_B R66, R113 ;  /* 0x00000071ff42723e */ /* 0x000fe200020006ff */
[----:B------:R-:W-:Y:S01]  /*4dc0*/  HADD2.F32 R104, -RZ, R104.H0_H0 ;  /* 0x20000068ff687230 */ /* 0x000fe20000004100 */
[----:B------:R-:W-:-:S02]  /*4dd0*/  F2FP.F16.E4M3.UNPACK_B R71, R112 ;  /* 0x00000070ff47723e */ /* 0x000fc400020006ff */
[----:B------:R-:W-:Y:S01]  /*4de0*/  F2FP.SATFINITE.E4M3.F32.PACK_AB_MERGE_C R64, R13, R64, RZ ;  /* 0x000000400d40723e */ /* 0x000fe200048070ff */
[--C-:B------:R-:W-:Y:S02]  /*4df0*/  HADD2.F32 R112, -RZ, R66.reuse.H1_H1 ;  /* 0x30000042ff707230 */ /* 0x100fe40000004100 */
[----:B------:R-:W-:Y:S01]  /*4e00*/  HADD2.F32 R73, -RZ, R71.H1_H1 ;  /* 0x30000047ff497230 */ /* 0x000fe20000004100 */
[----:B------:R-:W-:Y:S01]  /*4e10*/  F2FP.SATFINITE.E4M3.F32.PACK_AB_MERGE_C R74, R75, R74, R64 ;  /* 0x0000004a4b4a723e */ /* 0x000fe20004807040 */
[----:B------:R-:W-:Y:S02]  /*4e20*/  HADD2.F32 R13, -RZ, R66.H0_H0 ;  /* 0x20000042ff0d7230 */ /* 0x000fe40000004100 */
[-C--:B------:R-:W-:Y:S01]  /*4e30*/  FMUL.FTZ R107, R72, R112.reuse ;  /* 0x00000070486b7220 */ /* 0x080fe20000410000 */
[----:B------:R-:W-:Y:S01]  /*4e40*/  FMUL.FTZ R112, R104, R112 ;  /* 0x0000007068707220 */ /* 0x000fe20000410000 */
[--C-:B------:R-:W-:Y:S01]  /*4e50*/  HADD2.F32 R66, -RZ, R12.reuse.H1_H1 ;  /* 0x3000000cff427230 */ /* 0x100fe20000004100 */
[----:B------:R-:W-:Y:S01]  /*4e60*/  SHF.R.U32.HI R64, RZ, 0x8, R65 ;  /* 0x00000008ff407819 */ /* 0x000fe20000011641 */
[----:B------:R-:W-:-:S02]  /*4e70*/  HADD2.F32 R12, -RZ, R12.H0_H0 ;  /* 0x2000000cff0c7230 */ /* 0x000fc40000004100 */
[-C--:B------:R-:W-:Y:S01]  /*4e80*/  FFMA.FTZ R112, R72, R73.reuse, R112 ;  /* 0x0000004948707223 */ /* 0x080fe20000010070 */
[----:B------:R-:W-:Y:S02]  /*4e90*/  HADD2.F32 R71, -RZ, R71.H0_H0 ;  /* 0x20000047ff477230 */ /* 0x000fe40000004100 */
[----:B------:R-:W-:Y:S01]  /*4ea0*/  FFMA.FTZ R107, R104, R73, -R107 ;  /* 0x00000049686b7223 */ /* 0x000fe2000001086b */
[-C--:B------:R-:W-:Y:S01]  /*4eb0*/  FMUL.FTZ R72, R66, R13.reuse ;  /* 0x0000000d42487220 */ /* 0x080fe20000410000 */
[----:B------:R-:W-:-:S03]  /*4ec0*/  FMUL.FTZ R73, R12, R13 ;  /* 0x0000000d0c497220 */ /* 0x000fc60000410000 */
[-C--:B------:R-:W-:Y:S01]  /*4ed0*/  FFMA.FTZ R13, R12, R71.reuse, -R72 ;  /* 0x000000470c0d7223 */ /* 0x080fe20000010848 */
[----:B------:R-:W-:Y:S01]  /*4ee0*/  FFMA.FTZ R12, R66, R71, R73 ;  /* 0x00000047420c7223 */ /* 0x000fe20000010049 */
[----:B------:R-:W-:Y:S01]  /*4ef0*/  SHF.R.U32.HI R71, RZ, 0x8, R67 ;  /* 0x00000008ff477819 */ /* 0x000fe20000011643 */
[----:B------:R-:W-:Y:S01]  /*4f00*/  IMAD.SHL.U32 R73, R64, 0x100, RZ ;  /* 0x0000010040497824 */ /* 0x000fe200078e00ff */
[----:B------:R-:W-:Y:S02]  /*4f10*/  LOP3.LUT R66, R65, 0xff0000ff, RZ, 0xc0, !PT ;  /* 0xff0000ff41427812 */ /* 0x000fe400078ec0ff */
[----:B------:R-:W-:Y:S01]  /*4f20*/  SHF.R.U32.HI R65, RZ, 0x10, R65 ;  /* 0x00000010ff417819 */ /* 0x000fe20000011641 */
[----:B------:R-:W-:Y:S01]  /*4f30*/  IMAD.SHL.U32 R71, R71, 0x100, RZ ;  /* 0x0000010047477824 */ /* 0x000fe200078e00ff */
[----:B------:R-:W-:Y:S02]  /*4f40*/  LOP3.LUT R72, R67, 0xff0000ff, RZ, 0xc0, !PT ;  /* 0xff0000ff43487812 */ /* 0x000fe400078ec0ff */
[----:B------:R-:W-:Y:S01]  /*4f50*/  SHF.R.U32.HI R67, RZ, 0x10, R67 ;  /* 0x00000010ff437819 */ /* 0x000fe20000011643 */
[----:B------:R-:W-:Y:S01]  /*4f60*/  IMAD.U32 R65, R65, 0x10000, RZ ;  /* 0x0001000041417824 */ /* 0x000fe200078e00ff */
[----:B------:R-:W-:-:S02]  /*4f70*/  LOP3.LUT R64, R66, 0xff00, R73, 0xf8, !PT ;  /* 0x0000ff0042407812 */ /* 0x000fc400078ef849 */
[----:B------:R-:W-:Y:S02]  /*4f80*/  LOP3.LUT R71, R72, 0xff00, R71, 0xf8, !PT ;  /* 0x0000ff0048477812 */ /* 0x000fe400078ef847 */
[----:B------:R-:W-:Y:S02]  /*4f90*/  SHF.L.U32 R66, R67, 0x10, RZ ;  /* 0x0000001043427819 */ /* 0x000fe400000006ff */
[----:B------:R-:W-:Y:S02]  /*4fa0*/  LOP3.LUT R64, R64, 0xff0000, R65, 0xf8, !PT ;  /* 0x00ff000040407812 */ /* 0x000fe400078ef841 */
[----:B------:R-:W-:Y:S02]  /*4fb0*/  LOP3.LUT R65, R71, 0xff0000, R66, 0xf8, !PT ;  /* 0x00ff000047417812 */ /* 0x000fe400078ef842 */
[----:B------:R-:W-:Y:S02]  /*4fc0*/  F2FP.F16.E4M3.UNPACK_B R72, R15 ;  /* 0x0000000fff48723e */ /* 0x000fe400020006ff */
[----:B------:R-:W-:-:S02]  /*4fd0*/  F2FP.F16.E4M3.UNPACK_B R66, R65.H1 ;  /* 0x00000041ff42723e */ /* 0x000fc400030006ff */
[-C--:B------:R-:W-:Y:S01]  /*4fe0*/  F2FP.F16.E4M3.UNPACK_B R71, R64.reuse.H1 ;  /* 0x00000040ff47723e */ /* 0x080fe200030006ff */
[----:B------:R-:W-:Y:S01]  /*4ff0*/  HADD2.F32 R67, -RZ, R72.H1_H1 ;  /* 0x30000048ff437230 */ /* 0x000fe20000004100 */
[----:B------:R-:W-:Y:S01]  /*5000*/  F2FP.F16.E4M3.UNPACK_B R15, R15.H1 ;  /* 0x0000000fff0f723e */ /* 0x000fe200030006ff */
[----:B------:R-:W-:Y:S01]  /*5010*/  HADD2.F32 R104, -RZ, R66.H0_H0 ;  /* 0x20000042ff687230 */ /* 0x000fe20000004100 */
[----:B------:R-:W-:Y:S01]  /*5020*/  F2FP.F16.E4M3.UNPACK_B R65, R65 ;  /* 0x00000041ff41723e */ /* 0x000fe200020006ff */
[----:B------:R-:W-:Y:S01]  /*5030*/  HADD2.F32 R72, -RZ, R72.H0_H0 ;  /* 0x20000048ff487230 */ /* 0x000fe20000004100 */
[----:B------:R-:W-:Y:S01]  /*5040*/  F2FP.F16.E4M3.UNPACK_B R64, R64 ;  /* 0x00000040ff40723e */ /* 0x000fe200020006ff */
[--C-:B------:R-:W-:Y:S02]  /*5050*/  HADD2.F32 R73, -RZ, R71.reuse.H0_H0 ;  /* 0x20000047ff497230 */ /* 0x100fe40000004100 */
[----:B------:R-:W-:Y:S01]  /*5060*/  FMUL.FTZ R75, R67, R104 ;  /* 0x00000068434b7220 */ /* 0x000fe20000410000 */
[----:B------:R-:W-:-:S02]  /*5070*/  HADD2.F32 R71, -RZ, R71.H1_H1 ;  /* 0x30000047ff477230 */ /* 0x000fc40000004100 */
[C---:B------:R-:W-:Y:S01]  /*5080*/  FMUL.FTZ R104, R72.reuse, R104 ;  /* 0x0000006848687220 */ /* 0x040fe20000410000 */
[----:B------:R-:W-:Y:S02]  /*5090*/  HADD2.F32 R113, -RZ, R65.H1_H1 ;  /* 0x30000041ff717230 */ /* 0x000fe40000004100 */
[----:B------:R-:W-:Y:S01]  /*50a0*/  FFMA.FTZ R75, R72, R73, -R75 ;  /* 0x00000049484b7223 */ /* 0x000fe2000001084b */
[----:B------:R-:W-:Y:S01]  /*50b0*/  F2FP.SATFINITE.E4M3.F32.PACK_AB_MERGE_C R107, R112, R107, RZ ;  /* 0x0000006b706b723e */ /* 0x000fe200048070ff */
[----:B------:R-:W-:Y:S01]  /*50c0*/  FFMA.FTZ R104, R67, R73, R104 ;  /* 0x0000004943687223 */ /* 0x000fe20000010068 */
[----:B------:R-:W-:Y:S02]  /*50d0*/  HADD2.F32 R67, -RZ, R66.H1_H1 ;  /* 0x30000042ff437230 */ /* 0x000fe40000004100 */
[--C-:B------:R-:W-:Y:S01]  /*50e0*/  HADD2.F32 R66, -RZ, R15.reuse.H1_H1 ;  /* 0x3000000fff427230 */ /* 0x100fe20000004100 */
[----:B------:R-:W-:Y:S01]  /*50f0*/  F2FP.SATFINITE.E4M3.F32.PACK_AB_MERGE_C R12, R12, R13, R107 ;  /* 0x0000000d0c0c723e */ /* 0x000fe2000480706b */
[----:B------:R-:W-:-:S02]  /*5100*/  HADD2.F32 R15, -RZ, R15.H0_H0 ;  /* 0x2000000fff0f7230 */ /* 0x000fc40000004100 */
[----:B------:R-:W-:Y:S02]  /*5110*/  IMAD.MOV.U32 R13, RZ, RZ, R74 ;  /* 0x000000ffff0d7224 */ /* 0x000fe400078e004a */
[-C--:B------:R-:W-:Y:S01]  /*5120*/  FMUL.FTZ R72, R66, R67.reuse ;  /* 0x0000004342487220 */ /* 0x080fe20000410000 */
[----:B------:R-:W-:-:S03]  /*5130*/  FMUL.FTZ R67, R15, R67 ;  /* 0x000000430f437220 */ /* 0x000fc60000410000 */
        /* <DEDUP_REMOVED lines=8> */
[C---:B------:R-:W-:Y:S01]  /*51c0*/  FMUL.FTZ R73, R67.reuse, R113 ;  /* 0x0000007143497220 */ /* 0x040fe20000410000 */
[----:B------:R-:W-:Y:S01]  /*51d0*/  F2FP.SATFINITE.E4M3.F32.PACK_AB_MERGE_C R15, R104, R75, R15 ;  /* 0x0000004b680f723e */ /* 0x000fe2000480700f */
[C---:B------:R-:W-:Y:S02]  /*51e0*/  FMUL.FTZ R113, R72.reuse, R113 ;  /* 0x0000007148717220 */ /* 0x040fe40000410000 */
[-C--:B------:R-:W-:Y:S02]  /*51f0*/  FFMA.FTZ R73, R72, R71.reuse, -R73 ;  /* 0x0000004748497223 */ /* 0x080fe40000010849 */
[----:B------:R-:W-:Y:S01]  /*5200*/  FFMA.FTZ R113, R67, R71, R113 ;  /* 0x0000004743717223 */ /* 0x000fe20000010071 */
[----:B------:R-:W-:Y:S01]  /*5210*/  F2FP.F16.E4M3.UNPACK_B R71, R14 ;  /* 0x0000000eff47723e */ /* 0x000fe200020006ff */
[----:B------:R-:W-:-:S03]  /*5220*/  HADD2.F32 R67, -RZ, R65.H0_H0 ;  /* 0x20000041ff437230 */ /* 0x000fc60000004100 */
[----:B------:R-:W-:Y:S01]  /*5230*/  F2FP.SATFINITE.E4M3.F32.PACK_AB_MERGE_C R73, R113, R73, RZ ;  /* 0x000000497149723e */ /* 0x000fe200048070ff */
[--C-:B------:R-:W-:Y:S02]  /*5240*/  HADD2.F32 R14, -RZ, R71.reuse.H1_H1 ;  /* 0x30000047ff0e7230 */ /* 0x100fe40000004100 */
[----:B------:R-:W-:-:S03]  /*5250*/  HADD2.F32 R65, -RZ, R71.H0_H0 ;  /* 0x20000047ff417230 */ /* 0x000fc60000004100 */
[CC--:B------:R-:W-:Y:S02]  /*5260*/  FMUL.FTZ R71, R14.reuse, R67.reuse ;  /* 0x000000430e477220 */ /* 0x0c0fe40000410000 */
[C---:B------:R-:W-:Y:S02]  /*5270*/  FMUL.FTZ R67, R65.reuse, R67 ;  /* 0x0000004341437220 */ /* 0x040fe40000410000 */
[-C--:B------:R-:W-:Y:S02]  /*5280*/  FFMA.FTZ R71, R65, R64.reuse, -R71 ;  /* 0x0000004041477223 */ /* 0x080fe40000010847 */
[----:B------:R-:W-:-:S05]  /*5290*/  FFMA.FTZ R14, R14, R64, R67 ;  /* 0x000000400e0e7223 */ /* 0x000fca0000010043 */
[----:B------:R-:W-:-:S07]  /*52a0*/  F2FP.SATFINITE.E4M3.F32.PACK_AB_MERGE_C R14, R14, R71, R73 ;  /* 0x000000470e0e723e */ /* 0x000fce0004807049 */
.L_x_523:
[----:B------:R-:W-:Y:S05]  /*52b0*/  BSYNC B3 ;  /* 0x0000000000037941 */ /* 0x000fea0003800000 */
.L_x_522:
[----:B0-----:R0:W-:Y:S02]  /*52c0*/  ST.E.128 desc[UR36][R68.64], R12 ;  /* 0x0000000c44007985 */ /* 0x0011e4000c101d24 */
.L_x_521:
[----:B------:R-:W-:Y:S05]  /*52d0*/  BSYNC B2 ;  /* 0x0000000000027941 */ /* 0x000fea0003800000 */
.L_x_520:
[----:B------:R-:W-:-:S13]  /*52e0*/  LOP3.LUT P2, RZ, R125, 0x2, RZ, 0xc0, !PT ;  /* 0x000000027dff7812 */ /* 0x000fda000784c0ff */
[----:B------:R-:W-:Y:S05]  /*52f0*/  @P2 BRA `(.L_x_519) ;  /* 0x0000000400c42947 */ /* 0x000fea0003800000 */
[----:B0-----:R0:W0:Y:S01]  /*5300*/  LDS.128 R12, [R90+0x2d400] ;  /* 0x02d400005a0c7984 */ /* 0x0010220000000c00 */
[----:B------:R-:W-:Y:S01]  /*5310*/  IADD3 R64, P2, R18, R11, RZ ;  /* 0x0000000b12407210 */ /* 0x000fe20007f5e0ff */
[----:B------:R-:W-:Y:S04]  /*5320*/  BSSY B2, `(.L_x_524) ;  /* 0x000006d000027945 */ /* 0x000fe80003800000 */
[----:B------:R-:W-:Y:S01]  /*5330*/  IMAD.X R65, R70, 0x1, R217, P2 ;  /* 0x0000000146417824 */ /* 0x000fe200010e06d9 */
[----:B------:R-:W-:-:S13]  /*5340*/  ISETP.GE.AND P2, PT, R218, R103, PT ;  /* 0x00000067da00720c */ /* 0x000fda0003f46270 */
[----:B------:R-:W-:Y:S05]  /*5350*/  @P2 BRA `(.L_x_525) ;  /* 0x0000000400a42947 */ /* 0x000fea0003800000 */
[----:B0-----:R-:W-:Y:S01]  /*5360*/  IMAD.MOV.U32 R66, RZ, RZ, R13 ;  /* 0x000000ffff427224 */ /* 0x001fe200078e000d */
[----:B------:R-:W-:Y:S02]  /*5370*/  F2FP.F16.E4M3.UNPACK_B R62, R111.H1 ;  /* 0x0000006fff3e723e */ /* 0x000fe400030006ff */
[----:B------:R-:W-:Y:S02]  /*5380*/  F2FP.F16.E4M3.UNPACK_B R13, R110.H1 ;  /* 0x0000006eff0d723e */ /* 0x000fe400030006ff */
[----:B------:R-:W-:Y:S01]  /*5390*/  F2FP.F16.E4M3.UNPACK_B R11, R66 ;  /* 0x00000042ff0b723e */ /* 0x000fe200020006ff */
[----:B------:R-:W-:Y:S02]  /*53a0*/  HADD2.F32 R60, -RZ, R62.H0_H0 ;  /* 0x2000003eff3c7230 */ /* 0x000fe40000004100 */
[----:B------:R-:W-:Y:S02]  /*53b0*/  HADD2.F32 R68, -RZ, R13.H0_H0 ;  /* 0x2000000dff447230 */ /* 0x000fe40000004100 */
[----:B------:R-:W-:-:S02]  /*53c0*/  HADD2.F32 R67, -RZ, R11.H1_H1 ;  /* 0x3000000bff437230 */ /* 0x000fc40000004100 */
[----:B------:R-:W-:Y:S02]  /*53d0*/  HADD2.F32 R11, -RZ, R11.H0_H0 ;  /* 0x2000000bff0b7230 */ /* 0x000fe40000004100 */
[----:B------:R-:W-:Y:S02]  /*53e0*/  HADD2.F32 R13, -RZ, R13.H1_H1 ;  /* 0x3000000dff0d7230 */ /* 0x000fe40000004100 */
[-C--:B------:R-:W-:Y:S01]  /*53f0*/  FMUL.FTZ R70, R67, R60.reuse ;  /* 0x0000003c43467220 */ /* 0x080fe20000410000 */
[----:B------:R-:W-:-:S03]  /*5400*/  FMUL.FTZ R72, R11, R60 ;  /* 0x0000003c0b487220 */ /* 0x000fc60000410000 */
[-C--:B------:R-:W-:Y:S01]  /*5410*/  FFMA.FTZ R60, R11, R68.reuse, -R70 ;  /* 0x000000440b3c7223 */ /* 0x080fe20000010846 */
[----:B------:R-:W-:Y:S01]  /*5420*/  FFMA.FTZ R11, R67, R68, R72 ;  /* 0x00000044430b7223 */ /* 0x000fe20000010048 */
[----:B------:R-:W-:Y:S01]  /*5430*/  F2FP.F16.E4M3.UNPACK_B R67, R66.H1 ;  /* 0x00000042ff43723e */ /* 0x000fe200030006ff */
[----:B------:R-:W-:Y:S02]  /*5440*/  IMAD.MOV.U32 R66, RZ, RZ, R12 ;  /* 0x000000ffff427224 */ /* 0x000fe400078e000c */
[----:B------:R-:W-:Y:S02]  /*5450*/  HADD2.F32 R12, -RZ, R62.H1_H1 ;  /* 0x3000003eff0c7230 */ /* 0x000fe40000004100 */
[--C-:B------:R-:W-:Y:S02]  /*5460*/  HADD2.F32 R62, -RZ, R67.reuse.H1_H1 ;  /* 0x30000043ff3e7230 */ /* 0x100fe40000004100 */
[----:B------:R-:W-:-:S03]  /*5470*/  HADD2.F32 R67, -RZ, R67.H0_H0 ;  /* 0x20000043ff437230 */ /* 0x000fc60000004100 */
[CC--:B------:R-:W-:Y:S02]  /*5480*/  FMUL.FTZ R68, R62.reuse, R12.reuse ;  /* 0x0000000c3e447220 */ /* 0x0c0fe40000410000 */
[C---:B------:R-:W-:Y:S02]  /*5490*/  FMUL.FTZ R69, R67.reuse, R12 ;  /* 0x0000000c43457220 */ /* 0x040fe40000410000 */
[----:B------:R-:W-:Y:S01]  /*54a0*/  FFMA.FTZ R12, R67, R13, -R68 ;  /* 0x0000000d430c7223 */ /* 0x000fe20000010844 */
[----:B------:R-:W-:Y:S01]  /*54b0*/  F2FP.F16.E4M3.UNPACK_B R68, R111 ;  /* 0x0000006fff44723e */ /* 0x000fe200020006ff */
[----:B------:R-:W-:Y:S01]  /*54c0*/  FFMA.FTZ R13, R62, R13, R69 ;  /* 0x0000000d3e0d7223 */ /* 0x000fe20000010045 */
[----:B------:R-:W-:Y:S02]  /*54d0*/  F2FP.F16.E4M3.UNPACK_B R62, R66.H1 ;  /* 0x00000042ff3e723e */ /* 0x000fe400030006ff */
[----:B------:R-:W-:Y:S01]  /*54e0*/  F2FP.F16.E4M3.UNPACK_B R67, R110 ;  /* 0x0000006eff43723e */ /* 0x000fe200020006ff */
[----:B------:R-:W-:Y:S01]  /*54f0*/  HADD2.F32 R71, -RZ, R68.H1_H1 ;  /* 0x30000044ff477230 */ /* 0x000fe20000004100 */
[----:B------:R-:W-:Y:S01]  /*5500*/  F2FP.F16.E4M3.UNPACK_B R66, R66 ;  /* 0x00000042ff42723e */ /* 0x000fe200020006ff */
[--C-:B------:R-:W-:Y:S01]  /*5510*/  HADD2.F32 R69, -RZ, R62.reuse.H1_H1 ;  /* 0x3000003eff457230 */ /* 0x100fe20000004100 */
[----:B------:R-:W-:Y:S01]  /*5520*/  F2FP.SATFINITE.E4M3.F32.PACK_AB_MERGE_C R12, R13, R12, RZ ;  /* 0x0000000c0d0c723e */ /* 0x000fe200048070ff */
[----:B------:R-:W-:-:S02]  /*5530*/  HADD2.F32 R62, -RZ, R62.H0_H0 ;  /* 0x2000003eff3e7230 */ /* 0x000fc40000004100 */
[--C-:B------:R-:W-:Y:S02]  /*5540*/  HADD2.F32 R70, -RZ, R67.reuse.H1_H1 ;  /* 0x30000043ff467230 */ /* 0x100fe40000004100 */
[-C--:B------:R-:W-:Y:S01]  /*5550*/  FMUL.FTZ R73, R69, R71.reuse ;  /* 0x0000004745497220 */ /* 0x080fe20000410000 */
[----:B------:R-:W-:Y:S01]  /*5560*/  F2FP.SATFINITE.E4M3.F32.PACK_AB_MERGE_C R13, R11, R60, R12 ;  /* 0x0000003c0b0d723e */ /* 0x000fe2000480700c */
[C---:B------:R-:W-:Y:S01]  /*5570*/  FMUL.FTZ R72, R62.reuse, R71 ;  /* 0x000000473e487220 */ /* 0x040fe20000410000 */
[----:B------:R-:W-:Y:S02]  /*5580*/  HADD2.F32 R71, -RZ, R67.H0_H0 ;  /* 0x20000043ff477230 */ /* 0x000fe40000004100 */
[-C--:B------:R-:W-:Y:S01]  /*5590*/  FFMA.FTZ R62, R62, R70.reuse, -R73 ;  /* 0x000000463e3e7223 */ /* 0x080fe20000010849 */
[----:B------:R-:W-:Y:S02]  /*55a0*/  HADD2.F32 R73, -RZ, R68.H0_H0 ;  /* 0x20000044ff497230 */ /* 0x000fe40000004100 */
[----:B------:R-:W-:Y:S01]  /*55b0*/  FFMA.FTZ R69, R69, R70, R72 ;  /* 0x0000004645457223 */ /* 0x000fe20000010048 */
[--C-:B------:R-:W-:Y:S01]  /*55c0*/  HADD2.F32 R68, -RZ, R66.reuse.H1_H1 ;  /* 0x30000042ff447230 */ /* 0x100fe20000004100 */
[----:B------:R-:W-:Y:S01]  /*55d0*/  LOP3.LUT R72, R63, 0xff0000ff, RZ, 0xc0, !PT ;  /* 0xff0000ff3f487812 */ /* 0x000fe200078ec0ff */
[----:B------:R-:W-:Y:S01]  /*55e0*/  HADD2.F32 R66, -RZ, R66.H0_H0 ;  /* 0x20000042ff427230 */ /* 0x000fe20000004100 */
[----:B------:R-:W-:-:S02]  /*55f0*/  LOP3.LUT R70, R61, 0xff0000ff, RZ, 0xc0, !PT ;  /* 0xff0000ff3d467812 */ /* 0x000fc400078ec0ff */
[-C--:B------:R-:W-:Y:S01]  /*5600*/  FMUL.FTZ R67, R68, R73.reuse ;  /* 0x0000004944437220 */ /* 0x080fe20000410000 */
[----:B------:R-:W-:Y:S01]  /*5610*/  F2FP.SATFINITE.E4M3.F32.PACK_AB_MERGE_C R62, R69, R62, RZ ;  /* 0x0000003e453e723e */ /* 0x000fe200048070ff */
[C---:B------:R-:W-:Y:S02]  /*5620*/  FMUL.FTZ R73, R66.reuse, R73 ;  /* 0x0000004942497220 */ /* 0x040fe40000410000 */
[-C--:B------:R-:W-:Y:S02]  /*5630*/  FFMA.FTZ R67, R66, R71.reuse, -R67 ;  /* 0x0000004742437223 */ /* 0x080fe40000010843 */
[----:B------:R-:W-:Y:S01]  /*5640*/  FFMA.FTZ R66, R68, R71, R73 ;  /* 0x0000004744427223 */ /* 0x000fe20000010049 */
[----:B------:R-:W-:Y:S02]  /*5650*/  SHF.R.U32.HI R71, RZ, 0x8, R63 ;  /* 0x00000008ff477819 */ /* 0x000fe4000001163f */
[----:B------:R-:W-:Y:S02]  /*5660*/  SHF.R.U32.HI R73, RZ, 0x8, R61 ;  /* 0x00000008ff497819 */ /* 0x000fe4000001163d */
[----:B------:R-:W-:-:S02]  /*5670*/  SHF.R.U32.HI R68, RZ, 0x10, R63 ;  /* 0x00000010ff447819 */ /* 0x000fc4000001163f */
[----:B------:R-:W-:Y:S02]  /*5680*/  SHF.L.U32 R71, R71, 0x8, RZ ;  /* 0x0000000847477819 */ /* 0x000fe400000006ff */
[----:B------:R-:W-:Y:S01]  /*5690*/  SHF.R.U32.HI R63, RZ, 0x10, R61 ;  /* 0x00000010ff3f7819 */ /* 0x000fe2000001163d */
[----:B------:R-:W-:Y:S01]  /*56a0*/  IMAD.SHL.U32 R61, R73, 0x100, RZ ;  /* 0x00000100493d7824 */ /* 0x000fe200078e00ff */
[----:B------:R-:W-:Y:S01]  /*56b0*/  LOP3.LUT R71, R72, 0xff00, R71, 0xf8, !PT ;  /* 0x0000ff0048477812 */ /* 0x000fe200078ef847 */
[----:B------:R-:W-:Y:S01]  /*56c0*/  IMAD.U32 R68, R68, 0x10000, RZ ;  /* 0x0001000044447824 */ /* 0x000fe200078e00ff */
[----:B------:R-:W-:Y:S01]  /*56d0*/  F2FP.SATFINITE.E4M3.F32.PACK_AB_MERGE_C R12, R66, R67, R62 ;  /* 0x00000043420c723e */ /* 0x000fe2000480703e */
[----:B------:R-:W-:Y:S01]  /*56e0*/  IMAD.U32 R63, R63, 0x10000, RZ ;  /* 0x000100003f3f7824 */ /* 0x000fe200078e00ff */
[----:B------:R-:W-:Y:S01]  /*56f0*/  LOP3.LUT R70, R70, 0xff00, R61, 0xf8, !PT ;  /* 0x0000ff0046467812 */ /* 0x000fe200078ef83d */
[----:B------:R-:W-:Y:S01]  /*5700*/  IMAD.MOV.U32 R72, RZ, RZ, R15 ;  /* 0x000000ffff487224 */ /* 0x000fe200078e000f */
[----:B------:R-:W-:-:S02]  /*5710*/  LOP3.LUT R71, R71, 0xff0000, R68, 0xf8, !PT ;  /* 0x00ff000047477812 */ /* 0x000fc400078ef844 */
[----:B------:R-:W-:Y:S02]  /*5720*/  LOP3.LUT R63, R70, 0xff0000, R63, 0xf8, !PT ;  /* 0x00ff0000463f7812 */ /* 0x000fe400078ef83f */
[-C--:B------:R-:W-:Y:S02]  /*5730*/  F2FP.F16.E4M3.UNPACK_B R15, R72.reuse ;  /* 0x00000048ff0f723e */ /* 0x080fe400020006ff */
[----:B------:R-:W-:Y:S02]  /*5740*/  F2FP.F16.E4M3.UNPACK_B R70, R71.H1 ;  /* 0x00000047ff46723e */ /* 0x000fe400030006ff */
[----:B------:R-:W-:Y:S01]  /*5750*/  F2FP.F16.E4M3.UNPACK_B R61, R63.H1 ;  /* 0x0000003fff3d723e */ /* 0x000fe200030006ff */
[--C-:B------:R-:W-:Y:S01]  /*5760*/  HADD2.F32 R68, -RZ, R15.reuse.H1_H1 ;  /* 0x3000000fff447230 */ /* 0x100fe20000004100 */
[----:B------:R-:W-:Y:S01]  /*5770*/  F2FP.F16.E4M3.UNPACK_B R72, R72.H1 ;  /* 0x00000048ff48723e */ /* 0x000fe200030006ff */
[----:B------:R-:W-:Y:S01]  /*5780*/  HADD2.F32 R75, -RZ, R70.H0_H0 ;  /* 0x20000046ff4b7230 */ /* 0x000fe20000004100 */
[----:B------:R-:W-:Y:S01]  /*5790*/  F2FP.F16.E4M3.UNPACK_B R71, R71 ;  /* 0x00000047ff47723e */ /* 0x000fe200020006ff */
[----:B------:R-:W-:-:S02]  /*57a0*/  HADD2.F32 R74, -RZ, R15.H0_H0 ;  /* 0x2000000fff4a7230 */ /* 0x000fc40000004100 */
[----:B------:R-:W-:Y:S02]  /*57b0*/  HADD2.F32 R73, -RZ, R61.H0_H0 ;  /* 0x2000003dff497230 */ /* 0x000fe40000004100 */
[-C--:B------:R-:W-:Y:S01]  /*57c0*/  FMUL.FTZ R15, R68, R75.reuse ;  /* 0x0000004b440f7220 */ /* 0x080fe20000410000 */
[----:B------:R-:W-:-:S03]  /*57d0*/  FMUL.FTZ R75, R74, R75 ;  /* 0x0000004b4a4b7220 */ /* 0x000fc60000410000 */
[-C--:B------:R-:W-:Y:S01]  /*57e0*/  FFMA.FTZ R15, R74, R73.reuse, -R15 ;  /* 0x000000494a0f7223 */ /* 0x080fe2000001080f */
[----:B------:R-:W-:Y:S01]  /*57f0*/  FFMA.FTZ R68, R68, R73, R75 ;  /* 0x0000004944447223 */ /* 0x000fe2000001004b */
[----:B------:R-:W-:Y:S02]  /*5800*/  HADD2.F32 R75, -RZ, R70.H1_H1 ;  /* 0x30000046ff4b7230 */ /* 0x000fe40000004100 */
[--C-:B------:R-:W-:Y:S02]  /*5810*/  HADD2.F32 R70, -RZ, R72.reuse.H1_H1 ;  /* 0x30000048ff467230 */ /* 0x100fe40000004100 */
[----:B------:R-:W-:Y:S02]  /*5820*/  HADD2.F32 R72, -RZ, R72.H0_H0 ;  /* 0x20000048ff487230 */ /* 0x000fe40000004100 */
[----:B------:R-:W-:Y:S02]  /*5830*/  HADD2.F32 R73, -RZ, R61.H1_H1 ;  /* 0x3000003dff497230 */ /* 0x000fe40000004100 */
[-C--:B------:R-:W-:Y:S01]  /*5840*/  FMUL.FTZ R61, R70, R75.reuse ;  /* 0x0000004b463d7220 */ /* 0x080fe20000410000 */
[----:B------:R-:W-:-:S03]  /*5850*/  FMUL.FTZ R75, R72, R75 ;  /* 0x0000004b484b7220 */ /* 0x000fc60000410000 */
[----:B------:R-:W-:Y:S01]  /*5860*/  FFMA.FTZ R61, R72, R73, -R61 ;  /* 0x00000049483d7223 */ /* 0x000fe2000001083d */
[----:B------:R-:W-:Y:S01]  /*5870*/  F2FP.F16.E4M3.UNPACK_B R72, R63 ;  /* 0x0000003fff48723e */ /* 0x000fe200020006ff */
[----:B------:R-:W-:Y:S01]  /*5880*/  FFMA.FTZ R70, R70, R73, R75 ;  /* 0x0000004946467223 */ /* 0x000fe2000001004b */
[----:B------:R-:W-:Y:S01]  /*5890*/  F2FP.F16.E4M3.UNPACK_B R73, R14.H1 ;  /* 0x0000000eff49723e */ /* 0x000fe200030006ff */
[--C-:B------:R-:W-:Y:S02]  /*58a0*/  HADD2.F32 R63, -RZ, R71.reuse.H1_H1 ;  /* 0x30000047ff3f7230 */ /* 0x100fe40000004100 */
[----:B------:R-:W-:Y:S01]  /*58b0*/  HADD2.F32 R71, -RZ, R71.H0_H0 ;  /* 0x20000047ff477230 */ /* 0x000fe20000004100 */
[----:B------:R-:W-:Y:S01]  /*58c0*/  F2FP.SATFINITE.E4M3.F32.PACK_AB_MERGE_C R61, R70, R61, RZ ;  /* 0x0000003d463d723e */ /* 0x000fe200048070ff */
[--C-:B------:R-:W-:Y:S02]  /*58d0*/  HADD2.F32 R74, -RZ, R73.reuse.H1_H1 ;  /* 0x30000049ff4a7230 */ /* 0x100fe40000004100 */
[----:B------:R-:W-:Y:S01]  /*58e0*/  HADD2.F32 R104, -RZ, R73.H0_H0 ;  /* 0x20000049ff687230 */ /* 0x000fe20000004100 */
[----:B------:R-:W-:Y:S01]  /*58f0*/  F2FP.SATFINITE.E4M3.F32.PACK_AB_MERGE_C R15, R68, R15, R61 ;  /* 0x0000000f440f723e */ /* 0x000fe2000480703d */
[----:B------:R-:W-:-:S02]  /*5900*/  HADD2.F32 R73, -RZ, R72.H1_H1 ;  /* 0x30000048ff497230 */ /* 0x000fc40000004100 */
[-C--:B------:R-:W-:Y:S01]  /*5910*/  FMUL.FTZ R75, R74, R63.reuse ;  /* 0x0000003f4a4b7220 */ /* 0x080fe20000410000 */
[----:B------:R-:W-:Y:S02]  /*5920*/  HADD2.F32 R72, -RZ, R72.H0_H0 ;  /* 0x20000048ff487230 */ /* 0x000fe40000004100 */
[C---:B------:R-:W-:Y:S01]  /*5930*/  FMUL.FTZ R107, R104.reuse, R63 ;  /* 0x0000003f686b7220 */ /* 0x040fe20000410000 */
[----:B------:R-:W-:-:S03]  /*5940*/  FFMA.FTZ R63, R104, R73, -R75 ;  /* 0x00000049683f7223 */ /* 0x000fc6000001084b */
[----:B------:R-:W-:Y:S01]  /*5950*/  FFMA.FTZ R74, R74, R73, R107 ;  /* 0x000000494a4a7223 */ /* 0x000fe2000001006b */
[----:B------:R-:W-:-:S04]  /*5960*/  F2FP.F16.E4M3.UNPACK_B R73, R14 ;  /* 0x0000000eff49723e */ /* 0x000fc800020006ff */
        /* <DEDUP_REMOVED lines=8> */
.L_x_525:
[----:B------:R-:W-:Y:S05]  /*59f0*/  BSYNC B2 ;  /* 0x0000000000027941 */ /* 0x000fea0003800000 */
.L_x_524:
[----:B0-----:R0:W-:Y:S02]  /*5a00*/  ST.E.128 desc[UR36][R64.64], R12 ;  /* 0x0000000c40007985 */ /* 0x0011e4000c101d24 */
.L_x_519:
[----:B------:R-:W-:Y:S05]  /*5a10*/  BSYNC B1 ;  /* 0x0000000000017941 */ /* 0x000fea0003800000 */
.L_x_518:
[----:B------:R-:W-:-:S03]  /*5a20*/  UMOV UR4, 0xffffffff ;  /* 0xffffffff00047882 */ /* 0x000fc60000000000 */
[----:B------:R-:W-:Y:S05]  /*5a30*/  BRA.DIV UR4, `(.L_x_526) ;  /* 0x0000025204347947 */ /* 0x000fea000b800000 */
[----:B------:R0:W0:Y:S04]  /*5a40*/  SHFL.IDX PT, R62, R102, 0x2, 0x181f ;  /* 0x00581f00663e7f89 */ /* 0x00002800000e0000 */
[----:B------:R0:W0:Y:S02]  /*5a50*/  SHFL.IDX PT, R63, R101, 0x2, 0x181f ;  /* 0x00581f00653f7f89 */ /* 0x00002400000e0000 */
.L_x_843:
        /* <DEDUP_REMOVED lines=10> */
[----:B0-----:R-:W-:Y:S02]  /*5b00*/  F2FP.F16.E4M3.UNPACK_B R11, R13 ;  /* 0x0000000dff0b723e */ /* 0x001fe400020006ff */
[-C--:B------:R-:W-:Y:S02]  /*5b10*/  F2FP.F16.E4M3.UNPACK_B R67, R109.reuse.H1 ;  /* 0x0000006dff43723e */ /* 0x080fe400030006ff */
[----:B------:R-:W-:Y:S01]  /*5b20*/  F2FP.F16.E4M3.UNPACK_B R65, R108.H1 ;  /* 0x0000006cff41723e */ /* 0x000fe200030006ff */
[--C-:B------:R-:W-:Y:S01]  /*5b30*/  HADD2.F32 R56, -RZ, R11.reuse.H0_H0 ;  /* 0x2000000bff387230 */ /* 0x100fe20000004100 */
[--C-:B------:R-:W-:Y:S01]  /*5b40*/  SHF.R.U32.HI R66, RZ, 0x8, R57.reuse ;  /* 0x00000008ff427819 */ /* 0x100fe20000011639 */
[----:B------:R-:W-:Y:S01]  /*5b50*/  HADD2.F32 R11, -RZ, R11.H1_H1 ;  /* 0x3000000bff0b7230 */ /* 0x000fe20000004100 */
[----:B------:R-:W-:Y:S01]  /*5b60*/  SHF.R.U32.HI R58, RZ, 0x10, R57 ;  /* 0x00000010ff3a7819 */ /* 0x000fe20000011639 */
[----:B------:R-:W-:Y:S01]  /*5b70*/  HADD2.F32 R68, -RZ, R67.H0_H0 ;  /* 0x20000043ff447230 */ /* 0x000fe20000004100 */
[----:B------:R-:W-:Y:S01]  /*5b80*/  LOP3.LUT R57, R57, 0xff0000ff, RZ, 0xc0, !PT ;  /* 0xff0000ff39397812 */ /* 0x000fe200078ec0ff */
[----:B------:R-:W-:Y:S01]  /*5b90*/  HADD2.F32 R64, -RZ, R65.H0_H0 ;  /* 0x20000041ff407230 */ /* 0x000fe20000004100 */
[----:B------:R-:W-:Y:S01]  /*5ba0*/  F2FP.F16.E4M3.UNPACK_B R109, R109 ;  /* 0x0000006dff6d723e */ /* 0x000fe200020006ff */
[----:B------:R-:W-:-:S02]  /*5bb0*/  IMAD.SHL.U32 R66, R66, 0x100, RZ ;  /* 0x0000010042427824 */ /* 0x000fc400078e00ff */
[CC--:B------:R-:W-:Y:S01]  /*5bc0*/  FMUL.FTZ R69, R11.reuse, R68.reuse ;  /* 0x000000440b457220 */ /* 0x0c0fe20000410000 */
[C---:B------:R-:W-:Y:S01]  /*5bd0*/  FMUL.FTZ R68, R56.reuse, R68 ;  /* 0x0000004438447220 */ /* 0x040fe20000410000 */
[----:B------:R-:W-:Y:S01]  /*5be0*/  HADD2.F32 R71, -RZ, R67.H1_H1 ;  /* 0x30000043ff477230 */ /* 0x000fe20000004100 */
[----:B------:R-:W-:Y:S01]  /*5bf0*/  F2FP.F16.E4M3.UNPACK_B R108, R108 ;  /* 0x0000006cff6c723e */ /* 0x000fe200020006ff */
[-C--:B------:R-:W-:Y:S01]  /*5c00*/  FFMA.FTZ R56, R56, R64.reuse, -R69 ;  /* 0x0000004038387223 */ /* 0x080fe20000010845 */
[----:B------:R-:W-:Y:S01]  /*5c10*/  F2FP.F16.E4M3.UNPACK_B R69, R13.H1 ;  /* 0x0000000dff45723e */ /* 0x000fe200030006ff */
[----:B------:R-:W-:Y:S01]  /*5c20*/  FFMA.FTZ R11, R11, R64, R68 ;  /* 0x000000400b0b7223 */ /* 0x000fe20000010044 */
[----:B------:R-:W-:Y:S01]  /*5c30*/  IMAD.MOV.U32 R67, RZ, RZ, R12 ;  /* 0x000000ffff437224 */ /* 0x000fe200078e000c */
[--C-:B------:R-:W-:Y:S01]  /*5c40*/  SHF.R.U32.HI R64, RZ, 0x8, R59.reuse ;  /* 0x00000008ff407819 */ /* 0x100fe2000001163b */
[----:B------:R-:W-:Y:S01]  /*5c50*/  HADD2.F32 R70, -RZ, R65.H1_H1 ;  /* 0x30000041ff467230 */ /* 0x000fe20000004100 */
[----:B------:R-:W-:Y:S01]  /*5c60*/  LOP3.LUT R65, R57, 0xff00, R66, 0xf8, !PT ;  /* 0x0000ff0039417812 */ /* 0x000fe200078ef842 */
[--C-:B------:R-:W-:Y:S01]  /*5c70*/  HADD2.F32 R68, -RZ, R69.reuse.H1_H1 ;  /* 0x30000045ff447230 */ /* 0x100fe20000004100 */
[----:B------:R-:W-:Y:S01]  /*5c80*/  F2FP.F16.E4M3.UNPACK_B R66, R67.H1 ;  /* 0x00000043ff42723e */ /* 0x000fe200030006ff */
[----:B------:R-:W-:Y:S01]  /*5c90*/  HADD2.F32 R69, -RZ, R69.H0_H0 ;  /* 0x20000045ff457230 */ /* 0x000fe20000004100 */
[----:B------:R-:W-:Y:S01]  /*5ca0*/  SHF.R.U32.HI R13, RZ, 0x10, R59 ;  /* 0x00000010ff0d7819 */ /* 0x000fe2000001163b */
[----:B------:R-:W-:-:S02]  /*5cb0*/  IMAD.U32 R58, R58, 0x10000, RZ ;  /* 0x000100003a3a7824 */ /* 0x000fc400078e00ff */
[CC--:B------:R-:W-:Y:S01]  /*5cc0*/  FMUL.FTZ R12, R68.reuse, R71.reuse ;  /* 0x00000047440c7220 */ /* 0x0c0fe20000410000 */
[----:B------:R-:W-:Y:S01]  /*5cd0*/  LOP3.LUT R59, R59, 0xff0000ff, RZ, 0xc0, !PT ;  /* 0xff0000ff3b3b7812 */ /* 0x000fe200078ec0ff */
[C---:B------:R-:W-:Y:S01]  /*5ce0*/  FMUL.FTZ R57, R69.reuse, R71 ;  /* 0x0000004745397220 */ /* 0x040fe20000410000 */
[----:B------:R-:W-:Y:S01]  /*5cf0*/  F2FP.F16.E4M3.UNPACK_B R67, R67 ;  /* 0x00000043ff43723e */ /* 0x000fe200020006ff */
[-C--:B------:R-:W-:Y:S01]  /*5d00*/  FFMA.FTZ R12, R69, R70.reuse, -R12 ;  /* 0x00000046450c7223 */ /* 0x080fe2000001080c */
[----:B------:R-:W-:Y:S02]  /*5d10*/  HADD2.F32 R69, -RZ, R66.H0_H0 ;  /* 0x20000042ff457230 */ /* 0x000fe40000004100 */
[----:B------:R-:W-:Y:S01]  /*5d20*/  FFMA.FTZ R57, R68, R70, R57 ;  /* 0x0000004644397223 */ /* 0x000fe20000010039 */
[----:B------:R-:W-:Y:S01]  /*5d30*/  IMAD.SHL.U32 R70, R64, 0x100, RZ ;  /* 0x0000010040467824 */ /* 0x000fe200078e00ff */
[----:B------:R-:W-:Y:S01]  /*5d40*/  SHF.L.U32 R13, R13, 0x10, RZ ;  /* 0x000000100d0d7819 */ /* 0x000fe200000006ff */
[----:B------:R-:W-:-:S02]  /*5d50*/  HADD2.F32 R64, -RZ, R109.H1_H1 ;  /* 0x3000006dff407230 */ /* 0x000fc40000004100 */
[----:B------:R-:W-:Y:S01]  /*5d60*/  HADD2.F32 R68, -RZ, R66.H1_H1 ;  /* 0x30000042ff447230 */ /* 0x000fe20000004100 */
[----:B------:R-:W-:Y:S01]  /*5d70*/  LOP3.LUT R66, R59, 0xff00, R70, 0xf8, !PT ;  /* 0x0000ff003b427812 */ /* 0x000fe200078ef846 */
[--C-:B------:R-:W-:Y:S02]  /*5d80*/  HADD2.F32 R59, -RZ, R108.reuse.H1_H1 ;  /* 0x3000006cff3b7230 */ /* 0x100fe40000004100 */
[-C--:B------:R-:W-:Y:S01]  /*5d90*/  FMUL.FTZ R71, R69, R64.reuse ;  /* 0x0000004045477220 */ /* 0x080fe20000410000 */
[----:B------:R-:W-:Y:S02]  /*5da0*/  HADD2.F32 R109, -RZ, R109.H0_H0 ;  /* 0x2000006dff6d7230 */ /* 0x000fe40000004100 */
[----:B------:R-:W-:Y:S01]  /*5db0*/  FMUL.FTZ R70, R68, R64 ;  /* 0x0000004044467220 */ /* 0x000fe20000410000 */
[----:B------:R-:W-:Y:S01]  /*5dc0*/  LOP3.LUT R64, R65, 0xff0000, R58, 0xf8, !PT ;  /* 0x00ff000041407812 */ /* 0x000fe200078ef83a */
[----:B------:R-:W-:Y:S01]  /*5dd0*/  HADD2.F32 R108, -RZ, R108.H0_H0 ;  /* 0x2000006cff6c7230 */ /* 0x000fe20000004100 */
[----:B------:R-:W-:Y:S01]  /*5de0*/  LOP3.LUT R65, R66, 0xff0000, R13, 0xf8, !PT ;  /* 0x00ff000042417812 */ /* 0x000fe200078ef80d */
[-C--:B------:R-:W-:Y:S01]  /*5df0*/  FFMA.FTZ R58, R69, R59.reuse, -R70 ;  /* 0x0000003b453a7223 */ /* 0x080fe20000010846 */
[----:B------:R-:W-:Y:S01]  /*5e00*/  FFMA.FTZ R59, R68, R59, R71 ;  /* 0x0000003b443b7223 */ /* 0x000fe20000010047 */
[--C-:B------:R-:W-:Y:S01]  /*5e10*/  HADD2.F32 R69, -RZ, R67.reuse.H1_H1 ;  /* 0x30000043ff457230 */ /* 0x100fe20000004100 */
[----:B------:R-:W-:Y:S01]  /*5e20*/  F2FP.F16.E4M3.UNPACK_B R70, R65.H1 ;  /* 0x00000041ff46723e */ /* 0x000fe200030006ff */
[----:B------:R-:W-:Y:S01]  /*5e30*/  HADD2.F32 R68, -RZ, R67.H0_H0 ;  /* 0x20000043ff447230 */ /* 0x000fe20000004100 */
[----:B------:R-:W-:Y:S01]  /*5e40*/  F2FP.SATFINITE.E4M3.F32.PACK_AB_MERGE_C R57, R57, R12, RZ ;  /* 0x0000000c3939723e */ /* 0x000fe200048070ff */
[----:B------:R-:W-:-:S02]  /*5e50*/  IMAD.MOV.U32 R67, RZ, RZ, R15 ;  /* 0x000000ffff437224 */ /* 0x000fc400078e000f */
[-C--:B------:R-:W-:Y:S01]  /*5e60*/  FMUL.FTZ R71, R69, R109.reuse ;  /* 0x0000006d45477220 */ /* 0x080fe20000410000 */
[----:B------:R-:W-:Y:S01]  /*5e70*/  F2FP.SATFINITE.E4M3.F32.PACK_AB_MERGE_C R58, R59, R58, RZ ;  /* 0x0000003a3b3a723e */ /* 0x000fe200048070ff */
[C---:B------:R-:W-:Y:S01]  /*5e80*/  FMUL.FTZ R66, R68.reuse, R109 ;  /* 0x0000006d44427220 */ /* 0x040fe20000410000 */
[----:B------:R-:W-:Y:S01]  /*5e90*/  F2FP.SATFINITE.E4M3.F32.PACK_AB_MERGE_C R59, R11, R56, R57 ;  /* 0x000000380b3b723e */ /* 0x000fe20004807039 */
[-C--:B------:R-:W-:Y:S01]  /*5ea0*/  FFMA.FTZ R13, R68, R108.reuse, -R71 ;  /* 0x0000006c440d7223 */ /* 0x080fe20000010847 */
[----:B------:R-:W-:Y:S01]  /*5eb0*/  F2FP.F16.E4M3.UNPACK_B R15, R67 ;  /* 0x00000043ff0f723e */ /* 0x000fe200020006ff */
[----:B------:R-:W-:Y:S01]  /*5ec0*/  FFMA.FTZ R66, R69, R108, R66 ;  /* 0x0000006c45427223 */ /* 0x000fe20000010042 */
[-C--:B------:R-:W-:Y:S01]  /*5ed0*/  F2FP.F16.E4M3.UNPACK_B R69, R64.reuse.H1 ;  /* 0x00000040ff45723e */ /* 0x080fe200030006ff */
[----:B------:R-:W-:Y:S01]  /*5ee0*/  HADD2.F32 R71, -RZ, R70.H0_H0 ;  /* 0x20000046ff477230 */ /* 0x000fe20000004100 */
[----:B------:R-:W-:Y:S01]  /*5ef0*/  F2FP.F16.E4M3.UNPACK_B R64, R64 ;  /* 0x00000040ff40723e */ /* 0x000fe200020006ff */
[--C-:B------:R-:W-:Y:S01]  /*5f00*/  HADD2.F32 R68, -RZ, R15.reuse.H1_H1 ;  /* 0x3000000fff447230 */ /* 0x100fe20000004100 */
[----:B------:R-:W-:Y:S01]  /*5f10*/  F2FP.SATFINITE.E4M3.F32.PACK_AB_MERGE_C R58, R66, R13, R58 ;  /* 0x0000000d423a723e */ /* 0x000fe2000480703a */
[----:B------:R-:W-:-:S02]  /*5f20*/  HADD2.F32 R15, -RZ, R15.H0_H0 ;  /* 0x2000000fff0f7230 */ /* 0x000fc40000004100 */
[----:B------:R-:W-:Y:S02]  /*5f30*/  HADD2.F32 R72, -RZ, R69.H0_H0 ;  /* 0x20000045ff487230 */ /* 0x000fe40000004100 */
[CC--:B------:R-:W-:Y:S01]  /*5f40*/  FMUL.FTZ R74, R68.reuse, R71.reuse ;  /* 0x00000047444a7220 */ /* 0x0c0fe20000410000 */
[----:B------:R-:W-:Y:S02]  /*5f50*/  IMAD.MOV.U32 R13, RZ, RZ, R59 ;  /* 0x000000ffff0d7224 */ /* 0x000fe400078e003b */
[C---:B------:R-:W-:Y:S01]  /*5f60*/  FMUL.FTZ R73, R15.reuse, R71 ;  /* 0x000000470f497220 */ /* 0x040fe20000410000 */
[----:B------:R-:W-:Y:S01]  /*5f70*/  F2FP.F16.E4M3.UNPACK_B R71, R67.H1 ;  /* 0x00000043ff47723e */ /* 0x000fe200030006ff */
[-C--:B------:R-:W-:Y:S01]  /*5f80*/  FFMA.FTZ R15, R15, R72.reuse, -R74 ;  /* 0x000000480f0f7223 */ /* 0x080fe2000001084a */
[----:B------:R-:W-:Y:S02]  /*5f90*/  IMAD.MOV.U32 R67, RZ, RZ, R14 ;  /* 0x000000ffff437224 */ /* 0x000fe400078e000e */
[----:B------:R-:W-:Y:S01]  /*5fa0*/  FFMA.FTZ R68, R68, R72, R73 ;  /* 0x0000004844447223 */ /* 0x000fe20000010049 */
[----:B------:R-:W-:-:S02]  /*5fb0*/  HADD2.F32 R73, -RZ, R70.H1_H1 ;  /* 0x30000046ff497230 */ /* 0x000fc40000004100 */
[--C-:B------:R-:W-:Y:S02]  /*5fc0*/  HADD2.F32 R70, -RZ, R71.reuse.H1_H1 ;  /* 0x30000047ff467230 */ /* 0x100fe40000004100 */
[----:B------:R-:W-:Y:S02]  /*5fd0*/  HADD2.F32 R71, -RZ, R71.H0_H0 ;  /* 0x20000047ff477230 */ /* 0x000fe40000004100 */
[----:B------:R-:W-:Y:S02]  /*5fe0*/  HADD2.F32 R72, -RZ, R69.H1_H1 ;  /* 0x30000045ff487230 */ /* 0x000fe40000004100 */
[C---:B------:R-:W-:Y:S01]  /*5ff0*/  FMUL.FTZ R14, R70.reuse, R73 ;  /* 0x00000049460e7220 */ /* 0x040fe20000410000 */
[----:B------:R-:W-:Y:S01]  /*6000*/  F2FP.F16.E4M3.UNPACK_B R69, R65 ;  /* 0x00000041ff45723e */ /* 0x000fe200020006ff */
[C---:B------:R-:W-:Y:S02]  /*6010*/  FMUL.FTZ R73, R71.reuse, R73 ;  /* 0x0000004947497220 */ /* 0x040fe40000410000 */
[-C--:B------:R-:W-:Y:S01]  /*6020*/  FFMA.FTZ R14, R71, R72.reuse, -R14 ;  /* 0x00000048470e7223 */ /* 0x080fe2000001080e */
[----:B------:R-:W-:Y:S01]  /*6030*/  F2FP.F16.E4M3.UNPACK_B R71, R67.H1 ;  /* 0x00000043ff47723e */ /* 0x000fe200030006ff */
[----:B------:R-:W-:Y:S01]  /*6040*/  FFMA.FTZ R65, R70, R72, R73 ;  /* 0x0000004846417223 */ /* 0x000fe20000010049 */
[----:B------:R-:W-:-:S02]  /*6050*/  HADD2.F32 R70, -RZ, R69.H1_H1 ;  /* 0x30000045ff467230 */ /* 0x000fc40000004100 */
[--C-:B------:R-:W-:Y:S02]  /*6060*/  HADD2.F32 R73, -RZ, R64.reuse.H1_H1 ;  /* 0x30000040ff497230 */ /* 0x100fe40000004100 */
[--C-:B------:R-:W-:Y:S01]  /*6070*/  HADD2.F32 R72, -RZ, R71.reuse.H1_H1 ;  /* 0x30000047ff487230 */ /* 0x100fe20000004100 */
[----:B------:R-:W-:Y:S01]  /*6080*/  F2FP.SATFINITE.E4M3.F32.PACK_AB_MERGE_C R65, R65, R14, RZ ;  /* 0x0000000e4141723e */ /* 0x000fe200048070ff */
[----:B------:R-:W-:Y:S02]  /*6090*/  HADD2.F32 R71, -RZ, R71.H0_H0 ;  /* 0x20000047ff477230 */ /* 0x000fe40000004100 */
[----:B------:R-:W-:Y:S02]  /*60a0*/  HADD2.F32 R64, -RZ, R64.H0_H0 ;  /* 0x20000040ff407230 */ /* 0x000fe40000004100 */
[-C--:B------:R-:W-:Y:S01]  /*60b0*/  FMUL.FTZ R74, R72, R70.reuse ;  /* 0x00000046484a7220 */ /* 0x080fe20000410000 */
[----:B------:R-:W-:Y:S01]  /*60c0*/  F2FP.SATFINITE.E4M3.F32.PACK_AB_MERGE_C R15, R68, R15, R65 ;  /* 0x0000000f440f723e */ /* 0x000fe20004807041 */
[----:B------:R-:W-:-:S02]  /*60d0*/  FMUL.FTZ R75, R71, R70 ;  /* 0x00000046474b7220 */ /* 0x000fc40000410000 */
[----:B------:R-:W-:Y:S01]  /*60e0*/  FFMA.FTZ R70, R71, R73, -R74 ;  /* 0x0000004947467223 */ /* 0x000fe2000001084a */
[----:B------:R-:W-:Y:S01]  /*60f0*/  F2FP.F16.E4M3.UNPACK_B R71, R67 ;  /* 0x00000043ff47723e */ /* 0x000fe200020006ff */
[----:B------:R-:W-:Y:S01]  /*6100*/  FFMA.FTZ R67, R72, R73, R75 ;  /* 0x0000004948437223 */ /* 0x000fe2000001004b */
[----:B------:R-:W-:-:S03]  /*6110*/  HADD2.F32 R72, -RZ, R69.H0_H0 ;  /* 0x20000045ff487230 */ /* 0x000fc60000004100 */
[--C-:B------:R-:W-:Y:S01]  /*6120*/  HADD2.F32 R69, -RZ, R71.reuse.H1_H1 ;  /* 0x30000047ff457230 */ /* 0x100fe20000004100 */
[----:B------:R-:W-:Y:S01]  /*6130*/  F2FP.SATFINITE.E4M3.F32.PACK_AB_MERGE_C R67, R67, R70, RZ ;  /* 0x000000464343723e */ /* 0x000fe200048070ff */
[----:B------:R-:W-:-:S03]  /*6140*/  HADD2.F32 R71, -RZ, R71.H0_H0 ;  /* 0x20000047ff477230 */ /* 0x000fc60000004100 */
[-C--:B------:R-:W-:Y:S02]  /*6150*/  FMUL.FTZ R12, R69, R72.reuse ;  /* 0x00000048450c7220 */ /* 0x080fe40000410000 */
[C---:B------:R-:W-:Y:S02]  /*6160*/  FMUL.FTZ R72, R71.reuse, R72 ;  /* 0x0000004847487220 */ /* 0x040fe40000410000 */
[-C--:B------:R-:W-:Y:S02]  /*6170*/  FFMA.FTZ R12, R71, R64.reuse, -R12 ;  /* 0x00000040470c7223 */ /* 0x080fe4000001080c */
[----:B------:R-:W-:-:S05]  /*6180*/  FFMA.FTZ R69, R69, R64, R72 ;  /* 0x0000004045457223 */ /* 0x000fca0000010048 */
[----:B------:R-:W-:Y:S01]  /*6190*/  F2FP.SATFINITE.E4M3.F32.PACK_AB_MERGE_C R14, R69, R12, R67 ;  /* 0x0000000c450e723e */ /* 0x000fe20004807043 */
[----:B------:R-:W-:-:S07]  /*61a0*/  IMAD.MOV.U32 R12, RZ, RZ, R58 ;  /* 0x000000ffff0c7224 */ /* 0x000fce00078e003a */
.L_x_532:
[----:B------:R-:W-:Y:S05]  /*61b0*/  BSYNC B3 ;  /* 0x0000000000037941 */ /* 0x000fea0003800000 */
.L_x_531:
[----:B0-----:R0:W-:Y:S02]  /*61c0*/  ST.E.128 desc[UR36][R60.64], R12 ;  /* 0x0000000c3c007985 */ /* 0x0011e4000c101d24 */
.L_x_530:
[----:B------:R-:W-:Y:S05]  /*61d0*/  BSYNC B2 ;  /* 0x0000000000027941 */ /* 0x000fea0003800000 */
.L_x_529:
[----:B------:R-:W-:-:S13]  /*61e0*/  LOP3.LUT P2, RZ, R125, 0x2, RZ, 0xc0, !PT ;  /* 0x000000027dff7812 */ /* 0x000fda000784c0ff */
[----:B------:R-:W-:Y:S05]  /*61f0*/  @P2 BRA `(.L_x_528) ;  /* 0x0000000400c02947 */ /* 0x000fea0003800000 */
[----:B0-----:R0:W0:Y:S01]  /*6200*/  LDS.128 R12, [R90+0x2e400] ;  /* 0x02e400005a0c7984 */ /* 0x0010220000000c00 */
[----:B------:R-:W-:Y:S01]  /*6210*/  IADD3 R56, P2, R18, R63, RZ ;  /* 0x0000003f12387210 */ /* 0x000fe20007f5e0ff */
[----:B------:R-:W-:Y:S03]  /*6220*/  BSSY B2, `(.L_x_533) ;  /* 0x000006c000027945 */ /* 0x000fe60003800000 */
[----:B------:R-:W-:Y:S02]  /*6230*/  IADD3.X R57, R62, R217, RZ, P2, !PT ;  /* 0x000000d93e397210 */ /* 0x000fe400017fe4ff */
[----:B------:R-:W-:-:S13]  /*6240*/  ISETP.GE.AND P2, PT, R218, R103, PT ;  /* 0x00000067da00720c */ /* 0x000fda0003f46270 */
[----:B------:R-:W-:Y:S05]  /*6250*/  @P2 BRA `(.L_x_534) ;  /* 0x0000000400a02947 */ /* 0x000fea0003800000 */
[----:B------:R-:W-:Y:S02]  /*6260*/  SHF.R.U32.HI R11, RZ, 0x8, R53 ;  /* 0x00000008ff0b7819 */ /* 0x000fe40000011635 */
[--C-:B------:R-:W-:Y:S02]  /*6270*/  SHF.R.U32.HI R59, RZ, 0x8, R55.reuse ;  /* 0x00000008ff3b7819 */ /* 0x100fe40000011637 */
[----:B------:R-:W-:Y:S02]  /*6280*/  LOP3.LUT R54, R55, 0xff0000ff, RZ, 0xc0, !PT ;  /* 0xff0000ff37367812 */ /* 0x000fe400078ec0ff */
[----:B------:R-:W-:Y:S01]  /*6290*/  SHF.R.U32.HI R58, RZ, 0x10, R55 ;  /* 0x00000010ff3a7819 */ /* 0x000fe20000011637 */
[----:B------:R-:W-:Y:S01]  /*62a0*/  IMAD.SHL.U32 R55, R11, 0x100, RZ ;  /* 0x000001000b377824 */ /* 0x000fe200078e00ff */
[----:B------:R-:W-:Y:S01]  /*62b0*/  LOP3.LUT R52, R53, 0xff0000ff, RZ, 0xc0, !PT ;  /* 0xff0000ff35347812 */ /* 0x000fe200078ec0ff */
[----:B------:R-:W-:Y:S01]  /*62c0*/  IMAD.SHL.U32 R59, R59, 0x100, RZ ;  /* 0x000001003b3b7824 */ /* 0x000fe200078e00ff */
[----:B------:R-:W-:Y:S01]  /*62d0*/  SHF.R.U32.HI R60, RZ, 0x10, R53 ;  /* 0x00000010ff3c7819 */ /* 0x000fe20000011635 */
[----:B0-----:R-:W-:Y:S01]  /*62e0*/  IMAD.MOV.U32 R11, RZ, RZ, R13 ;  /* 0x000000ffff0b7224 */ /* 0x001fe200078e000d */
[----:B------:R-:W-:Y:S01]  /*62f0*/  LOP3.LUT R13, R52, 0xff00, R55, 0xf8, !PT ;  /* 0x0000ff00340d7812 */ /* 0x000fe200078ef837 */
[----:B------:R-:W-:Y:S01]  /*6300*/  IMAD.MOV.U32 R53, RZ, RZ, R12 ;  /* 0x000000ffff357224 */ /* 0x000fe200078e000c */
[----:B------:R-:W-:Y:S01]  /*6310*/  LOP3.LUT R54, R54, 0xff00, R59, 0xf8, !PT ;  /* 0x0000ff0036367812 */ /* 0x000fe200078ef83b */
[----:B------:R-:W-:Y:S01]  /*6320*/  IMAD.U32 R59, R58, 0x10000, RZ ;  /* 0x000100003a3b7824 */ /* 0x000fe200078e00ff */
[----:B------:R-:W-:-:S02]  /*6330*/  SHF.L.U32 R52, R60, 0x10, RZ ;  /* 0x000000103c347819 */ /* 0x000fc400000006ff */
[----:B------:R-:W-:Y:S02]  /*6340*/  F2FP.F16.E4M3.UNPACK_B R55, R106.H1 ;  /* 0x0000006aff37723e */ /* 0x000fe400030006ff */
[----:B------:R-:W-:Y:S02]  /*6350*/  F2FP.F16.E4M3.UNPACK_B R12, R11 ;  /* 0x0000000bff0c723e */ /* 0x000fe400020006ff */
[----:B------:R-:W-:Y:S01]  /*6360*/  LOP3.LUT R13, R13, 0xff0000, R52, 0xf8, !PT ;  /* 0x00ff00000d0d7812 */ /* 0x000fe200078ef834 */
[--C-:B------:R-:W-:Y:S01]  /*6370*/  HADD2.F32 R63, -RZ, R55.reuse.H0_H0 ;  /* 0x20000037ff3f7230 */ /* 0x100fe20000004100 */
[----:B------:R-:W-:Y:S01]  /*6380*/  LOP3.LUT R52, R54, 0xff0000, R59, 0xf8, !PT ;  /* 0x00ff000036347812 */ /* 0x000fe200078ef83b */
[--C-:B------:R-:W-:Y:S01]  /*6390*/  HADD2.F32 R54, -RZ, R12.reuse.H1_H1 ;  /* 0x3000000cff367230 */ /* 0x100fe20000004100 */
[----:B------:R-:W-:Y:S01]  /*63a0*/  F2FP.F16.E4M3.UNPACK_B R59, R105.H1 ;  /* 0x00000069ff3b723e */ /* 0x000fe200030006ff */
[----:B------:R-:W-:Y:S01]  /*63b0*/  HADD2.F32 R12, -RZ, R12.H0_H0 ;  /* 0x2000000cff0c7230 */ /* 0x000fe20000004100 */
[----:B------:R-:W-:Y:S01]  /*63c0*/  F2FP.F16.E4M3.UNPACK_B R11, R11.H1 ;  /* 0x0000000bff0b723e */ /* 0x000fe200030006ff */
[----:B------:R-:W-:-:S02]  /*63d0*/  HADD2.F32 R60, -RZ, R55.H1_H1 ;  /* 0x30000037ff3c7230 */ /* 0x000fc40000004100 */
[-C--:B------:R-:W-:Y:S01]  /*63e0*/  FMUL.FTZ R65, R54, R63.reuse ;  /* 0x0000003f36417220 */ /* 0x080fe20000410000 */
[----:B------:R-:W-:Y:S02]  /*63f0*/  HADD2.F32 R61, -RZ, R59.H0_H0 ;  /* 0x2000003bff3d7230 */ /* 0x000fe40000004100 */
[C---:B------:R-:W-:Y:S01]  /*6400*/  FMUL.FTZ R63, R12.reuse, R63 ;  /* 0x0000003f0c3f7220 */ /* 0x040fe20000410000 */
[--C-:B------:R-:W-:Y:S01]  /*6410*/  HADD2.F32 R55, -RZ, R11.reuse.H1_H1 ;  /* 0x3000000bff377230 */ /* 0x100fe20000004100 */
[----:B------:R-:W-:Y:S01]  /*6420*/  F2FP.F16.E4M3.UNPACK_B R106, R106 ;  /* 0x0000006aff6a723e */ /* 0x000fe200020006ff */
[----:B------:R-:W-:Y:S02]  /*6430*/  HADD2.F32 R58, -RZ, R11.H0_H0 ;  /* 0x2000000bff3a7230 */ /* 0x000fe40000004100 */
[-C--:B------:R-:W-:Y:S01]  /*6440*/  FFMA.FTZ R11, R12, R61.reuse, -R65 ;  /* 0x0000003d0c0b7223 */ /* 0x080fe20000010841 */
[----:B------:R-:W-:Y:S02]  /*6450*/  HADD2.F32 R59, -RZ, R59.H1_H1 ;  /* 0x3000003bff3b7230 */ /* 0x000fe40000004100 */
[CC--:B------:R-:W-:Y:S01]  /*6460*/  FMUL.FTZ R65, R55.reuse, R60.reuse ;  /* 0x0000003c37417220 */ /* 0x0c0fe20000410000 */
[----:B------:R-:W-:Y:S01]  /*6470*/  FFMA.FTZ R12, R54, R61, R63 ;  /* 0x0000003d360c7223 */ /* 0x000fe2000001003f */
[C---:B------:R-:W-:Y:S01]  /*6480*/  FMUL.FTZ R60, R58.reuse, R60 ;  /* 0x0000003c3a3c7220 */ /* 0x040fe20000410000 */
[----:B------:R-:W-:Y:S01]  /*6490*/  F2FP.F16.E4M3.UNPACK_B R54, R53.H1 ;  /* 0x00000035ff36723e */ /* 0x000fe200030006ff */
[----:B------:R-:W-:Y:S01]  /*64a0*/  FFMA.FTZ R58, R58, R59, -R65 ;  /* 0x0000003b3a3a7223 */ /* 0x000fe20000010841 */
[----:B------:R-:W-:Y:S01]  /*64b0*/  F2FP.F16.E4M3.UNPACK_B R53, R53 ;  /* 0x00000035ff35723e */ /* 0x000fe200020006ff */
[----:B------:R-:W-:Y:S01]  /*64c0*/  FFMA.FTZ R65, R55, R59, R60 ;  /* 0x0000003b37417223 */ /* 0x000fe2000001003c */
[----:B------:R-:W-:Y:S01]  /*64d0*/  F2FP.F16.E4M3.UNPACK_B R105, R105 ;  /* 0x00000069ff69723e */ /* 0x000fe200020006ff */
[----:B------:R-:W-:-:S02]  /*64e0*/  HADD2.F32 R61, -RZ, R106.H1_H1 ;  /* 0x3000006aff3d7230 */ /* 0x000fc40000004100 */
[--C-:B------:R-:W-:Y:S01]  /*64f0*/  HADD2.F32 R60, -RZ, R54.reuse.H1_H1 ;  /* 0x30000036ff3c7230 */ /* 0x100fe20000004100 */
[----:B------:R-:W-:Y:S01]  /*6500*/  F2FP.SATFINITE.E4M3.F32.PACK_AB_MERGE_C R58, R65, R58, RZ ;  /* 0x0000003a413a723e */ /* 0x000fe200048070ff */
[----:B------:R-:W-:Y:S02]  /*6510*/  HADD2.F32 R59, -RZ, R54.H0_H0 ;  /* 0x20000036ff3b7230 */ /* 0x000fe40000004100 */
[----:B------:R-:W-:Y:S02]  /*6520*/  HADD2.F32 R106, -RZ, R106.H0_H0 ;  /* 0x2000006aff6a7230 */ /* 0x000fe40000004100 */
[-C--:B------:R-:W-:Y:S01]  /*6530*/  FMUL.FTZ R62, R60, R61.reuse ;  /* 0x0000003d3c3e7220 */ /* 0x080fe20000410000 */
[--C-:B------:R-:W-:Y:S02]  /*6540*/  HADD2.F32 R55, -RZ, R53.reuse.H1_H1 ;  /* 0x30000035ff377230 */ /* 0x100fe40000004100 */
[----:B------:R-:W-:Y:S01]  /*6550*/  FMUL.FTZ R63, R59, R61 ;  /* 0x0000003d3b3f7220 */ /* 0x000fe20000410000 */
[----:B------:R-:W-:-:S02]  /*6560*/  HADD2.F32 R54, -RZ, R53.H0_H0 ;  /* 0x20000035ff367230 */ /* 0x000fc40000004100 */
[--C-:B------:R-:W-:Y:S02]  /*6570*/  HADD2.F32 R53, -RZ, R105.reuse.H1_H1 ;  /* 0x30000069ff357230 */ /* 0x100fe40000004100 */
[-C--:B------:R-:W-:Y:S01]  /*6580*/  FMUL.FTZ R61, R55, R106.reuse ;  /* 0x0000006a373d7220 */ /* 0x080fe20000410000 */
[----:B------:R-:W-:Y:S02]  /*6590*/  HADD2.F32 R105, -RZ, R105.H0_H0 ;  /* 0x20000069ff697230 */ /* 0x000fe40000004100 */
[----:B------:R-:W-:Y:S01]  /*65a0*/  FMUL.FTZ R106, R54, R106 ;  /* 0x0000006a366a7220 */ /* 0x000fe20000410000 */
[-C--:B------:R-:W-:Y:S01]  /*65b0*/  FFMA.FTZ R62, R59, R53.reuse, -R62 ;  /* 0x000000353b3e7223 */ /* 0x080fe2000001083e */
[----:B------:R-:W-:Y:S01]  /*65c0*/  FFMA.FTZ R63, R60, R53, R63 ;  /* 0x000000353c3f7223 */ /* 0x000fe2000001003f */
[----:B------:R-:W-:Y:S01]  /*65d0*/  F2FP.F16.E4M3.UNPACK_B R59, R15.H1 ;  /* 0x0000000fff3b723e */ /* 0x000fe200030006ff */
[-C--:B------:R-:W-:Y:S01]  /*65e0*/  FFMA.FTZ R53, R54, R105.reuse, -R61 ;  /* 0x0000006936357223 */ /* 0x080fe2000001083d */
[----:B------:R-:W-:Y:S01]  /*65f0*/  F2FP.F16.E4M3.UNPACK_B R61, R52.H1 ;  /* 0x00000034ff3d723e */ /* 0x000fe200030006ff */
[----:B------:R-:W-:Y:S01]  /*6600*/  FFMA.FTZ R54, R55, R105, R106 ;  /* 0x0000006937367223 */ /* 0x000fe2000001006a */
[----:B------:R-:W-:Y:S01]  /*6610*/  F2FP.SATFINITE.E4M3.F32.PACK_AB_MERGE_C R55, R63, R62, RZ ;  /* 0x0000003e3f37723e */ /* 0x000fe200048070ff */
[--C-:B------:R-:W-:Y:S01]  /*6620*/  HADD2.F32 R65, -RZ, R59.reuse.H0_H0 ;  /* 0x2000003bff417230 */ /* 0x100fe20000004100 */
[----:B------:R-:W-:Y:S01]  /*6630*/  F2FP.F16.E4M3.UNPACK_B R62, R14.H1 ;  /* 0x0000000eff3e723e */ /* 0x000fe200030006ff */
[----:B------:R-:W-:Y:S01]  /*6640*/  HADD2.F32 R66, -RZ, R59.H1_H1 ;  /* 0x3000003bff427230 */ /* 0x000fe20000004100 */
[-C--:B------:R-:W-:Y:S01]  /*6650*/  F2FP.F16.E4M3.UNPACK_B R59, R13.reuse.H1 ;  /* 0x0000000dff3b723e */ /* 0x080fe200030006ff */
[----:B------:R-:W-:Y:S01]  /*6660*/  HADD2.F32 R67, -RZ, R61.H1_H1 ;  /* 0x3000003dff437230 */ /* 0x000fe20000004100 */
[----:B------:R-:W-:Y:S01]  /*6670*/  F2FP.F16.E4M3.UNPACK_B R60, R52 ;  /* 0x00000034ff3c723e */ /* 0x000fe200020006ff */
[----:B------:R-:W-:Y:S01]  /*6680*/  HADD2.F32 R64, -RZ, R62.H1_H1 ;  /* 0x3000003eff407230 */ /* 0x000fe20000004100 */
[----:B------:R-:W-:Y:S01]  /*6690*/  F2FP.F16.E4M3.UNPACK_B R52, R13 ;  /* 0x0000000dff34723e */ /* 0x000fe200020006ff */
[----:B------:R-:W-:-:S02]  /*66a0*/  HADD2.F32 R68, -RZ, R59.H1_H1 ;  /* 0x3000003bff447230 */ /* 0x000fc40000004100 */
[-C--:B------:R-:W-:Y:S01]  /*66b0*/  FMUL.FTZ R70, R66, R67.reuse ;  /* 0x0000004342467220 */ /* 0x080fe20000410000 */
[----:B------:R-:W-:Y:S02]  /*66c0*/  HADD2.F32 R69, -RZ, R60.H1_H1 ;  /* 0x3000003cff457230 */ /* 0x000fe40000004100 */
[C---:B------:R-:W-:Y:S01]  /*66d0*/  FMUL.FTZ R71, R65.reuse, R67 ;  /* 0x0000004341477220 */ /* 0x040fe20000410000 */
[----:B------:R-:W-:Y:S02]  /*66e0*/  HADD2.F32 R63, -RZ, R62.H0_H0 ;  /* 0x2000003eff3f7230 */ /* 0x000fe40000004100 */
[----:B------:R-:W-:Y:S01]  /*66f0*/  FFMA.FTZ R13, R65, R68, -R70 ;  /* 0x00000044410d7223 */ /* 0x000fe20000010846 */
[----:B------:R-:W-:Y:S02]  /*6700*/  HADD2.F32 R67, -RZ, R52.H1_H1 ;  /* 0x30000034ff437230 */ /* 0x000fe40000004100 */
[----:B------:R-:W-:Y:S01]  /*6710*/  FMUL.FTZ R70, R64, R69 ;  /* 0x0000004540467220 */ /* 0x000fe20000410000 */
[----:B------:R-:W-:Y:S01]  /*6720*/  F2FP.F16.E4M3.UNPACK_B R65, R15 ;  /* 0x0000000fff41723e */ /* 0x000fe200020006ff */
[C---:B------:R-:W-:Y:S01]  /*6730*/  FMUL.FTZ R69, R63.reuse, R69 ;  /* 0x000000453f457220 */ /* 0x040fe20000410000 */
[----:B------:R-:W-:Y:S01]  /*6740*/  F2FP.F16.E4M3.UNPACK_B R14, R14 ;  /* 0x0000000eff0e723e */ /* 0x000fe200020006ff */
[----:B------:R-:W-:Y:S01]  /*6750*/  FFMA.FTZ R62, R66, R68, R71 ;  /* 0x00000044423e7223 */ /* 0x000fe20000010047 */
[----:B------:R-:W-:Y:S01]  /*6760*/  FFMA.FTZ R15, R63, R67, -R70 ;  /* 0x000000433f0f7223 */ /* 0x000fe20000010846 */
[----:B------:R-:W-:-:S02]  /*6770*/  HADD2.F32 R63, -RZ, R65.H0_H0 ;  /* 0x20000041ff3f7230 */ /* 0x000fc40000004100 */
[----:B------:R-:W-:Y:S01]  /*6780*/  FFMA.FTZ R68, R64, R67, R69 ;  /* 0x0000004340447223 */ /* 0x000fe20000010045 */
[----:B------:R-:W-:Y:S01]  /*6790*/  HADD2.F32 R66, -RZ, R61.H0_H0 ;  /* 0x2000003dff427230 */ /* 0x000fe20000004100 */
[----:B------:R-:W-:Y:S01]  /*67a0*/  F2FP.SATFINITE.E4M3.F32.PACK_AB_MERGE_C R62, R62, R13, RZ ;  /* 0x0000000d3e3e723e */ /* 0x000fe200048070ff */
[----:B------:R-:W-:Y:S01]  /*67b0*/  HADD2.F32 R65, -RZ, R65.H1_H1 ;  /* 0x30000041ff417230 */ /* 0x000fe20000004100 */
[----:B------:R-:W-:Y:S01]  /*67c0*/  F2FP.SATFINITE.E4M3.F32.PACK_AB_MERGE_C R13, R12, R11, R58 ;  /* 0x0000000b0c0d723e */ /* 0x000fe2000480703a */
[--C-:B------:R-:W-:Y:S02]  /*67d0*/  HADD2.F32 R61, -RZ, R14.reuse.H0_H0 ;  /* 0x2000000eff3d7230 */ /* 0x100fe40000004100 */
[-C--:B------:R-:W-:Y:S01]  /*67e0*/  FMUL.FTZ R72, R63, R66.reuse ;  /* 0x000000423f487220 */ /* 0x080fe20000410000 */
[----:B------:R-:W-:Y:S02]  /*67f0*/  HADD2.F32 R14, -RZ, R14.H1_H1 ;  /* 0x3000000eff0e7230 */ /* 0x000fe40000004100 */
[----:B------:R-:W-:Y:S01]  /*6800*/  FMUL.FTZ R70, R65, R66 ;  /* 0x0000004241467220 */ /* 0x000fe20000410000 */
[----:B------:R-:W-:Y:S01]  /*6810*/  HADD2.F32 R64, -RZ, R60.H0_H0 ;  /* 0x2000003cff407230 */ /* 0x000fe20000004100 */
[----:B------:R-:W-:Y:S01]  /*6820*/  F2FP.SATFINITE.E4M3.F32.PACK_AB_MERGE_C R15, R68, R15, RZ ;  /* 0x0000000f440f723e */ /* 0x000fe200048070ff */
[----:B------:R-:W-:Y:S01]  /*6830*/  HADD2.F32 R60, -RZ, R59.H0_H0 ;  /* 0x2000003bff3c7230 */ /* 0x000fe20000004100 */
[----:B------:R-:W-:Y:S01]  /*6840*/  F2FP.SATFINITE.E4M3.F32.PACK_AB_MERGE_C R12, R54, R53, R55 ;  /* 0x00000035360c723e */ /* 0x000fe20004807037 */
[----:B------:R-:W-:-:S02]  /*6850*/  HADD2.F32 R52, -RZ, R52.H0_H0 ;  /* 0x20000034ff347230 */ /* 0x000fc40000004100 */
[CC--:B------:R-:W-:Y:S01]  /*6860*/  FMUL.FTZ R66, R14.reuse, R64.reuse ;  /* 0x000000400e427220 */ /* 0x0c0fe20000410000 */
[----:B------:R-:W-:Y:S01]  /*6870*/  FMUL.FTZ R59, R61, R64 ;  /* 0x000000403d3b7220 */ /* 0x000fe20000410000 */
[-C--:B------:R-:W-:Y:S01]  /*6880*/  FFMA.FTZ R70, R63, R60.reuse, -R70 ;  /* 0x0000003c3f467223 */ /* 0x080fe20000010846 */
[----:B------:R-:W-:Y:S01]  /*6890*/  FFMA.FTZ R65, R65, R60, R72 ;  /* 0x0000003c41417223 */ /* 0x000fe20000010048 */
[-C--:B------:R-:W-:Y:S01]  /*68a0*/  FFMA.FTZ R66, R61, R52.reuse, -R66 ;  /* 0x000000343d427223 */ /* 0x080fe20000010842 */
[----:B------:R-:W-:-:S05]  /*68b0*/  FFMA.FTZ R59, R14, R52, R59 ;  /* 0x000000340e3b7223 */ /* 0x000fca000001003b */
[----:B------:R-:W-:Y:S02]  /*68c0*/  F2FP.SATFINITE.E4M3.F32.PACK_AB_MERGE_C R14, R59, R66, R15 ;  /* 0x000000423b0e723e */ /* 0x000fe4000480700f */
[----:B------:R-:W-:-:S07]  /*68d0*/  F2FP.SATFINITE.E4M3.F32.PACK_AB_MERGE_C R15, R65, R70, R62 ;  /* 0x00000046410f723e */ /* 0x000fce000480703e */
.L_x_534:
[----:B------:R-:W-:Y:S05]  /*68e0*/  BSYNC B2 ;  /* 0x0000000000027941 */ /* 0x000fea0003800000 */
.L_x_533:
[----:B0-----:R0:W-:Y:S02]  /*68f0*/  ST.E.128 desc[UR36][R56.64], R12 ;  /* 0x0000000c38007985 */ /* 0x0011e4000c101d24 */
.L_x_528:
[----:B------:R-:W-:Y:S05]  /*6900*/  BSYNC B1 ;  /* 0x0000000000017941 */ /* 0x000fea0003800000 */
.L_x_527:
[----:B------:R-:W-:-:S03]  /*6910*/  UMOV UR4, 0xffffffff ;  /* 0xffffffff00047882 */ /* 0x000fc60000000000 */
[----:B------:R-:W-:Y:S05]  /*6920*/  BRA.DIV UR4, `(.L_x_535) ;  /* 0x0000024204c47947 */ /* 0x000fea000b800000 */
[----:B0-2---:R-:W0:Y:S04]  /*6930*/  SHFL.IDX PT, R102, R102, 0x3, 0x181f ;  /* 0x00781f0066667f89 */ /* 0x005e2800000e0000 */
[----:B----4-:R-:W2:Y:S02]  /*6940*/  SHFL.IDX PT, R101, R101, 0x3, 0x181f ;  /* 0x00781f0065657f89 */ /* 0x010ea400000e0000 */
.L_x_847:
[----:B------:R-:W-:Y:S05]  /*6950*/  @P4 BRA `(.L_x_536) ;  /* 0x0000005800e44947 */ /* 0x000fea0003800000 */
[----:B------:R-:W-:Y:S04]  /*6960*/  BSSY B1, `(.L_x_537) ;  /* 0x0000072000017945 */ /* 0x000fe80003800000 */
[----:B------:R-:W-:Y:S05]  /*6970*/  @P1 BRA `(.L_x_538) ;  /* 0x0000000400c01947 */ /* 0x000fea0003800000 */
[----:B------:R4:W1:Y:S01]  /*6980*/  LDS.128 R12, [R90+0x2b400] ;  /* 0x02b400005a0c7984 */ /* 0x0008620000000c00 */
[----:B--2---:R-:W-:Y:S01]  /*6990*/  IADD3 R52, P2, R16, R101, RZ ;  /* 0x0000006510347210 */ /* 0x004fe20007f5e0ff */
[----:B------:R-:W-:Y:S04]  /*69a0*/  BSSY B2, `(.L_x_539) ;  /* 0x000006c000027945 */ /* 0x000fe80003800000 */
[----:B0-----:R-:W-:Y:S01]  /*69b0*/  IMAD.X R53, R102, 0x1, R17, P2 ;  /* 0x0000000166357824 */ /* 0x001fe200010e0611 */
[----:B------:R-:W-:-:S13]  /*69c0*/  ISETP.GE.AND P2, PT, R22, R103, PT ;  /* 0x000000671600720c */ /* 0x000fda0003f46270 */
[----:B----4-:R-:W-:Y:S05]  /*69d0*/  @P2 BRA `(.L_x_540) ;  /* 0x0000000400a02947 */ /* 0x010fea0003800000 */
        /* <DEDUP_REMOVED lines=8> */
[----:B-1----:R-:W-:Y:S01]  /*6a60*/  IMAD.MOV.U32 R49, RZ, RZ, R12 ;  /* 0x000000ffff317224 */ /* 0x002fe200078e000c */
[----:B------:R-:W-:-:S02]  /*6a70*/  MOV R11, R13 ;  /* 0x0000000d000b7202 */ /* 0x000fc40000000f00 */
[----:B------:R-:W-:Y:S01]  /*6a80*/  LOP3.LUT R13, R48, 0xff00, R51, 0xf8, !PT ;  /* 0x0000ff00300d7812 */ /* 0x000fe200078ef833 */
[----:B------:R-:W-:Y:S01]  /*6a90*/  IMAD.U32 R48, R56, 0x10000, RZ ;  /* 0x0001000038307824 */ /* 0x000fe200078e00ff */
[----:B------:R-:W-:Y:S01]  /*6aa0*/  LOP3.LUT R50, R50, 0xff00, R55, 0xf8, !PT ;  /* 0x0000ff0032327812 */ /* 0x000fe200078ef837 */
[----:B------:R-:W-:Y:S01]  /*6ab0*/  IMAD.U32 R55, R54, 0x10000, RZ ;  /* 0x0001000036377824 */ /* 0x000fe200078e00ff */
[----:B------:R-:W-:Y:S02]  /*6ac0*/  F2FP.F16.E4M3.UNPACK_B R51, R79.H1 ;  /* 0x0000004fff33723e */ /* 0x000fe400030006ff */
[-C--:B------:R-:W-:Y:S02]  /*6ad0*/  F2FP.F16.E4M3.UNPACK_B R12, R11.reuse ;  /* 0x0000000bff0c723e */ /* 0x080fe400020006ff */
        /* <DEDUP_REMOVED lines=16> */
[----:B------:R-:W-:Y:S01]  /*6be0*/  FFMA.FTZ R12, R50, R57, R59 ;  /* 0x00000039320c7223 */ /* 0x000fe2000001003b */
[CC--:B------:R-:W-:Y:S01]  /*6bf0*/  FMUL.FTZ R58, R54.reuse, R56.reuse ;  /* 0x00000038363a7220 */ /* 0x0c0fe20000410000 */
[C---:B------:R-:W-:Y:S01]  /*6c00*/  FMUL.FTZ R61, R51.reuse, R56 ;  /* 0x00000038333d7220 */ /* 0x040fe20000410000 */
[-C--:B------:R-:W-:Y:S01]  /*6c10*/  F2FP.F16.E4M3.UNPACK_B R50, R49.reuse.H1 ;  /* 0x00000031ff32723e */ /* 0x080fe200030006ff */
[----:B------:R-:W-:Y:S01]  /*6c20*/  HADD2.F32 R56, -RZ, R79.H1_H1 ;  /* 0x3000004fff387230 */ /* 0x000fe20000004100 */
[----:B------:R-:W-:Y:S01]  /*6c30*/  F2FP.F16.E4M3.UNPACK_B R49, R49 ;  /* 0x00000031ff31723e */ /* 0x000fe200020006ff */
[-C--:B------:R-:W-:Y:S01]  /*6c40*/  FFMA.FTZ R60, R51, R55.reuse, -R58 ;  /* 0x00000037333c7223 */ /* 0x080fe2000001083a */
[----:B------:R-:W-:Y:S01]  /*6c50*/  FFMA.FTZ R61, R54, R55, R61 ;  /* 0x00000037363d7223 */ /* 0x000fe2000001003d */
[----:B------:R-:W-:Y:S01]  /*6c60*/  F2FP.F16.E4M3.UNPACK_B R78, R78 ;  /* 0x0000004eff4e723e */ /* 0x000fe200020006ff */
[--C-:B------:R-:W-:Y:S01]  /*6c70*/  HADD2.F32 R54, -RZ, R50.reuse.H0_H0 ;  /* 0x20000032ff367230 */ /* 0x100fe20000004100 */
[----:B------:R-:W-:Y:S01]  /*6c80*/  F2FP.F16.E4M3.UNPACK_B R62, R48.H1 ;  /* 0x00000030ff3e723e */ /* 0x000fe200030006ff */
[----:B------:R-:W-:-:S02]  /*6c90*/  HADD2.F32 R55, -RZ, R50.H1_H1 ;  /* 0x30000032ff377230 */ /* 0x000fc40000004100 */
[----:B------:R-:W-:Y:S02]  /*6ca0*/  HADD2.F32 R79, -RZ, R79.H0_H0 ;  /* 0x2000004fff4f7230 */ /* 0x000fe40000004100 */
[-C--:B------:R-:W-:Y:S01]  /*6cb0*/  FMUL.FTZ R58, R54, R56.reuse ;  /* 0x00000038363a7220 */ /* 0x080fe20000410000 */
[--C-:B------:R-:W-:Y:S02]  /*6cc0*/  HADD2.F32 R51, -RZ, R49.reuse.H1_H1 ;  /* 0x30000031ff337230 */ /* 0x100fe40000004100 */
[----:B------:R-:W-:Y:S01]  /*6cd0*/  FMUL.FTZ R59, R55, R56 ;  /* 0x00000038373b7220 */ /* 0x000fe20000410000 */
[----:B------:R-:W-:Y:S02]  /*6ce0*/  HADD2.F32 R50, -RZ, R49.H0_H0 ;  /* 0x20000031ff327230 */ /* 0x000fe40000004100 */
[--C-:B------:R-:W-:Y:S02]  /*6cf0*/  HADD2.F32 R49, -RZ, R78.reuse.H1_H1 ;  /* 0x3000004eff317230 */ /* 0x100fe40000004100 */
[----:B------:R-:W-:Y:S01]  /*6d00*/  FMUL.FTZ R57, R51, R79 ;  /* 0x0000004f33397220 */ /* 0x000fe20000410000 */
[----:B------:R-:W-:-:S02]  /*6d10*/  HADD2.F32 R78, -RZ, R78.H0_H0 ;  /* 0x2000004eff4e7230 */ /* 0x000fc40000004100 */
[----:B------:R-:W-:Y:S01]  /*6d20*/  FMUL.FTZ R56, R50, R79 ;  /* 0x0000004f32387220 */ /* 0x000fe20000410000 */
[--C-:B------:R-:W-:Y:S02]  /*6d30*/  HADD2.F32 R64, -RZ, R62.reuse.H1_H1 ;  /* 0x3000003eff407230 */ /* 0x100fe40000004100 */
[-C--:B------:R-:W-:Y:S01]  /*6d40*/  FFMA.FTZ R54, R54, R49.reuse, -R59 ;  /* 0x0000003136367223 */ /* 0x080fe2000001083b */
[----:B------:R-:W-:Y:S01]  /*6d50*/  FFMA.FTZ R55, R55, R49, R58 ;  /* 0x0000003137377223 */ /* 0x000fe2000001003a */
[-C--:B------:R-:W-:Y:S01]  /*6d60*/  FFMA.FTZ R49, R50, R78.reuse, -R57 ;  /* 0x0000004e32317223 */ /* 0x080fe20000010839 */
[----:B------:R-:W-:Y:S01]  /*6d70*/  FFMA.FTZ R50, R51, R78, R56 ;  /* 0x0000004e33327223 */ /* 0x000fe20000010038 */
[----:B------:R-:W-:Y:S01]  /*6d80*/  F2FP.F16.E4M3.UNPACK_B R56, R15.H1 ;  /* 0x0000000fff38723e */ /* 0x000fe200030006ff */
[----:B------:R-:W-:Y:S01]  /*6d90*/  HADD2.F32 R62, -RZ, R62.H0_H0 ;  /* 0x2000003eff3e7230 */ /* 0x000fe20000004100 */
[----:B------:R-:W-:Y:S02]  /*6da0*/  F2FP.SATFINITE.E4M3.F32.PACK_AB_MERGE_C R51, R61, R60, RZ ;  /* 0x0000003c3d33723e */ /* 0x000fe400048070ff */
[----:B------:R-:W-:Y:S01]  /*6db0*/  F2FP.SATFINITE.E4M3.F32.PACK_AB_MERGE_C R54, R55, R54, RZ ;  /* 0x000000363736723e */ /* 0x000fe200048070ff */
[--C-:B------:R-:W-:Y:S01]  /*6dc0*/  HADD2.F32 R57, -RZ, R56.reuse.H0_H0 ;  /* 0x20000038ff397230 */ /* 0x100fe20000004100 */
[----:B------:R-:W-:Y:S01]  /*6dd0*/  F2FP.F16.E4M3.UNPACK_B R59, R13.H1 ;  /* 0x0000000dff3b723e */ /* 0x000fe200030006ff */
[----:B------:R-:W-:Y:S01]  /*6de0*/  HADD2.F32 R56, -RZ, R56.H1_H1 ;  /* 0x30000038ff387230 */ /* 0x000fe20000004100 */
[----:B------:R-:W-:-:S02]  /*6df0*/  F2FP.F16.E4M3.UNPACK_B R55, R14.H1 ;  /* 0x0000000eff37723e */ /* 0x000fc400030006ff */
[----:B------:R-:W-:Y:S01]  /*6e00*/  F2FP.F16.E4M3.UNPACK_B R61, R48 ;  /* 0x00000030ff3d723e */ /* 0x000fe200020006ff */
[----:B------:R-:W-:Y:S01]  /*6e10*/  HADD2.F32 R60, -RZ, R59.H1_H1 ;  /* 0x3000003bff3c7230 */ /* 0x000fe20000004100 */
[----:B------:R-:W-:Y:S01]  /*6e20*/  F2FP.F16.E4M3.UNPACK_B R58, R13 ;  /* 0x0000000dff3a723e */ /* 0x000fe200020006ff */
[----:B------:R-:W-:Y:S02]  /*6e30*/  HADD2.F32 R48, -RZ, R55.H1_H1 ;  /* 0x30000037ff307230 */ /* 0x000fe40000004100 */
[-C--:B------:R-:W-:Y:S01]  /*6e40*/  FMUL.FTZ R66, R56, R64.reuse ;  /* 0x0000004038427220 */ /* 0x080fe20000410000 */
[----:B------:R-:W-:Y:S02]  /*6e50*/  HADD2.F32 R63, -RZ, R61.H1_H1 ;  /* 0x3000003dff3f7230 */ /* 0x000fe40000004100 */
[C---:B------:R-:W-:Y:S01]  /*6e60*/  FMUL.FTZ R65, R57.reuse, R64 ;  /* 0x0000004039417220 */ /* 0x040fe20000410000 */
[----:B------:R-:W-:Y:S02]  /*6e70*/  HADD2.F32 R55, -RZ, R55.H0_H0 ;  /* 0x20000037ff377230 */ /* 0x000fe40000004100 */
[----:B------:R-:W-:Y:S01]  /*6e80*/  FFMA.FTZ R13, R57, R60, -R66 ;  /* 0x0000003c390d7223 */ /* 0x000fe20000010842 */
[----:B------:R-:W-:-:S02]  /*6e90*/  HADD2.F32 R57, -RZ, R58.H1_H1 ;  /* 0x3000003aff397230 */ /* 0x000fc40000004100 */
[C---:B------:R-:W-:Y:S01]  /*6ea0*/  FMUL.FTZ R64, R48.reuse, R63 ;  /* 0x0000003f30407220 */ /* 0x040fe20000410000 */
[----:B------:R-:W-:Y:S01]  /*6eb0*/  F2FP.F16.E4M3.UNPACK_B R15, R15 ;  /* 0x0000000fff0f723e */ /* 0x000fe200020006ff */
[C---:B------:R-:W-:Y:S01]  /*6ec0*/  FMUL.FTZ R63, R55.reuse, R63 ;  /* 0x0000003f373f7220 */ /* 0x040fe20000410000 */
[----:B------:R-:W-:Y:S01]  /*6ed0*/  F2FP.F16.E4M3.UNPACK_B R14, R14 ;  /* 0x0000000eff0e723e */ /* 0x000fe200020006ff */
[-C--:B------:R-:W-:Y:S01]  /*6ee0*/  FFMA.FTZ R64, R55, R57.reuse, -R64 ;  /* 0x0000003937407223 */ /* 0x080fe20000010840 */
[----:B------:R-:W-:Y:S02]  /*6ef0*/  HADD2.F32 R61, -RZ, R61.H0_H0 ;  /* 0x2000003dff3d7230 */ /* 0x000fe40000004100 */
[----:B------:R-:W-:Y:S01]  /*6f00*/  FFMA.FTZ R63, R48, R57, R63 ;  /* 0x00000039303f7223 */ /* 0x000fe2000001003f */
[--C-:B------:R-:W-:Y:S02]  /*6f10*/  HADD2.F32 R48, -RZ, R15.reuse.H0_H0 ;  /* 0x2000000fff307230 */ /* 0x100fe40000004100 */
[----:B------:R-:W-:Y:S01]  /*6f20*/  FFMA.FTZ R60, R56, R60, R65 ;  /* 0x0000003c383c7223 */ /* 0x000fe20000010041 */
[----:B------:R-:W-:-:S02]  /*6f30*/  HADD2.F32 R55, -RZ, R15.H1_H1 ;  /* 0x3000000fff377230 */ /* 0x000fc40000004100 */
[--C-:B------:R-:W-:Y:S01]  /*6f40*/  HADD2.F32 R15, -RZ, R14.reuse.H0_H0 ;  /* 0x2000000eff0f7230 */ /* 0x100fe20000004100 */
[----:B------:R-:W-:Y:S01]  /*6f50*/  F2FP.SATFINITE.E4M3.F32.PACK_AB_MERGE_C R63, R63, R64, RZ ;  /* 0x000000403f3f723e */ /* 0x000fe200048070ff */
[----:B------:R-:W-:Y:S02]  /*6f60*/  HADD2.F32 R14, -RZ, R14.H1_H1 ;  /* 0x3000000eff0e7230 */ /* 0x000fe40000004100 */
[-C--:B------:R-:W-:Y:S01]  /*6f70*/  FMUL.FTZ R57, R55, R62.reuse ;  /* 0x0000003e37397220 */ /* 0x080fe20000410000 */
[----:B------:R-:W-:Y:S02]  /*6f80*/  HADD2.F32 R59, -RZ, R59.H0_H0 ;  /* 0x2000003bff3b7230 */ /* 0x000fe40000004100 */
[----:B------:R-:W-:Y:S01]  /*6f90*/  FMUL.FTZ R62, R48, R62 ;  /* 0x0000003e303e7220 */ /* 0x000fe20000410000 */
[----:B------:R-:W-:Y:S02]  /*6fa0*/  HADD2.F32 R58, -RZ, R58.H0_H0 ;  /* 0x2000003aff3a7230 */ /* 0x000fe40000004100 */
[-C--:B------:R-:W-:Y:S01]  /*6fb0*/  FMUL.FTZ R56, R14, R61.reuse ;  /* 0x0000003d0e387220 */ /* 0x080fe20000410000 */
[----:B------:R-:W-:Y:S01]  /*6fc0*/  FMUL.FTZ R61, R15, R61 ;  /* 0x0000003d0f3d7220 */ /* 0x000fe20000410000 */
[-C--:B------:R-:W-:Y:S01]  /*6fd0*/  FFMA.FTZ R57, R48, R59.reuse, -R57 ;  /* 0x0000003b30397223 */ /* 0x080fe20000010839 */
[----:B------:R-:W-:Y:S01]  /*6fe0*/  FFMA.FTZ R62, R55, R59, R62 ;  /* 0x0000003b373e7223 */ /* 0x000fe2000001003e */
[-C--:B------:R-:W-:Y:S01]  /*6ff0*/  FFMA.FTZ R56, R15, R58.reuse, -R56 ;  /* 0x0000003a0f387223 */ /* 0x080fe20000010838 */
[----:B------:R-:W-:Y:S01]  /*7000*/  FFMA.FTZ R61, R14, R58, R61 ;  /* 0x0000003a0e3d7223 */ /* 0x000fe2000001003d */
[----:B------:R-:W-:-:S02]  /*7010*/  F2FP.SATFINITE.E4M3.F32.PACK_AB_MERGE_C R60, R60, R13, RZ ;  /* 0x0000000d3c3c723e */ /* 0x000fc400048070ff */
[----:B------:R-:W-:Y:S02]  /*7020*/  F2FP.SATFINITE.E4M3.F32.PACK_AB_MERGE_C R13, R12, R11, R51 ;  /* 0x0000000b0c0d723e */ /* 0x000fe40004807033 */
[----:B------:R-:W-:Y:S02]  /*7030*/  F2FP.SATFINITE.E4M3.F32.PACK_AB_MERGE_C R12, R50, R49, R54 ;  /* 0x00000031320c723e */ /* 0x000fe40004807036 */
[----:B------:R-:W-:Y:S02]  /*7040*/  F2FP.SATFINITE.E4M3.F32.PACK_AB_MERGE_C R14, R61, R56, R63 ;  /* 0x000000383d0e723e */ /* 0x000fe4000480703f */
[----:B------:R-:W-:-:S07]  /*7050*/  F2FP.SATFINITE.E4M3.F32.PACK_AB_MERGE_C R15, R62, R57, R60 ;  /* 0x000000393e0f723e */ /* 0x000fce000480703c */
.L_x_540:
[----:B------:R-:W-:Y:S05]  /*7060*/  BSYNC B2 ;  /* 0x0000000000027941 */ /* 0x000fea0003800000 */
.L_x_539:
[----:B-1----:R4:W-:Y:S02]  /*7070*/  ST.E.128 desc[UR36][R52.64], R12 ;  /* 0x0000000c34007985 */ /* 0x0029e4000c101d24 */
.L_x_538:
[----:B------:R-:W-:Y:S05]  /*7080*/  BSYNC B1 ;  /* 0x0000000000017941 */ /* 0x000fea0003800000 */
.L_x_537:
[----:B------:R-:W-:-:S13]  /*7090*/  LOP3.LUT P2, RZ, R125, 0x2, RZ, 0xc0, !PT ;  /* 0x000000027dff7812 */ /* 0x000fda000784c0ff */
[----:B------:R-:W-:Y:S05]  /*70a0*/  @P2 BRA `(.L_x_536) ;  /* 0x0000005400102947 */ /* 0x000fea0003800000 */
[----:B----4-:R4:W1:Y:S01]  /*70b0*/  LDS.128 R12, [R90+0x2f400] ;  /* 0x02f400005a0c7984 */ /* 0x0108620000000c00 */
[----:B--2---:R-:W-:Y:S01]  /*70c0*/  IADD3 R48, P2, R18, R101, RZ ;  /* 0x0000006512307210 */ /* 0x004fe20007f5e0ff */
[----:B------:R-:W-:Y:S04]  /*70d0*/  BSSY B1, `(.L_x_541) ;  /* 0x000006c000017945 */ /* 0x000fe80003800000 */
[----:B0-----:R-:W-:Y:S01]  /*70e0*/  IMAD.X R49, R102, 0x1, R217, P2 ;  /* 0x0000000166317824 */ /* 0x001fe200010e06d9 */
[----:B------:R-:W-:-:S13]  /*70f0*/  ISETP.GE.AND P2, PT, R218, R103, PT ;  /* 0x00000067da00720c */ /* 0x000fda0003f46270 */
[----:B----4-:R-:W-:Y:S05]  /*7100*/  @P2 BRA `(.L_x_542) ;  /* 0x0000000400a02947 */ /* 0x010fea0003800000 */
[----:B------:R-:W-:Y:S01]  /*7110*/  SHF.R.U32.HI R46, RZ, 0x8, R47 ;  /* 0x00000008ff2e7819 */ /* 0x000fe2000001162f */
[----:B-1----:R-:W-:Y:S01]  /*7120*/  IMAD.MOV.U32 R11, RZ, RZ, R13 ;  /* 0x000000ffff0b7224 */ /* 0x002fe200078e000d */
[--C-:B------:R-:W-:Y:S02]  /*7130*/  SHF.R.U32.HI R44, RZ, 0x8, R45.reuse ;  /* 0x00000008ff2c7819 */ /* 0x100fe4000001162d */
[----:B------:R-:W-:Y:S01]  /*7140*/  SHF.R.U32.HI R52, RZ, 0x10, R45 ;  /* 0x00000010ff347819 */ /* 0x000fe2000001162d */
[----:B------:R-:W-:Y:S01]  /*7150*/  IMAD.SHL.U32 R46, R46, 0x100, RZ ;  /* 0x000001002e2e7824 */ /* 0x000fe200078e00ff */
[----:B------:R-:W-:Y:S01]  /*7160*/  LOP3.LUT R51, R45, 0xff0000ff, RZ, 0xc0, !PT ;  /* 0xff0000ff2d337812 */ /* 0x000fe200078ec0ff */
[----:B------:R-:W-:Y:S01]  /*7170*/  IMAD.MOV.U32 R45, RZ, RZ, R12 ;  /* 0x000000ffff2d7224 */ /* 0x000fe200078e000c */
[----:B------:R-:W-:Y:S01]  /*7180*/  SHF.R.U32.HI R50, RZ, 0x10, R47 ;  /* 0x00000010ff327819 */ /* 0x000fe2000001162f */
[----:B------:R-:W-:Y:S01]  /*7190*/  IMAD.U32 R13, R52, 0x10000, RZ ;  /* 0x00010000340d7824 */ /* 0x000fe200078e00ff */
[----:B------:R-:W-:-:S02]  /*71a0*/  SHF.L.U32 R44, R44, 0x8, RZ ;  /* 0x000000082c2c7819 */ /* 0x000fc400000006ff */
[----:B------:R-:W-:Y:S02]  /*71b0*/  LOP3.LUT R47, R47, 0xff0000ff, RZ, 0xc0, !PT ;  /* 0xff0000ff2f2f7812 */ /* 0x000fe400078ec0ff */
[----:B------:R-:W-:Y:S02]  /*71c0*/  LOP3.LUT R44, R51, 0xff00, R44, 0xf8, !PT ;  /* 0x0000ff00332c7812 */ /* 0x000fe400078ef82c */
[----:B------:R-:W-:Y:S02]  /*71d0*/  LOP3.LUT R51, R47, 0xff00, R46, 0xf8, !PT ;  /* 0x0000ff002f337812 */ /* 0x000fe400078ef82e */
[----:B------:R-:W-:Y:S02]  /*71e0*/  SHF.L.U32 R46, R50, 0x10, RZ ;  /* 0x00000010322e7819 */ /* 0x000fe400000006ff */
[----:B------:R-:W-:Y:S02]  /*71f0*/  F2FP.F16.E4M3.UNPACK_B R47, R77.H1 ;  /* 0x0000004dff2f723e */ /* 0x000fe400030006ff */
[----:B------:R-:W-:-:S02]  /*7200*/  F2FP.F16.E4M3.UNPACK_B R12, R11 ;  /* 0x0000000bff0c723e */ /* 0x000fc400020006ff */
[----:B------:R-:W-:Y:S01]  /*7210*/  LOP3.LUT R13, R44, 0xff0000, R13, 0xf8, !PT ;  /* 0x00ff00002c0d7812 */ /* 0x000fe200078ef80d */
[--C-:B------:R-:W-:Y:S01]  /*7220*/  HADD2.F32 R55, -RZ, R47.reuse.H0_H0 ;  /* 0x2000002fff377230 */ /* 0x100fe20000004100 */
[----:B------:R-:W-:Y:S01]  /*7230*/  LOP3.LUT R44, R51, 0xff0000, R46, 0xf8, !PT ;  /* 0x00ff0000332c7812 */ /* 0x000fe200078ef82e */
[--C-:B------:R-:W-:Y:S01]  /*7240*/  HADD2.F32 R46, -RZ, R12.reuse.H1_H1 ;  /* 0x3000000cff2e7230 */ /* 0x100fe20000004100 */
[----:B------:R-:W-:Y:S01]  /*7250*/  F2FP.F16.E4M3.UNPACK_B R51, R76.H1 ;  /* 0x0000004cff33723e */ /* 0x000fe200030006ff */
[----:B------:R-:W-:Y:S01]  /*7260*/  HADD2.F32 R12, -RZ, R12.H0_H0 ;  /* 0x2000000cff0c7230 */ /* 0x000fe20000004100 */
[----:B------:R-:W-:Y:S01]  /*7270*/  F2FP.F16.E4M3.UNPACK_B R11, R11.H1 ;  /* 0x0000000bff0b723e */ /* 0x000fe200030006ff */
[----:B------:R-:W-:Y:S02]  /*7280*/  HADD2.F32 R52, -RZ, R47.H1_H1 ;  /* 0x3000002fff347230 */ /* 0x000fe40000004100 */
[----:B------:R-:W-:Y:S01]  /*7290*/  FMUL.FTZ R57, R46, R55 ;  /* 0x000000372e397220 */ /* 0x000fe20000410000 */
[----:B------:R-:W-:-:S02]  /*72a0*/  HADD2.F32 R53, -RZ, R51.H0_H0 ;  /* 0x20000033ff357230 */ /* 0x000fc40000004100 */
        /* <DEDUP_REMOVED lines=39> */
[----:B------:R-:W-:-:S02]  /*7520*/  F2FP.F16.E4M3.UNPACK_B R57, R44 ;  /* 0x0000002cff39723e */ /* 0x000fc400020006ff */
[-C--:B------:R-:W-:Y:S01]  /*7530*/  F2FP.F16.E4M3.UNPACK_B R54, R13.reuse ;  /* 0x0000000dff36723e */ /* 0x080fe200020006ff */
[----:B------:R-:W-:Y:S01]  /*7540*/  HADD2.F32 R44, -RZ, R51.H1_H1 ;  /* 0x30000033ff2c7230 */ /* 0x000fe20000004100 */
[----:B------:R-:W-:Y:S01]  /*7550*/  F2FP.F16.E4M3.UNPACK_B R55, R13.H1 ;  /* 0x0000000dff37723e */ /* 0x000fe200030006ff */
[----:B------:R-:W-:Y:S02]  /*7560*/  HADD2.F32 R59, -RZ, R57.H1_H1 ;  /* 0x30000039ff3b7230 */ /* 0x000fe40000004100 */
[-C--:B------:R-:W-:Y:S01]  /*7570*/  FMUL.FTZ R62, R52, R60.reuse ;  /* 0x0000003c343e7220 */ /* 0x080fe20000410000 */
[----:B------:R-:W-:Y:S02]  /*7580*/  HADD2.F32 R51, -RZ, R51.H0_H0 ;  /* 0x20000033ff337230 */ /* 0x000fe40000004100 */
[----:B------:R-:W-:Y:S01]  /*7590*/  FMUL.FTZ R61, R53, R60 ;  /* 0x0000003c353d7220 */ /* 0x000fe20000410000 */
[----:B------:R-:W-:Y:S02]  /*75a0*/  HADD2.F32 R13, -RZ, R54.H1_H1 ;  /* 0x30000036ff0d7230 */ /* 0x000fe40000004100 */
[----:B------:R-:W-:Y:S01]  /*75b0*/  FMUL.FTZ R60, R44, R59 ;  /* 0x0000003b2c3c7220 */ /* 0x000fe20000410000 */
[----:B------:R-:W-:Y:S01]  /*75c0*/  F2FP.F16.E4M3.UNPACK_B R15, R15 ;  /* 0x0000000fff0f723e */ /* 0x000fe200020006ff */
[C---:B------:R-:W-:Y:S01]  /*75d0*/  FMUL.FTZ R59, R51.reuse, R59 ;  /* 0x0000003b333b7220 */ /* 0x040fe20000410000 */
[----:B------:R-:W-:Y:S01]  /*75e0*/  F2FP.F16.E4M3.UNPACK_B R14, R14 ;  /* 0x0000000eff0e723e */ /* 0x000fe200020006ff */
[----:B------:R-:W-:Y:S01]  /*75f0*/  FFMA.FTZ R60, R51, R13, -R60 ;  /* 0x0000000d333c7223 */ /* 0x000fe2000001083c */
[----:B------:R-:W-:-:S02]  /*7600*/  HADD2.F32 R56, -RZ, R55.H1_H1 ;  /* 0x30000037ff387230 */ /* 0x000fc40000004100 */
[----:B------:R-:W-:Y:S01]  /*7610*/  FFMA.FTZ R59, R44, R13, R59 ;  /* 0x0000000d2c3b7223 */ /* 0x000fe2000001003b */
[--C-:B------:R-:W-:Y:S02]  /*7620*/  HADD2.F32 R44, -RZ, R15.reuse.H0_H0 ;  /* 0x2000000fff2c7230 */ /* 0x100fe40000004100 */
[--C-:B------:R-:W-:Y:S02]  /*7630*/  HADD2.F32 R13, -RZ, R14.reuse.H0_H0 ;  /* 0x2000000eff0d7230 */ /* 0x100fe40000004100 */
[-C--:B------:R-:W-:Y:S01]  /*7640*/  FFMA.FTZ R61, R52, R56.reuse, R61 ;  /* 0x00000038343d7223 */ /* 0x080fe2000001003d */
[----:B------:R-:W-:Y:S02]  /*7650*/  HADD2.F32 R15, -RZ, R15.H1_H1 ;  /* 0x3000000fff0f7230 */ /* 0x000fe40000004100 */
[----:B------:R-:W-:Y:S01]  /*7660*/  FFMA.FTZ R62, R53, R56, -R62 ;  /* 0x00000038353e7223 */ /* 0x000fe2000001083e */
[----:B------:R-:W-:Y:S01]  /*7670*/  HADD2.F32 R14, -RZ, R14.H1_H1 ;  /* 0x3000000eff0e7230 */ /* 0x000fe20000004100 */
[----:B------:R-:W-:Y:S01]  /*7680*/  F2FP.SATFINITE.E4M3.F32.PACK_AB_MERGE_C R59, R59, R60, RZ ;  /* 0x0000003c3b3b723e */ /* 0x000fe200048070ff */
[----:B------:R-:W-:-:S02]  /*7690*/  HADD2.F32 R57, -RZ, R57.H0_H0 ;  /* 0x20000039ff397230 */ /* 0x000fc40000004100 */
        /* <DEDUP_REMOVED lines=15> */
.L_x_542:
[----:B------:R-:W-:Y:S05]  /*7790*/  BSYNC B1 ;  /* 0x0000000000017941 */ /* 0x000fea0003800000 */
.L_x_541:
[----:B-1----:R0:W-:Y:S01]  /*77a0*/  ST.E.128 desc[UR36][R48.64], R12 ;  /* 0x0000000c30007985 */ /* 0x0021e2000c101d24 */
[----:B------:R-:W-:Y:S05]  /*77b0*/  BRA `(.L_x_536) ;  /* 0x0000004c004c7947 */ /* 0x000fea0003800000 */
.L_x_496:
[C---:B------:R-:W-:Y:S01]  /*77c0*/  ISETP.GE.AND P5, PT, R219.reuse, R99, PT ;  /* 0x00000063db00720c */ /* 0x040fe20003fa6270 */
[C---:B------:R-:W-:Y:S01]  /*77d0*/  VIADD R44, R219.reuse, 0x60 ;  /* 0x00000060db2c7836 */ /* 0x040fe20000000000 */
[----:B------:R-:W-:Y:S01]  /*77e0*/  P2R R49, PR, RZ, 0x1 ;  /* 0x00000001ff317803 */ /* 0x000fe20000000000 */
[C---:B------:R-:W-:Y:S01]  /*77f0*/  VIADD R48, R219.reuse, 0x20 ;  /* 0x00000020db307836 */ /* 0x040fe20000000000 */
[----:B------:R-:W-:Y:S01]  /*7800*/  ISETP.GE.OR P5, PT, R16, R103, P5 ;  /* 0x000000671000720c */ /* 0x000fe20002fa6670 */
[----:B------:R-:W-:-:S12]  /*7810*/  VIADD R50, R219, 0x40 ;  /* 0x00000040db327836 */ /* 0x000fd80000000000 */
[----:B------:R-:W0:Y:S08]  /*7820*/  @!P5 LDC.64 R52, c[0x0][0x3e8] ;  /* 0x0000fa00ff34db82 */ /* 0x000e300000000a00 */
[----:B------:R-:W1:Y:S01]  /*7830*/  @!P5 LDC.64 R54, c[0x0][0x400] ;  /* 0x00010000ff36db82 */ /* 0x000e620000000a00 */
[----:B0-----:R-:W-:-:S04]  /*7840*/  @!P5 IADD3 R52, P2, P3, R84, R52, R12 ;  /* 0x000000345434d210 */ /* 0x001fc80007b5e00c */
[----:B------:R-:W-:Y:S02]  /*7850*/  @!P5 IADD3.X R53, R37, R53, R81, P2, P3 ;  /* 0x000000352535d210 */ /* 0x000fe400017e6451 */
[----:B------:R-:W-:-:S04]  /*7860*/  ISETP.GE.AND P2, PT, R44, R99, PT ;  /* 0x000000632c00720c */ /* 0x000fc80003f46270 */
[----:B------:R-:W-:-:S13]  /*7870*/  ISETP.GE.OR P2, PT, R16, R103, P2 ;  /* 0x000000671000720c */ /* 0x000fda0001746670 */
[----:B------:R-:W0:Y:S01]  /*7880*/  @!P2 LDC.64 R44, c[0x0][0x3f8] ;  /* 0x0000fe00ff2cab82 */ /* 0x000e220000000a00 */
[----:B------:R-:W-:Y:S02]  /*7890*/  @!P2 IMAD.MOV.U32 R13, RZ, RZ, R81 ;  /* 0x000000ffff0da224 */ /* 0x000fe400078e0051 */
[----:B------:R-:W-:-:S05]  /*78a0*/  @!P2 IMAD.MOV.U32 R15, RZ, RZ, R11 ;  /* 0x000000ffff0fa224 */ /* 0x000fca00078e000b */
[----:B------:R-:W2:Y:S08]  /*78b0*/  @!P2 LDC.64 R76, c[0x0][0x3e8] ;  /* 0x0000fa00ff4cab82 */ /* 0x000eb00000000a00 */
[----:B------:R-:W3:Y:S01]  /*78c0*/  @!P2 LDC.64 R78, c[0x0][0x400] ;  /* 0x00010000ff4eab82 */ /* 0x000ee20000000a00 */
[----:B0-----:R-:W-:-:S04]  /*78d0*/  @!P2 IMAD.WIDE.U32 R46, R44, 0x60, R12 ;  /* 0x000000602c2ea825 */ /* 0x001fc800078e000c */
[----:B------:R-:W-:-:S04]  /*78e0*/  @!P2 IMAD R45, R45, 0x60, RZ ;  /* 0x000000602d2da824 */ /* 0x000fc800078e02ff */
[----:B------:R-:W-:Y:S01]  /*78f0*/  @!P2 IMAD.IADD R44, R47, 0x1, R45 ;  /* 0x000000012f2ca824 */ /* 0x000fe200078e022d */
[----:B--2---:R-:W-:-:S04]  /*7900*/  @!P2 IADD3 R76, P3, P4, R84, R76, R46 ;  /* 0x0000004c544ca210 */ /* 0x004fc80007c7e02e */
[----:B------:R-:W-:Y:S02]  /*7910*/  @!P2 IADD3.X R77, R37, R77, R44, P3, P4 ;  /* 0x0000004d254da210 */ /* 0x000fe40001fe842c */
[----:B------:R-:W0:Y:S02]  /*7920*/  @!P2 LDC.64 R44, c[0x0][0x408] ;  /* 0x00010200ff2cab82 */ /* 0x000e240000000a00 */
[----:B0-----:R-:W-:-:S04]  /*7930*/  @!P2 IMAD.WIDE.U32 R46, R44, 0x60, R14 ;  /* 0x000000602c2ea825 */ /* 0x001fc800078e000e */
[----:B------:R-:W-:Y:S01]  /*7940*/  @!P2 IMAD R45, R45, 0x60, RZ ;  /* 0x000000602d2da824 */ /* 0x000fe200078e02ff */
[----:B---3--:R-:W-:-:S04]  /*7950*/  @!P2 IADD3 R78, P3, P4, R88, R78, R46 ;  /* 0x0000004e584ea210 */ /* 0x008fc80007c7e02e */
[----:B------:R-:W-:-:S04]  /*7960*/  @!P2 IADD3 R45, R47, R45, RZ ;  /* 0x0000002d2f2da210 */ /* 0x000fc80007ffe0ff */
[----:B------:R-:W-:Y:S02]  /*7970*/  @!P2 IADD3.X R79, R40, R79, R45, P3, P4 ;  /* 0x0000004f284fa210 */ /* 0x000fe40001fe842d */
[----:B-1----:R-:W-:-:S04]  /*7980*/  @!P5 IADD3 R54, P3, P4, R88, R54, R14 ;  /* 0x000000365836d210 */ /* 0x002fc80007c7e00e */
[----:B------:R-:W-:Y:S02]  /*7990*/  @!P5 IADD3.X R55, R40, R55, R11, P3, P4 ;  /* 0x000000372837d210 */ /* 0x000fe40001fe840b */
[----:B------:R-:W-:-:S04]  /*79a0*/  ISETP.GE.AND P4, PT, R48, R99, PT ;  /* 0x000000633000720c */ /* 0x000fc80003f86270 */
[----:B------:R-:W-:-:S13]  /*79b0*/  ISETP.GE.OR P4, PT, R16, R103, P4 ;  /* 0x000000671000720c */ /* 0x000fda0002786670 */
[----:B------:R-:W-:Y:S01]  /*79c0*/  @!P4 IADD3 R47, P3, P6, R84, R12, R20 ;  /* 0x0000000c542fc210 */ /* 0x000fe20007e7e014 */
[----:B------:R-:W0:Y:S03]  /*79d0*/  @!P4 LDC.64 R60, c[0x0][0x3e8] ;  /* 0x0000fa00ff3ccb82 */ /* 0x000e260000000a00 */
[----:B------:R-:W-:Y:S02]  /*79e0*/  @!P4 IADD3.X R48, R37, R81, R8, P3, P6 ;  /* 0x000000512530c210 */ /* 0x000fe40001fec408 */
[----:B------:R-:W-:Y:S02]  /*79f0*/  ISETP.GE.AND P3, PT, R50, R99, PT ;  /* 0x000000633200720c */ /* 0x000fe40003f66270 */
[----:B------:R-:W-:Y:S01]  /*7a00*/  CS2R R50, SRZ ;  /* 0x0000000000327805 */ /* 0x000fe2000001ff00 */
[----:B------:R-:W1:Y:S01]  /*7a10*/  @!P4 LDC.64 R62, c[0x0][0x400] ;  /* 0x00010000ff3ecb82 */ /* 0x000e620000000a00 */
[----:B------:R-:W-:-:S13]  /*7a20*/  ISETP.GE.OR P3, PT, R16, R103, P3 ;  /* 0x000000671000720c */ /* 0x000fda0001f66670 */
[----:B------:R-:W-:-:S04]  /*7a30*/  @!P3 IADD3 R15, P0, P6, R84, R21, R12 ;  /* 0x00000015540fb210 */ /* 0x000fc80007e1e00c */
[----:B------:R-:W-:Y:S02]  /*7a40*/  @!P3 IADD3.X R46, R37, R9, R81, P0, P6 ;  /* 0x00000009252eb210 */ /* 0x000fe400007ec451 */
[----:B------:R-:W-:-:S04]  /*7a50*/  @!P4 IADD3 R13, P0, P6, R88, R14, R31 ;  /* 0x0000000e580dc210 */ /* 0x000fc80007e1e01f */
[----:B------:R-:W-:Y:S02]  /*7a60*/  @!P4 IADD3.X R12, R40, R11, R28, P0, P6 ;  /* 0x0000000b280cc210 */ /* 0x000fe400007ec41c */
[----:B------:R-:W-:-:S04]  /*7a70*/  @!P3 IADD3 R45, P0, P6, R88, R32, R14 ;  /* 0x00000020582db210 */ /* 0x000fc80007e1e00e */
[----:B------:R-:W-:Y:S02]  /*7a80*/  @!P3 IADD3.X R44, R40, R29, R11, P0, P6 ;  /* 0x0000001d282cb210 */ /* 0x000fe400007ec40b */
[----:B0-----:R-:W-:Y:S02]  /*7a90*/  @!P4 IADD3 R60, P6, R47, R60, RZ ;  /* 0x0000003c2f3cc210 */ /* 0x001fe40007fde0ff */
[----:B------:R-:W-:-:S03]  /*7aa0*/  ISETP.NE.AND P0, PT, R49, RZ, PT ;  /* 0x000000ff3100720c */ /* 0x000fc60003f05270 */
[----:B------:R-:W-:Y:S01]  /*7ab0*/  @!P4 IMAD.X R61, R48, 0x1, R61, P6 ;  /* 0x00000001303dc824 */ /* 0x000fe200030e063d */
[----:B-1----:R-:W-:Y:S02]  /*7ac0*/  @!P4 IADD3 R62, P6, R13, R62, RZ ;  /* 0x0000003e0d3ec210 */ /* 0x002fe40007fde0ff */
[----:B------:R-:W-:-:S03]  /*7ad0*/  CS2R R48, SRZ ;  /* 0x0000000000307805 */ /* 0x000fc6000001ff00 */
[----:B------:R-:W-:Y:S02]  /*7ae0*/  @!P4 IMAD.X R63, R12, 0x1, R63, P6 ;  /* 0x000000010c3fc824 */ /* 0x000fe400030e063f */
[----:B------:R-:W0:Y:S01]  /*7af0*/  @!P3 LDC.64 R12, c[0x0][0x3e8] ;  /* 0x0000fa00ff0cbb82 */ /* 0x000e220000000a00 */
[----:B------:R1:W2:Y:S01]  /*7b00*/  @!P5 LDG.E.128 R48, desc[UR36][R54.64] ;  /* 0x000000243630d981 */ /* 0x0002a2000c1e1d00 */
[----:B0-----:R-:W-:-:S06]  /*7b10*/  @!P3 IADD3 R12, P6, R15, R12, RZ ;  /* 0x0000000c0f0cb210 */ /* 0x001fcc0007fde0ff */
[----:B------:R-:W0:Y:S01]  /*7b20*/  @!P3 LDC.64 R14, c[0x0][0x400] ;  /* 0x00010000ff0ebb82 */ /* 0x000e220000000a00 */
[----:B------:R-:W-:Y:S02]  /*7b30*/  @!P3 IADD3.X R13, R46, R13, RZ, P6, !PT ;  /* 0x0000000d2e0db210 */ /* 0x000fe400037fe4ff */
[----:B------:R-:W-:Y:S02]  /*7b40*/  CS2R R46, SRZ ;  /* 0x00000000002e7805 */ /* 0x000fe4000001ff00 */
[----:B-1----:R-:W-:Y:S02]  /*7b50*/  CS2R R54, SRZ ;  /* 0x0000000000367805 */ /* 0x002fe4000001ff00 */
[----:B------:R-:W-:Y:S02]  /*7b60*/  CS2R R56, SRZ ;  /* 0x0000000000387805 */ /* 0x000fe4000001ff00 */
[----:B------:R-:W-:Y:S02]  /*7b70*/  CS2R R58, SRZ ;  /* 0x00000000003a7805 */ /* 0x000fe4000001ff00 */
[----:B------:R-:W-:-:S02]  /*7b80*/  CS2R R64, SRZ ;  /* 0x0000000000407805 */ /* 0x000fc4000001ff00 */
[----:B------:R-:W-:Y:S02]  /*7b90*/  CS2R R66, SRZ ;  /* 0x0000000000427805 */ /* 0x000fe4000001ff00 */
[----:B------:R-:W-:Y:S02]  /*7ba0*/  CS2R R68, SRZ ;  /* 0x0000000000447805 */ /* 0x000fe4000001ff00 */
[----:B------:R-:W-:Y:S02]  /*7bb0*/  CS2R R70, SRZ ;  /* 0x0000000000467805 */ /* 0x000fe4000001ff00 */
[----:B------:R-:W-:Y:S01]  /*7bc0*/  CS2R R72, SRZ ;  /* 0x0000000000487805 */ /* 0x000fe2000001ff00 */
[----:B------:R1:W3:Y:S01]  /*7bd0*/  @!P4 LDG.E.128 R56, desc[UR36][R62.64] ;  /* 0x000000243e38c981 */ /* 0x0002e2000c1e1d00 */
[----:B------:R-:W-:-:S03]  /*7be0*/  CS2R R74, SRZ ;  /* 0x00000000004a7805 */ /* 0x000fc6000001ff00 */
[----:B------:R-:W4:Y:S04]  /*7bf0*/  @!P2 LDG.E.128 R68, desc[UR36][R76.64] ;  /* 0x000000244c44a981 */ /* 0x000f28000c1e1d00 */
[----:B------:R-:W5:Y:S01]  /*7c00*/  @!P2 LDG.E.128 R72, desc[UR36][R78.64] ;  /* 0x000000244e48a981 */ /* 0x000f62000c1e1d00 */
[----:B0-----:R-:W-:-:S05]  /*7c10*/  @!P3 IADD3 R14, P6, R45, R14, RZ ;  /* 0x0000000e2d0eb210 */ /* 0x001fca0007fde0ff */
[----:B------:R-:W-:Y:S01]  /*7c20*/  @!P3 IMAD.X R15, R44, 0x1, R15, P6 ;  /* 0x000000012c0fb824 */ /* 0x000fe200030e060f */
[----:B------:R-:W-:Y:S02]  /*7c30*/  CS2R R44, SRZ ;  /* 0x00000000002c7805 */ /* 0x000fe4000001ff00 */
[----:B-1----:R-:W-:Y:S02]  /*7c40*/  CS2R R62, SRZ ;  /* 0x00000000003e7805 */ /* 0x002fe4000001ff00 */
[----:B------:R-:W5:Y:S04]  /*7c50*/  @!P3 LDG.E.128 R64, desc[UR36][R14.64] ;  /* 0x000000240e40b981 */ /* 0x000f68000c1e1d00 */
[----:B------:R0:W5:Y:S02]  /*7c60*/  @!P5 LDG.E.128 R44, desc[UR36][R52.64] ;  /* 0x00000024342cd981 */ /* 0x000164000c1e1d00 */
[----:B0-----:R-:W-:-:S06]  /*7c70*/  CS2R R52, SRZ ;  /* 0x0000000000347805 */ /* 0x001fcc000001ff00 */
[----:B------:R0:W5:Y:S02]  /*7c80*/  @!P4 LDG.E.128 R52, desc[UR36][R60.64] ;  /* 0x000000243c34c981 */ /* 0x000164000c1e1d00 */
[----:B0-----:R-:W-:-:S06]  /*7c90*/  CS2R R60, SRZ ;  /* 0x00000000003c7805 */ /* 0x001fcc000001ff00 */
[----:B------:R-:W5:Y:S01]  /*7ca0*/  @!P3 LDG.E.128 R60, desc[UR36][R12.64] ;  /* 0x000000240c3cb981 */ /* 0x000f62000c1e1d00 */
[----:B------:R-:W-:-:S06]  /*7cb0*/  UISETP.NE.AND UP0, UPT, UR60, 0x3, UPT ;  /* 0x000000033c00788c */ /* 0x000fcc000bf05270 */
[----:B------:R-:W-:Y:S02]  /*7cc0*/  PLOP3.LUT P5, PT, PT, PT, UP0, 0x80, 0x0 ;  /* 0x000000000000781c */ /* 0x000fe40003faf008 */
[----:B------:R-:W-:Y:S01]  /*7cd0*/  ISETP.GE.AND P2, PT, R16, R103, PT ;  /* 0x000000671000720c */ /* 0x000fe20003f46270 */
[----:B--2---:R-:W-:Y:S01]  /*7ce0*/  IMAD.MOV.U32 R119, RZ, RZ, R48 ;  /* 0x000000ffff777224 */ /* 0x004fe200078e0030 */
[----:B------:R-:W-:Y:S01]  /*7cf0*/  MOV R120, R50 ;  /* 0x0000003200787202 */ /* 0x000fe20000000f00 */
[----:B---3--:R-:W-:Y:S02]  /*7d00*/  IMAD.MOV.U32 R116, RZ, RZ, R56 ;  /* 0x000000ffff747224 */ /* 0x008fe400078e0038 */
[----:B------:R-:W-:Y:S02]  /*7d10*/  IMAD.MOV.U32 R117, RZ, RZ, R58 ;  /* 0x000000ffff757224 */ /* 0x000fe400078e003a */
[----:B----4-:R-:W-:Y:S01]  /*7d20*/  IMAD.MOV.U32 R103, RZ, RZ, R68 ;  /* 0x000000ffff677224 */ /* 0x010fe200078e0044 */
[----:B------:R-:W-:Y:S01]  /*7d30*/  MOV R104, R70 ;  /* 0x0000004600687202 */ /* 0x000fe20000000f00 */
[----:B-----5:R-:W-:-:S02]  /*7d40*/  IMAD.MOV.U32 R105, RZ, RZ, R72 ;  /* 0x000000ffff697224 */ /* 0x020fc400078e0048 */
[----:B------:R-:W-:Y:S02]  /*7d50*/  IMAD.MOV.U32 R106, RZ, RZ, R74 ;  /* 0x000000ffff6a7224 */ /* 0x000fe400078e004a */
[----:B------:R-:W-:Y:S02]  /*7d60*/  IMAD.MOV.U32 R111, RZ, RZ, R64 ;  /* 0x000000ffff6f7224 */ /* 0x000fe400078e0040 */
[----:B------:R-:W-:Y:S02]  /*7d70*/  IMAD.MOV.U32 R112, RZ, RZ, R66 ;  /* 0x000000ffff707224 */ /* 0x000fe400078e0042 */
[----:B------:R-:W-:Y:S02]  /*7d80*/  IMAD.MOV.U32 R118, RZ, RZ, R44 ;  /* 0x000000ffff767224 */ /* 0x000fe400078e002c */
[----:B------:R-:W-:Y:S02]  /*7d90*/  IMAD.MOV.U32 R121, RZ, RZ, R46 ;  /* 0x000000ffff797224 */ /* 0x000fe400078e002e */
[----:B------:R-:W-:-:S02]  /*7da0*/  IMAD.MOV.U32 R114, RZ, RZ, R52 ;  /* 0x000000ffff727224 */ /* 0x000fc400078e0034 */
[----:B------:R-:W-:Y:S01]  /*7db0*/  IMAD.MOV.U32 R115, RZ, RZ, R54 ;  /* 0x000000ffff737224 */ /* 0x000fe200078e0036 */
[----:B------:R-:W-:Y:S01]  /*7dc0*/  MOV R109, R60 ;  /* 0x0000003c006d7202 */ /* 0x000fe20000000f00 */
[----:B------:R-:W-:Y:S01]  /*7dd0*/  IMAD.MOV.U32 R110, RZ, RZ, R62 ;  /* 0x000000ffff6e7224 */ /* 0x000fe200078e003e */
[----:B------:R-:W-:Y:S06]  /*7de0*/  @!P5 BRA `(.L_x_543) ;  /* 0x000000000004d947 */ /* 0x000fec0003800000 */
[----:B------:R-:W-:Y:S01]  /*7df0*/  BPT.TRAP 0x1 ;  /* 0x000000040000795c */ /* 0x000fe20000300000 */
.L_x_543:
[----:B------:R-:W-:Y:S01]  /*7e00*/  IMAD R81, R216, 0x8, R19 ;  /* 0x00000008d8517824 */ /* 0x000fe200078e0213 */
[----:B------:R-:W-:Y:S01]  /*7e10*/  SHF.L.U32 R100, R221, 0x1f, RZ ;  /* 0x0000001fdd647819 */ /* 0x000fe200000006ff */
[----:B------:R-:W0:Y:S01]  /*7e20*/  LDC R107, c[0x0][0x2f4] ;  /* 0x0000bd00ff6b7b82 */ /* 0x000e220000000800 */
[----:B------:R-:W-:Y:S02]  /*7e30*/  BSSY B1, `(.L_x_544) ;  /* 0x0000003000017945 */ /* 0x000fe40003800000 */
[----:B------:R-:W1:Y:S02]  /*7e40*/  SYNCS.PHASECHK.TRANS64.TRYWAIT P3, [R81+URZ+0x38890], R100 ;  /* 0x03889064510075a7 */ /* 0x000e64000806017f */
[----:B-1----:R-:W-:Y:S05]  /*7e50*/  @!P3 BRA `(.L_x_545) ;  /* 0x0000022c00c4b947 */ /* 0x002fea0003800000 */
.L_x_848:
[----:B------:R-:W-:Y:S05]  /*7e60*/  BSYNC B1 ;  /* 0x0000000000017941 */ /* 0x000fea0003800000 */
.L_x_544:
[----:B------:R-:W-:Y:S01]  /*7e70*/  UMOV UR4, 0xffffffff ;  /* 0xffffffff00047882 */ /* 0x000fe20000000000 */
[----:B0-----:R-:W-:Y:S02]  /*7e80*/  IMAD.IADD R108, R107, 0x1, -R34 ;  /* 0x000000016b6c7824 */ /* 0x001fe400078e0a22 */
[----:B------:R-:W-:Y:S05]  /*7e90*/  BRA.DIV UR4, `(.L_x_546) ;  /* 0x0000022e04c87947 */ /* 0x000fea000b800000 */
[----:B------:R0:W2:Y:S04]  /*7ea0*/  SHFL.IDX PT, R113, R102, RZ, 0x181f ;  /* 0x00181fff66717589 */ /* 0x0000a800000e0000 */
[----:B------:R0:W3:Y:S02]  /*7eb0*/  SHFL.IDX PT, R11, R101, RZ, 0x181f ;  /* 0x00181fff650b7589 */ /* 0x0000e400000e0000 */
.L_x_852:
[----:B------:R-:W-:Y:S01]  /*7ec0*/  ISETP.GE.OR P3, PT, R219, R99, P1 ;  /* 0x00000063db00720c */ /* 0x000fe20000f66670 */
[----:B------:R-:W-:-:S12]  /*7ed0*/  BSSY B1, `(.L_x_547) ;  /* 0x00000fb000017945 */ /* 0x000fd80003800000 */
[----:B------:R-:W-:Y:S05]  /*7ee0*/  @P3 BRA `(.L_x_548) ;  /* 0x0000000c00e43947 */ /* 0x000fea0003800000 */
[----:B------:R-:W4:Y:S01]  /*7ef0*/  LDL R14, [R1+0x2c] ;  /* 0x00002c00010e7983 */ /* 0x000f220000100800 */
[----:B------:R-:W-:Y:S01]  /*7f00*/  SEL R12, R34, R108, !P0 ;  /* 0x0000006c220c7207 */ /* 0x000fe20004000000 */
[C---:B------:R-:W-:Y:S01]  /*7f10*/  IMAD.SHL.U32 R76, R219.reuse, 0x80, RZ ;  /* 0x00000080db4c7824 */ /* 0x040fe200078e00ff */
[----:B------:R-:W-:Y:S01]  /*7f20*/  SHF.L.U32 R15, R219, 0x7, RZ ;  /* 0x00000007db0f7819 */ /* 0x000fe200000006ff */
[----:B------:R-:W-:Y:S01]  /*7f30*/  BSSY B2, `(.L_x_549) ;  /* 0x00000ed000027945 */ /* 0x000fe20003800000 */
[----:B------:R-:W-:Y:S02]  /*7f40*/  SHF.R.S32.HI R13, RZ, 0x1f, R12 ;  /* 0x0000001fff0d7819 */ /* 0x000fe4000001140c */
[----:B------:R-:W-:Y:S02]  /*7f50*/  LOP3.LUT R15, R15, 0x380, RZ, 0xc0, !PT ;  /* 0x000003800f0f7812 */ /* 0x000fe400078ec0ff */
[----:B------:R-:W-:Y:S02]  /*7f60*/  LEA.HI R13, R13, R12, RZ, 0x5 ;  /* 0x0000000c0d0d7211 */ /* 0x000fe400078f28ff */
[----:B------:R-:W-:-:S02]  /*7f70*/  LOP3.LUT R76, R76, 0x380, RZ, 0xc0, !PT ;  /* 0x000003804c4c7812 */ /* 0x000fc400078ec0ff */
[----:B------:R-:W-:Y:S02]  /*7f80*/  LEA.HI.SX32 R122, R13, R42, 0x1b ;  /* 0x0000002a0d7a7211 */ /* 0x000fe400078fdaff */
[----:B------:R-:W-:Y:S02]  /*7f90*/  SHF.R.U32.HI R15, RZ, 0x3, R15 ;  /* 0x00000003ff0f7819 */ /* 0x000fe4000001160f */
[----:B------:R-:W-:-:S04]  /*7fa0*/  SHF.R.S32.HI R12, RZ, 0x1f, R122 ;  /* 0x0000001fff0c7819 */ /* 0x000fc8000001147a */
[----:B------:R-:W-:Y:S01]  /*7fb0*/  LEA.HI R12, R12, R122, RZ, 0x3 ;  /* 0x0000007a0c0c7211 */ /* 0x000fe200078f18ff */
[----:B------:R-:W-:-:S04]  /*7fc0*/  IMAD.SHL.U32 R122, R122, 0x10, RZ ;  /* 0x000000107a7a7824 */ /* 0x000fc800078e00ff */
[----:B------:R-:W-:Y:S01]  /*7fd0*/  IMAD.SHL.U32 R12, R12, 0x800, RZ ;  /* 0x000008000c0c7824 */ /* 0x000fe200078e00ff */
[----:B------:R-:W-:-:S04]  /*7fe0*/  LOP3.LUT R13, R76, 0x70, R122, 0xf8, !PT ;  /* 0x000000704c0d7812 */ /* 0x000fc800078ef87a */
[----:B------:R-:W-:Y:S02]  /*7ff0*/  LOP3.LUT R13, R13, R15, RZ, 0x3c, !PT ;  /* 0x0000000f0d0d7212 */ /* 0x000fe400078e3cff */
[----:B------:R-:W-:-:S04]  /*8000*/  LOP3.LUT R12, R12, 0xffffc000, RZ, 0xc0, !PT ;  /* 0xffffc0000c0c7812 */ /* 0x000fc800078ec0ff */
[----:B----4-:R-:W-:-:S05]  /*8010*/  IADD3 R12, R13, R12, R14 ;  /* 0x0000000c0d0c7210 */ /* 0x010fca0007ffe00e */
[C---:B------:R-:W-:Y:S01]  /*8020*/  IMAD R76, R216.reuse, 0x8000, R12 ;  /* 0x00008000d84c7824 */ /* 0x040fe200078e020c */
[----:B------:R-:W-:-:S03]  /*8030*/  LEA R12, R216, R4, 0xf ;  /* 0x00000004d80c7211 */ /* 0x000fc600078e78ff */
[C---:B------:R-:W-:Y:S02]  /*8040*/  IMAD.IADD R76, R19.reuse, 0x1, R76 ;  /* 0x00000001134c7824 */ /* 0x040fe400078e024c */
[----:B------:R-:W-:-:S04]  /*8050*/  IMAD.IADD R12, R19, 0x1, R12 ;  /* 0x00000001130c7824 */ /* 0x000fc800078e020c */
[----:B------:R-:W4:Y:S04]  /*8060*/  LDS.128 R76, [R76+0x28400] ;  /* 0x028400004c4c7984 */ /* 0x000f280000000c00 */
[----:B------:R-:W0:Y:S01]  /*8070*/  LDS.128 R12, [R12+0x28400] ;  /* 0x028400000c0c7984 */ /* 0x000e220000000c00 */
[----:B------:R-:W-:Y:S05]  /*8080*/  @P2 BRA `(.L_x_550) ;  /* 0x0000000c005c2947 */ /* 0x000fea0003800000 */
[----:B------:R-:W-:Y:S02]  /*8090*/  SHF.R.U32.HI R46, RZ, 0x8, R45 ;  /* 0x00000008ff2e7819 */ /* 0x000fe4000001162d */
[----:B------:R-:W-:Y:S02]  /*80a0*/  SHF.R.U32.HI R125, RZ, 0x8, R49 ;  /* 0x00000008ff7d7819 */ /* 0x000fe40000011631 */
[----:B------:R-:W-:Y:S01]  /*80b0*/  SHF.R.U32.HI R50, RZ, 0x10, R45 ;  /* 0x00000010ff327819 */ /* 0x000fe2000001162d */
[----:B------:R-:W-:Y:S01]  /*80c0*/  IMAD.SHL.U32 R127, R46, 0x100, RZ ;  /* 0x000001002e7f7824 */ /* 0x000fe200078e00ff */
[----:B------:R-:W-:Y:S02]  /*80d0*/  SHF.R.U32.HI R126, RZ, 0x10, R49 ;  /* 0x00000010ff7e7819 */ /* 0x000fe40000011631 */
[----:B------:R-:W-:Y:S01]  /*80e0*/  LOP3.LUT R48, R45, 0xff0000ff, RZ, 0xc0, !PT ;  /* 0xff0000ff2d307812 */ /* 0x000fe200078ec0ff */
[----:B------:R-:W-:Y:S01]  /*80f0*/  IMAD.U32 R50, R50, 0x10000, RZ ;  /* 0x0001000032327824 */ /* 0x000fe200078e00ff */
[----:B------:R-:W-:Y:S01]  /*8100*/  SHF.R.U32.HI R124, RZ, 0x8, R47 ;  /* 0x00000008ff7c7819 */ /* 0x000fe2000001162f */
[----:B------:R-:W-:Y:S01]  /*8110*/  IMAD.U32 R126, R126, 0x10000, RZ ;  /* 0x000100007e7e7824 */ /* 0x000fe200078e00ff */
[----:B------:R-:W-:-:S02]  /*8120*/  LOP3.LUT R123, R47, 0xff0000ff, RZ, 0xc0, !PT ;  /* 0xff0000ff2f7b7812 */ /* 0x000fc400078ec0ff */
[----:B------:R-:W-:Y:S02]  /*8130*/  SHF.R.U32.HI R44, RZ, 0x10, R47 ;  /* 0x00000010ff2c7819 */ /* 0x000fe4000001162f */
[----:B------:R-:W-:Y:S02]  /*8140*/  LOP3.LUT R47, R49, 0xff0000ff, RZ, 0xc0, !PT ;  /* 0xff0000ff312f7812 */ /* 0x000fe400078ec0ff */
[----:B------:R-:W-:Y:S01]  /*8150*/  SHF.L.U32 R125, R125, 0x8, RZ ;  /* 0x000000087d7d7819 */ /* 0x000fe200000006ff */
[----:B------:R-:W-:Y:S01]  /*8160*/  IMAD.U32 R44, R44, 0x10000, RZ ;  /* 0x000100002c2c7824 */ /* 0x000fe200078e00ff */
[----:B------:R-:W-:Y:S02]  /*8170*/  LOP3.LUT R48, R48, 0xff00, R127, 0xf8, !PT ;  /* 0x0000ff0030307812 */ /* 0x000fe400078ef87f */
[----:B------:R-:W-:Y:S02]  /*8180*/  LOP3.LUT R47, R47, 0xff00, R125, 0xf8, !PT ;  /* 0x0000ff002f2f7812 */ /* 0x000fe400078ef87d */
[----:B------:R-:W-:-:S02]  /*8190*/  SHF.R.U32.HI R45, RZ, 0x8, R51 ;  /* 0x00000008ff2d7819 */ /* 0x000fc40000011633 */
[----:B------:R-:W-:Y:S02]  /*81a0*/  LOP3.LUT R46, R51, 0xff0000ff, RZ, 0xc0, !PT ;  /* 0xff0000ff332e7812 */ /* 0x000fe400078ec0ff */
[----:B------:R-:W-:Y:S01]  /*81b0*/  SHF.R.U32.HI R49, RZ, 0x10, R51 ;  /* 0x00000010ff317819 */ /* 0x000fe20000011633 */
[----:B------:R-:W-:Y:S01]  /*81c0*/  IMAD.SHL.U32 R51, R124, 0x100, RZ ;  /* 0x000001007c337824 */ /* 0x000fe200078e00ff */
[----:B------:R-:W-:Y:S01]  /*81d0*/  LOP3.LUT R125, R48, 0xff0000, R50, 0xf8, !PT ;  /* 0x00ff0000307d7812 */ /* 0x000fe200078ef832 */
[----:B------:R-:W-:Y:S01]  /*81e0*/  IMAD.SHL.U32 R45, R45, 0x100, RZ ;  /* 0x000001002d2d7824 */ /* 0x000fe200078e00ff */
[----:B------:R-:W-:Y:S02]  /*81f0*/  LOP3.LUT R50, R47, 0xff0000, R126, 0xf8, !PT ;  /* 0x00ff00002f327812 */ /* 0x000fe400078ef87e */
[----:B------:R-:W-:Y:S02]  /*8200*/  LOP3.LUT R51, R123, 0xff00, R51, 0xf8, !PT ;  /* 0x0000ff007b337812 */ /* 0x000fe400078ef833 */
[----:B----4-:R-:W-:-:S02]  /*8210*/  F2FP.F16.E4M3.UNPACK_B R123, R77 ;  /* 0x0000004dff7b723e */ /* 0x010fc400020006ff */
[----:B------:R-:W-:Y:S02]  /*8220*/  F2FP.F16.E4M3.UNPACK_B R126, R50 ;  /* 0x00000032ff7e723e */ /* 0x000fe400020006ff */
[----:B0-----:R-:W-:Y:S01]  /*8230*/  F2FP.F16.E4M3.UNPACK_B R47, R13 ;  /* 0x0000000dff2f723e */ /* 0x001fe200020006ff */
[----:B------:R-:W-:Y:S01]  /*8240*/  HADD2.F32 R48, -RZ, R123.H0_H0 ;  /* 0x2000007bff307230 */ /* 0x000fe20000004100 */
[----:B------:R-:W-:Y:S01]  /*8250*/  F2FP.F16.E4M3.UNPACK_B R127, R125 ;  /* 0x0000007dff7f723e */ /* 0x000fe200020006ff */
[--C-:B------:R-:W-:Y:S01]  /*8260*/  HADD2.F32 R129, -RZ, R126.reuse.H0_H0 ;  /* 0x2000007eff817230 */ /* 0x100fe20000004100 */
[----:B------:R-:W-:Y:S01]  /*8270*/  F2FP.F16.E4M3.UNPACK_B R77, R77.H1 ;  /* 0x0000004dff4d723e */ /* 0x000fe200030006ff */
[----:B------:R-:W-:Y:S01]  /*8280*/  HADD2.F32 R124, -RZ, R47.H0_H0 ;  /* 0x2000002fff7c7230 */ /* 0x000fe20000004100 */
[----:B------:R-:W-:Y:S01]  /*8290*/  F2FP.F16.E4M3.UNPACK_B R125, R125.H1 ;  /* 0x0000007dff7d723e */ /* 0x000fe200030006ff */
[----:B------:R-:W-:Y:S02]  /*82a0*/  HADD2.F32 R128, -RZ, R127.H0_H0 ;  /* 0x2000007fff807230 */ /* 0x000fe40000004100 */
[----:B------:R-:W-:Y:S01]  /*82b0*/  FMUL.FTZ R130, R48, R129 ;  /* 0x0000008130827220 */ /* 0x000fe20000410000 */
[----:B------:R-:W-:-:S02]  /*82c0*/  HADD2.F32 R126, -RZ, R126.H1_H1 ;  /* 0x3000007eff7e7230 */ /* 0x000fc40000004100 */
[C---:B------:R-:W-:Y:S01]  /*82d0*/  FMUL.FTZ R129, R124.reuse, R129 ;  /* 0x000000817c817220 */ /* 0x040fe20000410000 */
[----:B------:R-:W-:Y:S02]  /*82e0*/  HADD2.F32 R47, -RZ, R47.H1_H1 ;  /* 0x3000002fff2f7230 */ /* 0x000fe40000004100 */
[-C--:B------:R-:W-:Y:S01]  /*82f0*/  FFMA.FTZ R124, R124, R128.reuse, -R130 ;  /* 0x000000807c7c7223 */ /* 0x080fe20000010882 */
[----:B------:R-:W-:Y:S02]  /*8300*/  HADD2.F32 R127, -RZ, R127.H1_H1 ;  /* 0x3000007fff7f7230 */ /* 0x000fe40000004100 */
[----:B------:R-:W-:Y:S01]  /*8310*/  FFMA.FTZ R48, R48, R128, R129 ;  /* 0x0000008030307223 */ /* 0x000fe20000010081 */
[----:B------:R-:W-:Y:S01]  /*8320*/  HADD2.F32 R128, -RZ, R123.H1_H1 ;  /* 0x3000007bff807230 */ /* 0x000fe20000004100 */
[----:B------:R-:W-:Y:S01]  /*8330*/  LOP3.LUT R46, R46, 0xff00, R45, 0xf8, !PT ;  /* 0x0000ff002e2e7812 */ /* 0x000fe200078ef82d */
[----:B------:R-:W-:Y:S01]  /*8340*/  IMAD.MOV.U32 R45, RZ, RZ, R79 ;  /* 0x000000ffff2d7224 */ /* 0x000fe200078e004f */
[----:B------:R-:W-:Y:S01]  /*8350*/  SHF.L.U32 R49, R49, 0x10, RZ ;  /* 0x0000001031317819 */ /* 0x000fe200000006ff */
[----:B------:R-:W-:-:S02]  /*8360*/  IMAD.MOV.U32 R79, RZ, RZ, R15 ;  /* 0x000000ffff4f7224 */ /* 0x000fc400078e000f */
[CC--:B------:R-:W-:Y:S01]  /*8370*/  FMUL.FTZ R123, R128.reuse, R126.reuse ;  /* 0x0000007e807b7220 */ /* 0x0c0fe20000410000 */
[----:B------:R-:W-:Y:S01]  /*8380*/  FMUL.FTZ R126, R47, R126 ;  /* 0x0000007e2f7e7220 */ /* 0x000fe20000410000 */
[----:B------:R-:W-:Y:S02]  /*8390*/  LOP3.LUT R51, R51, 0xff0000, R44, 0xf8, !PT ;  /* 0x00ff000033337812 */ /* 0x000fe400078ef82c */
[-C--:B------:R-:W-:Y:S01]  /*83a0*/  FFMA.FTZ R123, R47, R127.reuse, -R123 ;  /* 0x0000007f2f7b7223 */ /* 0x080fe2000001087b */
[----:B------:R-:W-:Y:S01]  /*83b0*/  FFMA.FTZ R47, R128, R127, R126 ;  /* 0x0000007f802f7223 */ /* 0x000fe2000001007e */
[----:B------:R-:W-:Y:S01]  /*83c0*/  F2FP.F16.E4M3.UNPACK_B R126, R50.H1 ;  /* 0x00000032ff7e723e */ /* 0x000fe200030006ff */
[----:B------:R-:W-:Y:S01]  /*83d0*/  HADD2.F32 R128, -RZ, R125.H0_H0 ;  /* 0x2000007dff807230 */ /* 0x000fe20000004100 */
[----:B------:R-:W-:Y:S01]  /*83e0*/  F2FP.F16.E4M3.UNPACK_B R127, R13.H1 ;  /* 0x0000000dff7f723e */ /* 0x000fe200030006ff */
[----:B------:R-:W-:Y:S01]  /*83f0*/  HADD2.F32 R13, -RZ, R77.H0_H0 ;  /* 0x2000004dff0d7230 */ /* 0x000fe20000004100 */
[----:B------:R-:W-:Y:S01]  /*8400*/  LOP3.LUT R44, R46, 0xff0000, R49, 0xf8, !PT ;  /* 0x00ff00002e2c7812 */ /* 0x000fe200078ef831 */
[----:B------:R-:W-:Y:S01]  /*8410*/  HADD2.F32 R129, -RZ, R126.H0_H0 ;  /* 0x2000007eff817230 */ /* 0x000fe20000004100 */
[----:B------:R-:W-:Y:S01]  /*8420*/  F2FP.F16.E4M3.UNPACK_B R46, R45 ;  /* 0x0000002dff2e723e */ /* 0x000fe200020006ff */
[----:B------:R-:W-:Y:S01]  /*8430*/  HADD2.F32 R50, -RZ, R127.H0_H0 ;  /* 0x2000007fff327230 */ /* 0x000fe20000004100 */
[----:B------:R-:W-:Y:S01]  /*8440*/  F2FP.F16.E4M3.UNPACK_B R15, R79 ;  /* 0x0000004fff0f723e */ /* 0x000fe200020006ff */
[----:B------:R-:W-:-:S02]  /*8450*/  HADD2.F32 R77, -RZ, R77.H1_H1 ;  /* 0x3000004dff4d7230 */ /* 0x000fc40000004100 */
[CC--:B------:R-:W-:Y:S01]  /*8460*/  FMUL.FTZ R130, R13.reuse, R129.reuse ;  /* 0x000000810d827220 */ /* 0x0c0fe20000410000 */
[----:B------:R-:W-:Y:S02]  /*8470*/  HADD2.F32 R126, -RZ, R126.H1_H1 ;  /* 0x3000007eff7e7230 */ /* 0x000fe40000004100 */
[C---:B------:R-:W-:Y:S01]  /*8480*/  FMUL.FTZ R129, R50.reuse, R129 ;  /* 0x0000008132817220 */ /* 0x040fe20000410000 */
[----:B------:R-:W-:Y:S01]  /*8490*/  F2FP.F16.E4M3.UNPACK_B R45, R45.H1 ;  /* 0x0000002dff2d723e */ /* 0x000fe200030006ff */
[-C--:B------:R-:W-:Y:S01]  /*84a0*/  FFMA.FTZ R50, R50, R128.reuse, -R130 ;  /* 0x0000008032327223 */ /* 0x080fe20000010882 */
[----:B------:R-:W-:Y:S02]  /*84b0*/  HADD2.F32 R130, -RZ, R15.H0_H0 ;  /* 0x2000000fff827230 */ /* 0x000fe40000004100 */
[----:B------:R-:W-:Y:S01]  /*84c0*/  FFMA.FTZ R13, R13, R128, R129 ;  /* 0x000000800d0d7223 */ /* 0x000fe20000010081 */
[----:B------:R-:W-:Y:S02]  /*84d0*/  HADD2.F32 R128, -RZ, R127.H1_H1 ;  /* 0x3000007fff807230 */ /* 0x000fe40000004100 */
[----:B------:R-:W-:-:S02]  /*84e0*/  HADD2.F32 R127, -RZ, R125.H1_H1 ;  /* 0x3000007dff7f7230 */ /* 0x000fc40000004100 */
[CC--:B------:R-:W-:Y:S01]  /*84f0*/  FMUL.FTZ R125, R77.reuse, R126.reuse ;  /* 0x0000007e4d7d7220 */ /* 0x0c0fe20000410000 */
[----:B------:R-:W-:Y:S02]  /*8500*/  HADD2.F32 R15, -RZ, R15.H1_H1 ;  /* 0x3000000fff0f7230 */ /* 0x000fe40000004100 */
[C---:B------:R-:W-:Y:S01]  /*8510*/  FMUL.FTZ R126, R128.reuse, R126 ;  /* 0x0000007e807e7220 */ /* 0x040fe20000410000 */
[-C--:B------:R-:W-:Y:S01]  /*8520*/  FFMA.FTZ R125, R128, R127.reuse, -R125 ;  /* 0x0000007f807d7223 */ /* 0x080fe2000001087d */
[----:B------:R-:W-:Y:S02]  /*8530*/  HADD2.F32 R128, -RZ, R46.H0_H0 ;  /* 0x2000002eff807230 */ /* 0x000fe40000004100 */
[----:B------:R-:W-:Y:S01]  /*8540*/  FFMA.FTZ R77, R77, R127, R126 ;  /* 0x0000007f4d4d7223 */ /* 0x000fe2000001007e */
[----:B------:R-:W-:Y:S02]  /*8550*/  F2FP.F16.E4M3.UNPACK_B R126, R44 ;  /* 0x0000002cff7e723e */ /* 0x000fe400020006ff */
[----:B------:R-:W-:-:S02]  /*8560*/  F2FP.F16.E4M3.UNPACK_B R127, R51 ;  /* 0x00000033ff7f723e */ /* 0x000fc400020006ff */
[----:B------:R-:W-:Y:S01]  /*8570*/  F2FP.F16.E4M3.UNPACK_B R44, R44.H1 ;  /* 0x0000002cff2c723e */ /* 0x000fe200030006ff */
[--C-:B------:R-:W-:Y:S01]  /*8580*/  HADD2.F32 R49, -RZ, R126.reuse.H0_H0 ;  /* 0x2000007eff317230 */ /* 0x100fe20000004100 */
[----:B------:R-:W-:Y:S01]  /*8590*/  F2FP.F16.E4M3.UNPACK_B R51, R51.H1 ;  /* 0x00000033ff33723e */ /* 0x000fe200030006ff */
[--C-:B------:R-:W-:Y:S01]  /*85a0*/  HADD2.F32 R129, -RZ, R127.reuse.H0_H0 ;  /* 0x2000007fff817230 */ /* 0x100fe20000004100 */
[----:B------:R-:W-:Y:S01]  /*85b0*/  F2FP.SATFINITE.E4M3.F32.PACK_AB_MERGE_C R50, R125, R50, RZ ;  /* 0x000000327d32723e */ /* 0x000fe200048070ff */
[----:B------:R-:W-:Y:S02]  /*85c0*/  HADD2.F32 R126, -RZ, R126.H1_H1 ;  /* 0x3000007eff7e7230 */ /* 0x000fe40000004100 */
[-C--:B------:R-:W-:Y:S01]  /*85d0*/  FMUL.FTZ R131, R128, R49.reuse ;  /* 0x0000003180837220 */ /* 0x080fe20000410000 */
[C---:B------:R-:W-:Y:S01]  /*85e0*/  FMUL.FTZ R49, R130.reuse, R49 ;  /* 0x0000003182317220 */ /* 0x040fe20000410000 */
[----:B------:R-:W-:Y:S01]  /*85f0*/  HADD2.F32 R127, -RZ, R127.H1_H1 ;  /* 0x3000007fff7f7230 */ /* 0x000fe20000004100 */
[----:B------:R-:W-:Y:S01]  /*8600*/  F2FP.SATFINITE.E4M3.F32.PACK_AB_MERGE_C R123, R123, R124, R50 ;  /* 0x0000007c7b7b723e */ /* 0x000fe20004807032 */
[-C--:B------:R-:W-:Y:S01]  /*8610*/  FFMA.FTZ R131, R130, R129.reuse, -R131 ;  /* 0x0000008182837223 */ /* 0x080fe20000010883 */
[----:B------:R-:W-:Y:S01]  /*8620*/  FFMA.FTZ R128, R128, R129, R49 ;  /* 0x0000008180807223 */ /* 0x000fe20000010031 */
[----:B------:R-:W-:Y:S01]  /*8630*/  HADD2.F32 R49, -RZ, R46.H1_H1 ;  /* 0x3000002eff317230 */ /* 0x000fe20000004100 */
[----:B------:R-:W-:Y:S01]  /*8640*/  F2FP.F16.E4M3.UNPACK_B R50, R76.H1 ;  /* 0x0000004cff32723e */ /* 0x000fe200030006ff */
[--C-:B------:R-:W-:Y:S01]  /*8650*/  HADD2.F32 R129, -RZ, R44.reuse.H0_H0 ;  /* 0x2000002cff817230 */ /* 0x100fe20000004100 */
[----:B------:R-:W-:Y:S01]  /*8660*/  F2FP.SATFINITE.E4M3.F32.PACK_AB_MERGE_C R13, R77, R13, RZ ;  /* 0x0000000d4d0d723e */ /* 0x000fe200048070ff */
[----:B------:R-:W-:-:S02]  /*8670*/  HADD2.F32 R44, -RZ, R44.H1_H1 ;  /* 0x3000002cff2c7230 */ /* 0x000fc40000004100 */
[----:B------:R-:W-:Y:S01]  /*8680*/  FMUL.FTZ R46, R49, R126 ;  /* 0x0000007e312e7220 */ /* 0x000fe20000410000 */
[----:B------:R-:W-:Y:S02]  /*8690*/  F2FP.F16.E4M3.UNPACK_B R77, R118.H1 ;  /* 0x00000076ff4d723e */ /* 0x000fe400030006ff */
[----:B------:R-:W-:Y:S01]  /*86a0*/  F2FP.F16.E4M3.UNPACK_B R76, R76 ;  /* 0x0000004cff4c723e */ /* 0x000fe200020006ff */
[CC--:B------:R-:W-:Y:S01]  /*86b0*/  FFMA.FTZ R46, R15.reuse, R127.reuse, -R46 ;  /* 0x0000007f0f2e7223 */ /* 0x0c0fe2000001082e */
[----:B------:R-:W-:Y:S01]  /*86c0*/  FMUL.FTZ R15, R15, R126 ;  /* 0x0000007e0f0f7220 */ /* 0x000fe20000410000 */
[--C-:B------:R-:W-:Y:S01]  /*86d0*/  HADD2.F32 R126, -RZ, R51.reuse.H0_H0 ;  /* 0x20000033ff7e7230 */ /* 0x100fe20000004100 */
[----:B------:R-:W-:Y:S01]  /*86e0*/  F2FP.F16.E4M3.UNPACK_B R118, R118 ;  /* 0x00000076ff76723e */ /* 0x000fe200020006ff */
[----:B------:R-:W-:Y:S02]  /*86f0*/  HADD2.F32 R51, -RZ, R51.H1_H1 ;  /* 0x30000033ff337230 */ /* 0x000fe40000004100 */
[----:B------:R-:W-:Y:S01]  /*8700*/  FFMA.FTZ R15, R49, R127, R15 ;  /* 0x0000007f310f7223 */ /* 0x000fe2000001000f */
[----:B------:R-:W-:Y:S01]  /*8710*/  F2FP.F16.E4M3.UNPACK_B R49, R79.H1 ;  /* 0x0000004fff31723e */ /* 0x000fe200030006ff */
[--C-:B------:R-:W-:Y:S01]  /*8720*/  HADD2.F32 R79, -RZ, R45.reuse.H0_H0 ;  /* 0x2000002dff4f7230 */ /* 0x100fe20000004100 */
[----:B------:R-:W-:Y:S01]  /*8730*/  F2FP.SATFINITE.E4M3.F32.PACK_AB_MERGE_C R47, R47, R48, R13 ;  /* 0x000000302f2f723e */ /* 0x000fe2000480700d */
[----:B------:R-:W-:Y:S01]  /*8740*/  HADD2.F32 R45, -RZ, R45.H1_H1 ;  /* 0x3000002dff2d7230 */ /* 0x000fe20000004100 */
[----:B------:R-:W-:Y:S01]  /*8750*/  MOV R13, R123 ;  /* 0x0000007b000d7202 */ /* 0x000fe20000000f00 */
[----:B------:R-:W-:-:S02]  /*8760*/  HADD2.F32 R127, -RZ, R49.H0_H0 ;  /* 0x20000031ff7f7230 */ /* 0x000fc40000004100 */
[-C--:B------:R-:W-:Y:S01]  /*8770*/  FMUL.FTZ R130, R79, R129.reuse ;  /* 0x000000814f827220 */ /* 0x080fe20000410000 */
[----:B------:R-:W-:Y:S02]  /*8780*/  HADD2.F32 R49, -RZ, R49.H1_H1 ;  /* 0x30000031ff317230 */ /* 0x000fe40000004100 */
[--C-:B------:R-:W-:Y:S02]  /*8790*/  HADD2.F32 R125, -RZ, R77.reuse.H0_H0 ;  /* 0x2000004dff7d7230 */ /* 0x100fe40000004100 */
[C---:B------:R-:W-:Y:S01]  /*87a0*/  FFMA.FTZ R130, R127.reuse, R126, -R130 ;  /* 0x0000007e7f827223 */ /* 0x040fe20000010882 */
[----:B------:R-:W-:Y:S01]  /*87b0*/  FMUL.FTZ R127, R127, R129 ;  /* 0x000000817f7f7220 */ /* 0x000fe20000410000 */
[----:B------:R-:W-:-:S03]  /*87c0*/  HADD2.F32 R77, -RZ, R77.H1_H1 ;  /* 0x3000004dff4d7230 */ /* 0x000fc60000004100 */
[----:B------:R-:W-:Y:S01]  /*87d0*/  FFMA.FTZ R127, R79, R126, R127 ;  /* 0x0000007e4f7f7223 */ /* 0x000fe2000001007f */
[-C--:B------:R-:W-:Y:S01]  /*87e0*/  FMUL.FTZ R79, R45, R44.reuse ;  /* 0x0000002c2d4f7220 */ /* 0x080fe20000410000 */
[----:B------:R-:W-:-:S03]  /*87f0*/  FMUL.FTZ R44, R49, R44 ;  /* 0x0000002c312c7220 */ /* 0x000fc60000410000 */
[-C--:B------:R-:W-:Y:S01]  /*8800*/  FFMA.FTZ R79, R49, R51.reuse, -R79 ;  /* 0x00000033314f7223 */ /* 0x080fe2000001084f */
[----:B------:R-:W-:Y:S01]  /*8810*/  FFMA.FTZ R45, R45, R51, R44 ;  /* 0x000000332d2d7223 */ /* 0x000fe2000001002c */
[-C--:B------:R-:W-:Y:S01]  /*8820*/  F2FP.F16.E4M3.UNPACK_B R44, R119.reuse.H1 ;  /* 0x00000077ff2c723e */ /* 0x080fe200030006ff */
[--C-:B------:R-:W-:Y:S01]  /*8830*/  HADD2.F32 R51, -RZ, R50.reuse.H0_H0 ;  /* 0x20000032ff337230 */ /* 0x100fe20000004100 */
[-C--:B------:R-:W-:Y:S01]  /*8840*/  F2FP.F16.E4M3.UNPACK_B R49, R12.reuse.H1 ;  /* 0x0000000cff31723e */ /* 0x080fe200030006ff */
[----:B------:R-:W-:Y:S01]  /*8850*/  HADD2.F32 R50, -RZ, R50.H1_H1 ;  /* 0x30000032ff327230 */ /* 0x000fe20000004100 */
[----:B------:R-:W-:Y:S01]  /*8860*/  F2FP.F16.E4M3.UNPACK_B R119, R119 ;  /* 0x00000077ff77723e */ /* 0x000fe200020006ff */
[--C-:B------:R-:W-:Y:S01]  /*8870*/  HADD2.F32 R129, -RZ, R44.reuse.H0_H0 ;  /* 0x2000002cff817230 */ /* 0x100fe20000004100 */
[----:B------:R-:W-:Y:S01]  /*8880*/  F2FP.F16.E4M3.UNPACK_B R12, R12 ;  /* 0x0000000cff0c723e */ /* 0x000fe200020006ff */
[----:B------:R-:W-:Y:S01]  /*8890*/  HADD2.F32 R124, -RZ, R49.H0_H0 ;  /* 0x20000031ff7c7230 */ /* 0x000fe20000004100 */
[----:B------:R-:W-:Y:S01]  /*88a0*/  F2FP.SATFINITE.E4M3.F32.PACK_AB_MERGE_C R79, R79, R130, RZ ;  /* 0x000000824f4f723e */ /* 0x000fe200048070ff */
[----:B------:R-:W-:-:S02]  /*88b0*/  HADD2.F32 R44, -RZ, R44.H1_H1 ;  /* 0x3000002cff2c7230 */ /* 0x000fc40000004100 */
[-C--:B------:R-:W-:Y:S01]  /*88c0*/  FMUL.FTZ R126, R51, R129.reuse ;  /* 0x00000081337e7220 */ /* 0x080fe20000410000 */
[----:B------:R-:W-:Y:S02]  /*88d0*/  HADD2.F32 R49, -RZ, R49.H1_H1 ;  /* 0x30000031ff317230 */ /* 0x000fe40000004100 */
[C---:B------:R-:W-:Y:S01]  /*88e0*/  FMUL.FTZ R129, R124.reuse, R129 ;  /* 0x000000817c817220 */ /* 0x040fe20000410000 */
[----:B------:R-:W-:Y:S01]  /*88f0*/  F2FP.SATFINITE.E4M3.F32.PACK_AB_MERGE_C R45, R45, R127, RZ ;  /* 0x0000007f2d2d723e */ /* 0x000fe200048070ff */
[----:B------:R-:W-:Y:S01]  /*8900*/  FFMA.FTZ R126, R124, R125, -R126 ;  /* 0x0000007d7c7e7223 */ /* 0x000fe2000001087e */
[----:B------:R-:W-:Y:S01]  /*8910*/  F2FP.SATFINITE.E4M3.F32.PACK_AB_MERGE_C R46, R46, R131, R79 ;  /* 0x000000832e2e723e */ /* 0x000fe2000480704f */
[----:B------:R-:W-:Y:S01]  /*8920*/  FFMA.FTZ R129, R51, R125, R129 ;  /* 0x0000007d33817223 */ /* 0x000fe20000010081 */
[CC--:B------:R-:W-:Y:S01]  /*8930*/  FMUL.FTZ R51, R50.reuse, R44.reuse ;  /* 0x0000002c32337220 */ /* 0x0c0fe20000410000 */
[----:B------:R-:W-:Y:S01]  /*8940*/  FMUL.FTZ R44, R49, R44 ;  /* 0x0000002c312c7220 */ /* 0x000fe20000410000 */
[----:B------:R-:W-:Y:S01]  /*8950*/  HADD2.F32 R125, -RZ, R119.H0_H0 ;  /* 0x20000077ff7d7230 */ /* 0x000fe20000004100 */
[----:B------:R-:W-:Y:S01]  /*8960*/  F2FP.SATFINITE.E4M3.F32.PACK_AB_MERGE_C R45, R15, R128, R45 ;  /* 0x000000800f2d723e */ /* 0x000fe2000480702d */
[-C--:B------:R-:W-:Y:S01]  /*8970*/  FFMA.FTZ R49, R49, R77.reuse, -R51 ;  /* 0x0000004d31317223 */ /* 0x080fe20000010833 */
[----:B------:R-:W-:Y:S01]  /*8980*/  FFMA.FTZ R44, R50, R77, R44 ;  /* 0x0000004d322c7223 */ /* 0x000fe2000001002c */
[----:B------:R-:W-:-:S02]  /*8990*/  HADD2.F32 R50, -RZ, R76.H0_H0 ;  /* 0x2000004cff327230 */ /* 0x000fc40000004100 */
[----:B------:R-:W-:Y:S01]  /*89a0*/  HADD2.F32 R77, -RZ, R12.H0_H0 ;  /* 0x2000000cff4d7230 */ /* 0x000fe20000004100 */
[----:B------:R-:W-:Y:S01]  /*89b0*/  F2FP.SATFINITE.E4M3.F32.PACK_AB_MERGE_C R49, R49, R126, RZ ;  /* 0x0000007e3131723e */ /* 0x000fe200048070ff */
[----:B------:R-:W-:Y:S02]  /*89c0*/  HADD2.F32 R51, -RZ, R118.H0_H0 ;  /* 0x20000076ff337230 */ /* 0x000fe40000004100 */
[-C--:B------:R-:W-:Y:S01]  /*89d0*/  FMUL.FTZ R124, R50, R125.reuse ;  /* 0x0000007d327c7220 */ /* 0x080fe20000410000 */
[----:B------:R-:W-:Y:S02]  /*89e0*/  HADD2.F32 R119, -RZ, R119.H1_H1 ;  /* 0x30000077ff777230 */ /* 0x000fe40000004100 */
[C---:B------:R-:W-:Y:S01]  /*89f0*/  FMUL.FTZ R125, R77.reuse, R125 ;  /* 0x0000007d4d7d7220 */ /* 0x040fe20000410000 */
[----:B------:R-:W-:Y:S02]  /*8a00*/  HADD2.F32 R76, -RZ, R76.H1_H1 ;  /* 0x3000004cff4c7230 */ /* 0x000fe40000004100 */
[----:B------:R-:W-:Y:S01]  /*8a10*/  FFMA.FTZ R124, R77, R51, -R124 ;  /* 0x000000334d7c7223 */ /* 0x000fe2000001087c */
[----:B------:R-:W-:-:S02]  /*8a20*/  HADD2.F32 R12, -RZ, R12.H1_H1 ;  /* 0x3000000cff0c7230 */ /* 0x000fc40000004100 */
[----:B------:R-:W-:Y:S01]  /*8a30*/  FFMA.FTZ R125, R50, R51, R125 ;  /* 0x00000033327d7223 */ /* 0x000fe2000001007d */
[----:B------:R-:W-:Y:S02]  /*8a40*/  HADD2.F32 R118, -RZ, R118.H1_H1 ;  /* 0x30000076ff767230 */ /* 0x000fe40000004100 */
[-C--:B------:R-:W-:Y:S01]  /*8a50*/  FMUL.FTZ R50, R76, R119.reuse ;  /* 0x000000774c327220 */ /* 0x080fe20000410000 */
[----:B------:R-:W-:Y:S01]  /*8a60*/  F2FP.F16.E4M3.UNPACK_B R51, R78.H1 ;  /* 0x0000004eff33723e */ /* 0x000fe200030006ff */
[C---:B------:R-:W-:Y:S01]  /*8a70*/  FMUL.FTZ R119, R12.reuse, R119 ;  /* 0x000000770c777220 */ /* 0x040fe20000410000 */
[-C--:B------:R-:W-:Y:S01]  /*8a80*/  F2FP.F16.E4M3.UNPACK_B R77, R121.reuse.H1 ;  /* 0x00000079ff4d723e */ /* 0x080fe200030006ff */
[----:B------:R-:W-:Y:S01]  /*8a90*/  FFMA.FTZ R50, R12, R118, -R50 ;  /* 0x000000760c327223 */ /* 0x000fe20000010832 */
[----:B------:R-:W-:Y:S01]  /*8aa0*/  F2FP.F16.E4M3.UNPACK_B R78, R78 ;  /* 0x0000004eff4e723e */ /* 0x000fe200020006ff */
[----:B------:R-:W-:Y:S01]  /*8ab0*/  FFMA.FTZ R12, R76, R118, R119 ;  /* 0x000000764c0c7223 */ /* 0x000fe20000010077 */
[----:B------:R-:W-:Y:S01]  /*8ac0*/  HADD2.F32 R76, -RZ, R51.H0_H0 ;  /* 0x20000033ff4c7230 */ /* 0x000fe20000004100 */
[----:B------:R-:W-:Y:S01]  /*8ad0*/  F2FP.F16.E4M3.UNPACK_B R121, R121 ;  /* 0x00000079ff79723e */ /* 0x000fe200020006ff */
[----:B------:R-:W-:Y:S01]  /*8ae0*/  HADD2.F32 R119, -RZ, R77.H0_H0 ;  /* 0x2000004dff777230 */ /* 0x000fe20000004100 */
[----:B------:R-:W-:Y:S01]  /*8af0*/  F2FP.SATFINITE.E4M3.F32.PACK_AB_MERGE_C R124, R50, R124, R49 ;  /* 0x0000007c327c723e */ /* 0x000fe20004807031 */
[----:B------:R-:W-:Y:S01]  /*8b00*/  IMAD.MOV.U32 R49, RZ, RZ, R14 ;  /* 0x000000ffff317224 */ /* 0x000fe200078e000e */
[-C--:B------:R-:W-:Y:S01]  /*8b10*/  F2FP.F16.E4M3.UNPACK_B R14, R120.reuse.H1 ;  /* 0x00000078ff0e723e */ /* 0x080fe200030006ff */
[----:B------:R-:W-:Y:S01]  /*8b20*/  HADD2.F32 R51, -RZ, R51.H1_H1 ;  /* 0x30000033ff337230 */ /* 0x000fe20000004100 */
[----:B------:R-:W-:Y:S01]  /*8b30*/  F2FP.F16.E4M3.UNPACK_B R120, R120 ;  /* 0x00000078ff78723e */ /* 0x000fe200020006ff */
[----:B------:R-:W-:Y:S01]  /*8b40*/  HADD2.F32 R77, -RZ, R77.H1_H1 ;  /* 0x3000004dff4d7230 */ /* 0x000fe20000004100 */
[-C--:B------:R-:W-:Y:S01]  /*8b50*/  F2FP.F16.E4M3.UNPACK_B R50, R49.reuse.H1 ;  /* 0x00000031ff32723e */ /* 0x080fe200030006ff */
[--C-:B------:R-:W-:Y:S01]  /*8b60*/  HADD2.F32 R130, -RZ, R14.reuse.H0_H0 ;  /* 0x2000000eff827230 */ /* 0x100fe20000004100 */
[----:B------:R-:W-:Y:S01]  /*8b70*/  F2FP.F16.E4M3.UNPACK_B R49, R49 ;  /* 0x00000031ff31723e */ /* 0x000fe200020006ff */
[----:B------:R-:W-:Y:S01]  /*8b80*/  HADD2.F32 R14, -RZ, R14.H1_H1 ;  /* 0x3000000eff0e7230 */ /* 0x000fe20000004100 */
[----:B------:R-:W-:Y:S01]  /*8b90*/  F2FP.SATFINITE.E4M3.F32.PACK_AB_MERGE_C R44, R44, R129, RZ ;  /* 0x000000812c2c723e */ /* 0x000fe200048070ff */
[----:B------:R-:W-:-:S02]  /*8ba0*/  HADD2.F32 R118, -RZ, R50.H0_H0 ;  /* 0x20000032ff767230 */ /* 0x000fc40000004100 */
[-C--:B------:R-:W-:Y:S01]  /*8bb0*/  FMUL.FTZ R126, R76, R130.reuse ;  /* 0x000000824c7e7220 */ /* 0x080fe20000410000 */
[----:B------:R-:W-:Y:S01]  /*8bc0*/  HADD2.F32 R50, -RZ, R50.H1_H1 ;  /* 0x30000032ff327230 */ /* 0x000fe20000004100 */
[----:B------:R-:W-:Y:S01]  /*8bd0*/  F2FP.SATFINITE.E4M3.F32.PACK_AB_MERGE_C R44, R12, R125, R44 ;  /* 0x0000007d0c2c723e */ /* 0x000fe2000480702c */
[----:B------:R-:W-:Y:S02]  /*8be0*/  IMAD.MOV.U32 R12, RZ, RZ, R124 ;  /* 0x000000ffff0c7224 */ /* 0x000fe400078e007c */
[C---:B------:R-:W-:Y:S01]  /*8bf0*/  FMUL.FTZ R130, R118.reuse, R130 ;  /* 0x0000008276827220 */ /* 0x040fe20000410000 */
[-C--:B------:R-:W-:Y:S01]  /*8c00*/  FFMA.FTZ R126, R118, R119.reuse, -R126 ;  /* 0x00000077767e7223 */ /* 0x080fe2000001087e */
[----:B------:R-:W-:Y:S02]  /*8c10*/  IMAD.MOV.U32 R15, RZ, RZ, R46 ;  /* 0x000000ffff0f7224 */ /* 0x000fe400078e002e */
[----:B------:R-:W-:Y:S01]  /*8c20*/  FFMA.FTZ R130, R76, R119, R130 ;  /* 0x000000774c827223 */ /* 0x000fe20000010082 */
[-C--:B------:R-:W-:Y:S01]  /*8c30*/  FMUL.FTZ R76, R51, R14.reuse ;  /* 0x0000000e334c7220 */ /* 0x080fe20000410000 */
[----:B------:R-:W-:Y:S01]  /*8c40*/  FMUL.FTZ R14, R50, R14 ;  /* 0x0000000e320e7220 */ /* 0x000fe20000410000 */
[----:B------:R-:W-:-:S02]  /*8c50*/  HADD2.F32 R119, -RZ, R120.H0_H0 ;  /* 0x20000078ff777230 */ /* 0x000fc40000004100 */
[-C--:B------:R-:W-:Y:S01]  /*8c60*/  FFMA.FTZ R50, R50, R77.reuse, -R76 ;  /* 0x0000004d32327223 */ /* 0x080fe2000001084c */
[----:B------:R-:W-:Y:S01]  /*8c70*/  FFMA.FTZ R14, R51, R77, R14 ;  /* 0x0000004d330e7223 */ /* 0x000fe2000001000e */
[----:B------:R-:W-:Y:S02]  /*8c80*/  HADD2.F32 R51, -RZ, R78.H0_H0 ;  /* 0x2000004eff337230 */ /* 0x000fe40000004100 */
[----:B------:R-:W-:Y:S01]  /*8c90*/  HADD2.F32 R77, -RZ, R49.H0_H0 ;  /* 0x20000031ff4d7230 */ /* 0x000fe20000004100 */
[----:B------:R-:W-:Y:S01]  /*8ca0*/  F2FP.SATFINITE.E4M3.F32.PACK_AB_MERGE_C R50, R50, R126, RZ ;  /* 0x0000007e3232723e */ /* 0x000fe200048070ff */
[----:B------:R-:W-:Y:S02]  /*8cb0*/  HADD2.F32 R76, -RZ, R121.H0_H0 ;  /* 0x20000079ff4c7230 */ /* 0x000fe40000004100 */
[-C--:B------:R-:W-:Y:S01]  /*8cc0*/  FMUL.FTZ R118, R51, R119.reuse ;  /* 0x0000007733767220 */ /* 0x080fe20000410000 */
[----:B------:R-:W-:Y:S02]  /*8cd0*/  HADD2.F32 R120, -RZ, R120.H1_H1 ;  /* 0x30000078ff787230 */ /* 0x000fe40000004100 */
[----:B------:R-:W-:Y:S01]  /*8ce0*/  FMUL.FTZ R119, R77, R119 ;  /* 0x000000774d777220 */ /* 0x000fe20000410000 */
[----:B------:R-:W-:-:S02]  /*8cf0*/  HADD2.F32 R78, -RZ, R78.H1_H1 ;  /* 0x3000004eff4e7230 */ /* 0x000fc40000004100 */
[-C--:B------:R-:W-:Y:S01]  /*8d00*/  FFMA.FTZ R118, R77, R76.reuse, -R118 ;  /* 0x0000004c4d767223 */ /* 0x080fe20000010876 */
[----:B------:R-:W-:Y:S02]  /*8d10*/  HADD2.F32 R49, -RZ, R49.H1_H1 ;  /* 0x30000031ff317230 */ /* 0x000fe40000004100 */
[----:B------:R-:W-:Y:S01]  /*8d20*/  FFMA.FTZ R119, R51, R76, R119 ;  /* 0x0000004c33777223 */ /* 0x000fe20000010077 */
[----:B------:R-:W-:Y:S02]  /*8d30*/  HADD2.F32 R121, -RZ, R121.H1_H1 ;  /* 0x30000079ff797230 */ /* 0x000fe40000004100 */
[----:B------:R-:W-:Y:S01]  /*8d40*/  FMUL.FTZ R51, R78, R120 ;  /* 0x000000784e337220 */ /* 0x000fe20000410000 */
[----:B------:R-:W-:Y:S01]  /*8d50*/  F2FP.SATFINITE.E4M3.F32.PACK_AB_MERGE_C R14, R14, R130, RZ ;  /* 0x000000820e0e723e */ /* 0x000fe200048070ff */
[C---:B------:R-:W-:Y:S01]  /*8d60*/  FMUL.FTZ R120, R49.reuse, R120 ;  /* 0x0000007831787220 */ /* 0x040fe20000410000 */
[----:B------:R-:W-:Y:S02]  /*8d70*/  IMAD.MOV.U32 R76, RZ, RZ, R44 ;  /* 0x000000ffff4c7224 */ /* 0x000fe400078e002c */
[----:B------:R-:W-:Y:S01]  /*8d80*/  FFMA.FTZ R51, R49, R121, -R51 ;  /* 0x0000007931337223 */ /* 0x000fe20000010833 */
[----:B------:R-:W-:-:S02]  /*8d90*/  IMAD.MOV.U32 R77, RZ, RZ, R47 ;  /* 0x000000ffff4d7224 */ /* 0x000fc400078e002f */
[----:B------:R-:W-:Y:S01]  /*8da0*/  FFMA.FTZ R120, R78, R121, R120 ;  /* 0x000000794e787223 */ /* 0x000fe20000010078 */
[----:B------:R-:W-:Y:S01]  /*8db0*/  IMAD.MOV.U32 R79, RZ, RZ, R45 ;  /* 0x000000ffff4f7224 */ /* 0x000fe200078e002d */
[----:B------:R-:W-:-:S03]  /*8dc0*/  F2FP.SATFINITE.E4M3.F32.PACK_AB_MERGE_C R50, R51, R118, R50 ;  /* 0x000000763332723e */ /* 0x000fc60004807032 */
[----:B------:R-:W-:Y:S02]  /*8dd0*/  F2FP.SATFINITE.E4M3.F32.PACK_AB_MERGE_C R119, R120, R119, R14 ;  /* 0x000000777877723e */ /* 0x000fe4000480700e */
[----:B------:R-:W-:Y:S02]  /*8de0*/  IMAD.MOV.U32 R14, RZ, RZ, R50 ;  /* 0x000000ffff0e7224 */ /* 0x000fe400078e0032 */
[----:B------:R-:W-:-:S07]  /*8df0*/  MOV R78, R119 ;  /* 0x00000077004e7202 */ /* 0x000fce0000000f00 */
.L_x_550:
[----:B------:R-:W-:Y:S05]  /*8e00*/  BSYNC B2 ;  /* 0x0000000000027941 */ /* 0x000fea0003800000 */
.L_x_549:
[----:B------:R-:W-:-:S13]  /*8e10*/  ISETP.GE.AND P3, PT, R122, R107, PT ;  /* 0x0000006b7a00720c */ /* 0x000fda0003f66270 */
[----:B---3--:R-:W-:-:S04]  /*8e20*/  @!P3 IADD3 R44, P4, R11, R122, RZ ;  /* 0x0000007a0b2cb210 */ /* 0x008fc80007f9e0ff */
[----:B--2---:R-:W-:Y:S02]  /*8e30*/  @!P3 LEA.HI.X.SX32 R45, R122, R113, 0x1, P4 ;  /* 0x000000717a2db211 */ /* 0x004fe400020f0eff */
[----:B------:R-:W-:-:S05]  /*8e40*/  IADD3 R46, P4, R39, R11, RZ ;  /* 0x0000000b272e7210 */ /* 0x000fca0007f9e0ff */
[----:B------:R-:W-:-:S05]  /*8e50*/  IMAD.X R47, R113, 0x1, R80, P4 ;  /* 0x00000001712f7824 */ /* 0x000fca00020e0650 */
[----:B0-----:R0:W-:Y:S04]  /*8e60*/  ST.E.128 desc[UR36][R46.64], R12 ;  /* 0x0000000c2e007985 */ /* 0x0011e8000c101d24 */
[----:B----4-:R0:W-:Y:S02]  /*8e70*/  @!P3 ST.E.128 desc[UR36][R44.64], R76 ;  /* 0x0000004c2c00b985 */ /* 0x0101e4000c101d24 */
.L_x_548:
[----:B------:R-:W-:Y:S05]  /*8e80*/  BSYNC B1 ;  /* 0x0000000000017941 */ /* 0x000fea0003800000 */
.L_x_547:
[----:B------:R-:W-:-:S03]  /*8e90*/  UMOV UR4, 0xffffffff ;  /* 0xffffffff00047882 */ /* 0x000fc60000000000 */
[----:B------:R-:W-:Y:S05]  /*8ea0*/  BRA.DIV UR4, `(.L_x_551) ;  /* 0x0000022204107947 */ /* 0x000fea000b800000 */
[----:B------:R4:W0:Y:S04]  /*8eb0*/  SHFL.IDX PT, R51, R102, 0x1, 0x181f ;  /* 0x00381f0066337f89 */ /* 0x00082800000e0000 */
[----:B------:R4:W0:Y:S02]  /*8ec0*/  SHFL.IDX PT, R50, R101, 0x1, 0x181f ;  /* 0x00381f0065327f89 */ /* 0x00082400000e0000 */
.L_x_856:
[----:B---3--:R-:W-:Y:S01]  /*8ed0*/  VIADD R11, R219, 0x20 ;  /* 0x00000020db0b7836 */ /* 0x008fe20000000000 */
[----:B------:R-:W-:Y:S04]  /*8ee0*/  BSSY B1, `(.L_x_552) ;  /* 0x00000fc000017945 */ /* 0x000fe80003800000 */
[----:B------:R-:W-:-:S13]  /*8ef0*/  ISETP.GE.OR P3, PT, R11, R99, P1 ;  /* 0x000000630b00720c */ /* 0x000fda0000f66670 */
[----:B------:R-:W-:Y:S05]  /*8f00*/  @P3 BRA `(.L_x_553) ;  /* 0x0000000c00e43947 */ /* 0x000fea0003800000 */
[----:B0-----:R-:W3:Y:S01]  /*8f10*/  LDL R14, [R1+0x28] ;  /* 0x00002800010e7983 */ /* 0x001ee20000100800 */
[----:B------:R-:W-:Y:S01]  /*8f20*/  SEL R11, R34, R108, !P0 ;  /* 0x0000006c220b7207 */ /* 0x000fe20004000000 */
[C---:B------:R-:W-:Y:S01]  /*8f30*/  VIADD R15, R219.reuse, 0x20 ;  /* 0x00000020db0f7836 */ /* 0x040fe20000000000 */
[----:B------:R-:W-:Y:S01]  /*8f40*/  BSSY B2, `(.L_x_554) ;  /* 0x00000ee000027945 */ /* 0x000fe20003800000 */
[----:B------:R-:W-:Y:S01]  /*8f50*/  VIADD R44, R219, 0x20 ;  /* 0x00000020db2c7836 */ /* 0x000fe20000000000 */
[----:B------:R-:W-:Y:S02]  /*8f60*/  SHF.R.S32.HI R12, RZ, 0x1f, R11 ;  /* 0x0000001fff0c7819 */ /* 0x000fe4000001140b */
[----:B------:R-:W-:Y:S01]  /*8f70*/  SHF.L.U32 R15, R15, 0x7, RZ ;  /* 0x000000070f0f7819 */ /* 0x000fe200000006ff */
[----:B------:R-:W-:Y:S01]  /*8f80*/  IMAD.SHL.U32 R44, R44, 0x80, RZ ;  /* 0x000000802c2c7824 */ /* 0x000fe200078e00ff */
[----:B------:R-:W-:Y:S02]  /*8f90*/  LEA.HI R11, R12, R11, RZ, 0x5 ;  /* 0x0000000b0c0b7211 */ /* 0x000fe400078f28ff */
[----:B------:R-:W-:-:S02]  /*8fa0*/  LOP3.LUT R15, R15, 0x380, RZ, 0xc0, !PT ;  /* 0x000003800f0f7812 */ /* 0x000fc400078ec0ff */
[----:B------:R-:W-:Y:S02]  /*8fb0*/  LEA.HI.SX32 R11, R11, R42, 0x1b ;  /* 0x0000002a0b0b7211 */ /* 0x000fe400078fdaff */
[----:B------:R-:W-:Y:S02]  /*8fc0*/  LOP3.LUT R44, R44, 0x380, RZ, 0xc0, !PT ;  /* 0x000003802c2c7812 */ /* 0x000fe400078ec0ff */
[----:B------:R-:W-:Y:S02]  /*8fd0*/  SHF.R.S32.HI R12, RZ, 0x1f, R11 ;  /* 0x0000001fff0c7819 */ /* 0x000fe4000001140b */
[----:B------:R-:W-:Y:S02]  /*8fe0*/  SHF.R.U32.HI R15, RZ, 0x3, R15 ;  /* 0x00000003ff0f7819 */ /* 0x000fe4000001160f */
[----:B------:R-:W-:Y:S01]  /*8ff0*/  LEA.HI R12, R12, R11, RZ, 0x3 ;  /* 0x0000000b0c0c7211 */ /* 0x000fe200078f18ff */
[----:B------:R-:W-:-:S04]  /*9000*/  IMAD.SHL.U32 R11, R11, 0x10, RZ ;  /* 0x000000100b0b7824 */ /* 0x000fc800078e00ff */
[----:B------:R-:W-:Y:S01]  /*9010*/  IMAD.SHL.U32 R13, R12, 0x800, RZ ;  /* 0x000008000c0d7824 */ /* 0x000fe200078e00ff */
[----:B------:R-:W-:-:S04]  /*9020*/  LOP3.LUT R12, R44, 0x70, R11, 0xf8, !PT ;  /* 0x000000702c0c7812 */ /* 0x000fc800078ef80b */
[----:B------:R-:W-:Y:S02]  /*9030*/  LOP3.LUT R12, R12, R15, RZ, 0x3c, !PT ;  /* 0x0000000f0c0c7212 */ /* 0x000fe400078e3cff */
[----:B------:R-:W-:-:S04]  /*9040*/  LOP3.LUT R13, R13, 0xffffc000, RZ, 0xc0, !PT ;  /* 0xffffc0000d0d7812 */ /* 0x000fc800078ec0ff */
[----:B---3--:R-:W-:Y:S01]  /*9050*/  IADD3 R13, R12, R13, R14 ;  /* 0x0000000d0c0d7210 */ /* 0x008fe20007ffe00e */
[----:B------:R-:W-:-:S03]  /*9060*/  IMAD R12, R216, 0x8000, R5 ;  /* 0x00008000d80c7824 */ /* 0x000fc600078e0205 */
[----:B------:R-:W-:Y:S01]  /*9070*/  LEA R14, R216, R13, 0xf ;  /* 0x0000000dd80e7211 */ /* 0x000fe200078e78ff */
[----:B------:R-:W-:-:S04]  /*9080*/  IMAD.IADD R12, R19, 0x1, R12 ;  /* 0x00000001130c7824 */ /* 0x000fc800078e020c */
[----:B------:R-:W-:Y:S02]  /*9090*/  IMAD.IADD R44, R19, 0x1, R14 ;  /* 0x00000001132c7824 */ /* 0x000fe400078e020e */
[----:B------:R-:W0:Y:S04]  /*90a0*/  LDS.128 R12, [R12+0x28400] ;  /* 0x028400000c0c7984 */ /* 0x000e280000000c00 */
[----:B------:R-:W3:Y:S01]  /*90b0*/  LDS.128 R44, [R44+0x28400] ;  /* 0x028400002c2c7984 */ /* 0x000ee20000000c00 */
[----:B------:R-:W-:Y:S05]  /*90c0*/  @P2 BRA `(.L_x_555) ;  /* 0x0000000c00542947 */ /* 0x000fea0003800000 */
[----:B------:R-:W-:Y:S02]  /*90d0*/  SHF.R.U32.HI R76, RZ, 0x8, R57 ;  /* 0x00000008ff4c7819 */ /* 0x000fe40000011639 */
[----:B------:R-:W-:Y:S02]  /*90e0*/  SHF.R.U32.HI R54, RZ, 0x8, R55 ;  /* 0x00000008ff367819 */ /* 0x000fe40000011637 */
[----:B------:R-:W-:Y:S01]  /*90f0*/  SHF.R.U32.HI R56, RZ, 0x8, R53 ;  /* 0x00000008ff387819 */ /* 0x000fe20000011635 */
[----:B------:R-:W-:Y:S01]  /*9100*/  IMAD.SHL.U32 R76, R76, 0x100, RZ ;  /* 0x000001004c4c7824 */ /* 0x000fe200078e00ff */
[----:B------:R-:W-:Y:S02]  /*9110*/  SHF.R.U32.HI R58, RZ, 0x10, R57 ;  /* 0x00000010ff3a7819 */ /* 0x000fe40000011639 */
[----:B------:R-:W-:Y:S01]  /*9120*/  LOP3.LUT R77, R55, 0xff0000ff, RZ, 0xc0, !PT ;  /* 0xff0000ff374d7812 */ /* 0x000fe200078ec0ff */
[----:B------:R-:W-:Y:S01]  /*9130*/  IMAD.SHL.U32 R56, R56, 0x100, RZ ;  /* 0x0000010038387824 */ /* 0x000fe200078e00ff */
[----:B------:R-:W-:Y:S01]  /*9140*/  SHF.L.U32 R54, R54, 0x8, RZ ;  /* 0x0000000836367819 */ /* 0x000fe200000006ff */
[----:B------:R-:W-:Y:S01]  /*9150*/  IMAD.U32 R58, R58, 0x10000, RZ ;  /* 0x000100003a3a7824 */ /* 0x000fe200078e00ff */
[----:B------:R-:W-:-:S02]  /*9160*/  LOP3.LUT R78, R57, 0xff0000ff, RZ, 0xc0, !PT ;  /* 0xff0000ff394e7812 */ /* 0x000fc400078ec0ff */
[----:B------:R-:W-:Y:S02]  /*9170*/  SHF.R.U32.HI R49, RZ, 0x10, R53 ;  /* 0x00000010ff317819 */ /* 0x000fe40000011635 */
[----:B------:R-:W-:Y:S02]  /*9180*/  LOP3.LUT R77, R77, 0xff00, R54, 0xf8, !PT ;  /* 0x0000ff004d4d7812 */ /* 0x000fe400078ef836 */
[----:B------:R-:W-:Y:S01]  /*9190*/  LOP3.LUT R52, R53, 0xff0000ff, RZ, 0xc0, !PT ;  /* 0xff0000ff35347812 */ /* 0x000fe200078ec0ff */
[----:B------:R-:W-:Y:S01]  /*91a0*/  IMAD.U32 R49, R49, 0x10000, RZ ;  /* 0x0001000031317824 */ /* 0x000fe200078e00ff */
[----:B------:R-:W-:Y:S02]  /*91b0*/  LOP3.LUT R54, R78, 0xff00, R76, 0xf8, !PT ;  /* 0x0000ff004e367812 */ /* 0x000fe400078ef84c */
[----:B------:R-:W-:Y:S02]  /*91c0*/  LOP3.LUT R56, R52, 0xff00, R56, 0xf8, !PT ;  /* 0x0000ff0034387812 */ /* 0x000fe400078ef838 */
[----:B------:R-:W-:-:S02]  /*91d0*/  LOP3.LUT R54, R54, 0xff0000, R58, 0xf8, !PT ;  /* 0x00ff000036367812 */ /* 0x000fc400078ef83a */
[----:B------:R-:W-:Y:S02]  /*91e0*/  LOP3.LUT R56, R56, 0xff0000, R49, 0xf8, !PT ;  /* 0x00ff000038387812 */ /* 0x000fe400078ef831 */
[----:B---3--:R-:W-:Y:S02]  /*91f0*/  F2FP.F16.E4M3.UNPACK_B R58, R45 ;  /* 0x0000002dff3a723e */ /* 0x008fe400020006ff */
[----:B------:R-:W-:Y:S02]  /*9200*/  F2FP.F16.E4M3.UNPACK_B R76, R54 ;  /* 0x00000036ff4c723e */ /* 0x000fe400020006ff */
[----:B0-----:R-:W-:Y:S01]  /*9210*/  F2FP.F16.E4M3.UNPACK_B R49, R13 ;  /* 0x0000000dff31723e */ /* 0x001fe200020006ff */
[----:B------:R-:W-:Y:S01]  /*9220*/  HADD2.F32 R52, -RZ, R58.H0_H0 ;  /* 0x2000003aff347230 */ /* 0x000fe20000004100 */
[----:B------:R-:W-:Y:S01]  /*9230*/  SHF.R.U32.HI R48, RZ, 0x10, R55 ;  /* 0x00000010ff307819 */ /* 0x000fe20000011637 */
[--C-:B--2---:R-:W-:Y:S01]  /*9240*/  HADD2.F32 R113, -RZ, R76.reuse.H0_H0 ;  /* 0x2000004cff717230 */ /* 0x104fe20000004100 */
[--C-:B------:R-:W-:Y:S01]  /*9250*/  SHF.R.U32.HI R53, RZ, 0x10, R59.reuse ;  /* 0x00000010ff357819 */ /* 0x100fe2000001163b */
[----:B------:R-:W-:Y:S01]  /*9260*/  HADD2.F32 R76, -RZ, R76.H1_H1 ;  /* 0x3000004cff4c7230 */ /* 0x000fe20000004100 */
[----:B------:R-:W-:-:S02]  /*9270*/  SHF.R.U32.HI R55, RZ, 0x8, R59 ;  /* 0x00000008ff377819 */ /* 0x000fc4000001163b */
[----:B------:R-:W-:Y:S01]  /*9280*/  LOP3.LUT R57, R59, 0xff0000ff, RZ, 0xc0, !PT ;  /* 0xff0000ff3b397812 */ /* 0x000fe200078ec0ff */
[--C-:B------:R-:W-:Y:S01]  /*9290*/  HADD2.F32 R59, -RZ, R49.reuse.H0_H0 ;  /* 0x20000031ff3b7230 */ /* 0x100fe20000004100 */
[-C--:B------:R-:W-:Y:S01]  /*92a0*/  F2FP.F16.E4M3.UNPACK_B R78, R56.reuse ;  /* 0x00000038ff4e723e */ /* 0x080fe200020006ff */
[----:B------:R-:W-:Y:S01]  /*92b0*/  FMUL.FTZ R118, R52, R113 ;  /* 0x0000007134767220 */ /* 0x000fe20000410000 */
[----:B------:R-:W-:Y:S01]  /*92c0*/  HADD2.F32 R49, -RZ, R49.H1_H1 ;  /* 0x30000031ff317230 */ /* 0x000fe20000004100 */
[----:B------:R-:W-:Y:S01]  /*92d0*/  F2FP.F16.E4M3.UNPACK_B R45, R45.H1 ;  /* 0x0000002dff2d723e */ /* 0x000fe200030006ff */
[----:B------:R-:W-:Y:S01]  /*92e0*/  FMUL.FTZ R113, R59, R113 ;  /* 0x000000713b717220 */ /* 0x000fe20000410000 */
[--C-:B------:R-:W-:Y:S01]  /*92f0*/  HADD2.F32 R79, -RZ, R78.reuse.H0_H0 ;  /* 0x2000004eff4f7230 */ /* 0x100fe20000004100 */
[----:B------:R-:W-:Y:S01]  /*9300*/  F2FP.F16.E4M3.UNPACK_B R56, R56.H1 ;  /* 0x00000038ff38723e */ /* 0x000fe200030006ff */
[----:B------:R-:W-:Y:S01]  /*9310*/  HADD2.F32 R78, -RZ, R78.H1_H1 ;  /* 0x3000004eff4e7230 */ /* 0x000fe20000004100 */
[----:B------:R-:W-:Y:S01]  /*9320*/  SHF.L.U32 R48, R48, 0x10, RZ ;  /* 0x0000001030307819 */ /* 0x000fe200000006ff */
[----:B------:R-:W-:-:S02]  /*9330*/  IMAD.U32 R53, R53, 0x10000, RZ ;  /* 0x0001000035357824 */ /* 0x000fc400078e00ff */
[-C--:B------:R-:W-:Y:S01]  /*9340*/  FFMA.FTZ R59, R59, R79.reuse, -R118 ;  /* 0x0000004f3b3b7223 */ /* 0x080fe20000010876 */
[----:B------:R-:W-:Y:S01]  /*9350*/  FFMA.FTZ R52, R52, R79, R113 ;  /* 0x0000004f34347223 */ /* 0x000fe20000010071 */
[----:B------:R-:W-:-:S05]  /*9360*/  HADD2.F32 R79, -RZ, R58.H1_H1 ;  /* 0x3000003aff4f7230 */ /* 0x000fca0000004100 */
[-C--:B------:R-:W-:Y:S01]  /*9370*/  FMUL.FTZ R58, R79, R76.reuse ;  /* 0x0000004c4f3a7220 */ /* 0x080fe20000410000 */
[----:B------:R-:W-:-:S03]  /*9380*/  FMUL.FTZ R76, R49, R76 ;  /* 0x0000004c314c7220 */ /* 0x000fc60000410000 */
[-C--:B------:R-:W-:Y:S01]  /*9390*/  FFMA.FTZ R58, R49, R78.reuse, -R58 ;  /* 0x0000004e313a7223 */ /* 0x080fe2000001083a */
[----:B------:R-:W-:Y:S01]  /*93a0*/  FFMA.FTZ R49, R79, R78, R76 ;  /* 0x0000004e4f317223 */ /* 0x000fe2000001004c */
[----:B------:R-:W-:Y:S01]  /*93b0*/  F2FP.F16.E4M3.UNPACK_B R76, R54.H1 ;  /* 0x00000036ff4c723e */ /* 0x000fe200030006ff */
[----:B------:R-:W-:Y:S01]  /*93c0*/  HADD2.F32 R79, -RZ, R56.H0_H0 ;  /* 0x20000038ff4f7230 */ /* 0x000fe20000004100 */
[----:B------:R-:W-:Y:S01]  /*93d0*/  F2FP.F16.E4M3.UNPACK_B R78, R13.H1 ;  /* 0x0000000dff4e723e */ /* 0x000fe200030006ff */
[--C-:B------:R-:W-:Y:S02]  /*93e0*/  HADD2.F32 R13, -RZ, R45.reuse.H0_H0 ;  /* 0x2000002dff0d7230 */ /* 0x100fe40000004100 */
[----:B------:R-:W-:Y:S02]  /*93f0*/  HADD2.F32 R113, -RZ, R76.H0_H0 ;  /* 0x2000004cff717230 */ /* 0x000fe40000004100 */
[----:B------:R-:W-:Y:S02]  /*9400*/  HADD2.F32 R54, -RZ, R78.H0_H0 ;  /* 0x2000004eff367230 */ /* 0x000fe40000004100 */
[----:B------:R-:W-:-:S02]  /*9410*/  HADD2.F32 R45, -RZ, R45.H1_H1 ;  /* 0x3000002dff2d7230 */ /* 0x000fc40000004100 */
[CC--:B------:R-:W-:Y:S01]  /*9420*/  FMUL.FTZ R118, R13.reuse, R113.reuse ;  /* 0x000000710d767220 */ /* 0x0c0fe20000410000 */
[----:B------:R-:W-:Y:S02]  /*9430*/  HADD2.F32 R76, -RZ, R76.H1_H1 ;  /* 0x3000004cff4c7230 */ /* 0x000fe40000004100 */
[C---:B------:R-:W-:Y:S01]  /*9440*/  FMUL.FTZ R113, R54.reuse, R113 ;  /* 0x0000007136717220 */ /* 0x040fe20000410000 */
[----:B------:R-:W-:Y:S02]  /*9450*/  HADD2.F32 R78, -RZ, R78.H1_H1 ;  /* 0x3000004eff4e7230 */ /* 0x000fe40000004100 */
[-C--:B------:R-:W-:Y:S01]  /*9460*/  FFMA.FTZ R54, R54, R79.reuse, -R118 ;  /* 0x0000004f36367223 */ /* 0x080fe20000010876 */
[----:B------:R-:W-:Y:S02]  /*9470*/  HADD2.F32 R56, -RZ, R56.H1_H1 ;  /* 0x30000038ff387230 */ /* 0x000fe40000004100 */
[----:B------:R-:W-:Y:S01]  /*9480*/  FFMA.FTZ R13, R13, R79, R113 ;  /* 0x0000004f0d0d7223 */ /* 0x000fe20000010071 */
[-C--:B------:R-:W-:Y:S01]  /*9490*/  FMUL.FTZ R79, R45, R76.reuse ;  /* 0x0000004c2d4f7220 */ /* 0x080fe20000410000 */
[----:B------:R-:W-:-:S03]  /*94a0*/  FMUL.FTZ R113, R78, R76 ;  /* 0x0000004c4e717220 */ /* 0x000fc60000410000 */
[-C--:B------:R-:W-:Y:S01]  /*94b0*/  FFMA.FTZ R76, R78, R56.reuse, -R79 ;  /* 0x000000384e4c7223 */ /* 0x080fe2000001084f */
[----:B------:R-:W-:Y:S01]  /*94c0*/  FFMA.FTZ R56, R45, R56, R113 ;  /* 0x000000382d387223 */ /* 0x000fe20000010071 */
[----:B------:R-:W-:Y:S01]  /*94d0*/  IMAD.SHL.U32 R45, R55, 0x100, RZ ;  /* 0x00000100372d7824 */ /* 0x000fe200078e00ff */
[----:B------:R-:W-:Y:S02]  /*94e0*/  LOP3.LUT R55, R77, 0xff0000, R48, 0xf8, !PT ;  /* 0x00ff00004d377812 */ /* 0x000fe400078ef830 */
[----:B------:R-:W-:Y:S02]  /*94f0*/  F2FP.F16.E4M3.UNPACK_B R48, R47 ;  /* 0x0000002fff30723e */ /* 0x000fe400020006ff */
[----:B------:R-:W-:Y:S01]  /*9500*/  LOP3.LUT R45, R57, 0xff00, R45, 0xf8, !PT ;  /* 0x0000ff00392d7812 */ /* 0x000fe200078ef82d */
[----:B------:R-:W-:Y:S01]  /*9510*/  IMAD.MOV.U32 R57, RZ, RZ, R15 ;  /* 0x000000ffff397224 */ /* 0x000fe200078e000f */
[----:B------:R-:W-:Y:S01]  /*9520*/  F2FP.F16.E4M3.UNPACK_B R78, R55 ;  /* 0x00000037ff4e723e */ /* 0x000fe200020006ff */
[----:B------:R-:W-:Y:S01]  /*9530*/  HADD2.F32 R79, -RZ, R48.H0_H0 ;  /* 0x20000030ff4f7230 */ /* 0x000fe20000004100 */
[----:B------:R-:W-:-:S02]  /*9540*/  LOP3.LUT R45, R45, 0xff0000, R53, 0xf8, !PT ;  /* 0x00ff00002d2d7812 */ /* 0x000fc400078ef835 */
[----:B------:R-:W-:Y:S01]  /*9550*/  F2FP.F16.E4M3.UNPACK_B R15, R57 ;  /* 0x00000039ff0f723e */ /* 0x000fe200020006ff */
[--C-:B------:R-:W-:Y:S01]  /*9560*/  HADD2.F32 R113, -RZ, R78.reuse.H0_H0 ;  /* 0x2000004eff717230 */ /* 0x100fe20000004100 */
[----:B------:R-:W-:Y:S01]  /*9570*/  F2FP.F16.E4M3.UNPACK_B R77, R45 ;  /* 0x0000002dff4d723e */ /* 0x000fe200020006ff */
[----:B------:R-:W-:Y:S01]  /*9580*/  HADD2.F32 R78, -RZ, R78.H1_H1 ;  /* 0x3000004eff4e7230 */ /* 0x000fe20000004100 */
[----:B------:R-:W-:Y:S01]  /*9590*/  F2FP.F16.E4M3.UNPACK_B R47, R47.H1 ;  /* 0x0000002fff2f723e */ /* 0x000fe200030006ff */
[----:B------:R-:W-:Y:S01]  /*95a0*/  HADD2.F32 R118, -RZ, R15.H0_H0 ;  /* 0x2000000fff767230 */ /* 0x000fe20000004100 */
[----:B------:R-:W-:Y:S01]  /*95b0*/  F2FP.F16.E4M3.UNPACK_B R45, R45.H1 ;  /* 0x0000002dff2d723e */ /* 0x000fe200030006ff */
[--C-:B------:R-:W-:Y:S01]  /*95c0*/  HADD2.F32 R53, -RZ, R77.reuse.H0_H0 ;  /* 0x2000004dff357230 */ /* 0x100fe20000004100 */
[----:B------:R-:W-:Y:S01]  /*95d0*/  F2FP.F16.E4M3.UNPACK_B R55, R55.H1 ;  /* 0x00000037ff37723e */ /* 0x000fe200030006ff */
[----:B------:R-:W-:Y:S01]  /*95e0*/  HADD2.F32 R77, -RZ, R77.H1_H1 ;  /* 0x3000004dff4d7230 */ /* 0x000fe20000004100 */
[----:B------:R-:W-:Y:S01]  /*95f0*/  F2FP.SATFINITE.E4M3.F32.PACK_AB_MERGE_C R54, R76, R54, RZ ;  /* 0x000000364c36723e */ /* 0x000fe200048070ff */
[----:B------:R-:W-:-:S02]  /*9600*/  HADD2.F32 R15, -RZ, R15.H1_H1 ;  /* 0x3000000fff0f7230 */ /* 0x000fc40000004100 */
[CC--:B------:R-:W-:Y:S01]  /*9610*/  FMUL.FTZ R119, R79.reuse, R53.reuse ;  /* 0x000000354f777220 */ /* 0x0c0fe20000410000 */
[----:B------:R-:W-:Y:S01]  /*9620*/  FMUL.FTZ R53, R118, R53 ;  /* 0x0000003576357220 */ /* 0x000fe20000410000 */
[----:B------:R-:W-:Y:S02]  /*9630*/  F2FP.SATFINITE.E4M3.F32.PACK_AB_MERGE_C R58, R58, R59, R54 ;  /* 0x0000003b3a3a723e */ /* 0x000fe40004807036 */
[-C--:B------:R-:W-:Y:S01]  /*9640*/  FFMA.FTZ R119, R118, R113.reuse, -R119 ;  /* 0x0000007176777223 */ /* 0x080fe20000010877 */
[----:B------:R-:W-:Y:S01]  /*9650*/  FFMA.FTZ R79, R79, R113, R53 ;  /* 0x000000714f4f7223 */ /* 0x000fe20000010035 */
[----:B------:R-:W-:Y:S01]  /*9660*/  HADD2.F32 R53, -RZ, R48.H1_H1 ;  /* 0x30000030ff357230 */ /* 0x000fe20000004100 */
[----:B------:R-:W-:Y:S01]  /*9670*/  F2FP.F16.E4M3.UNPACK_B R54, R44.H1 ;  /* 0x0000002cff36723e */ /* 0x000fe200030006ff */
[--C-:B------:R-:W-:Y:S01]  /*9680*/  HADD2.F32 R113, -RZ, R45.reuse.H0_H0 ;  /* 0x2000002dff717230 */ /* 0x100fe20000004100 */
[----:B------:R-:W-:Y:S01]  /*9690*/  F2FP.SATFINITE.E4M3.F32.PACK_AB_MERGE_C R13, R56, R13, RZ ;  /* 0x0000000d380d723e */ /* 0x000fe200048070ff */
[----:B------:R-:W-:-:S02]  /*96a0*/  HADD2.F32 R45, -RZ, R45.H1_H1 ;  /* 0x3000002dff2d7230 */ /* 0x000fc40000004100 */
[-C--:B------:R-:W-:Y:S01]  /*96b0*/  FMUL.FTZ R48, R53, R77.reuse ;  /* 0x0000004d35307220 */ /* 0x080fe20000410000 */
[----:B------:R-:W-:Y:S02]  /*96c0*/  F2FP.F16.E4M3.UNPACK_B R56, R114.H1 ;  /* 0x00000072ff38723e */ /* 0x000fe400030006ff */
[----:B------:R-:W-:Y:S01]  /*96d0*/  F2FP.F16.E4M3.UNPACK_B R44, R44 ;  /* 0x0000002cff2c723e */ /* 0x000fe200020006ff */
[C---:B------:R-:W-:Y:S01]  /*96e0*/  FFMA.FTZ R48, R15.reuse, R78, -R48 ;  /* 0x0000004e0f307223 */ /* 0x040fe20000010830 */
        /* <DEDUP_REMOVED lines=11> */
[----:B------:R-:W-:Y:S01]  /*97a0*/  FMUL.FTZ R118, R57, R113 ;  /* 0x0000007139767220 */ /* 0x000fe20000410000 */
        /* <DEDUP_REMOVED lines=10> */
[----:B------:R-:W-:Y:S01]  /*9850*/  F2FP.F16.E4M3.UNPACK_B R45, R116.H1 ;  /* 0x00000074ff2d723e */ /* 0x000fe200030006ff */
[--C-:B------:R-:W-:Y:S01]  /*9860*/  HADD2.F32 R55, -RZ, R54.reuse.H0_H0 ;  /* 0x20000036ff377230 */ /* 0x100fe20000004100 */
[----:B------:R-:W-:Y:S01]  /*9870*/  F2FP.F16.E4M3.UNPACK_B R53, R12.H1 ;  /* 0x0000000cff35723e */ /* 0x000fe200030006ff */
[----:B------:R-:W-:Y:S01]  /*9880*/  HADD2.F32 R54, -RZ, R54.H1_H1 ;  /* 0x30000036ff367230 */ /* 0x000fe20000004100 */
[----:B------:R-:W-:Y:S01]  /*9890*/  F2FP.F16.E4M3.UNPACK_B R116, R116 ;  /* 0x00000074ff74723e */ /* 0x000fe200020006ff */
[----:B------:R-:W-:Y:S01]  /*98a0*/  HADD2.F32 R113, -RZ, R45.H0_H0 ;  /* 0x2000002dff717230 */ /* 0x000fe20000004100 */
[----:B------:R-:W-:Y:S01]  /*98b0*/  F2FP.F16.E4M3.UNPACK_B R12, R12 ;  /* 0x0000000cff0c723e */ /* 0x000fe200020006ff */
[----:B------:R-:W-:Y:S01]  /*98c0*/  HADD2.F32 R59, -RZ, R53.H0_H0 ;  /* 0x20000035ff3b7230 */ /* 0x000fe20000004100 */
[----:B------:R-:W-:Y:S01]  /*98d0*/  F2FP.SATFINITE.E4M3.F32.PACK_AB_MERGE_C R57, R57, R118, RZ ;  /* 0x000000763939723e */ /* 0x000fe200048070ff */
[----:B------:R-:W-:-:S02]  /*98e0*/  HADD2.F32 R45, -RZ, R45.H1_H1 ;  /* 0x3000002dff2d7230 */ /* 0x000fc40000004100 */
[-C--:B------:R-:W-:Y:S01]  /*98f0*/  FMUL.FTZ R77, R55, R113.reuse ;  /* 0x00000071374d7220 */ /* 0x080fe20000410000 */
[----:B------:R-:W-:Y:S02]  /*9900*/  HADD2.F32 R53, -RZ, R53.H1_H1 ;  /* 0x30000035ff357230 */ /* 0x000fe40000004100 */
[----:B------:R-:W-:Y:S01]  /*9910*/  FMUL.FTZ R113, R59, R113 ;  /* 0x000000713b717220 */ /* 0x000fe20000410000 */
[----:B------:R-:W-:Y:S01]  /*9920*/  F2FP.SATFINITE.E4M3.F32.PACK_AB_MERGE_C R78, R47, R78, RZ ;  /* 0x0000004e2f4e723e */ /* 0x000fe200048070ff */
[-C--:B------:R-:W-:Y:S01]  /*9930*/  FFMA.FTZ R77, R59, R76.reuse, -R77 ;  /* 0x0000004c3b4d7223 */ /* 0x080fe2000001084d */
        /* <DEDUP_REMOVED lines=21> */
[-C--:B------:R-:W-:Y:S01]  /*9a90*/  F2FP.F16.E4M3.UNPACK_B R56, R115.reuse.H1 ;  /* 0x00000073ff38723e */ /* 0x080fe200030006ff */
[C---:B------:R-:W-:Y:S01]  /*9aa0*/  FMUL.FTZ R116, R12.reuse, R116 ;  /* 0x000000740c747220 */ /* 0x040fe20000410000 */
[----:B------:R-:W-:Y:S01]  /*9ab0*/  F2FP.F16.E4M3.UNPACK_B R115, R115 ;  /* 0x00000073ff73723e */ /* 0x000fe200020006ff */
[-C--:B------:R-:W-:Y:S01]  /*9ac0*/  FFMA.FTZ R54, R12, R114.reuse, -R54 ;  /* 0x000000720c367223 */ /* 0x080fe20000010836 */
[----:B------:R-:W-:Y:S01]  /*9ad0*/  F2FP.SATFINITE.E4M3.F32.PACK_AB_MERGE_C R45, R45, R113, RZ ;  /* 0x000000712d2d723e */ /* 0x000fe200048070ff */
[----:B------:R-:W-:Y:S01]  /*9ae0*/  FFMA.FTZ R12, R44, R114, R116 ;  /* 0x000000722c0c7223 */ /* 0x000fe20000010074 */
[----:B------:R-:W-:Y:S01]  /*9af0*/  IMAD.MOV.U32 R44, RZ, RZ, R14 ;  /* 0x000000ffff2c7224 */ /* 0x000fe200078e000e */
[----:B------:R-:W-:Y:S01]  /*9b00*/  F2FP.F16.E4M3.UNPACK_B R14, R117.H1 ;  /* 0x00000075ff0e723e */ /* 0x000fe200030006ff */
[--C-:B------:R-:W-:Y:S01]  /*9b10*/  HADD2.F32 R114, -RZ, R56.reuse.H0_H0 ;  /* 0x20000038ff727230 */ /* 0x100fe20000004100 */
[----:B------:R-:W-:Y:S01]  /*9b20*/  F2FP.SATFINITE.E4M3.F32.PACK_AB_MERGE_C R59, R54, R59, R53 ;  /* 0x0000003b363b723e */ /* 0x000fe20004807035 */
[----:B------:R-:W-:Y:S01]  /*9b30*/  HADD2.F32 R56, -RZ, R56.H1_H1 ;  /* 0x30000038ff387230 */ /* 0x000fe20000004100 */
[----:B------:R-:W-:Y:S01]  /*9b40*/  F2FP.F16.E4M3.UNPACK_B R54, R46.H1 ;  /* 0x0000002eff36723e */ /* 0x000fe200030006ff */
[--C-:B------:R-:W-:Y:S01]  /*9b50*/  HADD2.F32 R118, -RZ, R14.reuse.H0_H0 ;  /* 0x2000000eff767230 */ /* 0x100fe20000004100 */
[----:B------:R-:W-:Y:S01]  /*9b60*/  F2FP.F16.E4M3.UNPACK_B R53, R44.H1 ;  /* 0x0000002cff35723e */ /* 0x000fe200030006ff */
[----:B------:R-:W-:Y:S01]  /*9b70*/  HADD2.F32 R14, -RZ, R14.H1_H1 ;  /* 0x3000000eff0e7230 */ /* 0x000fe20000004100 */
[----:B------:R-:W-:Y:S01]  /*9b80*/  F2FP.F16.E4M3.UNPACK_B R117, R117 ;  /* 0x00000075ff75723e */ /* 0x000fe200020006ff */
[--C-:B------:R-:W-:Y:S01]  /*9b90*/  HADD2.F32 R55, -RZ, R54.reuse.H0_H0 ;  /* 0x20000036ff377230 */ /* 0x100fe20000004100 */
[----:B------:R-:W-:Y:S01]  /*9ba0*/  F2FP.F16.E4M3.UNPACK_B R46, R46 ;  /* 0x0000002eff2e723e */ /* 0x000fe200020006ff */
[----:B------:R-:W-:Y:S01]  /*9bb0*/  HADD2.F32 R77, -RZ, R53.H0_H0 ;  /* 0x20000035ff4d7230 */ /* 0x000fe20000004100 */
[----:B------:R-:W-:Y:S01]  /*9bc0*/  F2FP.F16.E4M3.UNPACK_B R44, R44 ;  /* 0x0000002cff2c723e */ /* 0x000fe200020006ff */
[----:B------:R-:W-:-:S02]  /*9bd0*/  HADD2.F32 R54, -RZ, R54.H1_H1 ;  /* 0x30000036ff367230 */ /* 0x000fc40000004100 */
[-C--:B------:R-:W-:Y:S01]  /*9be0*/  FMUL.FTZ R116, R55, R118.reuse ;  /* 0x0000007637747220 */ /* 0x080fe20000410000 */
[----:B------:R-:W-:Y:S02]  /*9bf0*/  HADD2.F32 R53, -RZ, R53.H1_H1 ;  /* 0x30000035ff357230 */ /* 0x000fe40000004100 */
[C---:B------:R-:W-:Y:S01]  /*9c00*/  FMUL.FTZ R118, R77.reuse, R118 ;  /* 0x000000764d767220 */ /* 0x040fe20000410000 */
[----:B------:R-:W-:Y:S01]  /*9c10*/  F2FP.SATFINITE.E4M3.F32.PACK_AB_MERGE_C R45, R12, R76, R45 ;  /* 0x0000004c0c2d723e */ /* 0x000fe2000480702d */
        /* <DEDUP_REMOVED lines=20> */
[-C--:B------:R-:W-:Y:S01]  /*9d60*/  FMUL.FTZ R54, R46, R117.reuse ;  /* 0x000000752e367220 */ /* 0x080fe20000410000 */
        /* <DEDUP_REMOVED lines=11> */
.L_x_555:
[----:B------:R-:W-:Y:S05]  /*9e20*/  BSYNC B2 ;  /* 0x0000000000027941 */ /* 0x000fea0003800000 */
.L_x_554:
[----:B------:R-:W-:-:S05]  /*9e30*/  IADD3 R48, P3, R39, R50, RZ ;  /* 0x0000003227307210 */ /* 0x000fca0007f7e0ff */
[----:B------:R-:W-:Y:S01]  /*9e40*/  IMAD.X R49, R51, 0x1, R80, P3 ;  /* 0x0000000133317824 */ /* 0x000fe200018e0650 */
[----:B------:R-:W-:-:S04]  /*9e50*/  ISETP.GE.AND P3, PT, R11, R107, PT ;  /* 0x0000006b0b00720c */ /* 0x000fc80003f66270 */
[----:B0-----:R0:W-:Y:S09]  /*9e60*/  ST.E.128 desc[UR36][R48.64], R12 ;  /* 0x0000000c30007985 */ /* 0x0011f2000c101d24 */
[----:B------:R-:W-:-:S04]  /*9e70*/  @!P3 IADD3 R50, P4, R11, R50, RZ ;  /* 0x000000320b32b210 */ /* 0x000fc80007f9e0ff */
[----:B------:R-:W-:-:S05]  /*9e80*/  @!P3 LEA.HI.X.SX32 R51, R11, R51, 0x1, P4 ;  /* 0x000000330b33b211 */ /* 0x000fca00020f0eff */
[----:B---3--:R0:W-:Y:S04]  /*9e90*/  @!P3 ST.E.128 desc[UR36][R50.64], R44 ;  /* 0x0000002c3200b985 */ /* 0x0081e8000c101d24 */
.L_x_553:
[----:B------:R-:W-:Y:S05]  /*9ea0*/  BSYNC B1 ;  /* 0x0000000000017941 */ /* 0x000fea0003800000 */
.L_x_552:
[----:B------:R-:W-:-:S03]  /*9eb0*/  UMOV UR4, 0xffffffff ;  /* 0xffffffff00047882 */ /* 0x000fc60000000000 */
[----:B------:R-:W-:Y:S05]  /*9ec0*/  BRA.DIV UR4, `(.L_x_556) ;  /* 0x0000021204547947 */ /* 0x000fea000b800000 */
[----:B0-----:R0:W3:Y:S04]  /*9ed0*/  SHFL.IDX PT, R51, R102, 0x2, 0x181f ;  /* 0x00581f0066337f89 */ /* 0x0010e800000e0000 */
[----:B------:R0:W0:Y:S02]  /*9ee0*/  SHFL.IDX PT, R50, R101, 0x2, 0x181f ;  /* 0x00581f0065327f89 */ /* 0x00002400000e0000 */
.L_x_860:
[----:B------:R-:W-:Y:S01]  /*9ef0*/  VIADD R11, R219, 0x40 ;  /* 0x00000040db0b7836 */ /* 0x000fe20000000000 */
[----:B------:R-:W-:Y:S04]  /*9f00*/  BSSY B1, `(.L_x_557) ;  /* 0x00000f6000017945 */ /* 0x000fe80003800000 */
[----:B------:R-:W-:-:S13]  /*9f10*/  ISETP.GE.OR P3, PT, R11, R99, P1 ;  /* 0x000000630b00720c */ /* 0x000fda0000f66670 */
[----:B------:R-:W-:Y:S05]  /*9f20*/  @P3 BRA `(.L_x_558) ;  /* 0x0000000c00cc3947 */ /* 0x000fea0003800000 */
[----:B------:R-:W5:Y:S01]  /*9f30*/  LDL R14, [R1+0x24] ;  /* 0x00002400010e7983 */ /* 0x000f620000100800 */
[----:B------:R-:W-:Y:S01]  /*9f40*/  SEL R11, R34, R108, !P0 ;  /* 0x0000006c220b7207 */ /* 0x000fe20004000000 */
[C---:B------:R-:W-:Y:S01]  /*9f50*/  VIADD R44, R219.reuse, 0x40 ;  /* 0x00000040db2c7836 */ /* 0x040fe20000000000 */
[----:B------:R-:W-:Y:S01]  /*9f60*/  IADD3 R15, R219, 0x40, RZ ;  /* 0x00000040db0f7810 */ /* 0x000fe20007ffe0ff */
[----:B------:R-:W-:Y:S01]  /*9f70*/  BSSY B2, `(.L_x_559) ;  /* 0x00000e9000027945 */ /* 0x000fe20003800000 */
[----:B------:R-:W-:Y:S01]  /*9f80*/  SHF.R.S32.HI R12, RZ, 0x1f, R11 ;  /* 0x0000001fff0c7819 */ /* 0x000fe2000001140b */
[----:B------:R-:W-:Y:S01]  /*9f90*/  IMAD.SHL.U32 R44, R44, 0x80, RZ ;  /* 0x000000802c2c7824 */ /* 0x000fe200078e00ff */
[----:B0-----:R-:W-:Y:S01]  /*9fa0*/  IADD3 R48, P3, R39, R50, RZ ;  /* 0x0000003227307210 */ /* 0x001fe20007f7e0ff */
[----:B------:R-:W-:Y:S01]  /*9fb0*/  IMAD.SHL.U32 R15, R15, 0x80, RZ ;  /* 0x000000800f0f7824 */ /* 0x000fe200078e00ff */
[----:B------:R-:W-:Y:S02]  /*9fc0*/  LEA.HI R11, R12, R11, RZ, 0x5 ;  /* 0x0000000b0c0b7211 */ /* 0x000fe400078f28ff */
[----:B------:R-:W-:Y:S01]  /*9fd0*/  LOP3.LUT R44, R44, 0x380, RZ, 0xc0, !PT ;  /* 0x000003802c2c7812 */ /* 0x000fe200078ec0ff */
[----:B---3--:R-:W-:Y:S01]  /*9fe0*/  IMAD.X R49, R51, 0x1, R80, P3 ;  /* 0x0000000133317824 */ /* 0x008fe200018e0650 */
[----:B------:R-:W-:-:S02]  /*9ff0*/  LEA.HI.SX32 R12, R11, R42, 0x1b ;  /* 0x0000002a0b0c7211 */ /* 0x000fc400078fdaff */
[----:B------:R-:W-:Y:S02]  /*a000*/  LOP3.LUT R15, R15, 0x380, RZ, 0xc0, !PT ;  /* 0x000003800f0f7812 */ /* 0x000fe400078ec0ff */
[----:B------:R-:W-:Y:S01]  /*a010*/  SHF.R.S32.HI R13, RZ, 0x1f, R12 ;  /* 0x0000001fff0d7819 */ /* 0x000fe2000001140c */
[----:B------:R-:W-:Y:S01]  /*a020*/  IMAD.SHL.U32 R11, R12, 0x10, RZ ;  /* 0x000000100c0b7824 */ /* 0x000fe200078e00ff */
[----:B------:R-:W-:Y:S02]  /*a030*/  SHF.R.U32.HI R15, RZ, 0x3, R15 ;  /* 0x00000003ff0f7819 */ /* 0x000fe4000001160f */
[----:B------:R-:W-:Y:S02]  /*a040*/  LEA.HI R13, R13, R12, RZ, 0x3 ;  /* 0x0000000c0d0d7211 */ /* 0x000fe400078f18ff */
[----:B------:R-:W-:-:S03]  /*a050*/  LOP3.LUT R12, R44, 0x70, R11, 0xf8, !PT ;  /* 0x000000702c0c7812 */ /* 0x000fc600078ef80b */
[----:B------:R-:W-:Y:S01]  /*a060*/  IMAD.SHL.U32 R13, R13, 0x800, RZ ;  /* 0x000008000d0d7824 */ /* 0x000fe200078e00ff */
[----:B------:R-:W-:-:S04]  /*a070*/  LOP3.LUT R12, R12, R15, RZ, 0x3c, !PT ;  /* 0x0000000f0c0c7212 */ /* 0x000fc800078e3cff */
[----:B------:R-:W-:-:S04]  /*a080*/  LOP3.LUT R13, R13, 0xffffc000, RZ, 0xc0, !PT ;  /* 0xffffc0000d0d7812 */ /* 0x000fc800078ec0ff */
[----:B-----5:R-:W-:Y:S02]  /*a090*/  IADD3 R13, R12, R13, R14 ;  /* 0x0000000d0c0d7210 */ /* 0x020fe40007ffe00e */
[----:B------:R-:W-:-:S03]  /*a0a0*/  LEA R12, R216, R6, 0xf ;  /* 0x00000006d80c7211 */ /* 0x000fc600078e78ff */
[----:B------:R-:W-:Y:S02]  /*a0b0*/  IMAD R14, R216, 0x8000, R13 ;  /* 0x00008000d80e7824 */ /* 0x000fe400078e020d */
[C---:B------:R-:W-:Y:S02]  /*a0c0*/  IMAD.IADD R12, R19.reuse, 0x1, R12 ;  /* 0x00000001130c7824 */ /* 0x040fe400078e020c */
[----:B------:R-:W-:-:S04]  /*a0d0*/  IMAD.IADD R44, R19, 0x1, R14 ;  /* 0x00000001132c7824 */ /* 0x000fc800078e020e */
[----:B------:R-:W0:Y:S04]  /*a0e0*/  LDS.128 R12, [R12+0x28400] ;  /* 0x028400000c0c7984 */ /* 0x000e280000000c00 */
[----:B------:R-:W3:Y:S01]  /*a0f0*/  LDS.128 R44, [R44+0x28400] ;  /* 0x028400002c2c7984 */ /* 0x000ee20000000c00 */
[----:B------:R-:W-:Y:S05]  /*a100*/  @P2 BRA `(.L_x_560) ;  /* 0x0000000c003c2947 */ /* 0x000fea0003800000 */
[----:B---3--:R-:W-:Y:S01]  /*a110*/  IMAD.MOV.U32 R55, RZ, RZ, R44 ;  /* 0x000000ffff377224 */ /* 0x008fe200078e002c */
[----:B0-----:R-:W-:Y:S01]  /*a120*/  MOV R54, R12 ;  /* 0x0000000c00367202 */ /* 0x001fe20000000f00 */
[----:B------:R-:W-:Y:S01]  /*a130*/  IMAD.MOV.U32 R78, RZ, RZ, R46 ;  /* 0x000000ffff4e7224 */ /* 0x000fe200078e002e */
[----:B------:R-:W-:Y:S02]  /*a140*/  F2FP.F16.E4M3.UNPACK_B R52, R111.H1 ;  /* 0x0000006fff34723e */ /* 0x000fe400030006ff */
[----:B------:R-:W-:Y:S02]  /*a150*/  F2FP.F16.E4M3.UNPACK_B R53, R55.H1 ;  /* 0x00000037ff35723e */ /* 0x000fe400030006ff */
[-C--:B------:R-:W-:Y:S01]  /*a160*/  F2FP.F16.E4M3.UNPACK_B R56, R54.reuse.H1 ;  /* 0x00000036ff38723e */ /* 0x080fe200030006ff */
[----:B------:R-:W-:Y:S01]  /*a170*/  HADD2.F32 R59, -RZ, R52.H0_H0 ;  /* 0x20000034ff3b7230 */ /* 0x000fe20000004100 */
[----:B------:R-:W-:Y:S01]  /*a180*/  F2FP.F16.E4M3.UNPACK_B R57, R109.H1 ;  /* 0x0000006dff39723e */ /* 0x000fe200030006ff */
[----:B------:R-:W-:Y:S01]  /*a190*/  HADD2.F32 R12, -RZ, R53.H0_H0 ;  /* 0x20000035ff0c7230 */ /* 0x000fe20000004100 */
[----:B------:R-:W-:Y:S01]  /*a1a0*/  F2FP.F16.E4M3.UNPACK_B R54, R54 ;  /* 0x00000036ff36723e */ /* 0x000fe200020006ff */
[----:B------:R-:W-:Y:S01]  /*a1b0*/  HADD2.F32 R44, -RZ, R56.H0_H0 ;  /* 0x20000038ff2c7230 */ /* 0x000fe20000004100 */
[----:B------:R-:W-:Y:S01]  /*a1c0*/  LOP3.LUT R66, R65, 0xff0000ff, RZ, 0xc0, !PT ;  /* 0xff0000ff41427812 */ /* 0x000fe200078ec0ff */
[----:B------:R-:W-:-:S02]  /*a1d0*/  HADD2.F32 R58, -RZ, R57.H0_H0 ;  /* 0x20000039ff3a7230 */ /* 0x000fc40000004100 */
[-C--:B------:R-:W-:Y:S01]  /*a1e0*/  FMUL.FTZ R60, R12, R59.reuse ;  /* 0x0000003b0c3c7220 */ /* 0x080fe20000410000 */
[----:B------:R-:W-:Y:S02]  /*a1f0*/  HADD2.F32 R52, -RZ, R52.H1_H1 ;  /* 0x30000034ff347230 */ /* 0x000fe40000004100 */
[C---:B------:R-:W-:Y:S01]  /*a200*/  FMUL.FTZ R59, R44.reuse, R59 ;  /* 0x0000003b2c3b7220 */ /* 0x040fe20000410000 */
[----:B------:R-:W-:Y:S02]  /*a210*/  HADD2.F32 R56, -RZ, R56.H1_H1 ;  /* 0x30000038ff387230 */ /* 0x000fe40000004100 */
[-C--:B------:R-:W-:Y:S01]  /*a220*/  FFMA.FTZ R44, R44, R58.reuse, -R60 ;  /* 0x0000003a2c2c7223 */ /* 0x080fe2000001083c */
[----:B------:R-:W-:Y:S02]  /*a230*/  HADD2.F32 R57, -RZ, R57.H1_H1 ;  /* 0x30000039ff397230 */ /* 0x000fe40000004100 */
[----:B------:R-:W-:Y:S01]  /*a240*/  FFMA.FTZ R12, R12, R58, R59 ;  /* 0x0000003a0c0c7223 */ /* 0x000fe2000001003b */
[----:B------:R-:W-:Y:S01]  /*a250*/  HADD2.F32 R58, -RZ, R53.H1_H1 ;  /* 0x30000035ff3a7230 */ /* 0x000fe20000004100 */
[----:B------:R-:W-:-:S02]  /*a260*/  F2FP.F16.E4M3.UNPACK_B R59, R109 ;  /* 0x0000006dff3b723e */ /* 0x000fc400020006ff */
[----:B------:R-:W-:Y:S02]  /*a270*/  F2FP.F16.E4M3.UNPACK_B R46, R112.H1 ;  /* 0x00000070ff2e723e */ /* 0x000fe400030006ff */
[-C--:B------:R-:W-:Y:S01]  /*a280*/  FMUL.FTZ R53, R58, R52.reuse ;  /* 0x000000343a357220 */ /* 0x080fe20000410000 */
[C---:B------:R-:W-:Y:S01]  /*a290*/  FMUL.FTZ R52, R56.reuse, R52 ;  /* 0x0000003438347220 */ /* 0x040fe20000410000 */
[----:B------:R-:W-:Y:S01]  /*a2a0*/  HADD2.F32 R60, -RZ, R59.H0_H0 ;  /* 0x2000003bff3c7230 */ /* 0x000fe20000004100 */
[----:B------:R-:W-:Y:S01]  /*a2b0*/  F2FP.F16.E4M3.UNPACK_B R109, R78.H1 ;  /* 0x0000004eff6d723e */ /* 0x000fe200030006ff */
[-C--:B------:R-:W-:Y:S01]  /*a2c0*/  FFMA.FTZ R53, R56, R57.reuse, -R53 ;  /* 0x0000003938357223 */ /* 0x080fe20000010835 */
[----:B------:R-:W-:Y:S01]  /*a2d0*/  FFMA.FTZ R52, R58, R57, R52 ;  /* 0x000000393a347223 */ /* 0x000fe20000010034 */
[----:B------:R-:W-:Y:S01]  /*a2e0*/  F2FP.F16.E4M3.UNPACK_B R56, R111 ;  /* 0x0000006fff38723e */ /* 0x000fe200020006ff */
[--C-:B------:R-:W-:Y:S01]  /*a2f0*/  HADD2.F32 R58, -RZ, R54.reuse.H0_H0 ;  /* 0x20000036ff3a7230 */ /* 0x100fe20000004100 */
[----:B------:R-:W-:Y:S01]  /*a300*/  F2FP.F16.E4M3.UNPACK_B R57, R55 ;  /* 0x00000037ff39723e */ /* 0x000fe200020006ff */
[----:B------:R-:W-:Y:S01]  /*a310*/  HADD2.F32 R54, -RZ, R54.H1_H1 ;  /* 0x30000036ff367230 */ /* 0x000fe20000004100 */
[----:B------:R-:W-:Y:S01]  /*a320*/  F2FP.SATFINITE.E4M3.F32.PACK_AB_MERGE_C R44, R53, R44, RZ ;  /* 0x0000002c352c723e */ /* 0x000fe200048070ff */
[--C-:B------:R-:W-:Y:S01]  /*a330*/  HADD2.F32 R62, -RZ, R56.reuse.H0_H0 ;  /* 0x20000038ff3e7230 */ /* 0x100fe20000004100 */
[----:B------:R-:W-:Y:S01]  /*a340*/  F2FP.SATFINITE.E4M3.F32.PACK_AB_MERGE_C R52, R52, R12, RZ ;  /* 0x0000000c3434723e */ /* 0x000fe200048070ff */
[----:B------:R-:W-:Y:S01]  /*a350*/  HADD2.F32 R55, -RZ, R57.H0_H0 ;  /* 0x20000039ff377230 */ /* 0x000fe20000004100 */
[----:B------:R-:W-:Y:S01]  /*a360*/  F2FP.F16.E4M3.UNPACK_B R79, R14.H1 ;  /* 0x0000000eff4f723e */ /* 0x000fe200030006ff */
[----:B------:R-:W-:Y:S01]  /*a370*/  HADD2.F32 R56, -RZ, R56.H1_H1 ;  /* 0x30000038ff387230 */ /* 0x000fe20000004100 */
[----:B--2---:R-:W-:Y:S01]  /*a380*/  F2FP.F16.E4M3.UNPACK_B R113, R110.H1 ;  /* 0x0000006eff71723e */ /* 0x004fe200030006ff */
[----:B------:R-:W-:-:S02]  /*a390*/  HADD2.F32 R59, -RZ, R59.H1_H1 ;  /* 0x3000003bff3b7230 */ /* 0x000fc40000004100 */
[CC--:B------:R-:W-:Y:S01]  /*a3a0*/  FMUL.FTZ R64, R55.reuse, R62.reuse ;  /* 0x0000003e37407220 */ /* 0x0c0fe20000410000 */
[C---:B------:R-:W-:Y:S01]  /*a3b0*/  FMUL.FTZ R62, R58.reuse, R62 ;  /* 0x0000003e3a3e7220 */ /* 0x040fe20000410000 */
[----:B------:R-:W-:Y:S01]  /*a3c0*/  HADD2.F32 R117, -RZ, R46.H0_H0 ;  /* 0x2000002eff757230 */ /* 0x000fe20000004100 */
[----:B------:R-:W-:Y:S01]  /*a3d0*/  F2FP.F16.E4M3.UNPACK_B R112, R112 ;  /* 0x00000070ff70723e */ /* 0x000fe200020006ff */
[-C--:B------:R-:W-:Y:S01]  /*a3e0*/  FFMA.FTZ R58, R58, R60.reuse, -R64 ;  /* 0x0000003c3a3a7223 */ /* 0x080fe20000010840 */
[----:B------:R-:W-:Y:S01]  /*a3f0*/  FFMA.FTZ R55, R55, R60, R62 ;  /* 0x0000003c37377223 */ /* 0x000fe2000001003e */
[----:B------:R-:W-:Y:S01]  /*a400*/  HADD2.F32 R60, -RZ, R57.H1_H1 ;  /* 0x30000039ff3c7230 */ /* 0x000fe20000004100 */
[--C-:B------:R-:W-:Y:S01]  /*a410*/  SHF.R.U32.HI R64, RZ, 0x8, R65.reuse ;  /* 0x00000008ff407819 */ /* 0x100fe20000011641 */
[----:B------:R-:W-:Y:S01]  /*a420*/  HADD2.F32 R111, -RZ, R109.H0_H0 ;  /* 0x2000006dff6f7230 */ /* 0x000fe20000004100 */
[----:B------:R-:W-:Y:S01]  /*a430*/  SHF.R.U32.HI R65, RZ, 0x10, R65 ;  /* 0x00000010ff417819 */ /* 0x000fe20000011641 */
[----:B------:R-:W-:-:S02]  /*a440*/  HADD2.F32 R114, -RZ, R79.H0_H0 ;  /* 0x2000004fff727230 */ /* 0x000fc40000004100 */
[-C--:B------:R-:W-:Y:S01]  /*a450*/  FMUL.FTZ R57, R60, R56.reuse ;  /* 0x000000383c397220 */ /* 0x080fe20000410000 */
[----:B------:R-:W-:Y:S01]  /*a460*/  FMUL.FTZ R56, R54, R56 ;  /* 0x0000003836387220 */ /* 0x000fe20000410000 */
[----:B------:R-:W-:Y:S01]  /*a470*/  IMAD.SHL.U32 R64, R64, 0x100, RZ ;  /* 0x0000010040407824 */ /* 0x000fe200078e00ff */
[----:B------:R-:W-:Y:S01]  /*a480*/  SHF.R.U32.HI R62, RZ, 0x10, R61 ;  /* 0x00000010ff3e7819 */ /* 0x000fe2000001163d */
[-C--:B------:R-:W-:Y:S01]  /*a490*/  FFMA.FTZ R57, R54, R59.reuse, -R57 ;  /* 0x0000003b36397223 */ /* 0x080fe20000010839 */
[----:B------:R-:W-:Y:S01]  /*a4a0*/  FFMA.FTZ R54, R60, R59, R56 ;  /* 0x0000003b3c367223 */ /* 0x000fe20000010038 */
[----:B------:R-:W-:Y:S01]  /*a4b0*/  SHF.R.U32.HI R56, RZ, 0x8, R61 ;  /* 0x00000008ff387819 */ /* 0x000fe2000001163d */
[----:B------:R-:W-:Y:S01]  /*a4c0*/  IMAD.U32 R65, R65, 0x10000, RZ ;  /* 0x0001000041417824 */ /* 0x000fe200078e00ff */
[----:B------:R-:W-:Y:S01]  /*a4d0*/  LOP3.LUT R59, R61, 0xff0000ff, RZ, 0xc0, !PT ;  /* 0xff0000ff3d3b7812 */ /* 0x000fe200078ec0ff */
[----:B------:R-:W-:Y:S01]  /*a4e0*/  HADD2.F32 R115, -RZ, R113.H0_H0 ;  /* 0x20000071ff737230 */ /* 0x000fe20000004100 */
[----:B------:R-:W-:Y:S01]  /*a4f0*/  LOP3.LUT R64, R66, 0xff00, R64, 0xf8, !PT ;  /* 0x0000ff0042407812 */ /* 0x000fe200078ef840 */
[----:B------:R-:W-:Y:S01]  /*a500*/  IMAD.SHL.U32 R56, R56, 0x100, RZ ;  /* 0x0000010038387824 */ /* 0x000fe200078e00ff */
[----:B------:R-:W-:Y:S01]  /*a510*/  SHF.R.U32.HI R61, RZ, 0x8, R63 ;  /* 0x00000008ff3d7819 */ /* 0x000fe2000001163f */
[-C--:B------:R-:W-:Y:S01]  /*a520*/  FMUL.FTZ R116, R111, R117.reuse ;  /* 0x000000756f747220 */ /* 0x080fe20000410000 */
[----:B------:R-:W-:Y:S01]  /*a530*/  LOP3.LUT R64, R64, 0xff0000, R65, 0xf8, !PT ;  /* 0x00ff000040407812 */ /* 0x000fe200078ef841 */
[----:B------:R-:W-:Y:S01]  /*a540*/  FMUL.FTZ R117, R114, R117 ;  /* 0x0000007572757220 */ /* 0x000fe20000410000 */
[----:B------:R-:W-:Y:S01]  /*a550*/  LOP3.LUT R56, R59, 0xff00, R56, 0xf8, !PT ;  /* 0x0000ff003b387812 */ /* 0x000fe200078ef838 */
[----:B------:R-:W-:Y:S01]  /*a560*/  IMAD.U32 R59, R62, 0x10000, RZ ;  /* 0x000100003e3b7824 */ /* 0x000fe200078e00ff */
[----:B------:R-:W-:Y:S01]  /*a570*/  F2FP.SATFINITE.E4M3.F32.PACK_AB_MERGE_C R12, R57, R58, R44 ;  /* 0x0000003a390c723e */ /* 0x000fe2000480702c */
[----:B------:R-:W-:Y:S01]  /*a580*/  IMAD.SHL.U32 R61, R61, 0x100, RZ ;  /* 0x000001003d3d7824 */ /* 0x000fe200078e00ff */
[----:B------:R-:W-:Y:S01]  /*a590*/  F2FP.SATFINITE.E4M3.F32.PACK_AB_MERGE_C R44, R54, R55, R52 ;  /* 0x00000037362c723e */ /* 0x000fe20004807034 */
[----:B------:R-:W-:Y:S01]  /*a5a0*/  HADD2.F32 R46, -RZ, R46.H1_H1 ;  /* 0x3000002eff2e7230 */ /* 0x000fe20000004100 */
[----:B------:R-:W-:Y:S01]  /*a5b0*/  LOP3.LUT R60, R63, 0xff0000ff, RZ, 0xc0, !PT ;  /* 0xff0000ff3f3c7812 */ /* 0x000fe200078ec0ff */
[----:B------:R-:W-:Y:S01]  /*a5c0*/  HADD2.F32 R109, -RZ, R109.H1_H1 ;  /* 0x3000006dff6d7230 */ /* 0x000fe20000004100 */
[----:B------:R-:W-:Y:S01]  /*a5d0*/  LOP3.LUT R56, R56, 0xff0000, R59, 0xf8, !PT ;  /* 0x00ff000038387812 */ /* 0x000fe200078ef83b */
[----:B------:R-:W-:Y:S01]  /*a5e0*/  HADD2.F32 R79, -RZ, R79.H1_H1 ;  /* 0x3000004fff4f7230 */ /* 0x000fe20000004100 */
[----:B------:R-:W-:Y:S01]  /*a5f0*/  F2FP.F16.E4M3.UNPACK_B R54, R64 ;  /* 0x00000040ff36723e */ /* 0x000fe200020006ff */
[----:B------:R-:W-:Y:S01]  /*a600*/  FFMA.FTZ R117, R111, R115, R117 ;  /* 0x000000736f757223 */ /* 0x000fe20000010075 */
[----:B------:R-:W-:Y:S01]  /*a610*/  F2FP.F16.E4M3.UNPACK_B R58, R13 ;  /* 0x0000000dff3a723e */ /* 0x000fe200020006ff */
[----:B------:R-:W-:Y:S01]  /*a620*/  HADD2.F32 R113, -RZ, R113.H1_H1 ;  /* 0x30000071ff717230 */ /* 0x000fe20000004100 */
[----:B------:R-:W-:Y:S01]  /*a630*/  SHF.R.U32.HI R63, RZ, 0x10, R63 ;  /* 0x00000010ff3f7819 */ /* 0x000fe2000001163f */
[----:B------:R-:W-:Y:S01]  /*a640*/  FMUL.FTZ R111, R109, R46 ;  /* 0x0000002e6d6f7220 */ /* 0x000fe20000410000 */
[----:B------:R-:W-:Y:S01]  /*a650*/  F2FP.F16.E4M3.UNPACK_B R57, R45 ;  /* 0x0000002dff39723e */ /* 0x000fe200020006ff */
[----:B------:R-:W-:Y:S01]  /*a660*/  HADD2.F32 R52, -RZ, R58.H0_H0 ;  /* 0x2000003aff347230 */ /* 0x000fe20000004100 */
[----:B------:R-:W-:Y:S01]  /*a670*/  LOP3.LUT R60, R60, 0xff00, R61, 0xf8, !PT ;  /* 0x0000ff003c3c7812 */ /* 0x000fe200078ef83d */
[----:B------:R-:W-:Y:S01]  /*a680*/  HADD2.F32 R61, -RZ, R54.H0_H0 ;  /* 0x20000036ff3d7230 */ /* 0x000fe20000004100 */
[----:B------:R-:W-:Y:S01]  /*a690*/  F2FP.F16.E4M3.UNPACK_B R55, R56 ;  /* 0x00000038ff37723e */ /* 0x000fe200020006ff */
[----:B------:R-:W-:-:S02]  /*a6a0*/  IMAD.U32 R63, R63, 0x10000, RZ ;  /* 0x000100003f3f7824 */ /* 0x000fc400078e00ff */
[----:B------:R-:W-:Y:S01]  /*a6b0*/  FMUL.FTZ R46, R79, R46 ;  /* 0x0000002e4f2e7220 */ /* 0x000fe20000410000 */
[----:B------:R-:W-:Y:S02]  /*a6c0*/  HADD2.F32 R53, -RZ, R57.H0_H0 ;  /* 0x20000039ff357230 */ /* 0x000fe40000004100 */
[----:B------:R-:W-:Y:S01]  /*a6d0*/  FMUL.FTZ R62, R52, R61 ;  /* 0x0000003d343e7220 */ /* 0x000fe20000410000 */
[----:B------:R-:W-:Y:S01]  /*a6e0*/  HADD2.F32 R59, -RZ, R55.H0_H0 ;  /* 0x20000037ff3b7230 */ /* 0x000fe20000004100 */
[----:B------:R-:W-:Y:S01]  /*a6f0*/  F2FP.F16.E4M3.UNPACK_B R78, R78 ;  /* 0x0000004eff4e723e */ /* 0x000fe200020006ff */
[----:B------:R-:W-:Y:S01]  /*a700*/  FFMA.FTZ R116, R114, R115, -R116 ;  /* 0x0000007372747223 */ /* 0x000fe20000010874 */
[----:B------:R-:W-:Y:S01]  /*a710*/  LOP3.LUT R60, R60, 0xff0000, R63, 0xf8, !PT ;  /* 0x00ff00003c3c7812 */ /* 0x000fe200078ef83f */
[C---:B------:R-:W-:Y:S01]  /*a720*/  FMUL.FTZ R63, R53.reuse, R61 ;  /* 0x0000003d353f7220 */ /* 0x040fe20000410000 */
[----:B------:R-:W-:Y:S01]  /*a730*/  F2FP.F16.E4M3.UNPACK_B R14, R14 ;  /* 0x0000000eff0e723e */ /* 0x000fe200020006ff */
[----:B------:R-:W-:Y:S01]  /*a740*/  FFMA.FTZ R53, R53, R59, R62 ;  /* 0x0000003b35357223 */ /* 0x000fe2000001003e */
[----:B------:R-:W-:-:S02]  /*a750*/  HADD2.F32 R61, -RZ, R57.H1_H1 ;  /* 0x30000039ff3d7230 */ /* 0x000fc40000004100 */
[-C--:B------:R-:W-:Y:S01]  /*a760*/  FFMA.FTZ R46, R109, R113.reuse, R46 ;  /* 0x000000716d2e7223 */ /* 0x080fe2000001002e */
[----:B------:R-:W-:Y:S02]  /*a770*/  HADD2.F32 R62, -RZ, R54.H1_H1 ;  /* 0x30000036ff3e7230 */ /* 0x000fe40000004100 */
[----:B------:R-:W-:Y:S01]  /*a780*/  FFMA.FTZ R79, R79, R113, -R111 ;  /* 0x000000714f4f7223 */ /* 0x000fe2000001086f */
[----:B------:R-:W-:Y:S01]  /*a790*/  F2FP.F16.E4M3.UNPACK_B R110, R110 ;  /* 0x0000006eff6e723e */ /* 0x000fe200020006ff */
[----:B------:R-:W-:Y:S02]  /*a7a0*/  HADD2.F32 R115, -RZ, R112.H0_H0 ;  /* 0x20000070ff737230 */ /* 0x000fe40000004100 */
[----:B------:R-:W-:Y:S01]  /*a7b0*/  FFMA.FTZ R52, R52, R59, -R63 ;  /* 0x0000003b34347223 */ /* 0x000fe2000001083f */
[----:B------:R-:W-:Y:S01]  /*a7c0*/  HADD2.F32 R109, -RZ, R78.H0_H0 ;  /* 0x2000004eff6d7230 */ /* 0x000fe20000004100 */
[--C-:B------:R-:W-:Y:S01]  /*a7d0*/  SHF.R.U32.HI R76, RZ, 0x8, R67.reuse ;  /* 0x00000008ff4c7819 */ /* 0x100fe20000011643 */
[----:B------:R-:W-:Y:S01]  /*a7e0*/  HADD2.F32 R113, -RZ, R14.H0_H0 ;  /* 0x2000000eff717230 */ /* 0x000fe20000004100 */
[----:B------:R-:W-:Y:S01]  /*a7f0*/  F2FP.F16.E4M3.UNPACK_B R63, R64.H1 ;  /* 0x00000040ff3f723e */ /* 0x000fe200030006ff */
[----:B------:R-:W-:Y:S01]  /*a800*/  HADD2.F32 R59, -RZ, R58.H1_H1 ;  /* 0x3000003aff3b7230 */ /* 0x000fe20000004100 */
[----:B------:R-:W-:Y:S01]  /*a810*/  LOP3.LUT R77, R67, 0xff0000ff, RZ, 0xc0, !PT ;  /* 0xff0000ff434d7812 */ /* 0x000fe200078ec0ff */
[----:B------:R-:W-:Y:S01]  /*a820*/  HADD2.F32 R54, -RZ, R55.H1_H1 ;  /* 0x30000037ff367230 */ /* 0x000fe20000004100 */
[----:B------:R-:W-:Y:S01]  /*a830*/  F2FP.F16.E4M3.UNPACK_B R58, R45.H1 ;  /* 0x0000002dff3a723e */ /* 0x000fe200030006ff */
[----:B------:R-:W-:Y:S01]  /*a840*/  FMUL.FTZ R64, R61, R62 ;  /* 0x0000003e3d407220 */ /* 0x000fe20000410000 */
[----:B------:R-:W-:Y:S01]  /*a850*/  SHF.R.U32.HI R67, RZ, 0x10, R67 ;  /* 0x00000010ff437819 */ /* 0x000fe20000011643 */
[----:B------:R-:W-:-:S02]  /*a860*/  HADD2.F32 R111, -RZ, R110.H0_H0 ;  /* 0x2000006eff6f7230 */ /* 0x000fc40000004100 */
[-C--:B------:R-:W-:Y:S01]  /*a870*/  FMUL.FTZ R114, R109, R115.reuse ;  /* 0x000000736d727220 */ /* 0x080fe20000410000 */
[----:B------:R-:W-:Y:S01]  /*a880*/  FMUL.FTZ R115, R113, R115 ;  /* 0x0000007371737220 */ /* 0x000fe20000410000 */
[----:B------:R-:W-:Y:S01]  /*a890*/  HADD2.F32 R112, -RZ, R112.H1_H1 ;  /* 0x30000070ff707230 */ /* 0x000fe20000004100 */
[----:B------:R-:W-:Y:S01]  /*a8a0*/  SHF.L.U32 R76, R76, 0x8, RZ ;  /* 0x000000084c4c7819 */ /* 0x000fe200000006ff */
[----:B------:R-:W-:Y:S01]  /*a8b0*/  HADD2.F32 R78, -RZ, R78.H1_H1 ;  /* 0x3000004eff4e7230 */ /* 0x000fe20000004100 */
[----:B------:R-:W-:Y:S01]  /*a8c0*/  F2FP.F16.E4M3.UNPACK_B R57, R13.H1 ;  /* 0x0000000dff39723e */ /* 0x000fe200030006ff */
[----:B------:R-:W-:Y:S02]  /*a8d0*/  HADD2.F32 R14, -RZ, R14.H1_H1 ;  /* 0x3000000eff0e7230 */ /* 0x000fe40000004100 */
[----:B------:R-:W-:Y:S01]  /*a8e0*/  FMUL.FTZ R62, R59, R62 ;  /* 0x0000003e3b3e7220 */ /* 0x000fe20000410000 */
[----:B------:R-:W-:Y:S01]  /*a8f0*/  F2FP.F16.E4M3.UNPACK_B R56, R56.H1 ;  /* 0x00000038ff38723e */ /* 0x000fe200030006ff */
[----:B------:R-:W-:-:S02]  /*a900*/  HADD2.F32 R66, -RZ, R63.H0_H0 ;  /* 0x2000003fff427230 */ /* 0x000fc40000004100 */
[----:B------:R-:W-:Y:S01]  /*a910*/  FFMA.FTZ R45, R59, R54, -R64 ;  /* 0x000000363b2d7223 */ /* 0x000fe20000010840 */
[--C-:B------:R-:W-:Y:S02]  /*a920*/  HADD2.F32 R64, -RZ, R58.reuse.H1_H1 ;  /* 0x3000003aff407230 */ /* 0x100fe40000004100 */
[----:B------:R-:W-:Y:S01]  /*a930*/  FFMA.FTZ R115, R109, R111, R115 ;  /* 0x0000006f6d737223 */ /* 0x000fe20000010073 */
[----:B------:R-:W-:Y:S01]  /*a940*/  HADD2.F32 R63, -RZ, R63.H1_H1 ;  /* 0x3000003fff3f7230 */ /* 0x000fe20000004100 */
[----:B------:R-:W-:Y:S01]  /*a950*/  LOP3.LUT R76, R77, 0xff00, R76, 0xf8, !PT ;  /* 0x0000ff004d4c7812 */ /* 0x000fe200078ef84c */
[----:B------:R-:W-:Y:S02]  /*a960*/  IMAD.U32 R67, R67, 0x10000, RZ ;  /* 0x0001000043437824 */ /* 0x000fe400078e00ff */
[----:B------:R-:W-:Y:S01]  /*a970*/  FMUL.FTZ R109, R78, R112 ;  /* 0x000000704e6d7220 */ /* 0x000fe20000410000 */
[----:B------:R-:W-:Y:S02]  /*a980*/  HADD2.F32 R55, -RZ, R58.H0_H0 ;  /* 0x2000003aff377230 */ /* 0x000fe40000004100 */
[----:B------:R-:W-:Y:S01]  /*a990*/  FFMA.FTZ R54, R61, R54, R62 ;  /* 0x000000363d367223 */ /* 0x000fe2000001003e */
[----:B------:R-:W-:-:S02]  /*a9a0*/  HADD2.F32 R110, -RZ, R110.H1_H1 ;  /* 0x3000006eff6e7230 */ /* 0x000fc40000004100 */
[----:B------:R-:W-:Y:S01]  /*a9b0*/  FMUL.FTZ R112, R14, R112 ;  /* 0x000000700e707220 */ /* 0x000fe20000410000 */
[--C-:B------:R-:W-:Y:S02]  /*a9c0*/  HADD2.F32 R58, -RZ, R57.reuse.H1_H1 ;  /* 0x30000039ff3a7230 */ /* 0x100fe40000004100 */
[-C--:B------:R-:W-:Y:S01]  /*a9d0*/  FMUL.FTZ R59, R64, R63.reuse ;  /* 0x0000003f403b7220 */ /* 0x080fe20000410000 */
[--C-:B------:R-:W-:Y:S01]  /*a9e0*/  HADD2.F32 R61, -RZ, R56.reuse.H1_H1 ;  /* 0x30000038ff3d7230 */ /* 0x100fe20000004100 */
[----:B------:R-:W-:Y:S01]  /*a9f0*/  LOP3.LUT R76, R76, 0xff0000, R67, 0xf8, !PT ;  /* 0x00ff00004c4c7812 */ /* 0x000fe200078ef843 */
[----:B------:R-:W-:Y:S02]  /*aa00*/  HADD2.F32 R13, -RZ, R57.H0_H0 ;  /* 0x20000039ff0d7230 */ /* 0x000fe40000004100 */
[----:B------:R-:W-:Y:S01]  /*aa10*/  FFMA.FTZ R112, R78, R110, R112 ;  /* 0x0000006e4e707223 */ /* 0x000fe20000010070 */
[----:B------:R-:W-:Y:S01]  /*aa20*/  FMUL.FTZ R63, R58, R63 ;  /* 0x0000003f3a3f7220 */ /* 0x000fe20000410000 */
[----:B------:R-:W-:-:S02]  /*aa30*/  HADD2.F32 R62, -RZ, R56.H0_H0 ;  /* 0x20000038ff3e7230 */ /* 0x000fc40000004100 */
[-C--:B------:R-:W-:Y:S01]  /*aa40*/  FMUL.FTZ R78, R55, R66.reuse ;  /* 0x00000042374e7220 */ /* 0x080fe20000410000 */
[----:B------:R-:W-:Y:S01]  /*aa50*/  FFMA.FTZ R58, R58, R61, -R59 ;  /* 0x0000003d3a3a7223 */ /* 0x000fe2000001083b */
[----:B------:R-:W-:Y:S01]  /*aa60*/  FMUL.FTZ R66, R13, R66 ;  /* 0x000000420d427220 */ /* 0x000fe20000410000 */
[----:B------:R-:W-:Y:S01]  /*aa70*/  F2FP.F16.E4M3.UNPACK_B R57, R47 ;  /* 0x0000002fff39723e */ /* 0x000fe200020006ff */
[----:B------:R-:W-:Y:S01]  /*aa80*/  FFMA.FTZ R64, R64, R61, R63 ;  /* 0x0000003d40407223 */ /* 0x000fe2000001003f */
[----:B------:R-:W-:Y:S01]  /*aa90*/  F2FP.F16.E4M3.UNPACK_B R59, R76 ;  /* 0x0000004cff3b723e */ /* 0x000fe200020006ff */
[-C--:B------:R-:W-:Y:S01]  /*aaa0*/  FFMA.FTZ R55, R55, R62.reuse, R66 ;  /* 0x0000003e37377223 */ /* 0x080fe20000010042 */
[----:B------:R-:W-:Y:S01]  /*aab0*/  F2FP.F16.E4M3.UNPACK_B R56, R15 ;  /* 0x0000000fff38723e */ /* 0x000fe200020006ff */
[----:B------:R-:W-:Y:S01]  /*aac0*/  FFMA.FTZ R13, R13, R62, -R78 ;  /* 0x0000003e0d0d7223 */ /* 0x000fe2000001084e */
[----:B------:R-:W-:Y:S01]  /*aad0*/  HADD2.F32 R61, -RZ, R57.H0_H0 ;  /* 0x20000039ff3d7230 */ /* 0x000fe20000004100 */
[----:B------:R-:W-:Y:S01]  /*aae0*/  F2FP.F16.E4M3.UNPACK_B R63, R60 ;  /* 0x0000003cff3f723e */ /* 0x000fe200020006ff */
[----:B------:R-:W-:Y:S01]  /*aaf0*/  HADD2.F32 R66, -RZ, R59.H0_H0 ;  /* 0x2000003bff427230 */ /* 0x000fe20000004100 */
[----:B------:R-:W-:Y:S01]  /*ab00*/  F2FP.F16.E4M3.UNPACK_B R76, R76.H1 ;  /* 0x0000004cff4c723e */ /* 0x000fe200030006ff */
[----:B------:R-:W-:-:S02]  /*ab10*/  HADD2.F32 R62, -RZ, R56.H0_H0 ;  /* 0x20000038ff3e7230 */ /* 0x000fc40000004100 */
[----:B------:R-:W-:Y:S01]  /*ab20*/  FFMA.FTZ R109, R14, R110, -R109 ;  /* 0x0000006e0e6d7223 */ /* 0x000fe2000001086d */
[----:B------:R-:W-:Y:S02]  /*ab30*/  HADD2.F32 R65, -RZ, R63.H0_H0 ;  /* 0x2000003fff417230 */ /* 0x000fe40000004100 */
[C---:B------:R-:W-:Y:S01]  /*ab40*/  FMUL.FTZ R67, R61.reuse, R66 ;  /* 0x000000423d437220 */ /* 0x040fe20000410000 */
[----:B------:R-:W-:Y:S01]  /*ab50*/  F2FP.F16.E4M3.UNPACK_B R60, R60.H1 ;  /* 0x0000003cff3c723e */ /* 0x000fe200030006ff */
[C---:B------:R-:W-:Y:S01]  /*ab60*/  FMUL.FTZ R66, R62.reuse, R66 ;  /* 0x000000423e427220 */ /* 0x040fe20000410000 */
[--C-:B------:R-:W-:Y:S02]  /*ab70*/  HADD2.F32 R110, -RZ, R76.reuse.H0_H0 ;  /* 0x2000004cff6e7230 */ /* 0x100fe40000004100 */
[-C--:B------:R-:W-:Y:S01]  /*ab80*/  FFMA.FTZ R62, R62, R65.reuse, -R67 ;  /* 0x000000413e3e7223 */ /* 0x080fe20000010843 */
[----:B------:R-:W-:Y:S02]  /*ab90*/  HADD2.F32 R76, -RZ, R76.H1_H1 ;  /* 0x3000004cff4c7230 */ /* 0x000fe40000004100 */
[----:B------:R-:W-:Y:S01]  /*aba0*/  FFMA.FTZ R61, R61, R65, R66 ;  /* 0x000000413d3d7223 */ /* 0x000fe20000010042 */
[----:B------:R-:W-:Y:S01]  /*abb0*/  F2FP.F16.E4M3.UNPACK_B R65, R47.H1 ;  /* 0x0000002fff41723e */ /* 0x000fe200030006ff */
[--C-:B------:R-:W-:Y:S01]  /*abc0*/  HADD2.F32 R67, -RZ, R60.reuse.H1_H1 ;  /* 0x3000003cff437230 */ /* 0x100fe20000004100 */
[----:B------:R-:W-:Y:S01]  /*abd0*/  F2FP.F16.E4M3.UNPACK_B R66, R15.H1 ;  /* 0x0000000fff42723e */ /* 0x000fe200030006ff */
[----:B------:R-:W-:Y:S01]  /*abe0*/  HADD2.F32 R78, -RZ, R60.H0_H0 ;  /* 0x2000003cff4e7230 */ /* 0x000fe20000004100 */
[----:B------:R-:W-:Y:S01]  /*abf0*/  F2FP.SATFINITE.E4M3.F32.PACK_AB_MERGE_C R46, R46, R117, RZ ;  /* 0x000000752e2e723e */ /* 0x000fe200048070ff */
[----:B------:R-:W-:-:S02]  /*ac00*/  HADD2.F32 R47, -RZ, R65.H0_H0 ;  /* 0x20000041ff2f7230 */ /* 0x000fc40000004100 */
[----:B------:R-:W-:Y:S01]  /*ac10*/  FFMA.FTZ R114, R113, R111, -R114 ;  /* 0x0000006f71727223 */ /* 0x000fe20000010872 */
[--C-:B------:R-:W-:Y:S01]  /*ac20*/  HADD2.F32 R15, -RZ, R66.reuse.H0_H0 ;  /* 0x20000042ff0f7230 */ /* 0x100fe20000004100 */
[----:B------:R-:W-:Y:S01]  /*ac30*/  F2FP.SATFINITE.E4M3.F32.PACK_AB_MERGE_C R46, R112, R115, R46 ;  /* 0x00000073702e723e */ /* 0x000fe2000480702e */
[----:B------:R-:W-:Y:S02]  /*ac40*/  HADD2.F32 R65, -RZ, R65.H1_H1 ;  /* 0x30000041ff417230 */ /* 0x000fe40000004100 */
[-C--:B------:R-:W-:Y:S01]  /*ac50*/  FMUL.FTZ R112, R47, R110.reuse ;  /* 0x0000006e2f707220 */ /* 0x080fe20000410000 */
[----:B------:R-:W-:Y:S02]  /*ac60*/  HADD2.F32 R66, -RZ, R66.H1_H1 ;  /* 0x30000042ff427230 */ /* 0x000fe40000004100 */
[----:B------:R-:W-:Y:S01]  /*ac70*/  FMUL.FTZ R110, R15, R110 ;  /* 0x0000006e0f6e7220 */ /* 0x000fe20000410000 */
[----:B------:R-:W-:Y:S02]  /*ac80*/  HADD2.F32 R57, -RZ, R57.H1_H1 ;  /* 0x30000039ff397230 */ /* 0x000fe40000004100 */
[----:B------:R-:W-:Y:S01]  /*ac90*/  FMUL.FTZ R77, R65, R76 ;  /* 0x0000004c414d7220 */ /* 0x000fe20000410000 */
[----:B------:R-:W-:-:S02]  /*aca0*/  HADD2.F32 R59, -RZ, R59.H1_H1 ;  /* 0x3000003bff3b7230 */ /* 0x000fc40000004100 */
[C---:B------:R-:W-:Y:S01]  /*acb0*/  FMUL.FTZ R76, R66.reuse, R76 ;  /* 0x0000004c424c7220 */ /* 0x040fe20000410000 */
[----:B------:R-:W-:Y:S02]  /*acc0*/  HADD2.F32 R56, -RZ, R56.H1_H1 ;  /* 0x30000038ff387230 */ /* 0x000fe40000004100 */
[-C--:B------:R-:W-:Y:S01]  /*acd0*/  FFMA.FTZ R60, R66, R67.reuse, -R77 ;  /* 0x00000043423c7223 */ /* 0x080fe2000001084d */
[----:B------:R-:W-:Y:S02]  /*ace0*/  HADD2.F32 R63, -RZ, R63.H1_H1 ;  /* 0x3000003fff3f7230 */ /* 0x000fe40000004100 */
[----:B------:R-:W-:Y:S01]  /*acf0*/  FFMA.FTZ R66, R65, R67, R76 ;  /* 0x0000004341427223 */ /* 0x000fe2000001004c */
[-C--:B------:R-:W-:Y:S01]  /*ad00*/  FFMA.FTZ R15, R15, R78.reuse, -R112 ;  /* 0x0000004e0f0f7223 */ /* 0x080fe20000010870 */
[----:B------:R-:W-:Y:S01]  /*ad10*/  FFMA.FTZ R47, R47, R78, R110 ;  /* 0x0000004e2f2f7223 */ /* 0x000fe2000001006e */
[-C--:B------:R-:W-:Y:S01]  /*ad20*/  FMUL.FTZ R65, R57, R59.reuse ;  /* 0x0000003b39417220 */ /* 0x080fe20000410000 */
[----:B------:R-:W-:Y:S01]  /*ad30*/  FMUL.FTZ R76, R56, R59 ;  /* 0x0000003b384c7220 */ /* 0x000fe20000410000 */
[----:B------:R-:W-:-:S02]  /*ad40*/  F2FP.SATFINITE.E4M3.F32.PACK_AB_MERGE_C R13, R58, R13, RZ ;  /* 0x0000000d3a0d723e */ /* 0x000fc400048070ff */
[-C--:B------:R-:W-:Y:S01]  /*ad50*/  FFMA.FTZ R65, R56, R63.reuse, -R65 ;  /* 0x0000003f38417223 */ /* 0x080fe20000010841 */
[----:B------:R-:W-:Y:S01]  /*ad60*/  FFMA.FTZ R76, R57, R63, R76 ;  /* 0x0000003f394c7223 */ /* 0x000fe2000001004c */
[----:B------:R-:W-:Y:S02]  /*ad70*/  F2FP.SATFINITE.E4M3.F32.PACK_AB_MERGE_C R14, R79, R116, RZ ;  /* 0x000000744f0e723e */ /* 0x000fe400048070ff */
[----:B------:R-:W-:Y:S02]  /*ad80*/  F2FP.SATFINITE.E4M3.F32.PACK_AB_MERGE_C R15, R60, R15, RZ ;  /* 0x0000000f3c0f723e */ /* 0x000fe400048070ff */
[----:B------:R-:W-:Y:S02]  /*ad90*/  F2FP.SATFINITE.E4M3.F32.PACK_AB_MERGE_C R55, R64, R55, RZ ;  /* 0x000000374037723e */ /* 0x000fe400048070ff */
[----:B------:R-:W-:Y:S02]  /*ada0*/  F2FP.SATFINITE.E4M3.F32.PACK_AB_MERGE_C R47, R66, R47, RZ ;  /* 0x0000002f422f723e */ /* 0x000fe400048070ff */
[----:B------:R-:W-:-:S02]  /*adb0*/  F2FP.SATFINITE.E4M3.F32.PACK_AB_MERGE_C R13, R45, R52, R13 ;  /* 0x000000342d0d723e */ /* 0x000fc4000480700d */
[----:B------:R-:W-:Y:S02]  /*adc0*/  F2FP.SATFINITE.E4M3.F32.PACK_AB_MERGE_C R14, R109, R114, R14 ;  /* 0x000000726d0e723e */ /* 0x000fe4000480700e */
[----:B------:R-:W-:Y:S02]  /*add0*/  F2FP.SATFINITE.E4M3.F32.PACK_AB_MERGE_C R15, R65, R62, R15 ;  /* 0x0000003e410f723e */ /* 0x000fe4000480700f */
[----:B------:R-:W-:Y:S02]  /*ade0*/  F2FP.SATFINITE.E4M3.F32.PACK_AB_MERGE_C R45, R54, R53, R55 ;  /* 0x00000035362d723e */ /* 0x000fe40004807037 */
[----:B------:R-:W-:-:S07]  /*adf0*/  F2FP.SATFINITE.E4M3.F32.PACK_AB_MERGE_C R47, R76, R61, R47 ;  /* 0x0000003d4c2f723e */ /* 0x000fce000480702f */
.L_x_560:
[----:B------:R-:W-:Y:S05]  /*ae00*/  BSYNC B2 ;  /* 0x0000000000027941 */ /* 0x000fea0003800000 */
.L_x_559:
[----:B------:R-:W-:Y:S01]  /*ae10*/  ISETP.GE.AND P3, PT, R11, R107, PT ;  /* 0x0000006b0b00720c */ /* 0x000fe20003f66270 */
[----:B0-----:R0:W-:-:S12]  /*ae20*/  ST.E.128 desc[UR36][R48.64], R12 ;  /* 0x0000000c30007985 */ /* 0x0011d8000c101d24 */
[----:B------:R-:W-:-:S04]  /*ae30*/  @!P3 IADD3 R50, P4, R11, R50, RZ ;  /* 0x000000320b32b210 */ /* 0x000fc80007f9e0ff */
[----:B------:R-:W-:-:S05]  /*ae40*/  @!P3 LEA.HI.X.SX32 R51, R11, R51, 0x1, P4 ;  /* 0x000000330b33b211 */ /* 0x000fca00020f0eff */
[----:B---3--:R0:W-:Y:S04]  /*ae50*/  @!P3 ST.E.128 desc[UR36][R50.64], R44 ;  /* 0x0000002c3200b985 */ /* 0x0081e8000c101d24 */
.L_x_558:
[----:B------:R-:W-:Y:S05]  /*ae60*/  BSYNC B1 ;  /* 0x0000000000017941 */ /* 0x000fea0003800000 */
.L_x_557:
[----:B------:R-:W-:-:S03]  /*ae70*/  UMOV UR4, 0xffffffff ;  /* 0xffffffff00047882 */ /* 0x000fc60000000000 */
[----:B------:R-:W-:Y:S05]  /*ae80*/  BRA.DIV UR4, `(.L_x_561) ;  /* 0x0000020204b07947 */ /* 0x000fea000b800000 */
[----:B0--3--:R0:W3:Y:S04]  /*ae90*/  SHFL.IDX PT, R51, R102, 0x3, 0x181f ;  /* 0x00781f0066337f89 */ /* 0x0090e800000e0000 */
[----:B------:R0:W0:Y:S02]  /*aea0*/  SHFL.IDX PT, R50, R101, 0x3, 0x181f ;  /* 0x00781f0065327f89 */ /* 0x00002400000e0000 */
.L_x_864:
[----:B------:R-:W-:-:S04]  /*aeb0*/  IADD3 R11, R219, 0x60, RZ ;  /* 0x00000060db0b7810 */ /* 0x000fc80007ffe0ff */
        /* <DEDUP_REMOVED lines=24> */
[----:B-----5:R-:W-:Y:S01]  /*b040*/  IADD3 R11, R11, R12, R13 ;  /* 0x0000000c0b0b7210 */ /* 0x020fe20007ffe00d */
[----:B------:R-:W-:-:S04]  /*b050*/  IMAD R12, R216, 0x8000, R7 ;  /* 0x00008000d80c7824 */ /* 0x000fc800078e0207 */
[----:B------:R-:W-:Y:S01]  /*b060*/  IMAD R14, R216, 0x8000, R11 ;  /* 0x00008000d80e7824 */ /* 0x000fe200078e020b */
[----:B------:R-:W-:-:S03]  /*b070*/  IADD3 R12, R19, R12, RZ ;  /* 0x0000000c130c7210 */ /* 0x000fc60007ffe0ff */
[----:B------:R-:W-:-:S03]  /*b080*/  IMAD.IADD R44, R19, 0x1, R14 ;  /* 0x00000001132c7824 */ /* 0x000fc600078e020e */
[----:B------:R-:W0:Y:S04]  /*b090*/  LDS.128 R12, [R12+0x28400] ;  /* 0x028400000c0c7984 */ /* 0x000e280000000c00 */
[----:B------:R-:W3:Y:S01]  /*b0a0*/  LDS.128 R44, [R44+0x28400] ;  /* 0x028400002c2c7984 */ /* 0x000ee20000000c00 */
[----:B------:R-:W-:Y:S05]  /*b0b0*/  @P2 BRA `(.L_x_563) ;  /* 0x0000000c00482947 */ /* 0x000fea0003800000 */
[----:B------:R-:W-:Y:S01]  /*b0c0*/  SHF.R.U32.HI R53, RZ, 0x8, R69 ;  /* 0x00000008ff357819 */ /* 0x000fe20000011645 */
[----:B0-----:R-:W-:Y:S01]  /*b0d0*/  IMAD.MOV.U32 R56, RZ, RZ, R12 ;  /* 0x000000ffff387224 */ /* 0x001fe200078e000c */
[----:B------:R-:W-:Y:S01]  /*b0e0*/  SHF.R.U32.HI R62, RZ, 0x8, R73 ;  /* 0x00000008ff3e7819 */ /* 0x000fe20000011649 */
[----:B---3--:R-:W-:Y:S01]  /*b0f0*/  IMAD.MOV.U32 R57, RZ, RZ, R44 ;  /* 0x000000ffff397224 */ /* 0x008fe200078e002c */
[----:B------:R-:W-:Y:S01]  /*b100*/  SHF.R.U32.HI R60, RZ, 0x8, R75 ;  /* 0x00000008ff3c7819 */ /* 0x000fe2000001164b */
[----:B------:R-:W-:Y:S01]  /*b110*/  IMAD.SHL.U32 R12, R53, 0x100, RZ ;  /* 0x00000100350c7824 */ /* 0x000fe200078e00ff */
[----:B------:R-:W-:Y:S01]  /*b120*/  LOP3.LUT R59, R69, 0xff0000ff, RZ, 0xc0, !PT ;  /* 0xff0000ff453b7812 */ /* 0x000fe200078ec0ff */
[----:B------:R-:W-:Y:S01]  /*b130*/  IMAD.SHL.U32 R44, R62, 0x100, RZ ;  /* 0x000001003e2c7824 */ /* 0x000fe200078e00ff */
[----:B------:R-:W-:Y:S01]  /*b140*/  SHF.R.U32.HI R64, RZ, 0x8, R71 ;  /* 0x00000008ff407819 */ /* 0x000fe20000011647 */
[----:B------:R-:W-:Y:S01]  /*b150*/  IMAD.SHL.U32 R60, R60, 0x100, RZ ;  /* 0x000001003c3c7824 */ /* 0x000fe200078e00ff */
[----:B------:R-:W-:-:S02]  /*b160*/  SHF.R.U32.HI R58, RZ, 0x10, R69 ;  /* 0x00000010ff3a7819 */ /* 0x000fc40000011645 */
[----:B------:R-:W-:Y:S01]  /*b170*/  LOP3.LUT R59, R59, 0xff00, R12, 0xf8, !PT ;  /* 0x0000ff003b3b7812 */ /* 0x000fe200078ef80c */
[----:B------:R-:W-:Y:S01]  /*b180*/  IMAD.SHL.U32 R12, R64, 0x100, RZ ;  /* 0x00000100400c7824 */ /* 0x000fe200078e00ff */
[----:B------:R-:W-:Y:S02]  /*b190*/  LOP3.LUT R63, R73, 0xff0000ff, RZ, 0xc0, !PT ;  /* 0xff0000ff493f7812 */ /* 0x000fe400078ec0ff */
[----:B------:R-:W-:Y:S02]  /*b1a0*/  LOP3.LUT R67, R75, 0xff0000ff, RZ, 0xc0, !PT ;  /* 0xff0000ff4b437812 */ /* 0x000fe400078ec0ff */
[----:B------:R-:W-:Y:S02]  /*b1b0*/  SHF.R.U32.HI R11, RZ, 0x10, R71 ;  /* 0x00000010ff0b7819 */ /* 0x000fe40000011647 */
[----:B------:R-:W-:Y:S02]  /*b1c0*/  LOP3.LUT R61, R71, 0xff0000ff, RZ, 0xc0, !PT ;  /* 0xff0000ff473d7812 */ /* 0x000fe400078ec0ff */
[----:B------:R-:W-:Y:S01]  /*b1d0*/  MOV R53, R14 ;  /* 0x0000000e00357202 */ /* 0x000fe20000000f00 */
[----:B------:R-:W-:Y:S01]  /*b1e0*/  IMAD.U32 R14, R58, 0x10000, RZ ;  /* 0x000100003a0e7824 */ /* 0x000fe200078e00ff */
[----:B------:R-:W-:-:S02]  /*b1f0*/  LOP3.LUT R65, R63, 0xff00, R44, 0xf8, !PT ;  /* 0x0000ff003f417812 */ /* 0x000fc400078ef82c */
[----:B------:R-:W-:Y:S02]  /*b200*/  LOP3.LUT R66, R67, 0xff00, R60, 0xf8, !PT ;  /* 0x0000ff0043427812 */ /* 0x000fe400078ef83c */
[----:B------:R-:W-:Y:S02]  /*b210*/  LOP3.LUT R12, R61, 0xff00, R12, 0xf8, !PT ;  /* 0x0000ff003d0c7812 */ /* 0x000fe400078ef80c */
[----:B------:R-:W-:Y:S02]  /*b220*/  SHF.L.U32 R11, R11, 0x10, RZ ;  /* 0x000000100b0b7819 */ /* 0x000fe400000006ff */
[----:B------:R-:W-:Y:S02]  /*b230*/  F2FP.F16.E4M3.UNPACK_B R63, R105.H1 ;  /* 0x00000069ff3f723e */ /* 0x000fe400030006ff */
[----:B------:R-:W-:Y:S02]  /*b240*/  F2FP.F16.E4M3.UNPACK_B R60, R57.H1 ;  /* 0x00000039ff3c723e */ /* 0x000fe400030006ff */
[----:B------:R-:W-:-:S02]  /*b250*/  F2FP.F16.E4M3.UNPACK_B R58, R56.H1 ;  /* 0x00000038ff3a723e */ /* 0x000fc400030006ff */
[----:B------:R-:W-:Y:S01]  /*b260*/  SHF.R.U32.HI R55, RZ, 0x10, R75 ;  /* 0x00000010ff377819 */ /* 0x000fe2000001164b */
[----:B------:R-:W-:Y:S01]  /*b270*/  HADD2.F32 R61, -RZ, R60.H0_H0 ;  /* 0x2000003cff3d7230 */ /* 0x000fe20000004100 */
[----:B------:R-:W-:Y:S02]  /*b280*/  SHF.R.U32.HI R54, RZ, 0x10, R73 ;  /* 0x00000010ff367819 */ /* 0x000fe40000011649 */
[----:B------:R-:W-:Y:S01]  /*b290*/  LOP3.LUT R14, R59, 0xff0000, R14, 0xf8, !PT ;  /* 0x00ff00003b0e7812 */ /* 0x000fe200078ef80e */
[----:B------:R-:W-:Y:S01]  /*b2a0*/  HADD2.F32 R59, -RZ, R58.H0_H0 ;  /* 0x2000003aff3b7230 */ /* 0x000fe20000004100 */
[----:B------:R-:W-:Y:S01]  /*b2b0*/  LOP3.LUT R11, R12, 0xff0000, R11, 0xf8, !PT ;  /* 0x00ff00000c0b7812 */ /* 0x000fe200078ef80b */
[----:B------:R-:W-:Y:S01]  /*b2c0*/  HADD2.F32 R12, -RZ, R63.H0_H0 ;  /* 0x2000003fff0c7230 */ /* 0x000fe20000004100 */
[----:B------:R-:W-:Y:S01]  /*b2d0*/  F2FP.F16.E4M3.UNPACK_B R62, R103.H1 ;  /* 0x00000067ff3e723e */ /* 0x000fe200030006ff */
[----:B------:R-:W-:Y:S01]  /*b2e0*/  IMAD.U32 R55, R55, 0x10000, RZ ;  /* 0x0001000037377824 */ /* 0x000fe200078e00ff */
[----:B------:R-:W-:Y:S01]  /*b2f0*/  F2FP.F16.E4M3.UNPACK_B R105, R105 ;  /* 0x00000069ff69723e */ /* 0x000fe200020006ff */
[----:B------:R-:W-:-:S02]  /*b300*/  IMAD.U32 R44, R54, 0x10000, RZ ;  /* 0x00010000362c7824 */ /* 0x000fc400078e00ff */
[-C--:B------:R-:W-:Y:S01]  /*b310*/  FMUL.FTZ R54, R61, R12.reuse ;  /* 0x0000000c3d367220 */ /* 0x080fe20000410000 */
[--C-:B------:R-:W-:Y:S02]  /*b320*/  HADD2.F32 R64, -RZ, R62.reuse.H0_H0 ;  /* 0x2000003eff407230 */ /* 0x100fe40000004100 */
[----:B------:R-:W-:Y:S01]  /*b330*/  FMUL.FTZ R68, R59, R12 ;  /* 0x0000000c3b447220 */ /* 0x000fe20000410000 */
[----:B------:R-:W-:Y:S02]  /*b340*/  LOP3.LUT R12, R66, 0xff0000, R55, 0xf8, !PT ;  /* 0x00ff0000420c7812 */ /* 0x000fe400078ef837 */
[----:B------:R-:W-:Y:S01]  /*b350*/  LOP3.LUT R44, R65, 0xff0000, R44, 0xf8, !PT ;  /* 0x00ff0000412c7812 */ /* 0x000fe200078ef82c */
[-C--:B------:R-:W-:Y:S01]  /*b360*/  FFMA.FTZ R54, R59, R64.reuse, -R54 ;  /* 0x000000403b367223 */ /* 0x080fe20000010836 */
[----:B------:R-:W-:Y:S01]  /*b370*/  FFMA.FTZ R55, R61, R64, R68 ;  /* 0x000000403d377223 */ /* 0x000fe20000010044 */
[----:B------:R-:W-:Y:S01]  /*b380*/  HADD2.F32 R64, -RZ, R62.H1_H1 ;  /* 0x3000003eff407230 */ /* 0x000fe20000004100 */
[----:B------:R-:W-:Y:S01]  /*b390*/  F2FP.F16.E4M3.UNPACK_B R61, R57 ;  /* 0x00000039ff3d723e */ /* 0x000fe200020006ff */
[----:B------:R-:W-:Y:S01]  /*b3a0*/  HADD2.F32 R62, -RZ, R63.H1_H1 ;  /* 0x3000003fff3e7230 */ /* 0x000fe20000004100 */
[----:B------:R-:W-:Y:S01]  /*b3b0*/  F2FP.F16.E4M3.UNPACK_B R103, R103 ;  /* 0x00000067ff67723e */ /* 0x000fe200020006ff */
[----:B------:R-:W-:-:S02]  /*b3c0*/  HADD2.F32 R59, -RZ, R58.H1_H1 ;  /* 0x3000003aff3b7230 */ /* 0x000fc40000004100 */
[----:B------:R-:W-:Y:S01]  /*b3d0*/  HADD2.F32 R63, -RZ, R60.H1_H1 ;  /* 0x3000003cff3f7230 */ /* 0x000fe20000004100 */
[----:B------:R-:W-:Y:S01]  /*b3e0*/  F2FP.F16.E4M3.UNPACK_B R60, R56 ;  /* 0x00000038ff3c723e */ /* 0x000fe200020006ff */
[--C-:B------:R-:W-:Y:S02]  /*b3f0*/  HADD2.F32 R65, -RZ, R105.reuse.H0_H0 ;  /* 0x20000069ff417230 */ /* 0x100fe40000004100 */
[-C--:B------:R-:W-:Y:S01]  /*b400*/  FMUL.FTZ R66, R59, R62.reuse ;  /* 0x0000003e3b427220 */ /* 0x080fe20000410000 */
[----:B------:R-:W-:Y:S02]  /*b410*/  HADD2.F32 R105, -RZ, R105.H1_H1 ;  /* 0x30000069ff697230 */ /* 0x000fe40000004100 */
[----:B------:R-:W-:Y:S01]  /*b420*/  FMUL.FTZ R56, R63, R62 ;  /* 0x0000003e3f387220 */ /* 0x000fe20000410000 */
[----:B------:R-:W-:Y:S02]  /*b430*/  HADD2.F32 R62, -RZ, R61.H0_H0 ;  /* 0x2000003dff3e7230 */ /* 0x000fe40000004100 */
[----:B------:R-:W-:-:S02]  /*b440*/  HADD2.F32 R58, -RZ, R60.H0_H0 ;  /* 0x2000003cff3a7230 */ /* 0x000fc40000004100 */
[-C--:B------:R-:W-:Y:S01]  /*b450*/  FFMA.FTZ R57, R59, R64.reuse, -R56 ;  /* 0x000000403b397223 */ /* 0x080fe20000010838 */
[----:B------:R-:W-:Y:S02]  /*b460*/  HADD2.F32 R59, -RZ, R103.H0_H0 ;  /* 0x20000067ff3b7230 */ /* 0x000fe40000004100 */
[----:B------:R-:W-:Y:S01]  /*b470*/  FFMA.FTZ R56, R63, R64, R66 ;  /* 0x000000403f387223 */ /* 0x000fe20000010042 */
[-C--:B------:R-:W-:Y:S01]  /*b480*/  FMUL.FTZ R67, R62, R65.reuse ;  /* 0x000000413e437220 */ /* 0x080fe20000410000 */
[C---:B------:R-:W-:Y:S01]  /*b490*/  FMUL.FTZ R65, R58.reuse, R65 ;  /* 0x000000413a417220 */ /* 0x040fe20000410000 */
[----:B------:R-:W-:Y:S01]  /*b4a0*/  HADD2.F32 R63, -RZ, R61.H1_H1 ;  /* 0x3000003dff3f7230 */ /* 0x000fe20000004100 */
[----:B------:R-:W-:Y:S01]  /*b4b0*/  F2FP.F16.E4M3.UNPACK_B R64, R46.H1 ;  /* 0x0000002eff40723e */ /* 0x000fe200030006ff */
[----:B------:R-:W-:Y:S02]  /*b4c0*/  HADD2.F32 R60, -RZ, R60.H1_H1 ;  /* 0x3000003cff3c7230 */ /* 0x000fe40000004100 */
[-C--:B------:R-:W-:Y:S01]  /*b4d0*/  FFMA.FTZ R58, R58, R59.reuse, -R67 ;  /* 0x0000003b3a3a7223 */ /* 0x080fe20000010843 */
[----:B------:R-:W-:Y:S01]  /*b4e0*/  FFMA.FTZ R59, R62, R59, R65 ;  /* 0x0000003b3e3b7223 */ /* 0x000fe20000010041 */
[----:B------:R-:W-:-:S02]  /*b4f0*/  HADD2.F32 R103, -RZ, R103.H1_H1 ;  /* 0x30000067ff677230 */ /* 0x000fc40000004100 */
[CC--:B------:R-:W-:Y:S01]  /*b500*/  FMUL.FTZ R61, R63.reuse, R105.reuse ;  /* 0x000000693f3d7220 */ /* 0x0c0fe20000410000 */
[----:B------:R-:W-:Y:S01]  /*b510*/  F2FP.F16.E4M3.UNPACK_B R65, R106.H1 ;  /* 0x0000006aff41723e */ /* 0x000fe200030006ff */
[C---:B------:R-:W-:Y:S01]  /*b520*/  FMUL.FTZ R68, R60.reuse, R105 ;  /* 0x000000693c447220 */ /* 0x040fe20000410000 */
[----:B------:R-:W-:Y:S01]  /*b530*/  F2FP.F16.E4M3.UNPACK_B R62, R53.H1 ;  /* 0x00000035ff3e723e */ /* 0x000fe200030006ff */
[-C--:B------:R-:W-:Y:S01]  /*b540*/  FFMA.FTZ R61, R60, R103.reuse, -R61 ;  /* 0x000000673c3d7223 */ /* 0x080fe2000001083d */
[----:B------:R-:W-:Y:S01]  /*b550*/  F2FP.F16.E4M3.UNPACK_B R67, R104.H1 ;  /* 0x00000068ff43723e */ /* 0x000fe200030006ff */
[----:B------:R-:W-:Y:S02]  /*b560*/  HADD2.F32 R69, -RZ, R65.H0_H0 ;  /* 0x20000041ff457230 */ /* 0x000fe40000004100 */
[----:B------:R-:W-:Y:S01]  /*b570*/  FFMA.FTZ R60, R63, R103, R68 ;  /* 0x000000673f3c7223 */ /* 0x000fe20000010044 */
[----:B------:R-:W-:Y:S01]  /*b580*/  HADD2.F32 R66, -RZ, R64.H0_H0 ;  /* 0x20000040ff427230 */ /* 0x000fe20000004100 */
[----:B------:R-:W-:Y:S01]  /*b590*/  F2FP.F16.E4M3.UNPACK_B R106, R106 ;  /* 0x0000006aff6a723e */ /* 0x000fe200020006ff */
[----:B------:R-:W-:Y:S01]  /*b5a0*/  HADD2.F32 R63, -RZ, R62.H0_H0 ;  /* 0x2000003eff3f7230 */ /* 0x000fe20000004100 */
[----:B------:R-:W-:Y:S01]  /*b5b0*/  F2FP.F16.E4M3.UNPACK_B R53, R53 ;  /* 0x00000035ff35723e */ /* 0x000fe200020006ff */
[----:B------:R-:W-:-:S02]  /*b5c0*/  HADD2.F32 R68, -RZ, R67.H0_H0 ;  /* 0x20000043ff447230 */ /* 0x000fc40000004100 */
[CC--:B------:R-:W-:Y:S01]  /*b5d0*/  FMUL.FTZ R72, R66.reuse, R69.reuse ;  /* 0x0000004542487220 */ /* 0x0c0fe20000410000 */
[----:B------:R-:W-:Y:S02]  /*b5e0*/  HADD2.F32 R70, -RZ, R65.H1_H1 ;  /* 0x30000041ff467230 */ /* 0x000fe40000004100 */
[C---:B------:R-:W-:Y:S01]  /*b5f0*/  FMUL.FTZ R69, R63.reuse, R69 ;  /* 0x000000453f457220 */ /* 0x040fe20000410000 */
[----:B------:R-:W-:Y:S01]  /*b600*/  HADD2.F32 R64, -RZ, R64.H1_H1 ;  /* 0x30000040ff407230 */ /* 0x000fe20000004100 */
[----:B------:R-:W-:Y:S01]  /*b610*/  F2FP.F16.E4M3.UNPACK_B R104, R104 ;  /* 0x00000068ff68723e */ /* 0x000fe200020006ff */
[----:B------:R-:W-:Y:S02]  /*b620*/  HADD2.F32 R65, -RZ, R62.H1_H1 ;  /* 0x3000003eff417230 */ /* 0x000fe40000004100 */
[-C--:B------:R-:W-:Y:S01]  /*b630*/  FFMA.FTZ R62, R63, R68.reuse, -R72 ;  /* 0x000000443f3e7223 */ /* 0x080fe20000010848 */
[----:B------:R-:W-:Y:S02]  /*b640*/  HADD2.F32 R67, -RZ, R67.H1_H1 ;  /* 0x30000043ff437230 */ /* 0x000fe40000004100 */
[----:B------:R-:W-:Y:S01]  /*b650*/  FFMA.FTZ R63, R66, R68, R69 ;  /* 0x00000044423f7223 */ /* 0x000fe20000010045 */
[-C--:B------:R-:W-:Y:S01]  /*b660*/  FMUL.FTZ R72, R64, R70.reuse ;  /* 0x0000004640487220 */ /* 0x080fe20000410000 */
[----:B------:R-:W-:Y:S01]  /*b670*/  FMUL.FTZ R71, R65, R70 ;  /* 0x0000004641477220 */ /* 0x000fe20000410000 */
[----:B------:R-:W-:Y:S01]  /*b680*/  F2FP.F16.E4M3.UNPACK_B R66, R46 ;  /* 0x0000002eff42723e */ /* 0x000fe200020006ff */
[----:B------:R-:W-:-:S02]  /*b690*/  HADD2.F32 R69, -RZ, R106.H0_H0 ;  /* 0x2000006aff457230 */ /* 0x000fc40000004100 */
[-C--:B------:R-:W-:Y:S01]  /*b6a0*/  FFMA.FTZ R65, R65, R67.reuse, -R72 ;  /* 0x0000004341417223 */ /* 0x080fe20000010848 */
[----:B------:R-:W-:Y:S01]  /*b6b0*/  FFMA.FTZ R64, R64, R67, R71 ;  /* 0x0000004340407223 */ /* 0x000fe20000010047 */
[----:B------:R-:W-:Y:S01]  /*b6c0*/  HADD2.F32 R106, -RZ, R106.H1_H1 ;  /* 0x3000006aff6a7230 */ /* 0x000fe20000004100 */
[----:B------:R-:W-:Y:S01]  /*b6d0*/  F2FP.SATFINITE.E4M3.F32.PACK_AB_MERGE_C R54, R57, R54, RZ ;  /* 0x000000363936723e */ /* 0x000fe200048070ff */
[--C-:B------:R-:W-:Y:S01]  /*b6e0*/  HADD2.F32 R67, -RZ, R66.reuse.H0_H0 ;  /* 0x20000042ff437230 */ /* 0x100fe20000004100 */
[----:B------:R-:W-:Y:S01]  /*b6f0*/  F2FP.SATFINITE.E4M3.F32.PACK_AB_MERGE_C R56, R56, R55, RZ ;  /* 0x000000373838723e */ /* 0x000fe200048070ff */
[----:B------:R-:W-:Y:S01]  /*b700*/  HADD2.F32 R66, -RZ, R66.H1_H1 ;  /* 0x30000042ff427230 */ /* 0x000fe20000004100 */
[----:B------:R-:W-:Y:S01]  /*b710*/  F2FP.SATFINITE.E4M3.F32.PACK_AB_MERGE_C R64, R64, R63, RZ ;  /* 0x0000003f4040723e */ /* 0x000fe200048070ff */
[----:B------:R-:W-:Y:S02]  /*b720*/  HADD2.F32 R46, -RZ, R53.H0_H0 ;  /* 0x20000035ff2e7230 */ /* 0x000fe40000004100 */
[----:B------:R-:W-:Y:S01]  /*b730*/  FMUL.FTZ R71, R67, R69 ;  /* 0x0000004543477220 */ /* 0x000fe20000410000 */
[----:B------:R-:W-:-:S02]  /*b740*/  HADD2.F32 R68, -RZ, R104.H0_H0 ;  /* 0x20000068ff447230 */ /* 0x000fc40000004100 */
[----:B------:R-:W-:Y:S01]  /*b750*/  FMUL.FTZ R72, R66, R106 ;  /* 0x0000006a42487220 */ /* 0x000fe20000410000 */
[----:B------:R-:W-:Y:S02]  /*b760*/  HADD2.F32 R53, -RZ, R53.H1_H1 ;  /* 0x30000035ff357230 */ /* 0x000fe40000004100 */
[C---:B------:R-:W-:Y:S01]  /*b770*/  FMUL.FTZ R70, R46.reuse, R69 ;  /* 0x000000452e467220 */ /* 0x040fe20000410000 */
[----:B------:R-:W-:Y:S01]  /*b780*/  HADD2.F32 R104, -RZ, R104.H1_H1 ;  /* 0x30000068ff687230 */ /* 0x000fe20000004100 */
[----:B------:R-:W-:Y:S01]  /*b790*/  F2FP.F16.E4M3.UNPACK_B R63, R44 ;  /* 0x0000002cff3f723e */ /* 0x000fe200020006ff */
[----:B------:R-:W-:Y:S01]  /*b7a0*/  FFMA.FTZ R71, R46, R68, -R71 ;  /* 0x000000442e477223 */ /* 0x000fe20000010847 */
[C---:B------:R-:W-:Y:S01]  /*b7b0*/  FMUL.FTZ R69, R53.reuse, R106 ;  /* 0x0000006a35457220 */ /* 0x040fe20000410000 */
[----:B------:R-:W-:Y:S01]  /*b7c0*/  F2FP.F16.E4M3.UNPACK_B R57, R13 ;  /* 0x0000000dff39723e */ /* 0x000fe200020006ff */
[----:B------:R-:W-:Y:S01]  /*b7d0*/  FFMA.FTZ R72, R53, R104, -R72 ;  /* 0x0000006835487223 */ /* 0x000fe20000010848 */
[----:B------:R-:W-:Y:S01]  /*b7e0*/  F2FP.SATFINITE.E4M3.F32.PACK_AB_MERGE_C R53, R65, R62, RZ ;  /* 0x0000003e4135723e */ /* 0x000fe200048070ff */
[----:B------:R-:W-:Y:S01]  /*b7f0*/  FFMA.FTZ R46, R67, R68, R70 ;  /* 0x00000044432e7223 */ /* 0x000fe20000010046 */
[----:B------:R-:W-:Y:S01]  /*b800*/  F2FP.F16.E4M3.UNPACK_B R62, R45 ;  /* 0x0000002dff3e723e */ /* 0x000fe200020006ff */
[----:B------:R-:W-:Y:S01]  /*b810*/  FFMA.FTZ R69, R66, R104, R69 ;  /* 0x0000006842457223 */ /* 0x000fe20000010045 */
[----:B------:R-:W-:-:S02]  /*b820*/  F2FP.SATFINITE.E4M3.F32.PACK_AB_MERGE_C R55, R61, R58, R54 ;  /* 0x0000003a3d37723e */ /* 0x000fc40004807036 */
[----:B------:R-:W-:Y:S01]  /*b830*/  F2FP.SATFINITE.E4M3.F32.PACK_AB_MERGE_C R54, R60, R59, R56 ;  /* 0x0000003b3c36723e */ /* 0x000fe20004807038 */
[----:B------:R-:W-:Y:S01]  /*b840*/  HADD2.F32 R58, -RZ, R62.H0_H0 ;  /* 0x2000003eff3a7230 */ /* 0x000fe20000004100 */
[----:B------:R-:W-:Y:S01]  /*b850*/  F2FP.F16.E4M3.UNPACK_B R60, R14 ;  /* 0x0000000eff3c723e */ /* 0x000fe200020006ff */
[----:B------:R-:W-:Y:S01]  /*b860*/  HADD2.F32 R59, -RZ, R63.H0_H0 ;  /* 0x2000003fff3b7230 */ /* 0x000fe20000004100 */
[----:B------:R-:W-:Y:S01]  /*b870*/  F2FP.SATFINITE.E4M3.F32.PACK_AB_MERGE_C R46, R69, R46, R64 ;  /* 0x0000002e452e723e */ /* 0x000fe20004807040 */
        /* <DEDUP_REMOVED lines=10> */
[----:B------:R-:W-:Y:S02]  /*b920*/  HADD2.F32 R61, -RZ, R60.H1_H1 ;  /* 0x3000003cff3d7230 */ /* 0x000fe40000004100 */
[----:B------:R-:W-:Y:S01]  /*b930*/  FMUL.FTZ R64, R62, R63 ;  /* 0x0000003f3e407220 */ /* 0x000fe20000410000 */
[----:B------:R-:W-:Y:S01]  /*b940*/  F2FP.F16.E4M3.UNPACK_B R60, R45.H1 ;  /* 0x0000002dff3c723e */ /* 0x000fe200030006ff */
[----:B------:R-:W-:Y:S01]  /*b950*/  FMUL.FTZ R65, R59, R63 ;  /* 0x0000003f3b417220 */ /* 0x000fe20000410000 */
[----:B------:R-:W-:-:S02]  /*b960*/  F2FP.F16.E4M3.UNPACK_B R63, R44.H1 ;  /* 0x0000002cff3f723e */ /* 0x000fc400030006ff */
[----:B------:R-:W-:Y:S01]  /*b970*/  F2FP.F16.E4M3.UNPACK_B R58, R13.H1 ;  /* 0x0000000dff3a723e */ /* 0x000fe200030006ff */
[-C--:B------:R-:W-:Y:S01]  /*b980*/  FFMA.FTZ R13, R59, R61.reuse, -R64 ;  /* 0x0000003d3b0d7223 */ /* 0x080fe20000010840 */
[----:B------:R-:W-:Y:S01]  /*b990*/  FFMA.FTZ R44, R62, R61, R65 ;  /* 0x0000003d3e2c7223 */ /* 0x000fe20000010041 */
[----:B------:R-:W-:Y:S01]  /*b9a0*/  HADD2.F32 R59, -RZ, R60.H0_H0 ;  /* 0x2000003cff3b7230 */ /* 0x000fe20000004100 */
[-C--:B------:R-:W-:Y:S01]  /*b9b0*/  F2FP.F16.E4M3.UNPACK_B R69, R12.reuse ;  /* 0x0000000cff45723e */ /* 0x080fe200020006ff */
[----:B------:R-:W-:Y:S01]  /*b9c0*/  HADD2.F32 R62, -RZ, R63.H0_H0 ;  /* 0x2000003fff3e7230 */ /* 0x000fe20000004100 */
[----:B------:R-:W-:Y:S01]  /*b9d0*/  F2FP.F16.E4M3.UNPACK_B R67, R11.H1 ;  /* 0x0000000bff43723e */ /* 0x000fe200030006ff */
[----:B------:R-:W-:Y:S01]  /*b9e0*/  HADD2.F32 R45, -RZ, R58.H0_H0 ;  /* 0x2000003aff2d7230 */ /* 0x000fe20000004100 */
[----:B------:R-:W-:Y:S01]  /*b9f0*/  F2FP.F16.E4M3.UNPACK_B R70, R12.H1 ;  /* 0x0000000cff46723e */ /* 0x000fe200030006ff */
[----:B------:R-:W-:Y:S02]  /*ba00*/  HADD2.F32 R61, -RZ, R60.H1_H1 ;  /* 0x3000003cff3d7230 */ /* 0x000fe40000004100 */
[----:B------:R-:W-:Y:S01]  /*ba10*/  FMUL.FTZ R66, R59, R62 ;  /* 0x0000003e3b427220 */ /* 0x000fe20000410000 */
[----:B------:R-:W-:-:S02]  /*ba20*/  HADD2.F32 R60, -RZ, R14.H0_H0 ;  /* 0x2000000eff3c7230 */ /* 0x000fc40000004100 */
[C---:B------:R-:W-:Y:S01]  /*ba30*/  FMUL.FTZ R62, R45.reuse, R62 ;  /* 0x0000003e2d3e7220 */ /* 0x040fe20000410000 */
[----:B------:R-:W-:Y:S01]  /*ba40*/  HADD2.F32 R64, -RZ, R63.H1_H1 ;  /* 0x3000003fff407230 */ /* 0x000fe20000004100 */
[----:B------:R-:W-:Y:S01]  /*ba50*/  F2FP.SATFINITE.E4M3.F32.PACK_AB_MERGE_C R53, R72, R71, R53 ;  /* 0x000000474835723e */ /* 0x000fe20004807035 */
[----:B------:R-:W-:Y:S02]  /*ba60*/  HADD2.F32 R58, -RZ, R58.H1_H1 ;  /* 0x3000003aff3a7230 */ /* 0x000fe40000004100 */
[----:B------:R-:W-:Y:S02]  /*ba70*/  HADD2.F32 R63, -RZ, R14.H1_H1 ;  /* 0x3000000eff3f7230 */ /* 0x000fe40000004100 */
[----:B------:R-:W-:Y:S01]  /*ba80*/  FFMA.FTZ R14, R45, R60, -R66 ;  /* 0x0000003c2d0e7223 */ /* 0x000fe20000010842 */
[----:B------:R-:W-:Y:S01]  /*ba90*/  FMUL.FTZ R65, R61, R64 ;  /* 0x000000403d417220 */ /* 0x000fe20000410000 */
[----:B------:R-:W-:Y:S01]  /*baa0*/  FFMA.FTZ R45, R59, R60, R62 ;  /* 0x0000003c3b2d7223 */ /* 0x000fe2000001003e */
[C---:B------:R-:W-:Y:S01]  /*bab0*/  FMUL.FTZ R64, R58.reuse, R64 ;  /* 0x000000403a407220 */ /* 0x040fe20000410000 */
[----:B------:R-:W-:Y:S01]  /*bac0*/  F2FP.F16.E4M3.UNPACK_B R62, R47 ;  /* 0x0000002fff3e723e */ /* 0x000fe200020006ff */
[----:B------:R-:W-:Y:S01]  /*bad0*/  FFMA.FTZ R59, R58, R63, -R65 ;  /* 0x0000003f3a3b7223 */ /* 0x000fe20000010841 */
[----:B------:R-:W-:Y:S01]  /*bae0*/  F2FP.F16.E4M3.UNPACK_B R60, R15 ;  /* 0x0000000fff3c723e */ /* 0x000fe200020006ff */
[----:B------:R-:W-:Y:S01]  /*baf0*/  FFMA.FTZ R58, R61, R63, R64 ;  /* 0x0000003f3d3a7223 */ /* 0x000fe20000010040 */
[----:B------:R-:W-:Y:S01]  /*bb00*/  F2FP.F16.E4M3.UNPACK_B R66, R11 ;  /* 0x0000000bff42723e */ /* 0x000fe200020006ff */
[----:B------:R-:W-:Y:S01]  /*bb10*/  HADD2.F32 R64, -RZ, R62.H0_H0 ;  /* 0x2000003eff407230 */ /* 0x000fe20000004100 */
[----:B------:R-:W-:Y:S01]  /*bb20*/  F2FP.F16.E4M3.UNPACK_B R63, R47.H1 ;  /* 0x0000002fff3f723e */ /* 0x000fe200030006ff */
[----:B------:R-:W-:Y:S01]  /*bb30*/  HADD2.F32 R11, -RZ, R69.H0_H0 ;  /* 0x20000045ff0b7230 */ /* 0x000fe20000004100 */
[----:B------:R-:W-:Y:S01]  /*bb40*/  F2FP.F16.E4M3.UNPACK_B R15, R15.H1 ;  /* 0x0000000fff0f723e */ /* 0x000fe200030006ff */
[----:B------:R-:W-:Y:S01]  /*bb50*/  HADD2.F32 R47, -RZ, R60.H0_H0 ;  /* 0x2000003cff2f7230 */ /* 0x000fe20000004100 */
[----:B------:R-:W-:Y:S01]  /*bb60*/  F2FP.SATFINITE.E4M3.F32.PACK_AB_MERGE_C R14, R59, R14, RZ ;  /* 0x0000000e3b0e723e */ /* 0x000fe200048070ff */
[----:B------:R-:W-:-:S02]  /*bb70*/  HADD2.F32 R12, -RZ, R66.H0_H0 ;  /* 0x20000042ff0c7230 */ /* 0x000fc40000004100 */
[CC--:B------:R-:W-:Y:S01]  /*bb80*/  FMUL.FTZ R74, R64.reuse, R11.reuse ;  /* 0x0000000b404a7220 */ /* 0x0c0fe20000410000 */
[----:B------:R-:W-:Y:S02]  /*bb90*/  HADD2.F32 R65, -RZ, R63.H0_H0 ;  /* 0x2000003fff417230 */ /* 0x000fe40000004100 */
[C---:B------:R-:W-:Y:S01]  /*bba0*/  FMUL.FTZ R71, R47.reuse, R11 ;  /* 0x0000000b2f477220 */ /* 0x040fe20000410000 */
[----:B------:R-:W-:Y:S02]  /*bbb0*/  HADD2.F32 R72, -RZ, R70.H0_H0 ;  /* 0x20000046ff487230 */ /* 0x000fe40000004100 */
[-C--:B------:R-:W-:Y:S01]  /*bbc0*/  FFMA.FTZ R11, R47, R12.reuse, -R74 ;  /* 0x0000000c2f0b7223 */ /* 0x080fe2000001084a */
[----:B------:R-:W-:Y:S02]  /*bbd0*/  HADD2.F32 R61, -RZ, R15.H0_H0 ;  /* 0x2000000fff3d7230 */ /* 0x000fe40000004100 */
[----:B------:R-:W-:Y:S01]  /*bbe0*/  FFMA.FTZ R12, R64, R12, R71 ;  /* 0x0000000c400c7223 */ /* 0x000fe20000010047 */
[----:B------:R-:W-:-:S02]  /*bbf0*/  HADD2.F32 R63, -RZ, R63.H1_H1 ;  /* 0x3000003fff3f7230 */ /* 0x000fc40000004100 */
[-C--:B------:R-:W-:Y:S01]  /*bc00*/  FMUL.FTZ R76, R65, R72.reuse ;  /* 0x00000048414c7220 */ /* 0x080fe20000410000 */
[----:B------:R-:W-:Y:S02]  /*bc10*/  HADD2.F32 R70, -RZ, R70.H1_H1 ;  /* 0x30000046ff467230 */ /* 0x000fe40000004100 */
[----:B------:R-:W-:Y:S01]  /*bc20*/  FMUL.FTZ R72, R61, R72 ;  /* 0x000000483d487220 */ /* 0x000fe20000410000 */
[----:B------:R-:W-:Y:S01]  /*bc30*/  HADD2.F32 R15, -RZ, R15.H1_H1 ;  /* 0x3000000fff0f7230 */ /* 0x000fe20000004100 */
[----:B------:R-:W-:Y:S01]  /*bc40*/  F2FP.SATFINITE.E4M3.F32.PACK_AB_MERGE_C R45, R58, R45, RZ ;  /* 0x0000002d3a2d723e */ /* 0x000fe200048070ff */
[----:B------:R-:W-:Y:S01]  /*bc50*/  HADD2.F32 R68, -RZ, R67.H0_H0 ;  /* 0x20000043ff447230 */ /* 0x000fe20000004100 */
[----:B------:R-:W-:Y:S01]  /*bc60*/  F2FP.SATFINITE.E4M3.F32.PACK_AB_MERGE_C R13, R13, R56, R14 ;  /* 0x000000380d0d723e */ /* 0x000fe2000480700e */
[----:B------:R-:W-:Y:S01]  /*bc70*/  HADD2.F32 R62, -RZ, R62.H1_H1 ;  /* 0x3000003eff3e7230 */ /* 0x000fe20000004100 */
[----:B------:R-:W-:Y:S01]  /*bc80*/  F2FP.SATFINITE.E4M3.F32.PACK_AB_MERGE_C R45, R44, R57, R45 ;  /* 0x000000392c2d723e */ /* 0x000fe2000480702d */
[----:B------:R-:W-:-:S02]  /*bc90*/  HADD2.F32 R69, -RZ, R69.H1_H1 ;  /* 0x30000045ff457230 */ /* 0x000fc40000004100 */
[----:B------:R-:W-:Y:S01]  /*bca0*/  FFMA.FTZ R76, R61, R68, -R76 ;  /* 0x000000443d4c7223 */ /* 0x000fe2000001084c */
[----:B------:R-:W-:Y:S02]  /*bcb0*/  HADD2.F32 R47, -RZ, R66.H1_H1 ;  /* 0x30000042ff2f7230 */ /* 0x000fe40000004100 */
[-C--:B------:R-:W-:Y:S01]  /*bcc0*/  FMUL.FTZ R66, R63, R70.reuse ;  /* 0x000000463f427220 */ /* 0x080fe20000410000 */
[----:B------:R-:W-:Y:S02]  /*bcd0*/  HADD2.F32 R60, -RZ, R60.H1_H1 ;  /* 0x3000003cff3c7230 */ /* 0x000fe40000004100 */
[----:B------:R-:W-:Y:S01]  /*bce0*/  FMUL.FTZ R70, R15, R70 ;  /* 0x000000460f467220 */ /* 0x000fe20000410000 */
[----:B------:R-:W-:Y:S02]  /*bcf0*/  HADD2.F32 R64, -RZ, R67.H1_H1 ;  /* 0x30000043ff407230 */ /* 0x000fe40000004100 */
[-C--:B------:R-:W-:Y:S01]  /*bd00*/  FMUL.FTZ R61, R62, R69.reuse ;  /* 0x000000453e3d7220 */ /* 0x080fe20000410000 */
[----:B------:R-:W-:Y:S01]  /*bd10*/  FFMA.FTZ R72, R65, R68, R72 ;  /* 0x0000004441487223 */ /* 0x000fe20000010048 */
[----:B------:R-:W-:Y:S01]  /*bd20*/  FMUL.FTZ R69, R60, R69 ;  /* 0x000000453c457220 */ /* 0x000fe20000410000 */
[----:B------:R-:W-:-:S02]  /*bd30*/  IMAD.MOV.U32 R44, RZ, RZ, R54 ;  /* 0x000000ffff2c7224 */ /* 0x000fc400078e0036 */
[-C--:B------:R-:W-:Y:S01]  /*bd40*/  FFMA.FTZ R63, R63, R64.reuse, R70 ;  /* 0x000000403f3f7223 */ /* 0x080fe20000010046 */
[----:B------:R-:W-:Y:S01]  /*bd50*/  FFMA.FTZ R15, R15, R64, -R66 ;  /* 0x000000400f0f7223 */ /* 0x000fe20000010842 */
[-C--:B------:R-:W-:Y:S01]  /*bd60*/  FFMA.FTZ R69, R62, R47.reuse, R69 ;  /* 0x0000002f3e457223 */ /* 0x080fe20000010045 */
[----:B------:R-:W-:Y:S01]  /*bd70*/  FFMA.FTZ R60, R60, R47, -R61 ;  /* 0x0000002f3c3c7223 */ /* 0x000fe2000001083d */
[----:B------:R-:W-:Y:S02]  /*bd80*/  MOV R14, R53 ;  /* 0x00000035000e7202 */ /* 0x000fe40000000f00 */
[----:B------:R-:W-:Y:S02]  /*bd90*/  F2FP.SATFINITE.E4M3.F32.PACK_AB_MERGE_C R63, R63, R72, RZ ;  /* 0x000000483f3f723e */ /* 0x000fe400048070ff */
[----:B------:R-:W-:Y:S02]  /*bda0*/  F2FP.SATFINITE.E4M3.F32.PACK_AB_MERGE_C R15, R15, R76, RZ ;  /* 0x0000004c0f0f723e */ /* 0x000fe400048070ff */
[----:B------:R-:W-:Y:S01]  /*bdb0*/  F2FP.SATFINITE.E4M3.F32.PACK_AB_MERGE_C R47, R69, R12, R63 ;  /* 0x0000000c452f723e */ /* 0x000fe2000480703f */
[----:B------:R-:W-:Y:S01]  /*bdc0*/  IMAD.MOV.U32 R12, RZ, RZ, R55 ;  /* 0x000000ffff0c7224 */ /* 0x000fe200078e0037 */
[----:B------:R-:W-:-:S07]  /*bdd0*/  F2FP.SATFINITE.E4M3.F32.PACK_AB_MERGE_C R15, R60, R11, R15 ;  /* 0x0000000b3c0f723e */ /* 0x000fce000480700f */
.L_x_563:
[----:B------:R-:W-:Y:S05]  /*bde0*/  BSYNC B1 ;  /* 0x0000000000017941 */ /* 0x000fea0003800000 */
.L_x_562:
[----:B0-----:R0:W-:Y:S01]  /*bdf0*/  ST.E.128 desc[UR36][R48.64], R12 ;  /* 0x0000000c30007985 */ /* 0x0011e2000c101d24 */
[----:B------:R-:W-:-:S13]  /*be00*/  ISETP.GE.AND P2, PT, R52, R107, PT ;  /* 0x0000006b3400720c */ /* 0x000fda0003f46270 */
[----:B------:R-:W-:Y:S05]  /*be10*/  @P2 BRA `(.L_x_536) ;  /* 0x0000000400b42947 */ /* 0x000fea0003800000 */
[----:B0-----:R-:W-:-:S04]  /*be20*/  IADD3 R12, P2, R52, R50, RZ ;  /* 0x00000032340c7210 */ /* 0x001fc80007f5e0ff */
[----:B------:R-:W-:-:S05]  /*be30*/  LEA.HI.X.SX32 R13, R52, R51, 0x1, P2 ;  /* 0x00000033340d7211 */ /* 0x000fca00010f0eff */
[----:B---3--:R0:W-:Y:S01]  /*be40*/  ST.E.128 desc[UR36][R12.64], R44 ;  /* 0x0000002c0c007985 */ /* 0x0081e2000c101d24 */
[----:B------:R-:W-:Y:S05]  /*be50*/  BRA `(.L_x_536) ;  /* 0x0000000400a47947 */ /* 0x000fea0003800000 */
.L_x_495:
[----:B------:R-:W-:-:S06]  /*be60*/  UISETP.NE.AND UP0, UPT, UR60, 0x3, UPT ;  /* 0x000000033c00788c */ /* 0x000fcc000bf05270 */
[----:B------:R-:W-:-:S13]  /*be70*/  PLOP3.LUT P5, PT, PT, PT, UP0, 0x80, 0x0 ;  /* 0x000000000000781c */ /* 0x000fda0003faf008 */
[----:B------:R-:W-:Y:S05]  /*be80*/  @!P5 BRA `(.L_x_564) ;  /* 0x000000000004d947 */ /* 0x000fea0003800000 */
[----:B------:R-:W-:Y:S01]  /*be90*/  BPT.TRAP 0x1 ;  /* 0x000000040000795c */ /* 0x000fe20000300000 */
.L_x_564:
[----:B------:R-:W-:Y:S01]  /*bea0*/  IMAD R81, R216, 0x8, R19 ;  /* 0x00000008d8517824 */ /* 0x000fe200078e0213 */
[----:B------:R-:W-:Y:S01]  /*beb0*/  SHF.L.U32 R100, R221, 0x1f, RZ ;  /* 0x0000001fdd647819 */ /* 0x000fe200000006ff */
[----:B------:R-:W-:Y:S01]  /*bec0*/  BSSY B1, `(.L_x_565) ;  /* 0x0000004000017945 */ /* 0x000fe20003800000 */
[----:B------:R-:W-:Y:S02]  /*bed0*/  SHF.R.S32.HI R97, RZ, 0x1f, R96 ;  /* 0x0000001fff617819 */ /* 0x000fe40000011460 */
[----:B------:R-:W1:Y:S02]  /*bee0*/  SYNCS.PHASECHK.TRANS64.TRYWAIT P2, [R81+URZ+0x38890], R100 ;  /* 0x03889064510075a7 */ /* 0x000e64000804017f */
[----:B-1----:R-:W-:Y:S05]  /*bef0*/  @!P2 BRA `(.L_x_566) ;  /* 0x000001f000e0a947 */ /* 0x002fea0003800000 */
.L_x_865:
[----:B------:R-:W-:Y:S05]  /*bf00*/  BSYNC B1 ;  /* 0x0000000000017941 */ /* 0x000fea0003800000 */
.L_x_565:
[----:B------:R-:W-:Y:S01]  /*bf10*/  ULDC.64 UR4, c[0x0][0x300] ;  /* 0x0000c00000047ab9 */ /* 0x000fe20000000a00 */
[----:B-----5:R-:W-:Y:S01]  /*bf20*/  SHF.R.S32.HI R98, RZ, 0x1f, R95 ;  /* 0x0000001fff627819 */ /* 0x020fe2000001145f */
[----:B------:R-:W-:Y:S01]  /*bf30*/  IMAD R11, R97, UR4, RZ ;  /* 0x00000004610b7c24 */ /* 0x000fe2000f8e02ff */
[----:B------:R-:W-:Y:S01]  /*bf40*/  ULDC.64 UR6, c[0x0][0x2e8] ;  /* 0x0000ba0000067ab9 */ /* 0x000fe20000000a00 */
[----:B0-----:R-:W-:-:S04]  /*bf50*/  IMAD.WIDE.U32 R12, R96, UR4, RZ ;  /* 0x00000004600c7c25 */ /* 0x001fc8000f8e00ff */
[----:B------:R-:W-:Y:S01]  /*bf60*/  IMAD R11, R96, UR5, R11 ;  /* 0x00000005600b7c24 */ /* 0x000fe2000f8e020b */
[----:B------:R-:W-:Y:S01]  /*bf70*/  ULDC.64 UR4, c[0x0][0x310] ;  /* 0x0000c40000047ab9 */ /* 0x000fe20000000a00 */
[----:B------:R-:W-:Y:S02]  /*bf80*/  IMAD R99, R26, -0x80, R2 ;  /* 0xffffff801a637824 */ /* 0x000fe400078e0202 */
[----:B------:R-:W-:Y:S02]  /*bf90*/  IMAD R14, R98, UR4, RZ ;  /* 0x00000004620e7c24 */ /* 0x000fe4000f8e02ff */
[----:B------:R-:W-:Y:S01]  /*bfa0*/  IMAD.IADD R13, R13, 0x1, R11 ;  /* 0x000000010d0d7824 */ /* 0x000fe200078e020b */
[----:B------:R-:W-:Y:S01]  /*bfb0*/  VIMNMX R99, R99, 0x80, PT ;  /* 0x0000008063637848 */ /* 0x000fe20003fe0100 */
[C---:B------:R-:W-:Y:S02]  /*bfc0*/  IMAD R11, R95.reuse, UR5, R14 ;  /* 0x000000055f0b7c24 */ /* 0x040fe4000f8e020e */
[----:B------:R-:W-:Y:S01]  /*bfd0*/  IMAD.WIDE.U32 R12, R95, UR4, R12 ;  /* 0x000000045f0c7c25 */ /* 0x000fe2000f8e000c */
[----:B------:R-:W-:-:S03]  /*bfe0*/  ULDC.64 UR4, c[0x0][0x308] ;  /* 0x0000c20000047ab9 */ /* 0x000fc60000000a00 */
[----:B------:R-:W-:Y:S02]  /*bff0*/  IMAD.IADD R13, R13, 0x1, R11 ;  /* 0x000000010d0d7824 */ /* 0x000fe400078e020b */
[----:B------:R-:W-:Y:S02]  /*c000*/  IMAD.IADD R50, R99, 0x1, -R219 ;  /* 0x0000000163327824 */ /* 0x000fe400078e0adb */
[----:B------:R-:W-:Y:S01]  /*c010*/  IMAD.WIDE.U32 R12, R220, UR4, R12 ;  /* 0x00000004dc0c7c25 */ /* 0x000fe2000f8e000c */
[----:B------:R-:W-:-:S03]  /*c020*/  UMOV UR4, 0xffffffff ;  /* 0xffffffff00047882 */ /* 0x000fc60000000000 */
[----:B------:R-:W-:Y:S01]  /*c030*/  IMAD R49, R220, UR5, R13 ;  /* 0x00000005dc317c24 */ /* 0x000fe2000f8e020d */
[----:B------:R-:W-:-:S04]  /*c040*/  IADD3 R48, P2, R12, UR6, RZ ;  /* 0x000000060c307c10 */ /* 0x000fc8000ff5e0ff */
[----:B------:R-:W-:Y:S02]  /*c050*/  IADD3.X R49, R49, UR7, RZ, P2, !PT ;  /* 0x0000000731317c10 */ /* 0x000fe400097fe4ff */
[----:B------:R-:W-:Y:S01]  /*c060*/  ISETP.GE.AND P2, PT, R50, 0x1, PT ;  /* 0x000000013200780c */ /* 0x000fe20003f46270 */
[----:B------:R-:W-:-:S12]  /*c070*/  BRA.DIV UR4, `(.L_x_567) ;  /* 0x000001f204947947 */ /* 0x000fd8000b800000 */
[----:B------:R0:W2:Y:S04]  /*c080*/  SHFL.IDX PT, R45, R49, RZ, 0x181f ;  /* 0x00181fff312d7589 */ /* 0x0000a800000e0000 */
[----:B------:R0:W3:Y:S02]  /*c090*/  SHFL.IDX PT, R14, R48, RZ, 0x181f ;  /* 0x00181fff300e7589 */ /* 0x0000e400000e0000 */
.L_x_869:
[----:B------:R-:W-:Y:S04]  /*c0a0*/  BSSY B1, `(.L_x_568) ;  /* 0x000000d000017945 */ /* 0x000fe80003800000 */
[----:B------:R-:W-:Y:S05]  /*c0b0*/  @!P2 BRA `(.L_x_569) ;  /* 0x00000000002ca947 */ /* 0x000fea0003800000 */
[----:B------:R-:W-:Y:S02]  /*c0c0*/  ULDC UR4, c[0x0][0x2f4] ;  /* 0x0000bd0000047ab9 */ /* 0x000fe40000000800 */
[----:B------:R-:W-:-:S13]  /*c0d0*/  ISETP.GE.AND P2, PT, R16, UR4, PT ;  /* 0x0000000410007c0c */ /* 0x000fda000bf46270 */
[----:B---3--:R-:W-:-:S04]  /*c0e0*/  @!P2 IADD3 R46, P3, R16, R14, RZ ;  /* 0x0000000e102ea210 */ /* 0x008fc80007f7e0ff */
[----:B--2---:R-:W-:Y:S02]  /*c0f0*/  @!P2 IADD3.X R47, R45, R17, RZ, P3, !PT ;  /* 0x000000112d2fa210 */ /* 0x004fe40001ffe4ff */
[----:B------:R-:W-:-:S13]  /*c100*/  ISETP.GE.AND P3, PT, R18, UR4, PT ;  /* 0x0000000412007c0c */ /* 0x000fda000bf66270 */
[----:B------:R-:W-:Y:S02]  /*c110*/  @!P3 IADD3 R44, P4, R18, R14, RZ ;  /* 0x0000000e122cb210 */ /* 0x000fe40007f9e0ff */
[----:B------:R-:W2:Y:S03]  /*c120*/  @!P2 LDS.128 R12, [R90+0x28400] ;  /* 0x028400005a0ca984 */ /* 0x000ea60000000c00 */
[----:B------:R-:W-:Y:S01]  /*c130*/  @!P3 IMAD.X R45, R45, 0x1, R217, P4 ;  /* 0x000000012d2db824 */ /* 0x000fe200020e06d9 */
[----:B--2---:R-:W-:Y:S04]  /*c140*/  @!P2 ST.E.128 desc[UR36][R46.64], R12 ;  /* 0x0000000c2e00a985 */ /* 0x004fe8000c101d24 */
[----:B------:R-:W2:Y:S04]  /*c150*/  @!P3 LDS.128 R12, [R90+0x2c400] ;  /* 0x02c400005a0cb984 */ /* 0x000ea80000000c00 */
[----:B--2---:R4:W-:Y:S02]  /*c160*/  @!P3 ST.E.128 desc[UR36][R44.64], R12 ;  /* 0x0000000c2c00b985 */ /* 0x0049e4000c101d24 */
.L_x_569:
[----:B------:R-:W-:Y:S05]  /*c170*/  BSYNC B1 ;  /* 0x0000000000017941 */ /* 0x000fea0003800000 */
.L_x_568:
[----:B------:R-:W-:-:S03]  /*c180*/  UMOV UR4, 0xffffffff ;  /* 0xffffffff00047882 */ /* 0x000fc60000000000 */
[----:B------:R-:W-:Y:S05]  /*c190*/  BRA.DIV UR4, `(.L_x_570) ;  /* 0x000001f204947947 */ /* 0x000fea000b800000 */
[----:B--2-4-:R2:W4:Y:S04]  /*c1a0*/  SHFL.IDX PT, R45, R49, 0x1, 0x181f ;  /* 0x00381f00312d7f89 */ /* 0x01452800000e0000 */
[----:B---3--:R2:W3:Y:S02]  /*c1b0*/  SHFL.IDX PT, R14, R48, 0x1, 0x181f ;  /* 0x00381f00300e7f89 */ /* 0x0084e400000e0000 */
.L_x_873:
[----:B------:R-:W-:Y:S01]  /*c1c0*/  ISETP.GE.AND P2, PT, R50, 0x21, PT ;  /* 0x000000213200780c */ /* 0x000fe20003f46270 */
[----:B------:R-:W-:-:S12]  /*c1d0*/  BSSY B1, `(.L_x_571) ;  /* 0x000000d000017945 */ /* 0x000fd80003800000 */
[----:B------:R-:W-:Y:S05]  /*c1e0*/  @!P2 BRA `(.L_x_572) ;  /* 0x00000000002ca947 */ /* 0x000fea0003800000 */
[----:B------:R-:W-:Y:S02]  /*c1f0*/  ULDC UR4, c[0x0][0x2f4] ;  /* 0x0000bd0000047ab9 */ /* 0x000fe40000000800 */
[----:B------:R-:W-:-:S13]  /*c200*/  ISETP.GE.AND P2, PT, R16, UR4, PT ;  /* 0x0000000410007c0c */ /* 0x000fda000bf46270 */
[----:B---3--:R-:W-:-:S05]  /*c210*/  @!P2 IADD3 R46, P3, R16, R14, RZ ;  /* 0x0000000e102ea210 */ /* 0x008fca0007f7e0ff */
[----:B----4-:R-:W-:Y:S01]  /*c220*/  @!P2 IMAD.X R47, R45, 0x1, R17, P3 ;  /* 0x000000012d2fa824 */ /* 0x010fe200018e0611 */
[----:B------:R-:W-:-:S13]  /*c230*/  ISETP.GE.AND P3, PT, R18, UR4, PT ;  /* 0x0000000412007c0c */ /* 0x000fda000bf66270 */
[----:B------:R-:W-:Y:S02]  /*c240*/  @!P3 IADD3 R44, P4, R18, R14, RZ ;  /* 0x0000000e122cb210 */ /* 0x000fe40007f9e0ff */
[----:B------:R-:W3:Y:S03]  /*c250*/  @!P2 LDS.128 R12, [R90+0x29400] ;  /* 0x029400005a0ca984 */ /* 0x000ee60000000c00 */
[----:B------:R-:W-:Y:S01]  /*c260*/  @!P3 IMAD.X R45, R45, 0x1, R217, P4 ;  /* 0x000000012d2db824 */ /* 0x000fe200020e06d9 */
[----:B---3--:R-:W-:Y:S04]  /*c270*/  @!P2 ST.E.128 desc[UR36][R46.64], R12 ;  /* 0x0000000c2e00a985 */ /* 0x008fe8000c101d24 */
[----:B------:R-:W3:Y:S04]  /*c280*/  @!P3 LDS.128 R12, [R90+0x2d400] ;  /* 0x02d400005a0cb984 */ /* 0x000ee80000000c00 */
[----:B---3--:R3:W-:Y:S02]  /*c290*/  @!P3 ST.E.128 desc[UR36][R44.64], R12 ;  /* 0x0000000c2c00b985 */ /* 0x0087e4000c101d24 */
.L_x_572:
[----:B------:R-:W-:Y:S05]  /*c2a0*/  BSYNC B1 ;  /* 0x0000000000017941 */ /* 0x000fea0003800000 */
.L_x_571:
[----:B------:R-:W-:-:S03]  /*c2b0*/  UMOV UR4, 0xffffffff ;  /* 0xffffffff00047882 */ /* 0x000fc60000000000 */
[----:B------:R-:W-:Y:S05]  /*c2c0*/  BRA.DIV UR4, `(.L_x_573) ;  /* 0x000001f204907947 */ /* 0x000fea000b800000 */
[----:B---34-:R3:W4:Y:S04]  /*c2d0*/  SHFL.IDX PT, R45, R49, 0x2, 0x181f ;  /* 0x00581f00312d7f89 */ /* 0x01872800000e0000 */
[----:B------:R3:W0:Y:S02]  /*c2e0*/  SHFL.IDX PT, R14, R48, 0x2, 0x181f ;  /* 0x00581f00300e7f89 */ /* 0x00062400000e0000 */
.L_x_877:
[----:B------:R-:W-:Y:S01]  /*c2f0*/  ISETP.GE.AND P2, PT, R50, 0x41, PT ;  /* 0x000000413200780c */ /* 0x000fe20003f46270 */
[----:B------:R-:W-:-:S12]  /*c300*/  BSSY B1, `(.L_x_574) ;  /* 0x000000d000017945 */ /* 0x000fd80003800000 */
[----:B------:R-:W-:Y:S05]  /*c310*/  @!P2 BRA `(.L_x_575) ;  /* 0x00000000002ca947 */ /* 0x000fea0003800000 */
[----:B------:R-:W-:Y:S02]  /*c320*/  ULDC UR4, c[0x0][0x2f4] ;  /* 0x0000bd0000047ab9 */ /* 0x000fe40000000800 */
[----:B------:R-:W-:-:S13]  /*c330*/  ISETP.GE.AND P2, PT, R16, UR4, PT ;  /* 0x0000000410007c0c */ /* 0x000fda000bf46270 */
[----:B0-----:R-:W-:-:S05]  /*c340*/  @!P2 IADD3 R46, P3, R16, R14, RZ ;  /* 0x0000000e102ea210 */ /* 0x001fca0007f7e0ff */
[----:B----4-:R-:W-:Y:S01]  /*c350*/  @!P2 IMAD.X R47, R45, 0x1, R17, P3 ;  /* 0x000000012d2fa824 */ /* 0x010fe200018e0611 */
[----:B------:R-:W-:-:S13]  /*c360*/  ISETP.GE.AND P3, PT, R18, UR4, PT ;  /* 0x0000000412007c0c */ /* 0x000fda000bf66270 */
[----:B------:R-:W-:Y:S02]  /*c370*/  @!P3 IADD3 R44, P4, R18, R14, RZ ;  /* 0x0000000e122cb210 */ /* 0x000fe40007f9e0ff */
[----:B------:R-:W0:Y:S02]  /*c380*/  @!P2 LDS.128 R12, [R90+0x2a400] ;  /* 0x02a400005a0ca984 */ /* 0x000e240000000c00 */
[----:B------:R-:W-:Y:S02]  /*c390*/  @!P3 IADD3.X R45, R45, R217, RZ, P4, !PT ;  /* 0x000000d92d2db210 */ /* 0x000fe400027fe4ff */
[----:B0-----:R-:W-:Y:S04]  /*c3a0*/  @!P2 ST.E.128 desc[UR36][R46.64], R12 ;  /* 0x0000000c2e00a985 */ /* 0x001fe8000c101d24 */
[----:B------:R-:W0:Y:S04]  /*c3b0*/  @!P3 LDS.128 R12, [R90+0x2e400] ;  /* 0x02e400005a0cb984 */ /* 0x000e280000000c00 */
[----:B0-----:R0:W-:Y:S02]  /*c3c0*/  @!P3 ST.E.128 desc[UR36][R44.64], R12 ;  /* 0x0000000c2c00b985 */ /* 0x0011e4000c101d24 */
.L_x_575:
[----:B------:R-:W-:Y:S05]  /*c3d0*/  BSYNC B1 ;  /* 0x0000000000017941 */ /* 0x000fea0003800000 */
.L_x_574:
[----:B------:R-:W-:-:S03]  /*c3e0*/  UMOV UR4, 0xffffffff ;  /* 0xffffffff00047882 */ /* 0x000fc60000000000 */
[----:B------:R-:W-:Y:S05]  /*c3f0*/  BRA.DIV UR4, `(.L_x_576) ;  /* 0x000001f2048c7947 */ /* 0x000fea000b800000 */
[----:B0-23--:R-:W0:Y:S04]  /*c400*/  SHFL.IDX PT, R49, R49, 0x3, 0x181f ;  /* 0x00781f0031317f89 */ /* 0x00de2800000e0000 */
[----:B------:R2:W3:Y:S02]  /*c410*/  SHFL.IDX PT, R14, R48, 0x3, 0x181f ;  /* 0x00781f00300e7f89 */ /* 0x0004e400000e0000 */
.L_x_881:
[----:B------:R-:W-:-:S13]  /*c420*/  ISETP.GE.AND P2, PT, R50, 0x61, PT ;  /* 0x000000613200780c */ /* 0x000fda0003f46270 */
[----:B------:R-:W-:Y:S05]  /*c430*/  @!P2 BRA `(.L_x_536) ;  /* 0x00000000002ca947 */ /* 0x000fea0003800000 */
[----:B------:R-:W-:Y:S02]  /*c440*/  ULDC UR4, c[0x0][0x2f4] ;  /* 0x0000bd0000047ab9 */ /* 0x000fe40000000800 */
[----:B------:R-:W-:-:S13]  /*c450*/  ISETP.GE.AND P2, PT, R16, UR4, PT ;  /* 0x0000000410007c0c */ /* 0x000fda000bf46270 */
[----:B---3--:R-:W-:-:S05]  /*c460*/  @!P2 IADD3 R46, P3, R16, R14, RZ ;  /* 0x0000000e102ea210 */ /* 0x008fca0007f7e0ff */
[----:B0-----:R-:W-:Y:S01]  /*c470*/  @!P2 IMAD.X R47, R49, 0x1, R17, P3 ;  /* 0x00000001312fa824 */ /* 0x001fe200018e0611 */
[----:B------:R-:W-:-:S13]  /*c480*/  ISETP.GE.AND P3, PT, R18, UR4, PT ;  /* 0x0000000412007c0c */ /* 0x000fda000bf66270 */
[----:B------:R-:W-:Y:S02]  /*c490*/  @!P3 IADD3 R44, P4, R18, R14, RZ ;  /* 0x0000000e122cb210 */ /* 0x000fe40007f9e0ff */
[----:B------:R-:W0:Y:S03]  /*c4a0*/  @!P2 LDS.128 R12, [R90+0x2b400] ;  /* 0x02b400005a0ca984 */ /* 0x000e260000000c00 */
[----:B----4-:R-:W-:Y:S01]  /*c4b0*/  @!P3 IMAD.X R45, R49, 0x1, R217, P4 ;  /* 0x00000001312db824 */ /* 0x010fe200020e06d9 */
[----:B0-----:R-:W-:Y:S04]  /*c4c0*/  @!P2 ST.E.128 desc[UR36][R46.64], R12 ;  /* 0x0000000c2e00a985 */ /* 0x001fe8000c101d24 */
[----:B------:R-:W0:Y:S04]  /*c4d0*/  @!P3 LDS.128 R12, [R90+0x2f400] ;  /* 0x02f400005a0cb984 */ /* 0x000e280000000c00 */
[----:B0-----:R0:W-:Y:S02]  /*c4e0*/  @!P3 ST.E.128 desc[UR36][R44.64], R12 ;  /* 0x0000000c2c00b985 */ /* 0x0011e4000c101d24 */
.L_x_536:
[----:B------:R-:W-:Y:S05]  /*c4f0*/  BSYNC B0 ;  /* 0x0000000000007941 */ /* 0x000fea0003800000 */
.L_x_494:
[----:B------:R-:W5:Y:S01]  /*c500*/  S2R R11, SR_TID.X ;  /* 0x00000000000b7919 */ /* 0x000f620000002100 */
[----:B------:R-:W-:Y:S01]  /*c510*/  @!PT LDS RZ, [RZ] ;  /* 0x00000000fffff984 */ /* 0x000fe20000000800 */
[----:B------:R-:W-:Y:S01]  /*c520*/  @!PT LDS RZ, [RZ] ;  /* 0x00000000fffff984 */ /* 0x000fe20000000800 */
[----:B------:R-:W-:Y:S01]  /*c530*/  @!PT LDS RZ, [RZ] ;  /* 0x00000000fffff984 */ /* 0x000fe20000000800 */
[----:B------:R-:W-:Y:S01]  /*c540*/  @!PT LDS RZ, [RZ] ;  /* 0x00000000fffff984 */ /* 0x000fe20000000800 */
[----:B------:R1:W-:Y:S06]  /*c550*/  MEMBAR.ALL.CTA ;  /* 0x0000000000007992 */ /* 0x0003ec0000008000 */
[----:B-1----:R-:W1:Y:S01]  /*c560*/  FENCE.VIEW.ASYNC.S ;  /* 0x00000000000073c6 */ /* 0x002e620000000000 */
[----:B------:R-:W-:Y:S05]  /*c570*/  WARPSYNC.ALL ;  /* 0x0000000000007948 */ /* 0x000fea0003800000 */
[----:B------:R-:W-:Y:S01]  /*c580*/  BSSY B0, `(.L_x_577) ;  /* 0x0000008000007945 */ /* 0x000fe20003800000 */
[----:B-1----:R1:W-:Y:S01]  /*c590*/  BAR.SYNC.DEFER_BLOCKING R93, 0x80 ;  /* 0x0002005d0000751d */ /* 0x0023e20000010000 */
[----:B-----5:R-:W-:-:S13]  /*c5a0*/  LOP3.LUT P2, RZ, R11, 0x7f, RZ, 0xc0, !PT ;  /* 0x0000007f0bff7812 */ /* 0x020fda000784c0ff */
[----:B------:R-:W-:-:S05]  /*c5b0*/  @!P2 VIADD R11, R81, 0x388a0 ;  /* 0x000388a0510ba836 */ /* 0x000fca0000000000 */
[----:B------:R-:W-:-:S04]  /*c5c0*/  @!P2 PRMT R11, RZ, 0x654, R11 ;  /* 0x00000654ff0ba816 */ /* 0x000fc8000000000b */
[----:B------:R1:W-:Y:S01]  /*c5d0*/  @!P2 SYNCS.ARRIVE.TRANS64.RED.A1T0 RZ, [R11+URZ], RZ ;  /* 0x000000ff0bffa9a7 */ /* 0x0003e2000810043f */
[----:B------:R-:W-:Y:S05]  /*c5e0*/  @!P5 BRA `(.L_x_578) ;  /* 0x000000000004d947 */ /* 0x000fea0003800000 */
[----:B------:R-:W-:Y:S01]  /*c5f0*/  BPT.TRAP 0x1 ;  /* 0x000000040000795c */ /* 0x000fe20000300000 */
.L_x_578:
[----:B------:R-:W-:Y:S05]  /*c600*/  BSYNC B0 ;  /* 0x0000000000007941 */ /* 0x000fea0003800000 */
.L_x_577:
[----:B------:R-:W5:Y:S01]  /*c610*/  SYNCS.PHASECHK.TRANS64.TRYWAIT P3, [R81+URZ+0x388b0], R100 ;  /* 0x0388b064510075a7 */ /* 0x000f62000806017f */
[----:B------:R-:W-:Y:S01]  /*c620*/  ULDC UR39, c[0x0][0x2f4] ;  /* 0x0000bd0000277ab9 */ /* 0x000fe20000000800 */
[----:B------:R-:W-:Y:S04]  /*c630*/  BSSY B0, `(.L_x_579) ;  /* 0x0000002000007945 */ /* 0x000fe80003800000 */
[----:B-----5:R-:W-:Y:S05]  /*c640*/  @!P3 BRA `(.L_x_580) ;  /* 0x000001f00040b947 */ /* 0x020fea0003800000 */
.L_x_882:
[----:B------:R-:W-:Y:S05]  /*c650*/  BSYNC B0 ;  /* 0x0000000000007941 */ /* 0x000fea0003800000 */
.L_x_579:
[----:B------:R-:W-:Y:S01]  /*c660*/  ULDC.64 UR4, c[0x0][0x328] ;  /* 0x0000ca0000047ab9 */ /* 0x000fe20000000a00 */
[----:B------:R-:W-:Y:S01]  /*c670*/  ULDC.64 UR6, c[0x0][0x318] ;  /* 0x0000c60000067ab9 */ /* 0x000fe20000000a00 */
[----:B------:R-:W-:Y:S01]  /*c680*/  IMAD R97, R97, UR4, RZ ;  /* 0x0000000461617c24 */ /* 0x000fe2000f8e02ff */
[----:B------:R-:W-:Y:S01]  /*c690*/  BSSY B0, `(.L_x_581) ;  /* 0x000001d000007945 */ /* 0x000fe20003800000 */
[----:B0---4-:R-:W-:-:S04]  /*c6a0*/  IMAD.WIDE.U32 R12, R96, UR4, RZ ;  /* 0x00000004600c7c25 */ /* 0x011fc8000f8e00ff */
[----:B------:R-:W-:Y:S01]  /*c6b0*/  IMAD R97, R96, UR5, R97 ;  /* 0x0000000560617c24 */ /* 0x000fe2000f8e0261 */
[----:B------:R-:W-:Y:S01]  /*c6c0*/  ULDC.64 UR4, c[0x0][0x338] ;  /* 0x0000ce0000047ab9 */ /* 0x000fe20000000a00 */
[----:B------:R-:W-:Y:S02]  /*c6d0*/  IMAD.IADD R99, R99, 0x1, -R219 ;  /* 0x0000000163637824 */ /* 0x000fe400078e0adb */
[----:B------:R-:W-:Y:S02]  /*c6e0*/  IMAD R98, R98, UR4, RZ ;  /* 0x0000000462627c24 */ /* 0x000fe4000f8e02ff */
[----:B------:R-:W-:Y:S02]  /*c6f0*/  IMAD.IADD R13, R13, 0x1, R97 ;  /* 0x000000010d0d7824 */ /* 0x000fe400078e0261 */
[C---:B-1----:R-:W-:Y:S02]  /*c700*/  IMAD R11, R95.reuse, UR5, R98 ;  /* 0x000000055f0b7c24 */ /* 0x042fe4000f8e0262 */
[----:B------:R-:W-:Y:S01]  /*c710*/  IMAD.WIDE.U32 R12, R95, UR4, R12 ;  /* 0x000000045f0c7c25 */ /* 0x000fe2000f8e000c */
[----:B------:R-:W-:-:S04]  /*c720*/  ULDC.64 UR4, c[0x0][0x330] ;  /* 0x0000cc0000047ab9 */ /* 0x000fc80000000a00 */
[----:B------:R-:W-:-:S03]  /*c730*/  IADD3 R13, R13, R11, RZ ;  /* 0x0000000b0d0d7210 */ /* 0x000fc60007ffe0ff */
[----:B------:R-:W-:-:S04]  /*c740*/  IMAD.WIDE.U32 R12, R220, UR4, R12 ;  /* 0x00000004dc0c7c25 */ /* 0x000fc8000f8e000c */
[----:B------:R-:W-:Y:S01]  /*c750*/  IMAD R11, R220, UR5, R13 ;  /* 0x00000005dc0b7c24 */ /* 0x000fe2000f8e020d */
[----:B--2---:R-:W-:-:S04]  /*c760*/  IADD3 R48, P3, R12, UR6, RZ ;  /* 0x000000060c307c10 */ /* 0x004fc8000ff7e0ff */
[----:B------:R-:W-:Y:S01]  /*c770*/  IADD3.X R11, R11, UR7, RZ, P3, !PT ;  /* 0x000000070b0b7c10 */ /* 0x000fe20009ffe4ff */
[----:B---3--:R0:W1:Y:S01]  /*c780*/  SHFL.IDX PT, R45, R48, RZ, 0x181f ;  /* 0x00181fff302d7589 */ /* 0x00806200000e0000 */
[----:B------:R-:W-:-:S03]  /*c790*/  ISETP.GE.AND P3, PT, R99, 0x1, PT ;  /* 0x000000016300780c */ /* 0x000fc60003f66270 */
[----:B------:R0:W2:Y:S10]  /*c7a0*/  SHFL.IDX PT, R12, R11, RZ, 0x181f ;  /* 0x00181fff0b0c7589 */ /* 0x0000b400000e0000 */
[----:B0-----:R-:W-:Y:S05]  /*c7b0*/  @!P3 BRA `(.L_x_582) ;  /* 0x000000000028b947 */ /* 0x001fea0003800000 */
[----:B------:R-:W-:-:S13]  /*c7c0*/  ISETP.GE.AND P3, PT, R16, UR39, PT ;  /* 0x0000002710007c0c */ /* 0x000fda000bf66270 */
[----:B-1----:R-:W-:-:S05]  /*c7d0*/  @!P3 IADD3 R46, P4, R16, R45, RZ ;  /* 0x0000002d102eb210 */ /* 0x002fca0007f9e0ff */
[----:B--2---:R-:W-:Y:S01]  /*c7e0*/  @!P3 IMAD.X R47, R12, 0x1, R17, P4 ;  /* 0x000000010c2fb824 */ /* 0x004fe200020e0611 */
[----:B------:R-:W-:-:S13]  /*c7f0*/  ISETP.GE.AND P4, PT, R18, UR39, PT ;  /* 0x0000002712007c0c */ /* 0x000fda000bf86270 */
[----:B------:R-:W-:-:S05]  /*c800*/  @!P4 IADD3 R44, P5, R18, R45, RZ ;  /* 0x0000002d122cc210 */ /* 0x000fca0007fbe0ff */
[----:B------:R-:W-:Y:S02]  /*c810*/  @!P4 IMAD.X R45, R12, 0x1, R217, P5 ;  /* 0x000000010c2dc824 */ /* 0x000fe400028e06d9 */
[----:B------:R-:W0:Y:S04]  /*c820*/  @!P3 LDS.128 R12, [R90+0x10400] ;  /* 0x010400005a0cb984 */ /* 0x000e280000000c00 */
[----:B0-----:R-:W-:Y:S04]  /*c830*/  @!P3 ST.E.128 desc[UR36][R46.64], R12 ;  /* 0x0000000c2e00b985 */ /* 0x001fe8000c101d24 */
[----:B------:R-:W0:Y:S04]  /*c840*/  @!P4 LDS.128 R12, [R90+0x14400] ;  /* 0x014400005a0cc984 */ /* 0x000e280000000c00 */
[----:B0-----:R0:W-:Y:S02]  /*c850*/  @!P4 ST.E.128 desc[UR36][R44.64], R12 ;  /* 0x0000000c2c00c985 */ /* 0x0011e4000c101d24 */
.L_x_582:
[----:B------:R-:W-:Y:S05]  /*c860*/  BSYNC B0 ;  /* 0x0000000000007941 */ /* 0x000fea0003800000 */
.L_x_581:
[----:B------:R-:W-:Y:S01]  /*c870*/  ISETP.GE.AND P3, PT, R99, 0x21, PT ;  /* 0x000000216300780c */ /* 0x000fe20003f66270 */
[----:B0-2---:R0:W2:Y:S01]  /*c880*/  SHFL.IDX PT, R12, R11, 0x1, 0x181f ;  /* 0x00381f000b0c7f89 */ /* 0x0050a200000e0000 */
[----:B------:R-:W-:Y:S03]  /*c890*/  BSSY B0, `(.L_x_583) ;  /* 0x000000d000007945 */ /* 0x000fe60003800000 */
[----:B-1----:R0:W1:Y:S08]  /*c8a0*/  SHFL.IDX PT, R45, R48, 0x1, 0x181f ;  /* 0x00381f00302d7f89 */ /* 0x00207000000e0000 */
[----:B0-----:R-:W-:Y:S05]  /*c8b0*/  @!P3 BRA `(.L_x_584) ;  /* 0x000000000028b947 */ /* 0x001fea0003800000 */
[----:B------:R-:W-:-:S13]  /*c8c0*/  ISETP.GE.AND P3, PT, R16, UR39, PT ;  /* 0x0000002710007c0c */ /* 0x000fda000bf66270 */
[----:B-1----:R-:W-:-:S05]  /*c8d0*/  @!P3 IADD3 R46, P4, R16, R45, RZ ;  /* 0x0000002d102eb210 */ /* 0x002fca0007f9e0ff */
[----:B--2---:R-:W-:Y:S01]  /*c8e0*/  @!P3 IMAD.X R47, R12, 0x1, R17, P4 ;  /* 0x000000010c2fb824 */ /* 0x004fe200020e0611 */
[----:B------:R-:W-:-:S13]  /*c8f0*/  ISETP.GE.AND P4, PT, R18, UR39, PT ;  /* 0x0000002712007c0c */ /* 0x000fda000bf86270 */
[----:B------:R-:W-:-:S04]  /*c900*/  @!P4 IADD3 R44, P5, R18, R45, RZ ;  /* 0x0000002d122cc210 */ /* 0x000fc80007fbe0ff */
[----:B------:R-:W-:Y:S02]  /*c910*/  @!P4 IADD3.X R45, R12, R217, RZ, P5, !PT ;  /* 0x000000d90c2dc210 */ /* 0x000fe40002ffe4ff */
[----:B------:R-:W0:Y:S04]  /*c920*/  @!P3 LDS.128 R12, [R90+0x11400] ;  /* 0x011400005a0cb984 */ /* 0x000e280000000c00 */
[----:B0-----:R-:W-:Y:S04]  /*c930*/  @!P3 ST.E.128 desc[UR36][R46.64], R12 ;  /* 0x0000000c2e00b985 */ /* 0x001fe8000c101d24 */
[----:B------:R-:W0:Y:S04]  /*c940*/  @!P4 LDS.128 R12, [R90+0x15400] ;  /* 0x015400005a0cc984 */ /* 0x000e280000000c00 */
[----:B0-----:R0:W-:Y:S02]  /*c950*/  @!P4 ST.E.128 desc[UR36][R44.64], R12 ;  /* 0x0000000c2c00c985 */ /* 0x0011e4000c101d24 */
.L_x_584:
[----:B------:R-:W-:Y:S05]  /*c960*/  BSYNC B0 ;  /* 0x0000000000007941 */ /* 0x000fea0003800000 */
.L_x_583:
        /* <DEDUP_REMOVED lines=15> */
.L_x_586:
[----:B------:R-:W-:Y:S05]  /*ca60*/  BSYNC B0 ;  /* 0x0000000000007941 */ /* 0x000fea0003800000 */
.L_x_585:
[----:B------:R-:W-:Y:S01]  /*ca70*/  ISETP.GE.AND P3, PT, R99, 0x61, PT ;  /* 0x000000616300780c */ /* 0x000fe20003f66270 */
[----:B------:R-:W3:Y:S01]  /*ca80*/  SHFL.IDX PT, R11, R11, 0x3, 0x181f ;  /* 0x00781f000b0b7f89 */ /* 0x000ee200000e0000 */
[----:B------:R-:W-:Y:S03]  /*ca90*/  BSSY B0, `(.L_x_587) ;  /* 0x000000d000007945 */ /* 0x000fe60003800000 */
[----:B01----:R0:W1:Y:S08]  /*caa0*/  SHFL.IDX PT, R45, R48, 0x3, 0x181f ;  /* 0x00781f00302d7f89 */ /* 0x00307000000e0000 */
[----:B0-----:R-:W-:Y:S05]  /*cab0*/  @!P3 BRA `(.L_x_588) ;  /* 0x000000000028b947 */ /* 0x001fea0003800000 */
[----:B------:R-:W-:-:S13]  /*cac0*/  ISETP.GE.AND P3, PT, R16, UR39, PT ;  /* 0x0000002710007c0c */ /* 0x000fda000bf66270 */
[----:B--2---:R-:W0:Y:S01]  /*cad0*/  @!P3 LDS.128 R12, [R90+0x13400] ;  /* 0x013400005a0cb984 */ /* 0x004e220000000c00 */
[----:B-1----:R-:W-:-:S05]  /*cae0*/  @!P3 IADD3 R46, P4, R16, R45, RZ ;  /* 0x0000002d102eb210 */ /* 0x002fca0007f9e0ff */
[----:B---3--:R-:W-:Y:S01]  /*caf0*/  @!P3 IMAD.X R47, R11, 0x1, R17, P4 ;  /* 0x000000010b2fb824 */ /* 0x008fe200020e0611 */
[----:B------:R-:W-:-:S13]  /*cb00*/  ISETP.GE.AND P4, PT, R18, UR39, PT ;  /* 0x0000002712007c0c */ /* 0x000fda000bf86270 */
[----:B------:R-:W-:-:S05]  /*cb10*/  @!P4 IADD3 R44, P5, R18, R45, RZ ;  /* 0x0000002d122cc210 */ /* 0x000fca0007fbe0ff */
[----:B------:R-:W-:Y:S01]  /*cb20*/  @!P4 IMAD.X R45, R11, 0x1, R217, P5 ;  /* 0x000000010b2dc824 */ /* 0x000fe200028e06d9 */
[----:B0-----:R-:W-:Y:S04]  /*cb30*/  @!P3 ST.E.128 desc[UR36][R46.64], R12 ;  /* 0x0000000c2e00b985 */ /* 0x001fe8000c101d24 */
[----:B------:R-:W0:Y:S04]  /*cb40*/  @!P4 LDS.128 R12, [R90+0x17400] ;  /* 0x017400005a0cc984 */ /* 0x000e280000000c00 */
[----:B0-----:R0:W-:Y:S02]  /*cb50*/  @!P4 ST.E.128 desc[UR36][R44.64], R12 ;  /* 0x0000000c2c00c985 */ /* 0x0011e4000c101d24 */
.L_x_588:
[----:B------:R-:W-:Y:S05]  /*cb60*/  BSYNC B0 ;  /* 0x0000000000007941 */ /* 0x000fea0003800000 */
.L_x_587:
[----:B---3--:R-:W3:Y:S01]  /*cb70*/  LDL R11, [R1] ;  /* 0x00000000010b7983 */ /* 0x008ee20000100800 */
[----:B------:R-:W-:Y:S01]  /*cb80*/  @!P2 IADD3 R81, R81, 0x388c0, RZ ;  /* 0x000388c05151a810 */ /* 0x000fe20007ffe0ff */
[----:B------:R-:W-:Y:S01]  /*cb90*/  VIADD R216, R216, 0x1 ;  /* 0x00000001d8d87836 */ /* 0x000fe20000000000 */
[----:B------:R-:W-:Y:S01]  /*cba0*/  @!PT LDS RZ, [RZ] ;  /* 0x00000000fffff984 */ /* 0x000fe20000000800 */
[----:B------:R-:W-:Y:S01]  /*cbb0*/  @!PT LDS RZ, [RZ] ;  /* 0x00000000fffff984 */ /* 0x000fe20000000800 */
[----:B------:R-:W-:Y:S01]  /*cbc0*/  @!PT LDS RZ, [RZ] ;  /* 0x00000000fffff984 */ /* 0x000fe20000000800 */
[----:B------:R-:W-:Y:S01]  /*cbd0*/  @!PT LDS RZ, [RZ] ;  /* 0x00000000fffff984 */ /* 0x000fe20000000800 */
[----:B------:R4:W-:Y:S06]  /*cbe0*/  MEMBAR.ALL.CTA ;  /* 0x0000000000007992 */ /* 0x0009ec0000008000 */
[----:B----4-:R-:W4:Y:S01]  /*cbf0*/  FENCE.VIEW.ASYNC.S ;  /* 0x00000000000073c6 */ /* 0x010f220000000000 */
[----:B------:R-:W-:Y:S01]  /*cc00*/  @!P2 PRMT R81, RZ, 0x654, R81 ;  /* 0x00000654ff51a816 */ /* 0x000fe20000000051 */
[----:B----4-:R4:W-:Y:S06]  /*cc10*/  BAR.SYNC.DEFER_BLOCKING R93, 0x80 ;  /* 0x0002005d0000751d */ /* 0x0109ec0000010000 */
[----:B------:R4:W-:Y:S01]  /*cc20*/  @!P2 SYNCS.ARRIVE.TRANS64.RED.A1T0 RZ, [R81+URZ], RZ ;  /* 0x000000ff51ffa9a7 */ /* 0x0009e2000810043f */
[----:B------:R-:W-:-:S04]  /*cc30*/  ISETP.NE.AND P2, PT, R216, 0x2, PT ;  /* 0x00000002d800780c */ /* 0x000fc80003f45270 */
[----:B0-2---:R-:W-:Y:S02]  /*cc40*/  SEL R12, RZ, 0x1, P2 ;  /* 0x00000001ff0c7807 */ /* 0x005fe40001000000 */
[----:B------:R-:W-:Y:S02]  /*cc50*/  SEL R216, R216, RZ, P2 ;  /* 0x000000ffd8d87207 */ /* 0x000fe40001000000 */
[----:B------:R-:W-:Y:S02]  /*cc60*/  LOP3.LUT R221, R221, R12, RZ, 0x3c, !PT ;  /* 0x0000000cdddd7212 */ /* 0x000fe400078e3cff */
[----:B---3--:R-:W-:-:S13]  /*cc70*/  LOP3.LUT P3, RZ, R11, 0x4, RZ, 0xc0, !PT ;  /* 0x000000040bff7812 */ /* 0x008fda000786c0ff */
[----:B----4-:R-:W-:Y:S05]  /*cc80*/  @P3 BRA `(.L_x_589) ;  /* 0xffffff60008c3947 */ /* 0x010fea000383ffff */
[----:B------:R-:W0:Y:S01]  /*cc90*/  S2R R11, SR_TID.X ;  /* 0x00000000000b7919 */ /* 0x000e220000002100 */
[----:B------:R-:W-:Y:S02]  /*cca0*/  PLOP3.LUT P0, PT, PT, PT, PT, 0x8, 0x0 ;  /* 0x000000000000781c */ /* 0x000fe40003f0e170 */
[----:B0-----:R-:W-:-:S04]  /*ccb0*/  SHF.R.U32.HI R11, RZ, 0x7, R11 ;  /* 0x00000007ff0b7819 */ /* 0x001fc8000001160b */
[----:B------:R-:W-:-:S13]  /*ccc0*/  ISETP.NE.AND P3, PT, R11, 0x1, PT ;  /* 0x000000010b00780c */ /* 0x000fda0003f65270 */
[----:B------:R-:W-:Y:S06]  /*ccd0*/  @!P3 BAR.ARV 0x9, 0x100 ;  /* 0x024400000000bb1d */ /* 0x000fec0000002000 */
.L_x_489:
[----:B------:R-:W-:Y:S01]  /*cce0*/  IMAD.MOV.U32 R170, RZ, RZ, RZ ;  /* 0x000000ffffaa7224 */ /* 0x000fe200078e00ff */
[----:B------:R-:W-:Y:S06]  /*ccf0*/  @P0 BRA `(.L_x_590) ;  /* 0x00000000000c0947 */ /* 0x000fec0003800000 */
[----:B------:R-:W0:Y:S01]  /*cd00*/  FENCE.VIEW.ASYNC.G ;  /* 0x00000000000073c6 */ /* 0x000e220000000100 */
[----:B------:R-:W-:Y:S05]  /*cd10*/  WARPSYNC.ALL ;  /* 0x0000000000007948 */ /* 0x000fea0003800000 */
[----:B0-----:R-:W-:Y:S06]  /*cd20*/  BAR.ARV 0xc, 0x180 ;  /* 0x0306000000007b1d */ /* 0x001fec0000002000 */
.L_x_590:
[----:B------:R-:W2:Y:S01]  /*cd30*/  LDL R0, [R1] ;  /* 0x0000000001007983 */ /* 0x000ea20000100800 */
[----:B------:R-:W-:Y:S01]  /*cd40*/  BSSY B0, `(.L_x_591) ;  /* 0x0000022000007945 */ /* 0x000fe20003800000 */
[----:B--2---:R-:W-:-:S13]  /*cd50*/  LOP3.LUT P0, RZ, R0, 0x10, RZ, 0xc0, !PT ;  /* 0x0000001000ff7812 */ /* 0x004fda000780c0ff */
[----:B------:R-:W-:Y:S05]  /*cd60*/  @!P0 BRA `(.L_x_592) ;  /* 0x00000000007c8947 */ /* 0x000fea0003800000 */
[----:B------:R-:W2:Y:S01]  /*cd70*/  LDL R0, [R1+0x40] ;  /* 0x0000400001007983 */ /* 0x000ea20000100800 */
[----:B------:R-:W-:Y:S01]  /*cd80*/  ULDC UR4, c[0x0][0x9f0] ;  /* 0x00027c0000047ab9 */ /* 0x000fe20000000800 */
[----:B--2---:R-:W-:-:S04]  /*cd90*/  ISETP.NE.AND P0, PT, R0, RZ, PT ;  /* 0x000000ff0000720c */ /* 0x004fc80003f05270 */
[----:B------:R-:W-:-:S04]  /*cda0*/  SEL R6, R0, UR4, P0 ;  /* 0x0000000400067c07 */ /* 0x000fc80008000000 */
[-C--:B------:R-:W-:Y:S02]  /*cdb0*/  IABS R5, R6.reuse ;  /* 0x0000000600057213 */ /* 0x080fe40000000000 */
[----:B------:R-:W-:Y:S02]  /*cdc0*/  IADD3 R0, R91, -0x1, R6 ;  /* 0xffffffff5b007810 */ /* 0x000fe40007ffe006 */
[----:B------:R-:W0:Y:S01]  /*cdd0*/  I2F.RP R4, R5 ;  /* 0x0000000500047306 */ /* 0x000e220000209400 */
[----:B------:R-:W-:-:S04]  /*cde0*/  IABS R9, R6 ;  /* 0x0000000600097213 */ /* 0x000fc80000000000 */
[----:B------:R-:W-:-:S03]  /*cdf0*/  IADD3 R9, RZ, -R9, RZ ;  /* 0x80000009ff097210 */ /* 0x000fc60007ffe0ff */
[----:B0-----:R-:W0:Y:S02]  /*ce00*/  MUFU.RCP R4, R4 ;  /* 0x0000000400047308 */ /* 0x001e240000001000 */
[----:B0-----:R-:W-:Y:S01]  /*ce10*/  VIADD R2, R4, 0xffffffe ;  /* 0x0ffffffe04027836 */ /* 0x001fe20000000000 */
[----:B------:R-:W-:Y:S02]  /*ce20*/  IABS R4, R0 ;  /* 0x0000000000047213 */ /* 0x000fe40000000000 */
[----:B------:R-:W-:-:S03]  /*ce30*/  LOP3.LUT R0, R0, R6, RZ, 0x3c, !PT ;  /* 0x0000000600007212 */ /* 0x000fc600078e3cff */
[----:B------:R0:W2:Y:S01]  /*ce40*/  F2I.FTZ.U32.TRUNC.NTZ R3, R2 ;  /* 0x0000000200037305 */ /* 0x0000a2000021f000 */
[----:B------:R-:W-:Y:S01]  /*ce50*/  ISETP.GE.AND P2, PT, R0, RZ, PT ;  /* 0x000000ff0000720c */ /* 0x000fe20003f46270 */
[----:B0-----:R-:W-:Y:S02]  /*ce60*/  IMAD.MOV.U32 R2, RZ, RZ, RZ ;  /* 0x000000ffff027224 */ /* 0x001fe400078e00ff */
[----:B--2---:R-:W-:-:S04]  /*ce70*/  IMAD.MOV R8, RZ, RZ, -R3 ;  /* 0x000000ffff087224 */ /* 0x004fc800078e0a03 */
[----:B------:R-:W-:-:S04]  /*ce80*/  IMAD R7, R8, R5, RZ ;  /* 0x0000000508077224 */ /* 0x000fc800078e02ff */
[----:B------:R-:W-:-:S04]  /*ce90*/  IMAD.HI.U32 R3, R3, R7, R2 ;  /* 0x0000000703037227 */ /* 0x000fc800078e0002 */
[----:B------:R-:W-:Y:S02]  /*cea0*/  IMAD.MOV.U32 R2, RZ, RZ, R9 ;  /* 0x000000ffff027224 */ /* 0x000fe400078e0009 */
[----:B------:R-:W-:-:S04]  /*ceb0*/  IMAD.HI.U32 R3, R3, R4, RZ ;  /* 0x0000000403037227 */ /* 0x000fc800078e00ff */
[----:B------:R-:W-:-:S05]  /*cec0*/  IMAD R2, R3, R2, R4 ;  /* 0x0000000203027224 */ /* 0x000fca00078e0204 */
[----:B------:R-:W-:-:S13]  /*ced0*/  ISETP.GT.U32.AND P1, PT, R5, R2, PT ;  /* 0x000000020500720c */ /* 0x000fda0003f24070 */
[----:B------:R-:W-:Y:S02]  /*cee0*/  @!P1 IMAD.IADD R2, R2, 0x1, -R5 ;  /* 0x0000000102029824 */ /* 0x000fe400078e0a05 */
[----:B------:R-:W-:Y:S01]  /*cef0*/  @!P1 VIADD R3, R3, 0x1 ;  /* 0x0000000103039836 */ /* 0x000fe20000000000 */
[----:B------:R-:W-:Y:S02]  /*cf00*/  ISETP.NE.AND P1, PT, R6, RZ, PT ;  /* 0x000000ff0600720c */ /* 0x000fe40003f25270 */
[----:B------:R-:W-:-:S13]  /*cf10*/  ISETP.GE.U32.AND P0, PT, R2, R5, PT ;  /* 0x000000050200720c */ /* 0x000fda0003f06070 */
[----:B------:R-:W-:-:S05]  /*cf20*/  @P0 IADD3 R3, R3, 0x1, RZ ;  /* 0x0000000103030810 */ /* 0x000fca0007ffe0ff */
[----:B------:R-:W-:Y:S01]  /*cf30*/  @!P2 IMAD.MOV R3, RZ, RZ, -R3 ;  /* 0x000000ffff03a224 */ /* 0x000fe200078e0a03 */
[----:B------:R-:W-:-:S05]  /*cf40*/  @!P1 LOP3.LUT R3, RZ, R6, RZ, 0x33, !PT ;  /* 0x00000006ff039212 */ /* 0x000fca00078e33ff */
[----:B------:R-:W-:-:S07]  /*cf50*/  IMAD.MOV.U32 R170, RZ, RZ, R3 ;  /* 0x000000ffffaa7224 */ /* 0x000fce00078e0003 */
.L_x_592:
[----:B------:R-:W-:Y:S05]  /*cf60*/  BSYNC B0 ;  /* 0x0000000000007941 */ /* 0x000fea0003800000 */
.L_x_591:
[----:B------:R-:W2:Y:S01]  /*cf70*/  LDL R0, [R1+0x64] ;  /* 0x0000640001007983 */ /* 0x000ea20000100800 */
[----:B------:R-:W-:Y:S02]  /*cf80*/  PLOP3.LUT P0, PT, PT, PT, PT, 0x80, 0x0 ;  /* 0x000000000000781c */ /* 0x000fe40003f0f070 */
[----:B------:R-:W-:Y:S02]  /*cf90*/  CS2R R28, SRZ ;  /* 0x00000000001c7805 */ /* 0x000fe4000001ff00 */
[----:B------:R-:W-:Y:S01]  /*cfa0*/  CS2R R166, SRZ ;  /* 0x0000000000a67805 */ /* 0x000fe2000001ff00 */
[----:B------:R-:W-:Y:S01]  /*cfb0*/  IMAD.MOV.U32 R5, RZ, RZ, RZ ;  /* 0x000000ffff057224 */ /* 0x000fe200078e00ff */
        /* <DEDUP_REMOVED lines=8> */
[----:B-1----:R-:W-:-:S02]  /*d040*/  CS2R R44, SRZ ;  /* 0x00000000002c7805 */ /* 0x002fc4000001ff00 */
        /* <DEDUP_REMOVED lines=24> */
[----:B------:R-:W-:Y:S01]  /*d1d0*/  MOV R93, RZ ;  /* 0x000000ff005d7202 */ /* 0x000fe20000000f00 */
[----:B------:R-:W-:Y:S01]  /*d1e0*/  IMAD.MOV.U32 R95, RZ, RZ, RZ ;  /* 0x000000ffff5f7224 */ /* 0x000fe200078e00ff */
        /* <DEDUP_REMOVED lines=26> */
[----:B------:R-:W-:Y:S01]  /*d390*/  CS2R R150, SRZ ;  /* 0x0000000000967805 */ /* 0x000fe2000001ff00 */
[----:B--2---:R-:W-:Y:S02]  /*d3a0*/  IMAD R2, R0, R170, RZ ;  /* 0x000000aa00027224 */ /* 0x004fe400078e02ff */
[----:B------:R-:W-:-:S03]  /*d3b0*/  IMAD.MOV.U32 R0, RZ, RZ, RZ ;  /* 0x000000ffff007224 */ /* 0x000fc600078e00ff */
[----:B------:R0:W-:Y:S01]  /*d3c0*/  STL [R1+0x8], R2 ;  /* 0x0000080201007387 */ /* 0x0001e20000100800 */
[----:B------:R-:W-:Y:S02]  /*d3d0*/  VIADDMNMX R170, R2, R170, R91, PT ;  /* 0x000000aa02aa7246 */ /* 0x000fe4000380015b */
[----:B------:R-:W-:Y:S02]  /*d3e0*/  CS2R R90, SRZ ;  /* 0x00000000005a7805 */ /* 0x000fe4000001ff00 */
[----:B------:R-:W-:-:S13]  /*d3f0*/  ISETP.GT.AND P1, PT, R170, R2, PT ;  /* 0x00000002aa00720c */ /* 0x000fda0003f24270 */
[----:B0-----:R-:W-:Y:S05]  /*d400*/  @!P1 BRA `(.L_x_593) ;  /* 0x000000dc00509947 */ /* 0x001fea0003800000 */
[----:B------:R-:W0:Y:S01]  /*d410*/  S2R R2, SR_TID.X ;  /* 0x0000000000027919 */ /* 0x000e220000002100 */
[----:B------:R-:W-:Y:S01]  /*d420*/  UMOV UR4, 0xffffffff ;  /* 0xffffffff00047882 */ /* 0x000fe20000000000 */
[----:B0-----:R-:W-:-:S05]  /*d430*/  VIADD R31, R2, 0xffffff80 ;  /* 0xffffff80021f7836 */ /* 0x001fca0000000000 */
[----:B------:R-:W-:-:S04]  /*d440*/  SHF.R.S32.HI R30, RZ, 0x1f, R31 ;  /* 0x0000001fff1e7819 */ /* 0x000fc8000001141f */
[----:B------:R-:W-:-:S04]  /*d450*/  LEA.HI R13, R30, R31, RZ, 0x7 ;  /* 0x0000001f1e0d7211 */ /* 0x000fc800078f38ff */
[----:B------:R-:W-:Y:S01]  /*d460*/  SHF.R.S32.HI R13, RZ, 0x7, R13 ;  /* 0x00000007ff0d7819 */ /* 0x000fe2000001140d */
[----:B------:R-:W-:Y:S06]  /*d470*/  BRA.DIV UR4, `(.L_x_594) ;  /* 0x000001e204c87947 */ /* 0x000fec000b800000 */
[----:B------:R0:W1:Y:S02]  /*d480*/  SHFL.IDX PT, R14, R13, RZ, 0x1f ;  /* 0x00001fff0d0e7589 */ /* 0x00006400000e0000 */
.L_x_885:
[----:B------:R-:W2:Y:S02]  /*d490*/  LDL R0, [R1+0x198] ;  /* 0x0001980001007983 */ /* 0x000ea40000100800 */
[----:B--2---:R-:W-:Y:S02]  /*d4a0*/  R2UR UR4, R0 ;  /* 0x00000000000472ca */ /* 0x004fe400000e0000 */
[----:B-1----:R-:W-:-:S04]  /*d4b0*/  LEA.HI R0, R14, R14, RZ, 0x1 ;  /* 0x0000000e0e007211 */ /* 0x002fc800078f08ff */
[----:B------:R-:W-:-:S05]  /*d4c0*/  LOP3.LUT R3, R0, 0x1e, RZ, 0xc0, !PT ;  /* 0x0000001e00037812 */ /* 0x000fca00078ec0ff */
[----:B------:R-:W-:Y:S02]  /*d4d0*/  IMAD.IADD R3, R14, 0x1, -R3 ;  /* 0x000000010e037824 */ /* 0x000fe400078e0a03 */
[----:B------:R-:W-:-:S03]  /*d4e0*/  IMAD.U32 R0, RZ, RZ, UR4 ;  /* 0x00000004ff007e24 */ /* 0x000fc6000f8e00ff */
[----:B------:R-:W-:Y:S02]  /*d4f0*/  LEA R3, R3, UR4, 0xd ;  /* 0x0000000403037c11 */ /* 0x000fe4000f8e68ff */
[----:B------:R-:W-:Y:S02]  /*d500*/  LOP3.LUT P0, RZ, R0, 0x3ff, RZ, 0xc0, !PT ;  /* 0x000003ff00ff7812 */ /* 0x000fe4000780c0ff */
[----:B------:R-:W-:Y:S02]  /*d510*/  SHF.R.U32.HI R3, RZ, 0x4, R3 ;  /* 0x00000004ff037819 */ /* 0x000fe40000011603 */
[----:B------:R-:W-:Y:S02]  /*d520*/  P2R R26, PR, RZ, 0x1 ;  /* 0x00000001ff1a7803 */ /* 0x000fe40000000000 */
[----:B------:R-:W-:-:S07]  /*d530*/  LOP3.LUT R25, R3, 0x3fff, RZ, 0xc0, !PT ;  /* 0x00003fff03197812 */ /* 0x000fce00078ec0ff */
[----:B------:R-:W-:Y:S05]  /*d540*/  @!P0 BRA `(.L_x_595) ;  /* 0x0000000000408947 */ /* 0x000fea0003800000 */
[----:B------:R-:W-:Y:S01]  /*d550*/  MOV R2, 0x0 ;  /* 0x0000000000027802 */ /* 0x000fe20000000f00 */
[----:B------:R-:W-:Y:S01]  /*d560*/  ULDC.64 UR4, c[0x4][0xc0] ;  /* 0x0100300000047ab9 */ /* 0x000fe20000000a00 */
[----:B------:R-:W-:Y:S01]  /*d570*/  ULDC.64 UR6, c[0x4][0xc8] ;  /* 0x0100320000067ab9 */ /* 0x000fe20000000a00 */
[----:B------:R-:W-:Y:S01]  /*d580*/  MOV R4, UR4 ;  /* 0x0000000400047c02 */ /* 0x000fe20008000f00 */
[----:B------:R-:W-:Y:S01]  /*d590*/  IMAD.U32 R5, RZ, RZ, UR5 ;  /* 0x00000005ff057e24 */ /* 0x000fe2000f8e00ff */
[----:B------:R-:W-:Y:S01]  /*d5a0*/  ULDC.64 UR4, c[0x4][0x30] ;  /* 0x01000c0000047ab9 */ /* 0x000fe20000000a00 */
[----:B------:R-:W1:Y:S01]  /*d5b0*/  LDC.64 R2, c[0x4][R2] ;  /* 0x0100000002027b82 */ /* 0x000e620000000a00 */
[----:B------:R-:W-:Y:S01]  /*d5c0*/  IMAD.U32 R6, RZ, RZ, UR6 ;  /* 0x00000006ff067e24 */ /* 0x000fe2000f8e00ff */
[----:B------:R-:W-:Y:S01]  /*d5d0*/  MOV R11, UR5 ;  /* 0x00000005000b7c02 */ /* 0x000fe20008000f00 */
[----:B------:R-:W-:Y:S02]  /*d5e0*/  IMAD.U32 R7, RZ, RZ, UR7 ;  /* 0x00000007ff077e24 */ /* 0x000fe4000f8e00ff */
[----:B------:R-:W-:-:S02]  /*d5f0*/  IMAD.U32 R10, RZ, RZ, UR4 ;  /* 0x00000004ff0a7e24 */ /* 0x000fc4000f8e00ff */
[----:B------:R-:W-:Y:S02]  /*d600*/  IMAD.MOV.U32 R8, RZ, RZ, 0x70 ;  /* 0x00000070ff087424 */ /* 0x000fe400078e00ff */
[----:B------:R-:W-:Y:S02]  /*d610*/  IMAD.MOV.U32 R12, RZ, RZ, 0x1 ;  /* 0x00000001ff0c7424 */ /* 0x000fe400078e00ff */
[----:B0-----:R-:W-:-:S07]  /*d620*/  IMAD.MOV.U32 R13, RZ, RZ, RZ ;  /* 0x000000ffff0d7224 */ /* 0x001fce00078e00ff */
[----:B------:R-:W-:-:S07]  /*d630*/  LEPC R20, `(.L_x_595) ;  /* 0x000000001014794e */ /* 0x000fce0000000000 */
[----:B-1---5:R-:W-:Y:S05]  /*d640*/  CALL.ABS.NOINC R2 ;  /* 0x0000000002007343 */ /* 0x022fea0003c00000 */
.L_x_595:
[----:B------:R-:W2:Y:S01]  /*d650*/  LDL R21, [R1+0x50] ;  /* 0x0000500001157983 */ /* 0x000ea20000100800 */
[----:B------:R-:W-:Y:S01]  /*d660*/  ULDC.64 UR4, c[0x0][0x990] ;  /* 0x0002640000047ab9 */ /* 0x000fe20000000a00 */
[----:B------:R-:W-:Y:S02]  /*d670*/  ULDC.64 UR6, c[0x0][0x998] ;  /* 0x0002660000067ab9 */ /* 0x000fe40000000a00 */
[----:B------:R-:W3:Y:S01]  /*d680*/  LDL R20, [R1+0x3c] ;  /* 0x00003c0001147983 */ /* 0x000ee20000100800 */
[----:B------:R-:W-:Y:S02]  /*d690*/  ISETP.NE.U32.AND P0, PT, RZ, UR4, PT ;  /* 0x00000004ff007c0c */ /* 0x000fe4000bf05070 */
[----:B------:R-:W-:Y:S02]  /*d6a0*/  ISETP.NE.U32.AND P1, PT, RZ, UR6, PT ;  /* 0x00000006ff007c0c */ /* 0x000fe4000bf25070 */
[----:B------:R-:W-:Y:S02]  /*d6b0*/  ISETP.NE.AND.EX P0, PT, RZ, UR5, PT, P0 ;  /* 0x00000005ff007c0c */ /* 0x000fe4000bf05300 */
[----:B------:R-:W-:-:S11]  /*d6c0*/  ISETP.NE.AND.EX P1, PT, RZ, UR7, PT, P1 ;  /* 0x00000007ff007c0c */ /* 0x000fd6000bf25310 */
[----:B------:R-:W2:Y:S08]  /*d6d0*/  @P0 LDC.64 R6, c[0x0][0x9a8] ;  /* 0x00026a00ff060b82 */ /* 0x000eb00000000a00 */
[----:B------:R-:W1:Y:S08]  /*d6e0*/  @P1 LDC.64 R8, c[0x0][0x9b8] ;  /* 0x00026e00ff081b82 */ /* 0x000e700000000a00 */
[----:B------:R-:W4:Y:S08]  /*d6f0*/  @P0 LDC.64 R4, c[0x0][0x9b0] ;  /* 0x00026c00ff040b82 */ /* 0x000f300000000a00 */
[----:B------:R-:W4:Y:S01]  /*d700*/  @P1 LDC.64 R2, c[0x0][0x9c0] ;  /* 0x00027000ff021b82 */ /* 0x000f220000000a00 */
[----:B--2---:R-:W-:-:S02]  /*d710*/  @P0 IMAD R0, R21, R6, RZ ;  /* 0x0000000615000224 */ /* 0x004fc400078e02ff */
[----:B-1----:R-:W-:Y:S02]  /*d720*/  @P1 IMAD R10, R21, R8, RZ ;  /* 0x00000008150a1224 */ /* 0x002fe400078e02ff */
[C---:B---3--:R-:W-:Y:S02]  /*d730*/  @P0 IMAD R11, R20.reuse, R7, R0 ;  /* 0x00000007140b0224 */ /* 0x048fe400078e0200 */
[C---:B0-----:R-:W-:Y:S02]  /*d740*/  @P1 IMAD R13, R20.reuse, R9, R10 ;  /* 0x00000009140d1224 */ /* 0x041fe400078e020a */
[----:B------:R-:W-:-:S04]  /*d750*/  @P0 IMAD.WIDE.U32 R6, R20, R6, RZ ;  /* 0x0000000614060225 */ /* 0x000fc800078e00ff */
[----:B------:R-:W-:-:S04]  /*d760*/  @P1 IMAD.WIDE.U32 R8, R20, R8, RZ ;  /* 0x0000000814081225 */ /* 0x000fc800078e00ff */
[----:B------:R-:W-:Y:S01]  /*d770*/  @P0 IMAD.IADD R7, R7, 0x1, R11 ;  /* 0x0000000107070824 */ /* 0x000fe200078e020b */
[----:B------:R-:W-:Y:S01]  /*d780*/  @P1 IADD3 R9, R9, R13, RZ ;  /* 0x0000000d09091210 */ /* 0x000fe20007ffe0ff */
[----:B------:R-:W-:Y:S02]  /*d790*/  IMAD.MOV.U32 R0, RZ, RZ, 0x3f800000 ;  /* 0x3f800000ff007424 */ /* 0x000fe400078e00ff */
[----:B----4-:R-:W-:-:S04]  /*d7a0*/  @P0 IMAD.WIDE.U32 R6, R220, R4, R6 ;  /* 0x00000004dc060225 */ /* 0x010fc800078e0006 */
[----:B------:R-:W-:Y:S01]  /*d7b0*/  @P1 IMAD.WIDE.U32 R8, R220, R2, R8 ;  /* 0x00000002dc081225 */ /* 0x000fe200078e0008 */
[----:B------:R-:W-:Y:S01]  /*d7c0*/  @P0 LEA R2, P2, R6, UR4, 0x2 ;  /* 0x0000000406020c11 */ /* 0x000fe2000f8410ff */
[----:B------:R-:W-:Y:S02]  /*d7d0*/  ULDC UR4, c[0x0][0x3f4] ;  /* 0x0000fd0000047ab9 */ /* 0x000fe40000000800 */
[----:B------:R-:W-:Y:S01]  /*d7e0*/  @P0 IMAD R7, R220, R5, R7 ;  /* 0x00000005dc070224 */ /* 0x000fe200078e0207 */
[----:B------:R-:W-:Y:S01]  /*d7f0*/  @P1 LEA R4, P3, R8, UR6, 0x2 ;  /* 0x0000000608041c11 */ /* 0x000fe2000f8610ff */
[----:B------:R-:W-:-:S03]  /*d800*/  @P1 IMAD R5, R220, R3, R9 ;  /* 0x00000003dc051224 */ /* 0x000fc600078e0209 */
[----:B------:R-:W-:Y:S01]  /*d810*/  @P0 LEA.HI.X R3, R6, UR5, R7, 0x2, P2 ;  /* 0x0000000506030c11 */ /* 0x000fe200090f1407 */
[----:B------:R-:W-:Y:S01]  /*d820*/  IMAD.MOV.U32 R7, RZ, RZ, 0x3f800000 ;  /* 0x3f800000ff077424 */ /* 0x000fe200078e00ff */
[----:B------:R-:W-:-:S05]  /*d830*/  @P1 LEA.HI.X R5, R8, UR7, R5, 0x2, P3 ;  /* 0x0000000708051c11 */ /* 0x000fca00098f1405 */
[----:B------:R-:W2:Y:S04]  /*d840*/  @P0 LDG.E R7, desc[UR36][R2.64] ;  /* 0x0000002402070981 */ /* 0x000ea8000c1e1900 */
[----:B------:R-:W2:Y:S01]  /*d850*/  @P1 LDG.E R0, desc[UR36][R4.64] ;  /* 0x0000002404001981 */ /* 0x000ea2000c1e1900 */
[----:B------:R-:W-:Y:S01]  /*d860*/  ISETP.LT.AND P0, PT, RZ, UR4, PT ;  /* 0x00000004ff007c0c */ /* 0x000fe2000bf01270 */
[----:B------:R-:W-:Y:S01]  /*d870*/  ULDC UR4, c[0x0][0x9d8] ;  /* 0x0002760000047ab9 */ /* 0x000fe20000000800 */
[----:B--2---:R-:W-:-:S04]  /*d880*/  FMUL.FTZ R0, R7, R0 ;  /* 0x0000000007007220 */ /* 0x004fc80000410000 */
[----:B------:R-:W-:-:S07]  /*d890*/  FMUL.FTZ R2, R0, UR4 ;  /* 0x0000000400027c20 */ /* 0x000fce0008410000 */
[----:B------:R-:W-:Y:S05]  /*d8a0*/  @P0 BRA `(.L_x_596) ;  /* 0x0000000000400947 */ /* 0x000fea0003800000 */
[----:B------:R-:W2:Y:S02]  /*d8b0*/  LDL R20, [R1+0x58] ;  /* 0x0000580001147983 */ /* 0x000ea40000100800 */
[----:B--2---:R-:W-:-:S04]  /*d8c0*/  LEA.HI R0, R20, R20, RZ, 0x1 ;  /* 0x0000001414007211 */ /* 0x004fc800078f08ff */
[----:B------:R-:W-:-:S05]  /*d8d0*/  LOP3.LUT R0, R0, 0xfffffffe, RZ, 0xc0, !PT ;  /* 0xfffffffe00007812 */ /* 0x000fca00078ec0ff */
[----:B------:R-:W-:-:S05]  /*d8e0*/  IMAD.IADD R0, R20, 0x1, -R0 ;  /* 0x0000000114007824 */ /* 0x000fca00078e0a00 */
[----:B------:R-:W-:-:S04]  /*d8f0*/  SHF.L.U32 R0, R0, 0x1f, RZ ;  /* 0x0000001f00007819 */ /* 0x000fc800000006ff */
[----:B------:R0:W1:Y:S03]  /*d900*/  SYNCS.PHASECHK.TRANS64.TRYWAIT P0, [R19+URZ+0x38800], R0 ;  /* 0x03880000130075a7 */ /* 0x000066000800017f */
[----:B-1----:R-:W-:Y:S05]  /*d910*/  @!P0 NANOSLEEP.SYNCS 0x989680 ;  /* 0x009896800000895d */ /* 0x002fea0003900000 */
[----:B------:R-:W1:Y:S01]  /*d920*/  @!P0 SYNCS.PHASECHK.TRANS64 P0, [R19+URZ+0x38800], R0 ;  /* 0x03880000130085a7 */ /* 0x000e62000800007f */
[----:B------:R-:W-:Y:S04]  /*d930*/  BSSY B0, `(.L_x_597) ;  /* 0x0000006000007945 */ /* 0x000fe80003800000 */
[----:B-1----:R-:W-:Y:S05]  /*d940*/  @P0 BRA `(.L_x_598) ;  /* 0x0000000000100947 */ /* 0x002fea0003800000 */
.L_x_599:
[----:B-1----:R1:W2:Y:S02]  /*d950*/  SYNCS.PHASECHK.TRANS64.TRYWAIT P0, [R19+URZ+0x38800], R0 ;  /* 0x03880000130075a7 */ /* 0x0022a4000800017f */
[----:B--2---:R-:W-:Y:S05]  /*d960*/  @!P0 NANOSLEEP.SYNCS 0x989680 ;  /* 0x009896800000895d */ /* 0x004fea0003900000 */
[----:B------:R-:W2:Y:S02]  /*d970*/  @!P0 SYNCS.PHASECHK.TRANS64 P0, [R19+URZ+0x38800], R0 ;  /* 0x03880000130085a7 */ /* 0x000ea4000800007f */
[----:B--2---:R-:W-:Y:S05]  /*d980*/  @!P0 BRA `(.L_x_599) ;  /* 0xfffffffc00f08947 */ /* 0x004fea000383ffff */
.L_x_598:
[----:B------:R-:W-:Y:S05]  /*d990*/  BSYNC B0 ;  /* 0x0000000000007941 */ /* 0x000fea0003800000 */
.L_x_597:
[----:B------:R-:W-:Y:S05]  /*d9a0*/  BRA `(.L_x_600) ;  /* 0x0000007000a87947 */ /* 0x000fea0003800000 */
.L_x_596:
[----:B------:R-:W-:Y:S01]  /*d9b0*/  ISETP.NE.AND P0, PT, R26, RZ, PT ;  /* 0x000000ff1a00720c */ /* 0x000fe20003f05270 */
[----:B------:R-:W0:Y:S01]  /*d9c0*/  LDC.64 R28, c[0x0][0x400] ;  /* 0x00010000ff1c7b82 */ /* 0x000e220000000a00 */
[----:B-----5:R-:W-:Y:S01]  /*d9d0*/  SHF.R.S32.HI R0, RZ, 0x1f, R24 ;  /* 0x0000001fff007819 */ /* 0x020fe20000011418 */
[----:B------:R-:W-:Y:S01]  /*d9e0*/  ULDC.64 UR6, c[0x0][0x408] ;  /* 0x0001020000067ab9 */ /* 0x000fe20000000a00 */
[----:B------:R-:W-:-:S03]  /*d9f0*/  ULDC.64 UR4, c[0x0][0x3f8] ;  /* 0x0000fe0000047ab9 */ /* 0x000fc60000000a00 */
[C---:B------:R-:W-:Y:S02]  /*da00*/  IMAD R5, R0.reuse, UR6, RZ ;  /* 0x0000000600057c24 */ /* 0x040fe4000f8e02ff */
[----:B------:R-:W1:Y:S01]  /*da10*/  LDC.64 R26, c[0x0][0x3e8] ;  /* 0x0000fa00ff1a7b82 */ /* 0x000e620000000a00 */
[----:B------:R-:W-:Y:S02]  /*da20*/  IMAD R3, R0, UR4, RZ ;  /* 0x0000000400037c24 */ /* 0x000fe4000f8e02ff */
[C---:B------:R-:W-:Y:S02]  /*da30*/  IMAD R5, R24.reuse, UR7, R5 ;  /* 0x0000000718057c24 */ /* 0x040fe4000f8e0205 */
[C---:B------:R-:W-:Y:S02]  /*da40*/  IMAD R3, R24.reuse, UR5, R3 ;  /* 0x0000000518037c24 */ /* 0x040fe4000f8e0203 */
[----:B0-----:R-:W-:-:S05]  /*da50*/  IMAD.WIDE.U32 R28, R24, UR6, R28 ;  /* 0x00000006181c7c25 */ /* 0x001fca000f8e001c */
[----:B------:R-:W-:Y:S01]  /*da60*/  IADD3 R32, R5, R29, RZ ;  /* 0x0000001d05207210 */ /* 0x000fe20007ffe0ff */
[----:B-1----:R-:W-:-:S04]  /*da70*/  IMAD.WIDE.U32 R26, R24, UR4, R26 ;  /* 0x00000004181a7c25 */ /* 0x002fc8000f8e001a */
[----:B------:R-:W-:Y:S01]  /*da80*/  IMAD.IADD R24, R3, 0x1, R27 ;  /* 0x0000000103187824 */ /* 0x000fe200078e021b */
[----:B------:R-:W-:Y:S06]  /*da90*/  @!P0 BRA `(.L_x_601) ;  /* 0x0000000000408947 */ /* 0x000fec0003800000 */
        /* <DEDUP_REMOVED lines=15> */
[----:B0-----:R-:W-:Y:S05]  /*db90*/  CALL.ABS.NOINC R14 ;  /* 0x000000000e007343 */ /* 0x001fea0003c00000 */
.L_x_601:
[----:B------:R-:W-:Y:S01]  /*dba0*/  ULDC.U8 UR4, c[0x0][0x410] ;  /* 0x0001040000047ab9 */ /* 0x000fe20000000000 */
[----:B------:R-:W-:Y:S01]  /*dbb0*/  BSSY B0, `(.L_x_602) ;  /* 0x0000701000007945 */ /* 0x000fe20003800000 */
[----:B------:R-:W-:Y:S02]  /*dbc0*/  ISETP.NE.AND P0, PT, RZ, UR4, PT ;  /* 0x00000004ff007c0c */ /* 0x000fe4000bf05270 */
[----:B------:R-:W-:-:S11]  /*dbd0*/  LEA R0, R41, R219, 0x7 ;  /* 0x000000db29007211 */ /* 0x000fd600078e38ff */
[----:B------:R-:W-:Y:S05]  /*dbe0*/  @!P0 BRA `(.L_x_603) ;  /* 0x00000034009c8947 */ /* 0x000fea0003800000 */
[----:B------:R-:W-:-:S03]  /*dbf0*/  UMOV UR4, 0xffffffff ;  /* 0xffffffff00047882 */ /* 0x000fc60000000000 */
[----:B------:R-:W-:Y:S05]  /*dc00*/  BRA.DIV UR4, `(.L_x_604) ;  /* 0x000001de04087947 */ /* 0x000fea000b800000 */
[----:B------:R0:W1:Y:S04]  /*dc10*/  SHFL.IDX PT, R27, R26, RZ, 0x181f ;  /* 0x00181fff1a1b7589 */ /* 0x00006800000e0000 */
[----:B------:R0:W2:Y:S04]  /*dc20*/  SHFL.IDX PT, R29, R28, RZ, 0x181f ;  /* 0x00181fff1c1d7589 */ /* 0x0000a800000e0000 */
[----:B------:R0:W3:Y:S04]  /*dc30*/  SHFL.IDX PT, R3, R24, RZ, 0x181f ;  /* 0x00181fff18037589 */ /* 0x0000e800000e0000 */
[----:B------:R0:W4:Y:S02]  /*dc40*/  SHFL.IDX PT, R21, R32, RZ, 0x181f ;  /* 0x00181fff20157589 */ /* 0x00012400000e0000 */
.L_x_891:
[----:B------:R-:W5:Y:S01]  /*dc50*/  LDL R5, [R1+0x58] ;  /* 0x0000580001057983 */ /* 0x000f620000100800 */
[----:B------:R-:W-:Y:S01]  /*dc60*/  ULDC UR4, c[0x0][0x448] ;  /* 0x0001120000047ab9 */ /* 0x000fe20000000800 */
[----:B------:R-:W-:Y:S01]  /*dc70*/  BSSY B1, `(.L_x_605) ;  /* 0x000001f000017945 */ /* 0x000fe20003800000 */
[----:B------:R-:W-:Y:S01]  /*dc80*/  IMAD R30, R92, UR4, RZ ;  /* 0x000000045c1e7c24 */ /* 0x000fe2000f8e02ff */
[----:B------:R-:W-:Y:S02]  /*dc90*/  CS2R R6, SRZ ;  /* 0x0000000000067805 */ /* 0x000fe4000001ff00 */
[----:B------:R-:W-:Y:S02]  /*dca0*/  CS2R R8, SRZ ;  /* 0x0000000000087805 */ /* 0x000fe4000001ff00 */
[----:B------:R-:W-:Y:S02]  /*dcb0*/  CS2R R10, SRZ ;  /* 0x00000000000a7805 */ /* 0x000fe4000001ff00 */
[----:B------:R-:W-:Y:S01]  /*dcc0*/  ISETP.GE.AND P0, PT, R0, R30, PT ;  /* 0x0000001e0000720c */ /* 0x000fe20003f06270 */
[----:B------:R-:W-:Y:S01]  /*dcd0*/  IMAD R30, R41, -0x80, R30 ;  /* 0xffffff80291e7824 */ /* 0x000fe200078e021e */
[----:B-----5:R-:W-:-:S04]  /*dce0*/  LEA.HI R4, R5, R5, RZ, 0x1 ;  /* 0x0000000505047211 */ /* 0x020fc800078f08ff */
[----:B------:R-:W-:-:S05]  /*dcf0*/  LOP3.LUT R4, R4, 0xfffffffe, RZ, 0xc0, !PT ;  /* 0xfffffffe04047812 */ /* 0x000fca00078ec0ff */
[----:B0-----:R-:W-:Y:S01]  /*dd00*/  IMAD.IADD R32, R5, 0x1, -R4 ;  /* 0x0000000105207824 */ /* 0x001fe200078e0a04 */
[----:B------:R-:W-:-:S04]  /*dd10*/  CS2R R4, SRZ ;  /* 0x0000000000047805 */ /* 0x000fc8000001ff00 */
[----:B------:R-:W-:Y:S01]  /*dd20*/  SHF.L.U32 R32, R32, 0x1f, RZ ;  /* 0x0000001f20207819 */ /* 0x000fe200000006ff */
[----:B------:R-:W-:Y:S06]  /*dd30*/  @P0 BRA `(.L_x_606) ;  /* 0x0000000000480947 */ /* 0x000fec0003800000 */
[----:B------:R-:W4:Y:S01]  /*dd40*/  LDL R24, [R1+0x44] ;  /* 0x0000440001187983 */ /* 0x000f220000100800 */
[----:B------:R-:W-:Y:S02]  /*dd50*/  ULDC UR4, c[0x0][0x3f4] ;  /* 0x0000fd0000047ab9 */ /* 0x000fe40000000800 */
[----:B------:R-:W-:Y:S02]  /*dd60*/  ISETP.GE.AND P3, PT, R22, UR4, PT ;  /* 0x0000000416007c0c */ /* 0x000fe4000bf66270 */
[----:B------:R-:W-:-:S11]  /*dd70*/  ISETP.GE.AND P4, PT, R218, UR4, PT ;  /* 0x00000004da007c0c */ /* 0x000fd6000bf86270 */
[-C--:B-1----:R-:W-:Y:S02]  /*dd80*/  @!P3 IADD3 R4, P0, R22, R27.reuse, RZ ;  /* 0x0000001b1604b210 */ /* 0x082fe40007f1e0ff */
[----:B------:R-:W-:-:S03]  /*dd90*/  @!P4 IADD3 R12, P1, R218, R27, RZ ;  /* 0x0000001bda0cc210 */ /* 0x000fc60007f3e0ff */
[--C-:B---3--:R-:W-:Y:S01]  /*dda0*/  @!P3 IMAD.X R5, R3, 0x1, R23.reuse, P0 ;  /* 0x000000010305b824 */ /* 0x108fe200000e0617 */
[-C--:B--2---:R-:W-:Y:S02]  /*ddb0*/  @!P3 IADD3 R14, P0, R22, R29.reuse, RZ ;  /* 0x0000001d160eb210 */ /* 0x084fe40007f1e0ff */
[----:B------:R-:W-:Y:S02]  /*ddc0*/  @!P4 IADD3 R20, P2, R218, R29, RZ ;  /* 0x0000001dda14c210 */ /* 0x000fe40007f5e0ff */
[----:B------:R-:W-:Y:S01]  /*ddd0*/  CS2R R8, SRZ ;  /* 0x0000000000087805 */ /* 0x000fe2000001ff00 */
[----:B------:R0:W5:Y:S01]  /*dde0*/  @!P3 LD.E.64 R6, desc[UR36][R4.64] ;  /* 0x000000240406b980 */ /* 0x000162000c101b00 */
[----:B----4-:R-:W-:-:S05]  /*ddf0*/  @!P3 IMAD.X R15, R21, 0x1, R23, P0 ;  /* 0x00000001150fb824 */ /* 0x010fca00000e0617 */
[----:B------:R1:W5:Y:S01]  /*de00*/  @!P3 LD.E.64 R10, desc[UR36][R14.64] ;  /* 0x000000240e0ab980 */ /* 0x000362000c101b00 */
[----:B0-----:R-:W-:Y:S01]  /*de10*/  CS2R R4, SRZ ;  /* 0x0000000000047805 */ /* 0x001fe2000001ff00 */
[----:B------:R-:W-:Y:S01]  /*de20*/  @!P4 IMAD.X R13, R3, 0x1, R24, P1 ;  /* 0x00000001030dc824 */ /* 0x000fe200008e0618 */
[----:B------:R-:W-:-:S04]  /*de30*/  @!P4 IADD3.X R21, R21, R24, RZ, P2, !PT ;  /* 0x000000181515c210 */ /* 0x000fc800017fe4ff */
[----:B------:R1:W5:Y:S04]  /*de40*/  @!P4 LD.E.64 R4, desc[UR36][R12.64] ;  /* 0x000000240c04c980 */ /* 0x000368000c101b00 */
[----:B------:R1:W5:Y:S02]  /*de50*/  @!P4 LD.E.64 R8, desc[UR36][R20.64] ;  /* 0x000000241408c980 */ /* 0x000364000c101b00 */
.L_x_606:
[----:B------:R-:W-:Y:S05]  /*de60*/  BSYNC B1 ;  /* 0x0000000000017941 */ /* 0x000fea0003800000 */
.L_x_605:
[----:B------:R-:W0:Y:S01]  /*de70*/  SYNCS.PHASECHK.TRANS64.TRYWAIT P0, [R19+URZ+0x38800], R32 ;  /* 0x03880020130075a7 */ /* 0x000e22000800017f */
[----:B---3-5:R-:W-:Y:S01]  /*de80*/  SHF.R.U32.HI R3, RZ, 0x8, R4 ;  /* 0x00000008ff037819 */ /* 0x028fe20000011604 */
[----:B------:R-:W-:Y:S01]  /*de90*/  BSSY B1, `(.L_x_607) ;  /* 0x000002e000017945 */ /* 0x000fe20003800000 */
[----:B-1----:R-:W-:Y:S02]  /*dea0*/  SHF.R.U32.HI R27, RZ, 0x8, R5 ;  /* 0x00000008ff1b7819 */ /* 0x002fe40000011605 */
[----:B------:R-:W-:Y:S02]  /*deb0*/  LOP3.LUT R20, R4, 0xff, RZ, 0xc0, !PT ;  /* 0x000000ff04147812 */ /* 0x000fe400078ec0ff */
[----:B------:R-:W-:Y:S02]  /*dec0*/  LOP3.LUT R3, R3, 0xff, RZ, 0xc0, !PT ;  /* 0x000000ff03037812 */ /* 0x000fe400078ec0ff */
[----:B------:R-:W-:Y:S02]  /*ded0*/  LOP3.LUT R24, R5, 0xff, RZ, 0xc0, !PT ;  /* 0x000000ff05187812 */ /* 0x000fe400078ec0ff */
[----:B------:R-:W-:-:S02]  /*dee0*/  LOP3.LUT R27, R27, 0xff, RZ, 0xc0, !PT ;  /* 0x000000ff1b1b7812 */ /* 0x000fc400078ec0ff */
[----:B----4-:R-:W-:Y:S02]  /*def0*/  PRMT R21, R3, 0x7604, R20 ;  /* 0x0000760403157816 */ /* 0x010fe40000000014 */
[----:B------:R-:W-:Y:S02]  /*df00*/  PRMT R24, R27, 0x7604, R24 ;  /* 0x000076041b187816 */ /* 0x000fe40000000018 */
[----:B------:R-:W-:Y:S02]  /*df10*/  SHF.R.U32.HI R3, RZ, 0x8, R8 ;  /* 0x00000008ff037819 */ /* 0x000fe40000011608 */
[----:B------:R-:W-:Y:S02]  /*df20*/  SHF.R.U32.HI R27, RZ, 0x8, R11 ;  /* 0x00000008ff1b7819 */ /* 0x000fe4000001160b */
[----:B------:R-:W-:Y:S02]  /*df30*/  SHF.R.U32.HI R31, RZ, 0x8, R9 ;  /* 0x00000008ff1f7819 */ /* 0x000fe40000011609 */
[----:B------:R-:W-:-:S02]  /*df40*/  LOP3.LUT R26, R8, 0xff, RZ, 0xc0, !PT ;  /* 0x000000ff081a7812 */ /* 0x000fc400078ec0ff */
[----:B------:R-:W-:Y:S02]  /*df50*/  LOP3.LUT R3, R3, 0xff, RZ, 0xc0, !PT ;  /* 0x000000ff03037812 */ /* 0x000fe400078ec0ff */
[----:B------:R-:W-:Y:S02]  /*df60*/  SHF.R.U32.HI R0, RZ, 0x8, R6 ;  /* 0x00000008ff007819 */ /* 0x000fe40000011606 */
[----:B------:R-:W-:Y:S02]  /*df70*/  SHF.R.U32.HI R15, RZ, 0x8, R7 ;  /* 0x00000008ff0f7819 */ /* 0x000fe40000011607 */
[----:B------:R-:W-:Y:S02]  /*df80*/  LOP3.LUT R20, R11, 0xff, RZ, 0xc0, !PT ;  /* 0x000000ff0b147812 */ /* 0x000fe400078ec0ff */
[----:B------:R-:W-:Y:S02]  /*df90*/  LOP3.LUT R28, R9, 0xff, RZ, 0xc0, !PT ;  /* 0x000000ff091c7812 */ /* 0x000fe400078ec0ff */
[----:B------:R-:W-:-:S02]  /*dfa0*/  LOP3.LUT R27, R27, 0xff, RZ, 0xc0, !PT ;  /* 0x000000ff1b1b7812 */ /* 0x000fc400078ec0ff */
[----:B------:R-:W-:Y:S02]  /*dfb0*/  LOP3.LUT R31, R31, 0xff, RZ, 0xc0, !PT ;  /* 0x000000ff1f1f7812 */ /* 0x000fe400078ec0ff */
[----:B------:R-:W-:Y:S02]  /*dfc0*/  PRMT R33, R3, 0x7604, R26 ;  /* 0x0000760403217816 */ /* 0x000fe4000000001a */
[----:B------:R-:W-:Y:S02]  /*dfd0*/  LOP3.LUT R12, R6, 0xff, RZ, 0xc0, !PT ;  /* 0x000000ff060c7812 */ /* 0x000fe400078ec0ff */
[----:B------:R-:W-:Y:S02]  /*dfe0*/  LOP3.LUT R14, R7, 0xff, RZ, 0xc0, !PT ;  /* 0x000000ff070e7812 */ /* 0x000fe400078ec0ff */
[----:B------:R-:W-:Y:S02]  /*dff0*/  LOP3.LUT R13, R0, 0xff, RZ, 0xc0, !PT ;  /* 0x000000ff000d7812 */ /* 0x000fe400078ec0ff */
[----:B------:R-:W-:-:S02]  /*e000*/  LOP3.LUT R15, R15, 0xff, RZ, 0xc0, !PT ;  /* 0x000000ff0f0f7812 */ /* 0x000fc400078ec0ff */
[----:B------:R-:W-:Y:S02]  /*e010*/  PRMT R20, R27, 0x7604, R20 ;  /* 0x000076041b147816 */ /* 0x000fe40000000014 */
[----:B------:R-:W-:Y:S02]  /*e020*/  PRMT R28, R31, 0x7604, R28 ;  /* 0x000076041f1c7816 */ /* 0x000fe4000000001c */
[----:B------:R-:W-:Y:S02]  /*e030*/  SHF.R.U32.HI R3, RZ, 0x10, R7 ;  /* 0x00000010ff037819 */ /* 0x000fe40000011607 */
[----:B------:R-:W-:Y:S02]  /*e040*/  SHF.R.U32.HI R0, RZ, 0x8, R10 ;  /* 0x00000008ff007819 */ /* 0x000fe4000001160a */
[----:B------:R-:W-:Y:S01]  /*e050*/  SHF.R.U32.HI R27, RZ, 0x10, R5 ;  /* 0x00000010ff1b7819 */ /* 0x000fe20000011605 */
[----:B------:R-:W-:Y:S01]  /*e060*/  IMAD.U32 R3, R3, 0x10000, RZ ;  /* 0x0001000003037824 */ /* 0x000fe200078e00ff */
[----:B------:R-:W-:-:S02]  /*e070*/  SHF.R.U32.HI R31, RZ, 0x10, R11 ;  /* 0x00000010ff1f7819 */ /* 0x000fc4000001160b */
[----:B------:R-:W-:Y:S01]  /*e080*/  SHF.R.U32.HI R35, RZ, 0x10, R9 ;  /* 0x00000010ff237819 */ /* 0x000fe20000011609 */
[----:B------:R-:W-:Y:S01]  /*e090*/  IMAD.U32 R27, R27, 0x10000, RZ ;  /* 0x000100001b1b7824 */ /* 0x000fe200078e00ff */
[----:B------:R-:W-:Y:S01]  /*e0a0*/  PRMT R13, R13, 0x7604, R12 ;  /* 0x000076040d0d7816 */ /* 0x000fe2000000000c */
[----:B------:R-:W-:Y:S01]  /*e0b0*/  IMAD.U32 R31, R31, 0x10000, RZ ;  /* 0x000100001f1f7824 */ /* 0x000fe200078e00ff */
[----:B------:R-:W-:Y:S01]  /*e0c0*/  PRMT R14, R15, 0x7604, R14 ;  /* 0x000076040f0e7816 */ /* 0x000fe2000000000e */
[----:B------:R-:W-:Y:S01]  /*e0d0*/  IMAD.U32 R35, R35, 0x10000, RZ ;  /* 0x0001000023237824 */ /* 0x000fe200078e00ff */
[----:B------:R-:W-:Y:S02]  /*e0e0*/  LOP3.LUT R12, R10, 0xff, RZ, 0xc0, !PT ;  /* 0x000000ff0a0c7812 */ /* 0x000fe400078ec0ff */
[----:B------:R-:W-:Y:S02]  /*e0f0*/  LOP3.LUT R15, R0, 0xff, RZ, 0xc0, !PT ;  /* 0x000000ff000f7812 */ /* 0x000fe400078ec0ff */
[----:B------:R-:W-:-:S02]  /*e100*/  LOP3.LUT R27, R24, 0xff0000, R27, 0xf8, !PT ;  /* 0x00ff0000181b7812 */ /* 0x000fc400078ef81b */
[----:B--2---:R-:W-:Y:S02]  /*e110*/  PRMT R29, R15, 0x7604, R12 ;  /* 0x000076040f1d7816 */ /* 0x004fe4000000000c */
[----:B------:R-:W-:Y:S02]  /*e120*/  LOP3.LUT R15, R14, 0xff0000, R3, 0xf8, !PT ;  /* 0x00ff00000e0f7812 */ /* 0x000fe400078ef803 */
[----:B------:R-:W-:Y:S02]  /*e130*/  LOP3.LUT R31, R20, 0xff0000, R31, 0xf8, !PT ;  /* 0x00ff0000141f7812 */ /* 0x000fe400078ef81f */
[----:B------:R-:W-:Y:S02]  /*e140*/  LOP3.LUT R35, R28, 0xff0000, R35, 0xf8, !PT ;  /* 0x00ff00001c237812 */ /* 0x000fe400078ef823 */
[----:B------:R-:W-:Y:S01]  /*e150*/  LOP3.LUT R3, R13, 0xff0000, R6, 0xf8, !PT ;  /* 0x00ff00000d037812 */ /* 0x000fe200078ef806 */
[----:B0-----:R-:W-:Y:S06]  /*e160*/  @!P0 BRA `(.L_x_608) ;  /* 0x000001d800248947 */ /* 0x001fec0003800000 */
.L_x_892:
[----:B------:R-:W-:Y:S05]  /*e170*/  BSYNC B1 ;  /* 0x0000000000017941 */ /* 0x000fea0003800000 */
.L_x_607:
[----:B------:R-:W-:Y:S01]  /*e180*/  VIMNMX R14, R30, 0x80, PT ;  /* 0x000000801e0e7848 */ /* 0x000fe20003fe0100 */
[----:B------:R-:W-:Y:S01]  /*e190*/  BSSY B1, `(.L_x_609) ;  /* 0x00000ca000017945 */ /* 0x000fe20003800000 */
[----:B------:R-:W-:Y:S02]  /*e1a0*/  LOP3.LUT R21, R21, 0xff0000, R4, 0xf8, !PT ;  /* 0x00ff000015157812 */ /* 0x000fe400078ef804 */
[----:B------:R-:W-:Y:S02]  /*e1b0*/  ISETP.GE.AND P0, PT, R219, R14, PT ;  /* 0x0000000edb00720c */ /* 0x000fe40003f06270 */
[----:B------:R-:W-:Y:S02]  /*e1c0*/  LOP3.LUT R29, R29, 0xff0000, R10, 0xf8, !PT ;  /* 0x00ff00001d1d7812 */ /* 0x000fe400078ef80a */
[----:B------:R-:W-:Y:S02]  /*e1d0*/  LOP3.LUT R33, R33, 0xff0000, R8, 0xf8, !PT ;  /* 0x00ff000021217812 */ /* 0x000fe400078ef808 */
[----:B------:R-:W-:-:S02]  /*e1e0*/  LOP3.LUT R3, R3, 0xff000000, R6, 0xf8, !PT ;  /* 0xff00000003037812 */ /* 0x000fc400078ef806 */
[----:B------:R-:W-:Y:S02]  /*e1f0*/  LOP3.LUT R13, R15, 0xff000000, R7, 0xf8, !PT ;  /* 0xff0000000f0d7812 */ /* 0x000fe400078ef807 */
[----:B------:R-:W-:Y:S02]  /*e200*/  LOP3.LUT R0, R21, 0xff000000, R4, 0xf8, !PT ;  /* 0xff00000015007812 */ /* 0x000fe400078ef804 */
[----:B------:R-:W-:Y:S02]  /*e210*/  LOP3.LUT R12, R27, 0xff000000, R5, 0xf8, !PT ;  /* 0xff0000001b0c7812 */ /* 0x000fe400078ef805 */
[----:B------:R-:W-:Y:S02]  /*e220*/  LOP3.LUT R10, R29, 0xff000000, R10, 0xf8, !PT ;  /* 0xff0000001d0a7812 */ /* 0x000fe400078ef80a */
[----:B------:R-:W-:Y:S02]  /*e230*/  LOP3.LUT R11, R31, 0xff000000, R11, 0xf8, !PT ;  /* 0xff0000001f0b7812 */ /* 0x000fe400078ef80b */
[----:B------:R-:W-:-:S02]  /*e240*/  LOP3.LUT R8, R33, 0xff000000, R8, 0xf8, !PT ;  /* 0xff00000021087812 */ /* 0x000fc400078ef808 */
[----:B------:R-:W-:Y:S01]  /*e250*/  LOP3.LUT R9, R35, 0xff000000, R9, 0xf8, !PT ;  /* 0xff00000023097812 */ /* 0x000fe200078ef809 */
[----:B------:R-:W-:Y:S06]  /*e260*/  @P0 BRA `(.L_x_610) ;  /* 0x0000000800f00947 */ /* 0x000fec0003800000 */
[----:B------:R1:W5:Y:S01]  /*e270*/  LDL R42, [R1+0x30] ;  /* 0x00003000012a7983 */ /* 0x0003620000100800 */
[----:B------:R-:W2:Y:S01]  /*e280*/  LDC R5, c[0x0][0x3f4] ;  /* 0x0000fd00ff057b82 */ /* 0x000ea20000000800 */
[----:B------:R-:W-:Y:S01]  /*e290*/  BSSY B2, `(.L_x_611) ;  /* 0x000005e000027945 */ /* 0x000fe20003800000 */
[-C--:B--2---:R-:W-:Y:S02]  /*e2a0*/  ISETP.GE.AND P0, PT, R22, R5.reuse, PT ;  /* 0x000000051600720c */ /* 0x084fe40003f06270 */
[----:B------:R-:W-:-:S11]  /*e2b0*/  ISETP.GE.AND P1, PT, R218, R5, PT ;  /* 0x00000005da00720c */ /* 0x000fd60003f26270 */
[----:B-1----:R-:W-:Y:S05]  /*e2c0*/  @P0 BRA `(.L_x_612) ;  /* 0x0000000400680947 */ /* 0x002fea0003800000 */
[----:B-----5:R-:W1:Y:S01]  /*e2d0*/  LDS.128 R4, [R42+0x20400] ;  /* 0x020400002a047984 */ /* 0x020e620000000c00 */
[----:B------:R-:W-:Y:S02]  /*e2e0*/  F2FP.F16.E4M3.UNPACK_B R29, R10 ;  /* 0x0000000aff1d723e */ /* 0x000fe400020006ff */
[----:B------:R-:W-:-:S03]  /*e2f0*/  F2FP.F16.E4M3.UNPACK_B R27, R3 ;  /* 0x00000003ff1b723e */ /* 0x000fc600020006ff */
[----:B------:R-:W-:Y:S02]  /*e300*/  HADD2.F32 R30, -RZ, R29.H1_H1 ;  /* 0x3000001dff1e7230 */ /* 0x000fe40000004100 */
[----:B------:R-:W-:Y:S02]  /*e310*/  HADD2.F32 R28, -RZ, R27.H1_H1 ;  /* 0x3000001bff1c7230 */ /* 0x000fe40000004100 */
[----:B------:R-:W-:Y:S02]  /*e320*/  HADD2.F32 R29, -RZ, R29.H0_H0 ;  /* 0x2000001dff1d7230 */ /* 0x000fe40000004100 */
[----:B------:R-:W-:Y:S01]  /*e330*/  HADD2.F32 R27, -RZ, R27.H0_H0 ;  /* 0x2000001bff1b7230 */ /* 0x000fe20000004100 */
[-C--:B-1----:R-:W-:Y:S02]  /*e340*/  F2FP.F16.E4M3.UNPACK_B R15, R4.reuse.H1 ;  /* 0x00000004ff0f723e */ /* 0x082fe400030006ff */
[-C--:B------:R-:W-:Y:S02]  /*e350*/  F2FP.F16.E4M3.UNPACK_B R21, R5.reuse ;  /* 0x00000005ff15723e */ /* 0x080fe400020006ff */
[----:B------:R-:W-:Y:S01]  /*e360*/  F2FP.F16.E4M3.UNPACK_B R24, R5.H1 ;  /* 0x00000005ff18723e */ /* 0x000fe200030006ff */
[--C-:B------:R-:W-:Y:S01]  /*e370*/  HADD2.F32 R20, -RZ, R15.reuse.H0_H0 ;  /* 0x2000000fff147230 */ /* 0x100fe20000004100 */
[----:B------:R-:W-:Y:S01]  /*e380*/  F2FP.F16.E4M3.UNPACK_B R4, R4 ;  /* 0x00000004ff04723e */ /* 0x000fe200020006ff */
[----:B------:R-:W-:Y:S01]  /*e390*/  HADD2.F32 R15, -RZ, R15.H1_H1 ;  /* 0x3000000fff0f7230 */ /* 0x000fe20000004100 */
[----:B------:R-:W-:-:S02]  /*e3a0*/  F2FP.F16.E4M3.UNPACK_B R26, R6 ;  /* 0x00000006ff1a723e */ /* 0x000fc400020006ff */
[----:B------:R-:W-:Y:S02]  /*e3b0*/  F2FP.F16.E4M3.UNPACK_B R6, R6.H1 ;  /* 0x00000006ff06723e */ /* 0x000fe400030006ff */
[C---:B------:R-:W-:Y:S01]  /*e3c0*/  FMUL.FTZ R5, R15.reuse, R30 ;  /* 0x0000001e0f057220 */ /* 0x040fe20000410000 */
[-C--:B------:R-:W-:Y:S01]  /*e3d0*/  FMUL.FTZ R31, R15, R28.reuse ;  /* 0x0000001c0f1f7220 */ /* 0x080fe20000410000 */
[----:B------:R-:W-:Y:S02]  /*e3e0*/  F2FP.F16.E4M3.UNPACK_B R15, R7 ;  /* 0x00000007ff0f723e */ /* 0x000fe400020006ff */
[C---:B------:R-:W-:Y:S01]  /*e3f0*/  FFMA.FTZ R33, R20.reuse, R28, -R5 ;  /* 0x0000001c14217223 */ /* 0x040fe20000010805 */
[--C-:B------:R-:W-:Y:S01]  /*e400*/  HADD2.F32 R5, -RZ, R4.reuse.H1_H1 ;  /* 0x30000004ff057230 */ /* 0x100fe20000004100 */
[----:B------:R-:W-:Y:S01]  /*e410*/  F2FP.F16.E4M3.UNPACK_B R28, R10.H1 ;  /* 0x0000000aff1c723e */ /* 0x000fe200030006ff */
[----:B------:R-:W-:Y:S01]  /*e420*/  FFMA.FTZ R34, R20, R30, R31 ;  /* 0x0000001e14227223 */ /* 0x000fe2000001001f */
[----:B------:R-:W-:Y:S01]  /*e430*/  HADD2.F32 R4, -RZ, R4.H0_H0 ;  /* 0x20000004ff047230 */ /* 0x000fe20000004100 */
[----:B------:R-:W-:Y:S01]  /*e440*/  F2FP.F16.E4M3.UNPACK_B R20, R3.H1 ;  /* 0x00000003ff14723e */ /* 0x000fe200030006ff */
[C---:B------:R-:W-:Y:S01]  /*e450*/  FMUL.FTZ R31, R5.reuse, R29 ;  /* 0x0000001d051f7220 */ /* 0x040fe20000410000 */
[----:B0-----:R-:W-:Y:S01]  /*e460*/  FMUL.FTZ R32, R5, R27 ;  /* 0x0000001b05207220 */ /* 0x001fe20000410000 */
[----:B------:R-:W-:Y:S01]  /*e470*/  HADD2.F32 R30, -RZ, R28.H1_H1 ;  /* 0x3000001cff1e7230 */ /* 0x000fe20000004100 */
[----:B------:R-:W-:Y:S01]  /*e480*/  F2FP.F16.E4M3.UNPACK_B R7, R7.H1 ;  /* 0x00000007ff07723e */ /* 0x000fe200030006ff */
[----:B------:R-:W-:-:S02]  /*e490*/  HADD2.F32 R5, -RZ, R24.H1_H1 ;  /* 0x30000018ff057230 */ /* 0x000fc40000004100 */
[C---:B------:R-:W-:Y:S01]  /*e4a0*/  FFMA.FTZ R31, R4.reuse, R27, -R31 ;  /* 0x0000001b041f7223 */ /* 0x040fe2000001081f */
[----:B------:R-:W-:Y:S01]  /*e4b0*/  FFMA.FTZ R32, R4, R29, R32 ;  /* 0x0000001d04207223 */ /* 0x000fe20000010020 */
[----:B------:R-:W-:Y:S02]  /*e4c0*/  HADD2.F32 R27, -RZ, R20.H1_H1 ;  /* 0x30000014ff1b7230 */ /* 0x000fe40000004100 */
[----:B------:R-:W-:Y:S02]  /*e4d0*/  HADD2.F32 R24, -RZ, R24.H0_H0 ;  /* 0x20000018ff187230 */ /* 0x000fe40000004100 */
[C---:B------:R-:W-:Y:S01]  /*e4e0*/  FMUL.FTZ R29, R5.reuse, R30 ;  /* 0x0000001e051d7220 */ /* 0x040fe20000410000 */
[----:B------:R-:W-:Y:S02]  /*e4f0*/  HADD2.F32 R28, -RZ, R28.H0_H0 ;  /* 0x2000001cff1c7230 */ /* 0x000fe40000004100 */
[----:B------:R-:W-:Y:S01]  /*e500*/  FMUL.FTZ R5, R5, R27 ;  /* 0x0000001b05057220 */ /* 0x000fe20000410000 */
[----:B------:R-:W-:-:S02]  /*e510*/  HADD2.F32 R4, -RZ, R21.H1_H1 ;  /* 0x30000015ff047230 */ /* 0x000fc40000004100 */
[C---:B------:R-:W-:Y:S01]  /*e520*/  FFMA.FTZ R37, R24.reuse, R27, -R29 ;  /* 0x0000001b18257223 */ /* 0x040fe2000001081d */
[----:B------:R-:W-:Y:S01]  /*e530*/  F2FP.F16.E4M3.UNPACK_B R27, R11 ;  /* 0x0000000bff1b723e */ /* 0x000fe200020006ff */
[----:B------:R-:W-:Y:S02]  /*e540*/  HADD2.F32 R20, -RZ, R20.H0_H0 ;  /* 0x20000014ff147230 */ /* 0x000fe40000004100 */
[----:B------:R-:W-:Y:S01]  /*e550*/  FFMA.FTZ R30, R24, R30, R5 ;  /* 0x0000001e181e7223 */ /* 0x000fe20000010005 */
[----:B------:R-:W-:Y:S02]  /*e560*/  HADD2.F32 R21, -RZ, R21.H0_H0 ;  /* 0x20000015ff157230 */ /* 0x000fe40000004100 */
[C---:B------:R-:W-:Y:S01]  /*e570*/  FMUL.FTZ R36, R4.reuse, R28 ;  /* 0x0000001c04247220 */ /* 0x040fe20000410000 */
[----:B------:R-:W-:Y:S01]  /*e580*/  F2FP.F16.E4M3.UNPACK_B R24, R13 ;  /* 0x0000000dff18723e */ /* 0x000fe200020006ff */
[----:B------:R-:W-:Y:S02]  /*e590*/  HADD2.F32 R29, -RZ, R27.H1_H1 ;  /* 0x3000001bff1d7230 */ /* 0x000fe40000004100 */
[----:B------:R-:W-:Y:S01]  /*e5a0*/  FMUL.FTZ R35, R4, R20 ;  /* 0x0000001404237220 */ /* 0x000fe20000410000 */
[----:B------:R-:W-:-:S02]  /*e5b0*/  HADD2.F32 R5, -RZ, R6.H1_H1 ;  /* 0x30000006ff057230 */ /* 0x000fc40000004100 */
[C---:B------:R-:W-:Y:S01]  /*e5c0*/  FFMA.FTZ R36, R21.reuse, R20, -R36 ;  /* 0x0000001415247223 */ /* 0x040fe20000010824 */
[----:B------:R-:W-:Y:S02]  /*e5d0*/  HADD2.F32 R20, -RZ, R24.H1_H1 ;  /* 0x30000018ff147230 */ /* 0x000fe40000004100 */
[----:B------:R-:W-:Y:S01]  /*e5e0*/  FFMA.FTZ R35, R21, R28, R35 ;  /* 0x0000001c15237223 */ /* 0x000fe20000010023 */
[----:B------:R-:W-:Y:S02]  /*e5f0*/  HADD2.F32 R6, -RZ, R6.H0_H0 ;  /* 0x20000006ff067230 */ /* 0x000fe40000004100 */
[C---:B------:R-:W-:Y:S01]  /*e600*/  FMUL.FTZ R39, R5.reuse, R29 ;  /* 0x0000001d05277220 */ /* 0x040fe20000410000 */
[----:B------:R-:W-:Y:S02]  /*e610*/  HADD2.F32 R27, -RZ, R27.H0_H0 ;  /* 0x2000001bff1b7230 */ /* 0x000fe40000004100 */
[----:B------:R-:W-:Y:S01]  /*e620*/  FMUL.FTZ R41, R5, R20 ;  /* 0x0000001405297220 */ /* 0x000fe20000410000 */
[----:B------:R-:W-:-:S02]  /*e630*/  HADD2.F32 R4, -RZ, R26.H1_H1 ;  /* 0x3000001aff047230 */ /* 0x000fc40000004100 */
[----:B------:R-:W-:Y:S01]  /*e640*/  FFMA.FTZ R28, R6, R20, -R39 ;  /* 0x00000014061c7223 */ /* 0x000fe20000010827 */
[----:B------:R-:W-:Y:S01]  /*e650*/  HADD2.F32 R21, -RZ, R24.H0_H0 ;  /* 0x20000018ff157230 */ /* 0x000fe20000004100 */
[----:B------:R-:W-:Y:S01]  /*e660*/  F2FP.F16.E4M3.UNPACK_B R5, R13.H1 ;  /* 0x0000000dff05723e */ /* 0x000fe200030006ff */
[----:B------:R-:W-:Y:S02]  /*e670*/  HADD2.F32 R26, -RZ, R26.H0_H0 ;  /* 0x2000001aff1a7230 */ /* 0x000fe40000004100 */
[----:B------:R-:W-:Y:S01]  /*e680*/  FMUL.FTZ R39, R4, R27 ;  /* 0x0000001b04277220 */ /* 0x000fe20000410000 */
[----:B------:R-:W-:Y:S01]  /*e690*/  FFMA.FTZ R41, R6, R29, R41 ;  /* 0x0000001d06297223 */ /* 0x000fe20000010029 */
[----:B------:R-:W-:Y:S01]  /*e6a0*/  FMUL.FTZ R20, R4, R21 ;  /* 0x0000001504147220 */ /* 0x000fe20000410000 */
[----:B------:R-:W-:Y:S01]  /*e6b0*/  F2FP.F16.E4M3.UNPACK_B R4, R11.H1 ;  /* 0x0000000bff04723e */ /* 0x000fe200030006ff */
[----:B------:R-:W-:Y:S01]  /*e6c0*/  FFMA.FTZ R39, R26, R21, -R39 ;  /* 0x000000151a277223 */ /* 0x000fe20000010827 */
[----:B------:R-:W-:-:S02]  /*e6d0*/  HADD2.F32 R6, -RZ, R5.H0_H0 ;  /* 0x20000005ff067230 */ /* 0x000fc40000004100 */
[----:B------:R-:W-:Y:S01]  /*e6e0*/  FFMA.FTZ R26, R26, R27, R20 ;  /* 0x0000001b1a1a7223 */ /* 0x000fe20000010014 */
[----:B------:R-:W-:Y:S01]  /*e6f0*/  HADD2.F32 R20, -RZ, R5.H1_H1 ;  /* 0x30000005ff147230 */ /* 0x000fe20000004100 */
[----:B------:R-:W-:Y:S01]  /*e700*/  F2FP.SATFINITE.E4M3.F32.PACK_AB_MERGE_C R30, R30, R37, RZ ;  /* 0x000000251e1e723e */ /* 0x000fe200048070ff */
[--C-:B------:R-:W-:Y:S02]  /*e710*/  HADD2.F32 R24, -RZ, R4.reuse.H1_H1 ;  /* 0x30000004ff187230 */ /* 0x100fe40000004100 */
[----:B------:R-:W-:Y:S02]  /*e720*/  HADD2.F32 R5, -RZ, R7.H1_H1 ;  /* 0x30000007ff057230 */ /* 0x000fe40000004100 */
[----:B------:R-:W-:Y:S02]  /*e730*/  HADD2.F32 R21, -RZ, R4.H0_H0 ;  /* 0x20000004ff157230 */ /* 0x000fe40000004100 */
[----:B------:R-:W-:Y:S02]  /*e740*/  HADD2.F32 R4, -RZ, R15.H1_H1 ;  /* 0x3000000fff047230 */ /* 0x000fe40000004100 */
[----:B------:R-:W-:Y:S01]  /*e750*/  FMUL.FTZ R40, R5, R24 ;  /* 0x0000001805287220 */ /* 0x000fe20000410000 */
[----:B------:R-:W-:-:S02]  /*e760*/  HADD2.F32 R7, -RZ, R7.H0_H0 ;  /* 0x20000007ff077230 */ /* 0x000fc40000004100 */
[----:B------:R-:W-:Y:S01]  /*e770*/  FMUL.FTZ R5, R5, R20 ;  /* 0x0000001405057220 */ /* 0x000fe20000410000 */
[----:B------:R-:W-:Y:S02]  /*e780*/  HADD2.F32 R15, -RZ, R15.H0_H0 ;  /* 0x2000000fff0f7230 */ /* 0x000fe40000004100 */
[CC--:B------:R-:W-:Y:S01]  /*e790*/  FMUL.FTZ R38, R4.reuse, R21.reuse ;  /* 0x0000001504267220 */ /* 0x0c0fe20000410000 */
[----:B------:R-:W-:Y:S01]  /*e7a0*/  FMUL.FTZ R4, R4, R6 ;  /* 0x0000000604047220 */ /* 0x000fe20000410000 */
[C---:B------:R-:W-:Y:S01]  /*e7b0*/  FFMA.FTZ R40, R7.reuse, R20, -R40 ;  /* 0x0000001407287223 */ /* 0x040fe20000010828 */
[----:B------:R-:W-:Y:S01]  /*e7c0*/  FFMA.FTZ R5, R7, R24, R5 ;  /* 0x0000001807057223 */ /* 0x000fe20000010005 */
[C---:B------:R-:W-:Y:S01]  /*e7d0*/  FFMA.FTZ R7, R15.reuse, R6, -R38 ;  /* 0x000000060f077223 */ /* 0x040fe20000010826 */
[----:B------:R-:W-:Y:S01]  /*e7e0*/  FFMA.FTZ R20, R15, R21, R4 ;  /* 0x000000150f147223 */ /* 0x000fe20000010004 */
[----:B------:R-:W-:Y:S02]  /*e7f0*/  F2FP.SATFINITE.E4M3.F32.PACK_AB_MERGE_C R4, R34, R33, RZ ;  /* 0x000000212204723e */ /* 0x000fe400048070ff */
[----:B------:R-:W-:-:S02]  /*e800*/  F2FP.SATFINITE.E4M3.F32.PACK_AB_MERGE_C R6, R41, R28, RZ ;  /* 0x0000001c2906723e */ /* 0x000fc400048070ff */
[----:B------:R-:W-:Y:S02]  /*e810*/  F2FP.SATFINITE.E4M3.F32.PACK_AB_MERGE_C R40, R5, R40, RZ ;  /* 0x000000280528723e */ /* 0x000fe400048070ff */
[----:B------:R-:W-:Y:S02]  /*e820*/  F2FP.SATFINITE.E4M3.F32.PACK_AB_MERGE_C R4, R32, R31, R4 ;  /* 0x0000001f2004723e */ /* 0x000fe40004807004 */
[----:B------:R-:W-:Y:S02]  /*e830*/  F2FP.SATFINITE.E4M3.F32.PACK_AB_MERGE_C R5, R35, R36, R30 ;  /* 0x000000242305723e */ /* 0x000fe4000480701e */
[----:B------:R-:W-:Y:S02]  /*e840*/  F2FP.SATFINITE.E4M3.F32.PACK_AB_MERGE_C R6, R26, R39, R6 ;  /* 0x000000271a06723e */ /* 0x000fe40004807006 */
[----:B------:R-:W-:-:S05]  /*e850*/  F2FP.SATFINITE.E4M3.F32.PACK_AB_MERGE_C R7, R20, R7, R40 ;  /* 0x000000071407723e */ /* 0x000fca0004807028 */
[----:B------:R1:W-:Y:S02]  /*e860*/  STS.128 [R42+0x20400], R4 ;  /* 0x020400042a007388 */ /* 0x0003e40000000c00 */
.L_x_612:
[----:B------:R-:W-:Y:S05]  /*e870*/  BSYNC B2 ;  /* 0x0000000000027941 */ /* 0x000fea0003800000 */
.L_x_611:
[----:B------:R-:W-:Y:S05]  /*e880*/  @P1 BRA `(.L_x_610) ;  /* 0x0000000400681947 */ /* 0x000fea0003800000 */
[----:B-1---5:R-:W1:Y:S01]  /*e890*/  LDS.128 R4, [R42+0x24400] ;  /* 0x024400002a047984 */ /* 0x022e620000000c00 */
        /* <DEDUP_REMOVED lines=89> */
.L_x_610:
[----:B------:R-:W-:Y:S05]  /*ee30*/  BSYNC B1 ;  /* 0x0000000000017941 */ /* 0x000fea0003800000 */
.L_x_609:
[----:B-12---:R-:W-:Y:S01]  /*ee40*/  IADD3 R4, R219, 0x20, RZ ;  /* 0x00000020db047810 */ /* 0x006fe20007ffe0ff */
[----:B------:R-:W-:Y:S03]  /*ee50*/  BSSY B1, `(.L_x_613) ;  /* 0x00000bf000017945 */ /* 0x000fe60003800000 */
[----:B------:R-:W-:-:S13]  /*ee60*/  ISETP.GE.AND P0, PT, R4, R14, PT ;  /* 0x0000000e0400720c */ /* 0x000fda0003f06270 */
[----:B------:R-:W-:Y:S05]  /*ee70*/  @P0 BRA `(.L_x_614) ;  /* 0x0000000800f00947 */ /* 0x000fea0003800000 */
[----:B-----5:R1:W5:Y:S01]  /*ee80*/  LDL R42, [R1+0x30] ;  /* 0x00003000012a7983 */ /* 0x0203620000100800 */
[----:B------:R-:W2:Y:S01]  /*ee90*/  LDC R5, c[0x0][0x3f4] ;  /* 0x0000fd00ff057b82 */ /* 0x000ea20000000800 */
[----:B------:R-:W-:Y:S01]  /*eea0*/  BSSY B2, `(.L_x_615) ;  /* 0x000005e000027945 */ /* 0x000fe20003800000 */
[-C--:B--2---:R-:W-:Y:S02]  /*eeb0*/  ISETP.GE.AND P0, PT, R22, R5.reuse, PT ;  /* 0x000000051600720c */ /* 0x084fe40003f06270 */
[----:B------:R-:W-:-:S11]  /*eec0*/  ISETP.GE.AND P1, PT, R218, R5, PT ;  /* 0x00000005da00720c */ /* 0x000fd60003f26270 */
[----:B-1----:R-:W-:Y:S05]  /*eed0*/  @P0 BRA `(.L_x_616) ;  /* 0x0000000400680947 */ /* 0x002fea0003800000 */
[----:B-----5:R-:W1:Y:S01]  /*eee0*/  LDS.128 R4, [R42+0x21400] ;  /* 0x021400002a047984 */ /* 0x020e620000000c00 */
[----:B------:R-:W-:Y:S02]  /*eef0*/  F2FP.F16.E4M3.UNPACK_B R29, R3 ;  /* 0x00000003ff1d723e */ /* 0x000fe400020006ff */
[-C--:B------:R-:W-:Y:S02]  /*ef00*/  F2FP.F16.E4M3.UNPACK_B R30, R10.reuse ;  /* 0x0000000aff1e723e */ /* 0x080fe400020006ff */
[----:B------:R-:W-:Y:S01]  /*ef10*/  F2FP.F16.E4M3.UNPACK_B R33, R10.H1 ;  /* 0x0000000aff21723e */ /* 0x000fe200030006ff */
[----:B------:R-:W-:Y:S01]  /*ef20*/  HADD2.F32 R28, -RZ, R29.H1_H1 ;  /* 0x3000001dff1c7230 */ /* 0x000fe20000004100 */
[----:B------:R-:W-:Y:S01]  /*ef30*/  F2FP.F16.E4M3.UNPACK_B R37, R11 ;  /* 0x0000000bff25723e */ /* 0x000fe200020006ff */
[----:B0-----:R-:W-:Y:S02]  /*ef40*/  HADD2.F32 R32, -RZ, R30.H1_H1 ;  /* 0x3000001eff207230 */ /* 0x001fe40000004100 */
[----:B------:R-:W-:-:S02]  /*ef50*/  HADD2.F32 R34, -RZ, R33.H1_H1 ;  /* 0x30000021ff227230 */ /* 0x000fc40000004100 */
[----:B------:R-:W-:Y:S02]  /*ef60*/  HADD2.F32 R35, -RZ, R33.H0_H0 ;  /* 0x20000021ff237230 */ /* 0x000fe40000004100 */
[--C-:B------:R-:W-:Y:S02]  /*ef70*/  HADD2.F32 R40, -RZ, R37.reuse.H1_H1 ;  /* 0x30000025ff287230 */ /* 0x100fe40000004100 */
        /* <DEDUP_REMOVED lines=9> */
[-C--:B------:R-:W-:Y:S01]  /*f010*/  FMUL.FTZ R5, R32, R15.reuse ;  /* 0x0000000f20057220 */ /* 0x080fe20000410000 */
[C---:B------:R-:W-:Y:S01]  /*f020*/  FMUL.FTZ R27, R28.reuse, R15 ;  /* 0x0000000f1c1b7220 */ /* 0x040fe20000410000 */
[----:B------:R-:W-:Y:S02]  /*f030*/  F2FP.F16.E4M3.UNPACK_B R15, R7 ;  /* 0x00000007ff0f723e */ /* 0x000fe400020006ff */
[-C--:B------:R-:W-:Y:S01]  /*f040*/  FFMA.FTZ R28, R28, R20.reuse, -R5 ;  /* 0x000000141c1c7223 */ /* 0x080fe20000010805 */
[----:B------:R-:W-:Y:S01]  /*f050*/  FFMA.FTZ R31, R32, R20, R27 ;  /* 0x00000014201f7223 */ /* 0x000fe2000001001b */
[----:B------:R-:W-:Y:S01]  /*f060*/  HADD2.F32 R32, -RZ, R30.H0_H0 ;  /* 0x2000001eff207230 */ /* 0x000fe20000004100 */
[----:B------:R-:W-:Y:S01]  /*f070*/  F2FP.F16.E4M3.UNPACK_B R30, R3.H1 ;  /* 0x00000003ff1e723e */ /* 0x000fe200030006ff */
[----:B------:R-:W-:Y:S01]  /*f080*/  HADD2.F32 R5, -RZ, R4.H1_H1 ;  /* 0x30000004ff057230 */ /* 0x000fe20000004100 */
[----:B------:R-:W-:Y:S01]  /*f090*/  F2FP.F16.E4M3.UNPACK_B R7, R7.H1 ;  /* 0x00000007ff07723e */ /* 0x000fe200030006ff */
[----:B------:R-:W-:-:S02]  /*f0a0*/  HADD2.F32 R20, -RZ, R29.H0_H0 ;  /* 0x2000001dff147230 */ /* 0x000fc40000004100 */
[----:B------:R-:W-:Y:S02]  /*f0b0*/  HADD2.F32 R4, -RZ, R4.H0_H0 ;  /* 0x20000004ff047230 */ /* 0x000fe40000004100 */
[-C--:B------:R-:W-:Y:S01]  /*f0c0*/  FMUL.FTZ R27, R32, R5.reuse ;  /* 0x00000005201b7220 */ /* 0x080fe20000410000 */
[----:B------:R-:W-:Y:S02]  /*f0d0*/  HADD2.F32 R33, -RZ, R30.H0_H0 ;  /* 0x2000001eff217230 */ /* 0x000fe40000004100 */
[C---:B------:R-:W-:Y:S01]  /*f0e0*/  FMUL.FTZ R29, R20.reuse, R5 ;  /* 0x00000005141d7220 */ /* 0x040fe20000410000 */
[--C-:B------:R-:W-:Y:S02]  /*f0f0*/  HADD2.F32 R5, -RZ, R24.reuse.H1_H1 ;  /* 0x30000018ff057230 */ /* 0x100fe40000004100 */
[-C--:B------:R-:W-:Y:S01]  /*f100*/  FFMA.FTZ R27, R20, R4.reuse, -R27 ;  /* 0x00000004141b7223 */ /* 0x080fe2000001081b */
[----:B------:R-:W-:Y:S02]  /*f110*/  HADD2.F32 R24, -RZ, R24.H0_H0 ;  /* 0x20000018ff187230 */ /* 0x000fe40000004100 */
[----:B------:R-:W-:Y:S01]  /*f120*/  FFMA.FTZ R20, R32, R4, R29 ;  /* 0x0000000420147223 */ /* 0x000fe2000001001d */
[----:B------:R-:W-:-:S02]  /*f130*/  HADD2.F32 R32, -RZ, R30.H1_H1 ;  /* 0x3000001eff207230 */ /* 0x000fc40000004100 */
[-C--:B------:R-:W-:Y:S01]  /*f140*/  FMUL.FTZ R29, R34, R5.reuse ;  /* 0x00000005221d7220 */ /* 0x080fe20000410000 */
[--C-:B------:R-:W-:Y:S02]  /*f150*/  HADD2.F32 R4, -RZ, R21.reuse.H1_H1 ;  /* 0x30000015ff047230 */ /* 0x100fe40000004100 */
[----:B------:R-:W-:Y:S02]  /*f160*/  HADD2.F32 R21, -RZ, R21.H0_H0 ;  /* 0x20000015ff157230 */ /* 0x000fe40000004100 */
[C---:B------:R-:W-:Y:S01]  /*f170*/  FMUL.FTZ R5, R32.reuse, R5 ;  /* 0x0000000520057220 */ /* 0x040fe20000410000 */
[----:B------:R-:W-:Y:S01]  /*f180*/  FFMA.FTZ R29, R32, R24, -R29 ;  /* 0x00000018201d7223 */ /* 0x000fe2000001081d */
[----:B------:R-:W-:Y:S01]  /*f190*/  FMUL.FTZ R30, R35, R4 ;  /* 0x00000004231e7220 */ /* 0x000fe20000410000 */
[----:B------:R-:W-:Y:S01]  /*f1a0*/  F2FP.F16.E4M3.UNPACK_B R32, R13 ;  /* 0x0000000dff20723e */ /* 0x000fe200020006ff */
[----:B------:R-:W-:Y:S01]  /*f1b0*/  FFMA.FTZ R24, R34, R24, R5 ;  /* 0x0000001822187223 */ /* 0x000fe20000010005 */
[----:B------:R-:W-:Y:S01]  /*f1c0*/  FMUL.FTZ R4, R33, R4 ;  /* 0x0000000421047220 */ /* 0x000fe20000410000 */
[----:B------:R-:W-:-:S02]  /*f1d0*/  HADD2.F32 R5, -RZ, R6.H1_H1 ;  /* 0x30000006ff057230 */ /* 0x000fc40000004100 */
[-C--:B------:R-:W-:Y:S01]  /*f1e0*/  FFMA.FTZ R30, R33, R21.reuse, -R30 ;  /* 0x00000015211e7223 */ /* 0x080fe2000001081e */
[----:B------:R-:W-:Y:S02]  /*f1f0*/  HADD2.F32 R34, -RZ, R32.H1_H1 ;  /* 0x30000020ff227230 */ /* 0x000fe40000004100 */
[----:B------:R-:W-:Y:S01]  /*f200*/  FFMA.FTZ R21, R35, R21, R4 ;  /* 0x0000001523157223 */ /* 0x000fe20000010004 */
[----:B------:R-:W-:Y:S02]  /*f210*/  HADD2.F32 R6, -RZ, R6.H0_H0 ;  /* 0x20000006ff067230 */ /* 0x000fe40000004100 */
[-C--:B------:R-:W-:Y:S01]  /*f220*/  FMUL.FTZ R33, R40, R5.reuse ;  /* 0x0000000528217220 */ /* 0x080fe20000410000 */
[----:B------:R-:W-:Y:S02]  /*f230*/  HADD2.F32 R36, -RZ, R32.H0_H0 ;  /* 0x20000020ff247230 */ /* 0x000fe40000004100 */
[----:B------:R-:W-:Y:S01]  /*f240*/  FMUL.FTZ R35, R34, R5 ;  /* 0x0000000522237220 */ /* 0x000fe20000410000 */
[----:B------:R-:W-:-:S02]  /*f250*/  HADD2.F32 R4, -RZ, R26.H1_H1 ;  /* 0x3000001aff047230 */ /* 0x000fc40000004100 */
[-C--:B------:R-:W-:Y:S01]  /*f260*/  FFMA.FTZ R32, R34, R6.reuse, -R33 ;  /* 0x0000000622207223 */ /* 0x080fe20000010821 */
[----:B------:R-:W-:Y:S01]  /*f270*/  HADD2.F32 R26, -RZ, R26.H0_H0 ;  /* 0x2000001aff1a7230 */ /* 0x000fe20000004100 */
[----:B------:R-:W-:Y:S01]  /*f280*/  F2FP.F16.E4M3.UNPACK_B R34, R13.H1 ;  /* 0x0000000dff22723e */ /* 0x000fe200030006ff */
[----:B------:R-:W-:Y:S01]  /*f290*/  FFMA.FTZ R35, R40, R6, R35 ;  /* 0x0000000628237223 */ /* 0x000fe20000010023 */
[-C--:B------:R-:W-:Y:S01]  /*f2a0*/  FMUL.FTZ R5, R38, R4.reuse ;  /* 0x0000000426057220 */ /* 0x080fe20000410000 */
[C---:B------:R-:W-:Y:S01]  /*f2b0*/  FMUL.FTZ R33, R36.reuse, R4 ;  /* 0x0000000424217220 */ /* 0x040fe20000410000 */
[----:B------:R-:W-:Y:S01]  /*f2c0*/  F2FP.F16.E4M3.UNPACK_B R4, R11.H1 ;  /* 0x0000000bff04723e */ /* 0x000fe200030006ff */
[----:B------:R-:W-:Y:S02]  /*f2d0*/  HADD2.F32 R39, -RZ, R34.H1_H1 ;  /* 0x30000022ff277230 */ /* 0x000fe40000004100 */
[----:B------:R-:W-:Y:S01]  /*f2e0*/  FFMA.FTZ R6, R36, R26, -R5 ;  /* 0x0000001a24067223 */ /* 0x000fe20000010805 */
[----:B------:R-:W-:-:S02]  /*f2f0*/  HADD2.F32 R5, -RZ, R7.H1_H1 ;  /* 0x30000007ff057230 */ /* 0x000fc40000004100 */
[----:B------:R-:W-:Y:S01]  /*f300*/  FFMA.FTZ R33, R38, R26, R33 ;  /* 0x0000001a26217223 */ /* 0x000fe20000010021 */
[--C-:B------:R-:W-:Y:S01]  /*f310*/  HADD2.F32 R43, -RZ, R4.reuse.H1_H1 ;  /* 0x30000004ff2b7230 */ /* 0x100fe20000004100 */
[----:B------:R-:W-:Y:S01]  /*f320*/  F2FP.SATFINITE.E4M3.F32.PACK_AB_MERGE_C R24, R24, R29, RZ ;  /* 0x0000001d1818723e */ /* 0x000fe200048070ff */
[----:B------:R-:W-:Y:S02]  /*f330*/  HADD2.F32 R41, -RZ, R4.H0_H0 ;  /* 0x20000004ff297230 */ /* 0x000fe40000004100 */
[-C--:B------:R-:W-:Y:S01]  /*f340*/  FMUL.FTZ R36, R39, R5.reuse ;  /* 0x0000000527247220 */ /* 0x080fe20000410000 */
[----:B------:R-:W-:Y:S01]  /*f350*/  HADD2.F32 R4, -RZ, R15.H1_H1 ;  /* 0x3000000fff047230 */ /* 0x000fe20000004100 */
[----:B------:R-:W-:Y:S01]  /*f360*/  F2FP.SATFINITE.E4M3.F32.PACK_AB_MERGE_C R32, R35, R32, RZ ;  /* 0x000000202320723e */ /* 0x000fe200048070ff */
[----:B------:R-:W-:Y:S02]  /*f370*/  HADD2.F32 R37, -RZ, R34.H0_H0 ;  /* 0x20000022ff257230 */ /* 0x000fe40000004100 */
[----:B------:R-:W-:Y:S01]  /*f380*/  FMUL.FTZ R34, R43, R5 ;  /* 0x000000052b227220 */ /* 0x000fe20000410000 */
[----:B------:R-:W-:-:S02]  /*f390*/  HADD2.F32 R7, -RZ, R7.H0_H0 ;  /* 0x20000007ff077230 */ /* 0x000fc40000004100 */
[-C--:B------:R-:W-:Y:S01]  /*f3a0*/  FMUL.FTZ R26, R41, R4.reuse ;  /* 0x00000004291a7220 */ /* 0x080fe20000410000 */
[----:B------:R-:W-:Y:S02]  /*f3b0*/  HADD2.F32 R15, -RZ, R15.H0_H0 ;  /* 0x2000000fff0f7230 */ /* 0x000fe40000004100 */
[----:B------:R-:W-:Y:S01]  /*f3c0*/  FMUL.FTZ R4, R37, R4 ;  /* 0x0000000425047220 */ /* 0x000fe20000410000 */
[----:B------:R-:W-:Y:S01]  /*f3d0*/  F2FP.SATFINITE.E4M3.F32.PACK_AB_MERGE_C R6, R33, R6, R32 ;  /* 0x000000062106723e */ /* 0x000fe20004807020 */
[-C--:B------:R-:W-:Y:S01]  /*f3e0*/  FFMA.FTZ R34, R39, R7.reuse, -R34 ;  /* 0x0000000727227223 */ /* 0x080fe20000010822 */
[----:B------:R-:W-:Y:S01]  /*f3f0*/  FFMA.FTZ R5, R43, R7, R36 ;  /* 0x000000072b057223 */ /* 0x000fe20000010024 */
[-C--:B------:R-:W-:Y:S01]  /*f400*/  FFMA.FTZ R7, R37, R15.reuse, -R26 ;  /* 0x0000000f25077223 */ /* 0x080fe2000001081a */
[----:B------:R-:W-:Y:S01]  /*f410*/  FFMA.FTZ R26, R41, R15, R4 ;  /* 0x0000000f291a7223 */ /* 0x000fe20000010004 */
[----:B------:R-:W-:Y:S02]  /*f420*/  F2FP.SATFINITE.E4M3.F32.PACK_AB_MERGE_C R4, R31, R28, RZ ;  /* 0x0000001c1f04723e */ /* 0x000fe400048070ff */
[----:B------:R-:W-:-:S02]  /*f430*/  F2FP.SATFINITE.E4M3.F32.PACK_AB_MERGE_C R34, R5, R34, RZ ;  /* 0x000000220522723e */ /* 0x000fc400048070ff */
[----:B------:R-:W-:Y:S02]  /*f440*/  F2FP.SATFINITE.E4M3.F32.PACK_AB_MERGE_C R4, R20, R27, R4 ;  /* 0x0000001b1404723e */ /* 0x000fe40004807004 */
[----:B------:R-:W-:Y:S02]  /*f450*/  F2FP.SATFINITE.E4M3.F32.PACK_AB_MERGE_C R5, R21, R30, R24 ;  /* 0x0000001e1505723e */ /* 0x000fe40004807018 */
[----:B------:R-:W-:-:S05]  /*f460*/  F2FP.SATFINITE.E4M3.F32.PACK_AB_MERGE_C R7, R26, R7, R34 ;  /* 0x000000071a07723e */ /* 0x000fca0004807022 */
[----:B------:R1:W-:Y:S02]  /*f470*/  STS.128 [R42+0x21400], R4 ;  /* 0x021400042a007388 */ /* 0x0003e40000000c00 */
.L_x_616:
[----:B------:R-:W-:Y:S05]  /*f480*/  BSYNC B2 ;  /* 0x0000000000027941 */ /* 0x000fea0003800000 */
.L_x_615:
[----:B------:R-:W-:Y:S05]  /*f490*/  @P1 BRA `(.L_x_614) ;  /* 0x0000000400681947 */ /* 0x000fea0003800000 */
[----:B-1---5:R-:W1:Y:S01]  /*f4a0*/  LDS.128 R4, [R42+0x25400] ;  /* 0x025400002a047984 */ /* 0x022e620000000c00 */
        /* <DEDUP_REMOVED lines=20> */
[-C--:B------:R-:W-:Y:S02]  /*f5f0*/  F2FP.F16.E4M3.UNPACK_B R15, R7.reuse ;  /* 0x00000007ff0f723e */ /* 0x080fe400020006ff */
        /* <DEDUP_REMOVED lines=34> */
[----:B------:R-:W-:Y:S01]  /*f820*/  FFMA.FTZ R32, R34, R6, -R33 ;  /* 0x0000000622207223 */ /* 0x000fe20000010821 */
        /* <DEDUP_REMOVED lines=33> */
.L_x_614:
[----:B------:R-:W-:Y:S05]  /*fa40*/  BSYNC B1 ;  /* 0x0000000000017941 */ /* 0x000fea0003800000 */
.L_x_613:
[----:B-12---:R-:W-:Y:S01]  /*fa50*/  VIADD R4, R219, 0x40 ;  /* 0x00000040db047836 */ /* 0x006fe20000000000 */
[----:B------:R-:W-:Y:S04]  /*fa60*/  BSSY B1, `(.L_x_617) ;  /* 0x00000bf000017945 */ /* 0x000fe80003800000 */
        /* <DEDUP_REMOVED lines=98> */
.L_x_620:
[----:B------:R-:W-:Y:S05]  /*10090*/  BSYNC B2 ;  /* 0x0000000000027941 */ /* 0x000fea0003800000 */
.L_x_619:
        /* <DEDUP_REMOVED lines=91> */
.L_x_618:
[----:B------:R-:W-:Y:S05]  /*10650*/  BSYNC B1 ;  /* 0x0000000000017941 */ /* 0x000fea0003800000 */
.L_x_617:
[----:B-12---:R-:W-:-:S05]  /*10660*/  VIADD R4, R219, 0x60 ;  /* 0x00000060db047836 */ /* 0x006fca0000000000 */
[----:B------:R-:W-:-:S13]  /*10670*/  ISETP.GE.AND P0, PT, R4, R14, PT ;  /* 0x0000000e0400720c */ /* 0x000fda0003f06270 */
[----:B------:R-:W-:Y:S05]  /*10680*/  @P0 BRA `(.L_x_621) ;  /* 0x00000044004c0947 */ /* 0x000fea0003800000 */
        /* <DEDUP_REMOVED lines=9> */
[--C-:B------:R-:W-:Y:S02]  /*10720*/  HADD2.F32 R31, -RZ, R30.reuse.H1_H1 ;  /* 0x3000001eff1f7230 */ /* 0x100fe40000004100 */
[----:B------:R-:W-:Y:S02]  /*10730*/  HADD2.F32 R27, -RZ, R29.H1_H1 ;  /* 0x3000001dff1b7230 */ /* 0x000fe40000004100 */
[----:B0-----:R-:W-:Y:S01]  /*10740*/  HADD2.F32 R32, -RZ, R30.H0_H0 ;  /* 0x2000001eff207230 */ /* 0x001fe20000004100 */
[----:B------:R-:W-:-:S05]  /*10750*/  F2FP.F16.E4M3.UNPACK_B R30, R10.H1 ;  /* 0x0000000aff1e723e */ /* 0x000fca00030006ff */
[----:B------:R-:W-:Y:S01]  /*10760*/  HADD2.F32 R33, -RZ, R30.H1_H1 ;  /* 0x3000001eff217230 */ /* 0x000fe20000004100 */
[-C--:B-1----:R-:W-:Y:S02]  /*10770*/  F2FP.F16.E4M3.UNPACK_B R14, R4.reuse.H1 ;  /* 0x00000004ff0e723e */ /* 0x082fe400030006ff */
[----:B------:R-:W-:Y:S02]  /*10780*/  F2FP.F16.E4M3.UNPACK_B R4, R4 ;  /* 0x00000004ff04723e */ /* 0x000fe400020006ff */
[-C--:B------:R-:W-:Y:S01]  /*10790*/  F2FP.F16.E4M3.UNPACK_B R20, R5.reuse ;  /* 0x00000005ff14723e */ /* 0x080fe200020006ff */
[--C-:B------:R-:W-:Y:S01]  /*107a0*/  HADD2.F32 R15, -RZ, R14.reuse.H0_H0 ;  /* 0x2000000eff0f7230 */ /* 0x100fe20000004100 */
[----:B------:R-:W-:Y:S01]  /*107b0*/  F2FP.F16.E4M3.UNPACK_B R21, R5.H1 ;  /* 0x00000005ff15723e */ /* 0x000fe200030006ff */
[----:B------:R-:W-:Y:S01]  /*107c0*/  HADD2.F32 R14, -RZ, R14.H1_H1 ;  /* 0x3000000eff0e7230 */ /* 0x000fe20000004100 */
[-C--:B------:R-:W-:Y:S01]  /*107d0*/  F2FP.F16.E4M3.UNPACK_B R24, R6.reuse ;  /* 0x00000006ff18723e */ /* 0x080fe200020006ff */
[--C-:B------:R-:W-:Y:S01]  /*107e0*/  HADD2.F32 R5, -RZ, R4.reuse.H1_H1 ;  /* 0x30000004ff057230 */ /* 0x100fe20000004100 */
[----:B------:R-:W-:Y:S01]  /*107f0*/  F2FP.F16.E4M3.UNPACK_B R6, R6.H1 ;  /* 0x00000006ff06723e */ /* 0x000fe200030006ff */
[----:B------:R-:W-:-:S02]  /*10800*/  HADD2.F32 R4, -RZ, R4.H0_H0 ;  /* 0x20000004ff047230 */ /* 0x000fc40000004100 */
[-C--:B------:R-:W-:Y:S01]  /*10810*/  FMUL.FTZ R26, R31, R14.reuse ;  /* 0x0000000e1f1a7220 */ /* 0x080fe20000410000 */
[C---:B------:R-:W-:Y:S01]  /*10820*/  FMUL.FTZ R28, R27.reuse, R14 ;  /* 0x0000000e1b1c7220 */ /* 0x040fe20000410000 */
[----:B------:R-:W-:Y:S02]  /*10830*/  F2FP.F16.E4M3.UNPACK_B R14, R7 ;  /* 0x00000007ff0e723e */ /* 0x000fe400020006ff */
[-C--:B------:R-:W-:Y:S01]  /*10840*/  FFMA.FTZ R26, R27, R15.reuse, -R26 ;  /* 0x0000000f1b1a7223 */ /* 0x080fe2000001081a */
[----:B------:R-:W-:Y:S01]  /*10850*/  FFMA.FTZ R27, R31, R15, R28 ;  /* 0x0000000f1f1b7223 */ /* 0x000fe2000001001c */
[----:B------:R-:W-:Y:S01]  /*10860*/  HADD2.F32 R28, -RZ, R29.H0_H0 ;  /* 0x2000001dff1c7230 */ /* 0x000fe20000004100 */
[----:B------:R-:W-:Y:S01]  /*10870*/  F2FP.F16.E4M3.UNPACK_B R29, R3.H1 ;  /* 0x00000003ff1d723e */ /* 0x000fe200030006ff */
[----:B------:R-:W-:Y:S01]  /*10880*/  FMUL.FTZ R3, R32, R5 ;  /* 0x0000000520037220 */ /* 0x000fe20000410000 */
[----:B------:R-:W-:Y:S02]  /*10890*/  F2FP.F16.E4M3.UNPACK_B R7, R7.H1 ;  /* 0x00000007ff07723e */ /* 0x000fe400030006ff */
        /* <DEDUP_REMOVED lines=12> */
[----:B------:R-:W-:Y:S01]  /*10960*/  F2FP.F16.E4M3.UNPACK_B R31, R11 ;  /* 0x0000000bff1f723e */ /* 0x000fe200020006ff */
[----:B------:R-:W-:Y:S02]  /*10970*/  HADD2.F32 R20, -RZ, R20.H0_H0 ;  /* 0x20000014ff147230 */ /* 0x000fe40000004100 */
[----:B------:R-:W-:Y:S01]  /*10980*/  FMUL.FTZ R5, R32, R3 ;  /* 0x0000000320057220 */ /* 0x000fe20000410000 */
[----:B------:R-:W-:Y:S01]  /*10990*/  F2FP.F16.E4M3.UNPACK_B R29, R13 ;  /* 0x0000000dff1d723e */ /* 0x000fe200020006ff */
[C---:B------:R-:W-:Y:S01]  /*109a0*/  FMUL.FTZ R3, R4.reuse, R3 ;  /* 0x0000000304037220 */ /* 0x040fe20000410000 */
[----:B------:R-:W-:Y:S01]  /*109b0*/  FFMA.FTZ R21, R33, R21, R30 ;  /* 0x0000001521157223 */ /* 0x000fe2000001001e */
[----:B------:R-:W-:Y:S01]  /*109c0*/  FFMA.FTZ R5, R4, R20, -R5 ;  /* 0x0000001404057223 */ /* 0x000fe20000010805 */
[----:B------:R-:W-:-:S02]  /*109d0*/  HADD2.F32 R36, -RZ, R31.H1_H1 ;  /* 0x3000001fff247230 */ /* 0x000fc40000004100 */
[----:B------:R-:W-:Y:S01]  /*109e0*/  FFMA.FTZ R20, R32, R20, R3 ;  /* 0x0000001420147223 */ /* 0x000fe20000010003 */
[----:B------:R-:W-:Y:S01]  /*109f0*/  HADD2.F32 R4, -RZ, R6.H1_H1 ;  /* 0x30000006ff047230 */ /* 0x000fe20000004100 */
[----:B------:R-:W-:Y:S01]  /*10a00*/  F2FP.F16.E4M3.UNPACK_B R33, R11.H1 ;  /* 0x0000000bff21723e */ /* 0x000fe200030006ff */
[----:B------:R-:W-:Y:S01]  /*10a10*/  HADD2.F32 R30, -RZ, R29.H1_H1 ;  /* 0x3000001dff1e7230 */ /* 0x000fe20000004100 */
[----:B------:R-:W-:Y:S01]  /*10a20*/  F2FP.SATFINITE.E4M3.F32.PACK_AB_MERGE_C R21, R21, R28, RZ ;  /* 0x0000001c1515723e */ /* 0x000fe200048070ff */
[----:B------:R-:W-:Y:S02]  /*10a30*/  HADD2.F32 R34, -RZ, R31.H0_H0 ;  /* 0x2000001fff227230 */ /* 0x000fe40000004100 */
[----:B------:R-:W-:Y:S02]  /*10a40*/  HADD2.F32 R3, -RZ, R24.H1_H1 ;  /* 0x30000018ff037230 */ /* 0x000fe40000004100 */
[----:B------:R-:W-:Y:S01]  /*10a50*/  FMUL.FTZ R31, R30, R4 ;  /* 0x000000041e1f7220 */ /* 0x000fe20000410000 */
[----:B------:R-:W-:-:S02]  /*10a60*/  HADD2.F32 R32, -RZ, R29.H0_H0 ;  /* 0x2000001dff207230 */ /* 0x000fc40000004100 */
[----:B------:R-:W-:Y:S01]  /*10a70*/  FMUL.FTZ R29, R36, R4 ;  /* 0x00000004241d7220 */ /* 0x000fe20000410000 */
[----:B------:R-:W-:Y:S01]  /*10a80*/  HADD2.F32 R6, -RZ, R6.H0_H0 ;  /* 0x20000006ff067230 */ /* 0x000fe20000004100 */
[----:B------:R-:W-:Y:S01]  /*10a90*/  F2FP.F16.E4M3.UNPACK_B R4, R13.H1 ;  /* 0x0000000dff04723e */ /* 0x000fe200030006ff */
[----:B------:R-:W-:Y:S02]  /*10aa0*/  HADD2.F32 R24, -RZ, R24.H0_H0 ;  /* 0x20000018ff187230 */ /* 0x000fe40000004100 */
[-C--:B------:R-:W-:Y:S01]  /*10ab0*/  FMUL.FTZ R13, R34, R3.reuse ;  /* 0x00000003220d7220 */ /* 0x080fe20000410000 */
[----:B------:R-:W-:Y:S01]  /*10ac0*/  FMUL.FTZ R3, R32, R3 ;  /* 0x0000000320037220 */ /* 0x000fe20000410000 */
[-C--:B------:R-:W-:Y:S01]  /*10ad0*/  FFMA.FTZ R29, R30, R6.reuse, -R29 ;  /* 0x000000061e1d7223 */ /* 0x080fe2000001081d */
[----:B------:R-:W-:Y:S01]  /*10ae0*/  FFMA.FTZ R30, R36, R6, R31 ;  /* 0x00000006241e7223 */ /* 0x000fe2000001001f */
[----:B------:R-:W-:Y:S01]  /*10af0*/  FFMA.FTZ R6, R32, R24, -R13 ;  /* 0x0000001820067223 */ /* 0x000fe2000001080d */
[----:B------:R-:W-:-:S02]  /*10b00*/  HADD2.F32 R31, -RZ, R4.H1_H1 ;  /* 0x30000004ff1f7230 */ /* 0x000fc40000004100 */
[----:B------:R-:W-:Y:S01]  /*10b10*/  FFMA.FTZ R11, R34, R24, R3 ;  /* 0x00000018220b7223 */ /* 0x000fe20000010003 */
[----:B------:R-:W-:Y:S01]  /*10b20*/  HADD2.F32 R32, -RZ, R4.H0_H0 ;  /* 0x20000004ff207230 */ /* 0x000fe20000004100 */
[----:B------:R-:W-:Y:S01]  /*10b30*/  F2FP.SATFINITE.E4M3.F32.PACK_AB_MERGE_C R29, R30, R29, RZ ;  /* 0x0000001d1e1d723e */ /* 0x000fe200048070ff */
[----:B------:R-:W-:Y:S01]  /*10b40*/  HADD2.F32 R35, -RZ, R33.H1_H1 ;  /* 0x30000021ff237230 */ /* 0x000fe20000004100 */
[----:B------:R-:W-:Y:S01]  /*10b50*/  F2FP.SATFINITE.E4M3.F32.PACK_AB_MERGE_C R5, R20, R5, R21 ;  /* 0x000000051405723e */ /* 0x000fe20004807015 */
[----:B------:R-:W-:Y:S01]  /*10b60*/  HADD2.F32 R4, -RZ, R7.H1_H1 ;  /* 0x30000007ff047230 */ /* 0x000fe20000004100 */
[----:B------:R-:W-:Y:S01]  /*10b70*/  F2FP.SATFINITE.E4M3.F32.PACK_AB_MERGE_C R6, R11, R6, R29 ;  /* 0x000000060b06723e */ /* 0x000fe2000480701d */
[----:B------:R-:W-:Y:S02]  /*10b80*/  HADD2.F32 R34, -RZ, R33.H0_H0 ;  /* 0x20000021ff227230 */ /* 0x000fe40000004100 */
[----:B------:R-:W-:Y:S02]  /*10b90*/  HADD2.F32 R3, -RZ, R14.H1_H1 ;  /* 0x3000000eff037230 */ /* 0x000fe40000004100 */
[----:B------:R-:W-:Y:S01]  /*10ba0*/  FMUL.FTZ R24, R35, R4 ;  /* 0x0000000423187220 */ /* 0x000fe20000410000 */
[----:B------:R-:W-:-:S02]  /*10bb0*/  HADD2.F32 R7, -RZ, R7.H0_H0 ;  /* 0x20000007ff077230 */ /* 0x000fc40000004100 */
[C---:B------:R-:W-:Y:S01]  /*10bc0*/  FMUL.FTZ R4, R31.reuse, R4 ;  /* 0x000000041f047220 */ /* 0x040fe20000410000 */
[----:B------:R-:W-:Y:S02]  /*10bd0*/  HADD2.F32 R14, -RZ, R14.H0_H0 ;  /* 0x2000000eff0e7230 */ /* 0x000fe40000004100 */
[-C--:B------:R-:W-:Y:S01]  /*10be0*/  FMUL.FTZ R13, R34, R3.reuse ;  /* 0x00000003220d7220 */ /* 0x080fe20000410000 */
[C---:B------:R-:W-:Y:S01]  /*10bf0*/  FMUL.FTZ R3, R32.reuse, R3 ;  /* 0x0000000320037220 */ /* 0x040fe20000410000 */
[-C--:B------:R-:W-:Y:S01]  /*10c00*/  FFMA.FTZ R24, R31, R7.reuse, -R24 ;  /* 0x000000071f187223 */ /* 0x080fe20000010818 */
[----:B------:R-:W-:Y:S01]  /*10c10*/  FFMA.FTZ R31, R35, R7, R4 ;  /* 0x00000007231f7223 */ /* 0x000fe20000010004 */
[-C--:B------:R-:W-:Y:S01]  /*10c20*/  FFMA.FTZ R7, R32, R14.reuse, -R13 ;  /* 0x0000000e20077223 */ /* 0x080fe2000001080d */
[----:B------:R-:W-:Y:S01]  /*10c30*/  FFMA.FTZ R14, R34, R14, R3 ;  /* 0x0000000e220e7223 */ /* 0x000fe20000010003 */
[----:B------:R-:W-:Y:S02]  /*10c40*/  F2FP.SATFINITE.E4M3.F32.PACK_AB_MERGE_C R4, R27, R26, RZ ;  /* 0x0000001a1b04723e */ /* 0x000fe400048070ff */
[----:B------:R-:W-:-:S02]  /*10c50*/  F2FP.SATFINITE.E4M3.F32.PACK_AB_MERGE_C R24, R31, R24, RZ ;  /* 0x000000181f18723e */ /* 0x000fc400048070ff */
[----:B------:R-:W-:Y:S02]  /*10c60*/  F2FP.SATFINITE.E4M3.F32.PACK_AB_MERGE_C R4, R15, R10, R4 ;  /* 0x0000000a0f04723e */ /* 0x000fe40004807004 */
[----:B------:R-:W-:-:S05]  /*10c70*/  F2FP.SATFINITE.E4M3.F32.PACK_AB_MERGE_C R7, R14, R7, R24 ;  /* 0x000000070e07723e */ /* 0x000fca0004807018 */
[----:B------:R1:W-:Y:S02]  /*10c80*/  STS.128 [R37+0x23400], R4 ;  /* 0x0234000425007388 */ /* 0x0003e40000000c00 */
.L_x_623:
[----:B------:R-:W-:Y:S05]  /*10c90*/  BSYNC B1 ;  /* 0x0000000000017941 */ /* 0x000fea0003800000 */
.L_x_622:
[----:B------:R-:W-:Y:S05]  /*10ca0*/  @P1 BRA `(.L_x_621) ;  /* 0x0000003c00c41947 */ /* 0x000fea0003800000 */
[----:B-1---5:R-:W1:Y:S01]  /*10cb0*/  LDS.128 R4, [R37+0x27400] ;  /* 0x0274000025047984 */ /* 0x022e620000000c00 */
[----:B------:R-:W-:Y:S02]  /*10cc0*/  F2FP.F16.E4M3.UNPACK_B R24, R8 ;  /* 0x00000008ff18723e */ /* 0x000fe400020006ff */
[----:B------:R-:W-:-:S03]  /*10cd0*/  F2FP.F16.E4M3.UNPACK_B R21, R0 ;  /* 0x00000000ff15723e */ /* 0x000fc600020006ff */
[--C-:B------:R-:W-:Y:S02]  /*10ce0*/  HADD2.F32 R26, -RZ, R24.reuse.H1_H1 ;  /* 0x30000018ff1a7230 */ /* 0x100fe40000004100 */
[----:B------:R-:W-:Y:S02]  /*10cf0*/  HADD2.F32 R20, -RZ, R21.H1_H1 ;  /* 0x30000015ff147230 */ /* 0x000fe40000004100 */
[----:B------:R-:W-:Y:S01]  /*10d00*/  HADD2.F32 R28, -RZ, R24.H0_H0 ;  /* 0x20000018ff1c7230 */ /* 0x000fe20000004100 */
[----:B------:R-:W-:-:S05]  /*10d10*/  F2FP.F16.E4M3.UNPACK_B R24, R8.H1 ;  /* 0x00000008ff18723e */ /* 0x000fca00030006ff */
[--C-:B------:R-:W-:Y:S02]  /*10d20*/  HADD2.F32 R31, -RZ, R24.reuse.H1_H1 ;  /* 0x30000018ff1f7230 */ /* 0x100fe40000004100 */
[----:B------:R-:W-:Y:S01]  /*10d30*/  HADD2.F32 R29, -RZ, R24.H0_H0 ;  /* 0x20000018ff1d7230 */ /* 0x000fe20000004100 */
[-C--:B-1----:R-:W-:Y:S02]  /*10d40*/  F2FP.F16.E4M3.UNPACK_B R3, R4.reuse.H1 ;  /* 0x00000004ff03723e */ /* 0x082fe400030006ff */
[----:B------:R-:W-:Y:S02]  /*10d50*/  F2FP.F16.E4M3.UNPACK_B R4, R4 ;  /* 0x00000004ff04723e */ /* 0x000fe400020006ff */
[-C--:B------:R-:W-:Y:S01]  /*10d60*/  F2FP.F16.E4M3.UNPACK_B R11, R5.reuse ;  /* 0x00000005ff0b723e */ /* 0x080fe200020006ff */
[--C-:B------:R-:W-:Y:S01]  /*10d70*/  HADD2.F32 R10, -RZ, R3.reuse.H0_H0 ;  /* 0x20000003ff0a7230 */ /* 0x100fe20000004100 */
[----:B------:R-:W-:Y:S01]  /*10d80*/  F2FP.F16.E4M3.UNPACK_B R5, R5.H1 ;  /* 0x00000005ff05723e */ /* 0x000fe200030006ff */
        /* <DEDUP_REMOVED lines=8> */
[--C-:B------:R-:W-:Y:S01]  /*10e10*/  HADD2.F32 R3, -RZ, R4.reuse.H1_H1 ;  /* 0x30000004ff037230 */ /* 0x100fe20000004100 */
[----:B------:R-:W-:Y:S01]  /*10e20*/  F2FP.F16.E4M3.UNPACK_B R26, R0.H1 ;  /* 0x00000000ff1a723e */ /* 0x000fe200030006ff */
[----:B------:R-:W-:Y:S01]  /*10e30*/  HADD2.F32 R10, -RZ, R21.H0_H0 ;  /* 0x20000015ff0a7230 */ /* 0x000fe20000004100 */
[----:B------:R-:W-:Y:S01]  /*10e40*/  F2FP.F16.E4M3.UNPACK_B R7, R7.H1 ;  /* 0x00000007ff07723e */ /* 0x000fe200030006ff */
[----:B------:R-:W-:-:S02]  /*10e50*/  HADD2.F32 R4, -RZ, R4.H0_H0 ;  /* 0x20000004ff047230 */ /* 0x000fc40000004100 */
[-C--:B------:R-:W-:Y:S01]  /*10e60*/  FMUL.FTZ R15, R28, R3.reuse ;  /* 0x000000031c0f7220 */ /* 0x080fe20000410000 */
[----:B------:R-:W-:Y:S02]  /*10e70*/  HADD2.F32 R0, -RZ, R11.H1_H1 ;  /* 0x3000000bff007230 */ /* 0x000fe40000004100 */
[C---:B------:R-:W-:Y:S01]  /*10e80*/  FMUL.FTZ R21, R10.reuse, R3 ;  /* 0x000000030a157220 */ /* 0x040fe20000410000 */
[--C-:B------:R-:W-:Y:S02]  /*10e90*/  HADD2.F32 R3, -RZ, R5.reuse.H1_H1 ;  /* 0x30000005ff037230 */ /* 0x100fe40000004100 */
[-C--:B------:R-:W-:Y:S01]  /*10ea0*/  FFMA.FTZ R15, R10, R4.reuse, -R15 ;  /* 0x000000040a0f7223 */ /* 0x080fe2000001080f */
[----:B------:R-:W-:Y:S02]  /*10eb0*/  HADD2.F32 R5, -RZ, R5.H0_H0 ;  /* 0x20000005ff057230 */ /* 0x000fe40000004100 */
[----:B------:R-:W-:Y:S01]  /*10ec0*/  FFMA.FTZ R4, R28, R4, R21 ;  /* 0x000000041c047223 */ /* 0x000fe20000010015 */
[----:B------:R-:W-:-:S02]  /*10ed0*/  HADD2.F32 R21, -RZ, R26.H1_H1 ;  /* 0x3000001aff157230 */ /* 0x000fc40000004100 */
[----:B------:R-:W-:Y:S01]  /*10ee0*/  FMUL.FTZ R8, R31, R3 ;  /* 0x000000031f087220 */ /* 0x000fe20000410000 */
[----:B------:R-:W-:Y:S01]  /*10ef0*/  HADD2.F32 R11, -RZ, R11.H0_H0 ;  /* 0x2000000bff0b7230 */ /* 0x000fe20000004100 */
[----:B------:R-:W-:Y:S01]  /*10f00*/  F2FP.F16.E4M3.UNPACK_B R28, R9 ;  /* 0x00000009ff1c723e */ /* 0x000fe200020006ff */
[C---:B------:R-:W-:Y:S01]  /*10f10*/  FMUL.FTZ R24, R21.reuse, R3 ;  /* 0x0000000315187220 */ /* 0x040fe20000410000 */
[-C--:B------:R-:W-:Y:S01]  /*10f20*/  FFMA.FTZ R10, R21, R5.reuse, -R8 ;  /* 0x00000005150a7223 */ /* 0x080fe20000010808 */
[----:B------:R-:W-:Y:S02]  /*10f30*/  HADD2.F32 R3, -RZ, R26.H0_H0 ;  /* 0x2000001aff037230 */ /* 0x000fe40000004100 */
[----:B------:R-:W-:Y:S01]  /*10f40*/  FMUL.FTZ R8, R29, R0 ;  /* 0x000000001d087220 */ /* 0x000fe20000410000 */
[----:B------:R-:W-:Y:S01]  /*10f50*/  FFMA.FTZ R21, R31, R5, R24 ;  /* 0x000000051f157223 */ /* 0x000fe20000010018 */
[----:B------:R-:W-:Y:S01]  /*10f60*/  F2FP.F16.E4M3.UNPACK_B R24, R12 ;  /* 0x0000000cff18723e */ /* 0x000fe200020006ff */
[----:B------:R-:W-:-:S02]  /*10f70*/  HADD2.F32 R30, -RZ, R28.H1_H1 ;  /* 0x3000001cff1e7230 */ /* 0x000fc40000004100 */
[C---:B------:R-:W-:Y:S01]  /*10f80*/  FMUL.FTZ R0, R3.reuse, R0 ;  /* 0x0000000003007220 */ /* 0x040fe20000410000 */
[----:B------:R-:W-:Y:S01]  /*10f90*/  FFMA.FTZ R5, R3, R11, -R8 ;  /* 0x0000000b03057223 */ /* 0x000fe20000010808 */
[----:B------:R-:W-:Y:S01]  /*10fa0*/  HADD2.F32 R3, -RZ, R6.H1_H1 ;  /* 0x30000006ff037230 */ /* 0x000fe20000004100 */
[----:B------:R-:W-:Y:S01]  /*10fb0*/  F2FP.F16.E4M3.UNPACK_B R9, R9.H1 ;  /* 0x00000009ff09723e */ /* 0x000fe200030006ff */
[----:B------:R-:W-:Y:S01]  /*10fc0*/  FFMA.FTZ R8, R29, R11, R0 ;  /* 0x0000000b1d087223 */ /* 0x000fe20000010000 */
[----:B------:R-:W-:Y:S01]  /*10fd0*/  HADD2.F32 R26, -RZ, R24.H1_H1 ;  /* 0x30000018ff1a7230 */ /* 0x000fe20000004100 */
[----:B------:R-:W-:Y:S01]  /*10fe0*/  F2FP.SATFINITE.E4M3.F32.PACK_AB_MERGE_C R20, R27, R20, RZ ;  /* 0x000000141b14723e */ /* 0x000fe200048070ff */
[----:B------:R-:W-:Y:S02]  /*10ff0*/  HADD2.F32 R6, -RZ, R6.H0_H0 ;  /* 0x20000006ff067230 */ /* 0x000fe40000004100 */
[----:B------:R-:W-:Y:S01]  /*11000*/  FMUL.FTZ R11, R30, R3 ;  /* 0x000000031e0b7220 */ /* 0x000fe20000410000 */
[----:B------:R-:W-:-:S02]  /*11010*/  HADD2.F32 R31, -RZ, R28.H0_H0 ;  /* 0x2000001cff1f7230 */ /* 0x000fc40000004100 */
[C---:B------:R-:W-:Y:S01]  /*11020*/  FMUL.FTZ R3, R26.reuse, R3 ;  /* 0x000000031a037220 */ /* 0x040fe20000410000 */
[--C-:B------:R-:W-:Y:S02]  /*11030*/  HADD2.F32 R0, -RZ, R13.reuse.H1_H1 ;  /* 0x3000000dff007230 */ /* 0x100fe40000004100 */
[----:B------:R-:W-:Y:S01]  /*11040*/  FFMA.FTZ R11, R26, R6, -R11 ;  /* 0x000000061a0b7223 */ /* 0x000fe2000001080b */
[----:B------:R-:W-:Y:S01]  /*11050*/  HADD2.F32 R29, -RZ, R24.H0_H0 ;  /* 0x20000018ff1d7230 */ /* 0x000fe20000004100 */
[----:B------:R-:W-:Y:S01]  /*11060*/  F2FP.F16.E4M3.UNPACK_B R26, R12.H1 ;  /* 0x0000000cff1a723e */ /* 0x000fe200030006ff */
[----:B------:R-:W-:Y:S02]  /*11070*/  HADD2.F32 R13, -RZ, R13.H0_H0 ;  /* 0x2000000dff0d7230 */ /* 0x000fe40000004100 */
[----:B------:R-:W-:Y:S01]  /*11080*/  FMUL.FTZ R12, R31, R0 ;  /* 0x000000001f0c7220 */ /* 0x000fe20000410000 */
[----:B------:R-:W-:Y:S01]  /*11090*/  FFMA.FTZ R24, R30, R6, R3 ;  /* 0x000000061e187223 */ /* 0x000fe20000010003 */
[----:B------:R-:W-:Y:S01]  /*110a0*/  FMUL.FTZ R0, R29, R0 ;  /* 0x000000001d007220 */ /* 0x000fe20000410000 */
[----:B------:R-:W-:-:S02]  /*110b0*/  HADD2.F32 R3, -RZ, R7.H1_H1 ;  /* 0x30000007ff037230 */ /* 0x000fc40000004100 */
[-C--:B------:R-:W-:Y:S01]  /*110c0*/  FFMA.FTZ R6, R29, R13.reuse, -R12 ;  /* 0x0000000d1d067223 */ /* 0x080fe2000001080c */
[----:B------:R-:W-:Y:S02]  /*110d0*/  HADD2.F32 R29, -RZ, R26.H1_H1 ;  /* 0x3000001aff1d7230 */ /* 0x000fe40000004100 */
[----:B------:R-:W-:Y:S01]  /*110e0*/  FFMA.FTZ R13, R31, R13, R0 ;  /* 0x0000000d1f0d7223 */ /* 0x000fe20000010000 */
[--C-:B------:R-:W-:Y:S01]  /*110f0*/  HADD2.F32 R31, -RZ, R9.reuse.H1_H1 ;  /* 0x30000009ff1f7230 */ /* 0x100fe20000004100 */
[----:B------:R-:W-:Y:S01]  /*11100*/  F2FP.SATFINITE.E4M3.F32.PACK_AB_MERGE_C R10, R21, R10, RZ ;  /* 0x0000000a150a723e */ /* 0x000fe200048070ff */
[----:B------:R-:W-:Y:S01]  /*11110*/  HADD2.F32 R30, -RZ, R9.H0_H0 ;  /* 0x20000009ff1e7230 */ /* 0x000fe20000004100 */
[----:B------:R-:W-:Y:S01]  /*11120*/  F2FP.SATFINITE.E4M3.F32.PACK_AB_MERGE_C R11, R24, R11, RZ ;  /* 0x0000000b180b723e */ /* 0x000fe200048070ff */
[----:B------:R-:W-:Y:S02]  /*11130*/  HADD2.F32 R0, -RZ, R14.H1_H1 ;  /* 0x3000000eff007230 */ /* 0x000fe40000004100 */
[----:B------:R-:W-:Y:S01]  /*11140*/  FMUL.FTZ R12, R31, R3 ;  /* 0x000000031f0c7220 */ /* 0x000fe20000410000 */
[----:B------:R-:W-:Y:S01]  /*11150*/  HADD2.F32 R7, -RZ, R7.H0_H0 ;  /* 0x20000007ff077230 */ /* 0x000fe20000004100 */
[----:B------:R-:W-:Y:S01]  /*11160*/  F2FP.SATFINITE.E4M3.F32.PACK_AB_MERGE_C R4, R4, R15, R20 ;  /* 0x0000000f0404723e */ /* 0x000fe20004807014 */
[----:B------:R-:W-:-:S02]  /*11170*/  HADD2.F32 R28, -RZ, R26.H0_H0 ;  /* 0x2000001aff1c7230 */ /* 0x000fc40000004100 */
[C---:B------:R-:W-:Y:S01]  /*11180*/  FMUL.FTZ R26, R29.reuse, R3 ;  /* 0x000000031d1a7220 */ /* 0x040fe20000410000 */
[----:B------:R-:W-:Y:S02]  /*11190*/  HADD2.F32 R14, -RZ, R14.H0_H0 ;  /* 0x2000000eff0e7230 */ /* 0x000fe40000004100 */
[-C--:B------:R-:W-:Y:S01]  /*111a0*/  FMUL.FTZ R3, R30, R0.reuse ;  /* 0x000000001e037220 */ /* 0x080fe20000410000 */
[-C--:B------:R-:W-:Y:S01]  /*111b0*/  FFMA.FTZ R12, R29, R7.reuse, -R12 ;  /* 0x000000071d0c7223 */ /* 0x080fe2000001080c */
[C---:B------:R-:W-:Y:S01]  /*111c0*/  FMUL.FTZ R9, R28.reuse, R0 ;  /* 0x000000001c097220 */ /* 0x040fe20000410000 */
[----:B------:R-:W-:Y:S01]  /*111d0*/  FFMA.FTZ R7, R31, R7, R26 ;  /* 0x000000071f077223 */ /* 0x000fe2000001001a */
[-C--:B------:R-:W-:Y:S01]  /*111e0*/  FFMA.FTZ R3, R28, R14.reuse, -R3 ;  /* 0x0000000e1c037223 */ /* 0x080fe20000010803 */
[----:B------:R-:W-:Y:S01]  /*111f0*/  F2FP.SATFINITE.E4M3.F32.PACK_AB_MERGE_C R5, R8, R5, R10 ;  /* 0x000000050805723e */ /* 0x000fe2000480700a */
[----:B------:R-:W-:Y:S01]  /*11200*/  FFMA.FTZ R14, R30, R14, R9 ;  /* 0x0000000e1e0e7223 */ /* 0x000fe20000010009 */
[----:B------:R-:W-:-:S02]  /*11210*/  F2FP.SATFINITE.E4M3.F32.PACK_AB_MERGE_C R6, R13, R6, R11 ;  /* 0x000000060d06723e */ /* 0x000fc4000480700b */
[----:B------:R-:W-:-:S04]  /*11220*/  F2FP.SATFINITE.E4M3.F32.PACK_AB_MERGE_C R7, R7, R12, RZ ;  /* 0x0000000c0707723e */ /* 0x000fc800048070ff */
[----:B------:R-:W-:-:S05]  /*11230*/  F2FP.SATFINITE.E4M3.F32.PACK_AB_MERGE_C R7, R14, R3, R7 ;  /* 0x000000030e07723e */ /* 0x000fca0004807007 */
[----:B------:R2:W-:Y:S01]  /*11240*/  STS.128 [R37+0x27400], R4 ;  /* 0x0274000425007388 */ /* 0x0005e20000000c00 */
[----:B------:R-:W-:Y:S05]  /*11250*/  BRA `(.L_x_621) ;  /* 0x0000003800587947 */ /* 0x000fea0003800000 */
.L_x_603:
[----:B------:R-:W-:-:S03]  /*11260*/  UMOV UR4, 0xffffffff ;  /* 0xffffffff00047882 */ /* 0x000fc60000000000 */
[----:B------:R-:W-:Y:S05]  /*11270*/  BRA.DIV UR4, `(.L_x_624) ;  /* 0x000001a604f47947 */ /* 0x000fea000b800000 */
[----:B------:R0:W1:Y:S04]  /*11280*/  SHFL.IDX PT, R27, R26, RZ, 0x181f ;  /* 0x00181fff1a1b7589 */ /* 0x00006800000e0000 */
[----:B------:R0:W2:Y:S04]  /*11290*/  SHFL.IDX PT, R14, R28, RZ, 0x181f ;  /* 0x00181fff1c0e7589 */ /* 0x0000a800000e0000 */
[----:B------:R0:W3:Y:S04]  /*112a0*/  SHFL.IDX PT, R3, R24, RZ, 0x181f ;  /* 0x00181fff18037589 */ /* 0x0000e800000e0000 */
[----:B------:R0:W4:Y:S02]  /*112b0*/  SHFL.IDX PT, R21, R32, RZ, 0x181f ;  /* 0x00181fff20157589 */ /* 0x00012400000e0000 */
.L_x_898:
[----:B0-----:R-:W5:Y:S01]  /*112c0*/  LDL R24, [R1+0x58] ;  /* 0x0000580001187983 */ /* 0x001f620000100800 */
[----:B------:R-:W-:Y:S01]  /*112d0*/  ULDC UR4, c[0x0][0x448] ;  /* 0x0001120000047ab9 */ /* 0x000fe20000000800 */
[----:B------:R-:W-:Y:S01]  /*112e0*/  BSSY B1, `(.L_x_625) ;  /* 0x0000013000017945 */ /* 0x000fe20003800000 */
[----:B------:R-:W-:Y:S01]  /*112f0*/  IMAD R32, R92, UR4, RZ ;  /* 0x000000045c207c24 */ /* 0x000fe2000f8e02ff */
[----:B------:R-:W-:Y:S02]  /*11300*/  CS2R R6, SRZ ;  /* 0x0000000000067805 */ /* 0x000fe4000001ff00 */
[----:B------:R-:W-:Y:S02]  /*11310*/  CS2R R4, SRZ ;  /* 0x0000000000047805 */ /* 0x000fe4000001ff00 */
[----:B------:R-:W-:Y:S02]  /*11320*/  CS2R R10, SRZ ;  /* 0x00000000000a7805 */ /* 0x000fe4000001ff00 */
[----:B------:R-:W-:-:S02]  /*11330*/  CS2R R8, SRZ ;  /* 0x0000000000087805 */ /* 0x000fc4000001ff00 */
[----:B------:R-:W-:Y:S02]  /*11340*/  ISETP.GE.AND P0, PT, R0, R32, PT ;  /* 0x000000200000720c */ /* 0x000fe40003f06270 */
[----:B-----5:R-:W-:-:S11]  /*11350*/  LEA.HI R20, R24, R24, RZ, 0x1 ;  /* 0x0000001818147211 */ /* 0x020fd600078f08ff */
[----:B------:R-:W-:Y:S05]  /*11360*/  @P0 BRA `(.L_x_626) ;  /* 0x0000000000280947 */ /* 0x000fea0003800000 */
[----:B------:R-:W-:Y:S01]  /*11370*/  ULDC UR4, c[0x0][0x3f4] ;  /* 0x0000fd0000047ab9 */ /* 0x000fe20000000800 */
[C---:B-1----:R-:W-:Y:S02]  /*11380*/  IADD3 R12, P0, R16.reuse, R27, RZ ;  /* 0x0000001b100c7210 */ /* 0x042fe40007f1e0ff */
[----:B------:R-:W-:Y:S02]  /*11390*/  CS2R R6, SRZ ;  /* 0x0000000000067805 */ /* 0x000fe4000001ff00 */
[C---:B------:R-:W-:Y:S02]  /*113a0*/  ISETP.GE.AND P2, PT, R16.reuse, UR4, PT ;  /* 0x0000000410007c0c */ /* 0x040fe4000bf46270 */
[----:B--2---:R-:W-:Y:S01]  /*113b0*/  IADD3 R14, P1, R16, R14, RZ ;  /* 0x0000000e100e7210 */ /* 0x004fe20007f3e0ff */
[----:B---3--:R-:W-:-:S04]  /*113c0*/  IMAD.X R13, R3, 0x1, R17, P0 ;  /* 0x00000001030d7824 */ /* 0x008fc800000e0611 */
[----:B----4-:R-:W-:-:S06]  /*113d0*/  IMAD.X R15, R21, 0x1, R17, P1 ;  /* 0x00000001150f7824 */ /* 0x010fcc00008e0611 */
[----:B------:R-:W-:Y:S05]  /*113e0*/  @P2 BRA `(.L_x_626) ;  /* 0x0000000000082947 */ /* 0x000fea0003800000 */
[----:B------:R0:W5:Y:S04]  /*113f0*/  LD.E.128 R8, desc[UR36][R12.64] ;  /* 0x000000240c087980 */ /* 0x000168000c101d00 */
[----:B------:R0:W5:Y:S02]  /*11400*/  LD.E.128 R4, desc[UR36][R14.64] ;  /* 0x000000240e047980 */ /* 0x000164000c101d00 */
.L_x_626:
[----:B------:R-:W-:Y:S05]  /*11410*/  BSYNC B1 ;  /* 0x0000000000017941 */ /* 0x000fea0003800000 */
.L_x_625:
[----:B------:R-:W-:Y:S01]  /*11420*/  LOP3.LUT R20, R20, 0xfffffffe, RZ, 0xc0, !PT ;  /* 0xfffffffe14147812 */ /* 0x000fe200078ec0ff */
[----:B----4-:R-:W4:Y:S01]  /*11430*/  LDC R21, c[0x0][0x3f4] ;  /* 0x0000fd00ff157b82 */ /* 0x010f220000000800 */
[----:B-----5:R-:W-:Y:S01]  /*11440*/  SHF.R.U32.HI R0, RZ, 0x8, R8 ;  /* 0x00000008ff007819 */ /* 0x020fe20000011608 */
[----:B------:R-:W-:Y:S01]  /*11450*/  IMAD R32, R41, -0x80, R32 ;  /* 0xffffff8029207824 */ /* 0x000fe200078e0220 */
[----:B------:R-:W-:Y:S01]  /*11460*/  IADD3 R20, R24, -R20, RZ ;  /* 0x8000001418147210 */ /* 0x000fe20007ffe0ff */
[----:B------:R-:W-:Y:S01]  /*11470*/  BSSY B1, `(.L_x_627) ;  /* 0x0000032000017945 */ /* 0x000fe20003800000 */
[----:B---3--:R-:W-:Y:S02]  /*11480*/  LOP3.LUT R3, R8, 0xff, RZ, 0xc0, !PT ;  /* 0x000000ff08037812 */ /* 0x008fe400078ec0ff */
[----:B------:R-:W-:Y:S02]  /*11490*/  SHF.L.U32 R34, R20, 0x1f, RZ ;  /* 0x0000001f14227819 */ /* 0x000fe400000006ff */
[----:B------:R-:W-:-:S02]  /*114a0*/  LOP3.LUT R0, R0, 0xff, RZ, 0xc0, !PT ;  /* 0x000000ff00007812 */ /* 0x000fc400078ec0ff */
[----:B------:R-:W3:Y:S01]  /*114b0*/  SYNCS.PHASECHK.TRANS64.TRYWAIT P1, [R19+URZ+0x38800], R34 ;  /* 0x03880022130075a7 */ /* 0x000ee2000802017f */
[----:B0-----:R-:W-:Y:S02]  /*114c0*/  SHF.R.U32.HI R12, RZ, 0x8, R9 ;  /* 0x00000008ff0c7819 */ /* 0x001fe40000011609 */
[----:B------:R-:W-:Y:S02]  /*114d0*/  PRMT R13, R0, 0x7604, R3 ;  /* 0x00007604000d7816 */ /* 0x000fe40000000003 */
[----:B------:R-:W-:Y:S02]  /*114e0*/  LOP3.LUT R3, R9, 0xff, RZ, 0xc0, !PT ;  /* 0x000000ff09037812 */ /* 0x000fe400078ec0ff */
[----:B------:R-:W-:Y:S02]  /*114f0*/  SHF.R.U32.HI R0, RZ, 0x8, R10 ;  /* 0x00000008ff007819 */ /* 0x000fe4000001160a */
[----:B-1----:R-:W-:Y:S02]  /*11500*/  SHF.R.U32.HI R27, RZ, 0x8, R11 ;  /* 0x00000008ff1b7819 */ /* 0x002fe4000001160b */
[----:B------:R-:W-:-:S02]  /*11510*/  LOP3.LUT R12, R12, 0xff, RZ, 0xc0, !PT ;  /* 0x000000ff0c0c7812 */ /* 0x000fc400078ec0ff */
[----:B--2---:R-:W-:Y:S02]  /*11520*/  LOP3.LUT R14, R10, 0xff, RZ, 0xc0, !PT ;  /* 0x000000ff0a0e7812 */ /* 0x004fe400078ec0ff */
[----:B------:R-:W-:Y:S02]  /*11530*/  LOP3.LUT R20, R11, 0xff, RZ, 0xc0, !PT ;  /* 0x000000ff0b147812 */ /* 0x000fe400078ec0ff */
[----:B------:R-:W-:Y:S02]  /*11540*/  LOP3.LUT R15, R0, 0xff, RZ, 0xc0, !PT ;  /* 0x000000ff000f7812 */ /* 0x000fe400078ec0ff */
[----:B------:R-:W-:Y:S02]  /*11550*/  LOP3.LUT R27, R27, 0xff, RZ, 0xc0, !PT ;  /* 0x000000ff1b1b7812 */ /* 0x000fe400078ec0ff */
[----:B------:R-:W-:Y:S02]  /*11560*/  PRMT R12, R12, 0x7604, R3 ;  /* 0x000076040c0c7816 */ /* 0x000fe40000000003 */
[----:B------:R-:W-:-:S02]  /*11570*/  SHF.R.U32.HI R0, RZ, 0x8, R4 ;  /* 0x00000008ff007819 */ /* 0x000fc40000011604 */
[----:B------:R-:W-:Y:S02]  /*11580*/  SHF.R.U32.HI R33, RZ, 0x8, R5 ;  /* 0x00000008ff217819 */ /* 0x000fe40000011605 */
[----:B------:R-:W-:Y:S02]  /*11590*/  SHF.R.U32.HI R3, RZ, 0x8, R6 ;  /* 0x00000008ff037819 */ /* 0x000fe40000011606 */
[----:B------:R-:W-:Y:S02]  /*115a0*/  SHF.R.U32.HI R37, RZ, 0x8, R7 ;  /* 0x00000008ff257819 */ /* 0x000fe40000011607 */
[----:B------:R-:W-:Y:S02]  /*115b0*/  PRMT R15, R15, 0x7604, R14 ;  /* 0x000076040f0f7816 */ /* 0x000fe4000000000e */
[----:B------:R-:W-:Y:S02]  /*115c0*/  PRMT R20, R27, 0x7604, R20 ;  /* 0x000076041b147816 */ /* 0x000fe40000000014 */
[----:B------:R-:W-:-:S02]  /*115d0*/  LOP3.LUT R14, R4, 0xff, RZ, 0xc0, !PT ;  /* 0x000000ff040e7812 */ /* 0x000fc400078ec0ff */
[----:B------:R-:W-:Y:S02]  /*115e0*/  LOP3.LUT R24, R5, 0xff, RZ, 0xc0, !PT ;  /* 0x000000ff05187812 */ /* 0x000fe400078ec0ff */
[----:B------:R-:W-:Y:S02]  /*115f0*/  LOP3.LUT R26, R6, 0xff, RZ, 0xc0, !PT ;  /* 0x000000ff061a7812 */ /* 0x000fe400078ec0ff */
[----:B------:R-:W-:Y:S02]  /*11600*/  LOP3.LUT R28, R7, 0xff, RZ, 0xc0, !PT ;  /* 0x000000ff071c7812 */ /* 0x000fe400078ec0ff */
[----:B------:R-:W-:Y:S02]  /*11610*/  LOP3.LUT R27, R0, 0xff, RZ, 0xc0, !PT ;  /* 0x000000ff001b7812 */ /* 0x000fe400078ec0ff */
[----:B------:R-:W-:Y:S02]  /*11620*/  LOP3.LUT R33, R33, 0xff, RZ, 0xc0, !PT ;  /* 0x000000ff21217812 */ /* 0x000fe400078ec0ff */
[----:B------:R-:W-:-:S02]  /*11630*/  LOP3.LUT R3, R3, 0xff, RZ, 0xc0, !PT ;  /* 0x000000ff03037812 */ /* 0x000fc400078ec0ff */
[----:B------:R-:W-:Y:S02]  /*11640*/  LOP3.LUT R37, R37, 0xff, RZ, 0xc0, !PT ;  /* 0x000000ff25257812 */ /* 0x000fe400078ec0ff */
[----:B------:R-:W-:Y:S02]  /*11650*/  PRMT R29, R27, 0x7604, R14 ;  /* 0x000076041b1d7816 */ /* 0x000fe4000000000e */
[----:B------:R-:W-:Y:S02]  /*11660*/  PRMT R24, R33, 0x7604, R24 ;  /* 0x0000760421187816 */ /* 0x000fe40000000018 */
[----:B------:R-:W-:Y:S02]  /*11670*/  PRMT R35, R3, 0x7604, R26 ;  /* 0x0000760403237816 */ /* 0x000fe4000000001a */
[----:B------:R-:W-:Y:S02]  /*11680*/  PRMT R28, R37, 0x7604, R28 ;  /* 0x00007604251c7816 */ /* 0x000fe4000000001c */
[----:B------:R-:W-:-:S02]  /*11690*/  SHF.R.U32.HI R3, RZ, 0x10, R9 ;  /* 0x00000010ff037819 */ /* 0x000fc40000011609 */
[----:B------:R-:W-:Y:S02]  /*116a0*/  SHF.R.U32.HI R27, RZ, 0x10, R11 ;  /* 0x00000010ff1b7819 */ /* 0x000fe4000001160b */
[----:B------:R-:W-:Y:S01]  /*116b0*/  SHF.R.U32.HI R33, RZ, 0x10, R5 ;  /* 0x00000010ff217819 */ /* 0x000fe20000011605 */
[----:B------:R-:W-:Y:S01]  /*116c0*/  IMAD.U32 R3, R3, 0x10000, RZ ;  /* 0x0001000003037824 */ /* 0x000fe200078e00ff */
[----:B------:R-:W-:Y:S01]  /*116d0*/  SHF.R.U32.HI R37, RZ, 0x10, R7 ;  /* 0x00000010ff257819 */ /* 0x000fe20000011607 */
[----:B------:R-:W-:Y:S01]  /*116e0*/  IMAD.U32 R27, R27, 0x10000, RZ ;  /* 0x000100001b1b7824 */ /* 0x000fe200078e00ff */
[----:B----4-:R-:W-:Y:S01]  /*116f0*/  ISETP.GE.AND P0, PT, R16, R21, PT ;  /* 0x000000151000720c */ /* 0x010fe20003f06270 */
[----:B------:R-:W-:Y:S01]  /*11700*/  IMAD.U32 R33, R33, 0x10000, RZ ;  /* 0x0001000021217824 */ /* 0x000fe200078e00ff */
[----:B------:R-:W-:Y:S01]  /*11710*/  LOP3.LUT R3, R12, 0xff0000, R3, 0xf8, !PT ;  /* 0x00ff00000c037812 */ /* 0x000fe200078ef803 */
[----:B------:R-:W-:Y:S01]  /*11720*/  IMAD.U32 R37, R37, 0x10000, RZ ;  /* 0x0001000025257824 */ /* 0x000fe200078e00ff */
[----:B------:R-:W-:-:S02]  /*11730*/  LOP3.LUT R27, R20, 0xff0000, R27, 0xf8, !PT ;  /* 0x00ff0000141b7812 */ /* 0x000fc400078ef81b */
[----:B------:R-:W-:Y:S02]  /*11740*/  LOP3.LUT R33, R24, 0xff0000, R33, 0xf8, !PT ;  /* 0x00ff000018217812 */ /* 0x000fe400078ef821 */
[----:B------:R-:W-:Y:S02]  /*11750*/  LOP3.LUT R37, R28, 0xff0000, R37, 0xf8, !PT ;  /* 0x00ff00001c257812 */ /* 0x000fe400078ef825 */
[----:B------:R-:W-:Y:S02]  /*11760*/  VIMNMX R32, R32, 0x80, PT ;  /* 0x0000008020207848 */ /* 0x000fe40003fe0100 */
[----:B------:R-:W-:Y:S01]  /*11770*/  LOP3.LUT R13, R13, 0xff0000, R8, 0xf8, !PT ;  /* 0x00ff00000d0d7812 */ /* 0x000fe200078ef808 */
[----:B---3--:R-:W-:Y:S06]  /*11780*/  @!P1 BRA `(.L_x_628) ;  /* 0x000001a400209947 */ /* 0x008fec0003800000 */
.L_x_899:
[----:B------:R-:W-:Y:S05]  /*11790*/  BSYNC B1 ;  /* 0x0000000000017941 */ /* 0x000fea0003800000 */
.L_x_627:
[CC--:B------:R-:W-:Y:S01]  /*117a0*/  ISETP.GE.OR P1, PT, R219.reuse, R32.reuse, P0 ;  /* 0x00000020db00720c */ /* 0x0c0fe20000726670 */
[C---:B------:R-:W-:Y:S01]  /*117b0*/  VIADD R14, R219.reuse, 0x40 ;  /* 0x00000040db0e7836 */ /* 0x040fe20000000000 */
[C---:B------:R-:W-:Y:S01]  /*117c0*/  IADD3 R20, R219.reuse, 0x20, RZ ;  /* 0x00000020db147810 */ /* 0x040fe20007ffe0ff */
[----:B------:R-:W-:Y:S01]  /*117d0*/  VIADD R12, R219, 0x60 ;  /* 0x00000060db0c7836 */ /* 0x000fe20000000000 */
[----:B------:R-:W-:Y:S01]  /*117e0*/  LOP3.LUT R15, R15, 0xff0000, R10, 0xf8, !PT ;  /* 0x00ff00000f0f7812 */ /* 0x000fe200078ef80a */
[----:B------:R-:W-:Y:S01]  /*117f0*/  BSSY B1, `(.L_x_629) ;  /* 0x00000d7000017945 */ /* 0x000fe20003800000 */
[----:B------:R-:W-:Y:S02]  /*11800*/  LOP3.LUT R29, R29, 0xff0000, R4, 0xf8, !PT ;  /* 0x00ff00001d1d7812 */ /* 0x000fe400078ef804 */
[----:B------:R-:W-:Y:S02]  /*11810*/  LOP3.LUT R35, R35, 0xff0000, R6, 0xf8, !PT ;  /* 0x00ff000023237812 */ /* 0x000fe400078ef806 */
[----:B------:R-:W-:-:S02]  /*11820*/  ISETP.GE.OR P2, PT, R20, R32, P0 ;  /* 0x000000201400720c */ /* 0x000fc40000746670 */
[-C--:B------:R-:W-:Y:S02]  /*11830*/  ISETP.GE.OR P3, PT, R14, R32.reuse, P0 ;  /* 0x000000200e00720c */ /* 0x080fe40000766670 */
[----:B------:R-:W-:Y:S02]  /*11840*/  ISETP.GE.OR P0, PT, R12, R32, P0 ;  /* 0x000000200c00720c */ /* 0x000fe40000706670 */
[----:B------:R-:W-:Y:S02]  /*11850*/  LOP3.LUT R0, R13, 0xff000000, R8, 0xf8, !PT ;  /* 0xff0000000d007812 */ /* 0x000fe400078ef808 */
[----:B------:R-:W-:Y:S02]  /*11860*/  LOP3.LUT R12, R15, 0xff000000, R10, 0xf8, !PT ;  /* 0xff0000000f0c7812 */ /* 0x000fe400078ef80a */
[----:B------:R-:W-:Y:S02]  /*11870*/  LOP3.LUT R3, R3, 0xff000000, R9, 0xf8, !PT ;  /* 0xff00000003037812 */ /* 0x000fe400078ef809 */
[----:B------:R-:W-:-:S02]  /*11880*/  LOP3.LUT R13, R27, 0xff000000, R11, 0xf8, !PT ;  /* 0xff0000001b0d7812 */ /* 0x000fc400078ef80b */
[----:B------:R-:W-:Y:S02]  /*11890*/  LOP3.LUT R14, R29, 0xff000000, R4, 0xf8, !PT ;  /* 0xff0000001d0e7812 */ /* 0x000fe400078ef804 */
[----:B------:R-:W-:Y:S02]  /*118a0*/  LOP3.LUT R15, R33, 0xff000000, R5, 0xf8, !PT ;  /* 0xff000000210f7812 */ /* 0x000fe400078ef805 */
[----:B------:R-:W-:Y:S02]  /*118b0*/  LOP3.LUT R20, R35, 0xff000000, R6, 0xf8, !PT ;  /* 0xff00000023147812 */ /* 0x000fe400078ef806 */
[----:B------:R-:W-:Y:S01]  /*118c0*/  LOP3.LUT R24, R37, 0xff000000, R7, 0xf8, !PT ;  /* 0xff00000025187812 */ /* 0x000fe200078ef807 */
[----:B------:R-:W-:Y:S06]  /*118d0*/  @P1 BRA `(.L_x_630) ;  /* 0x0000000c00201947 */ /* 0x000fec0003800000 */
[----:B------:R-:W2:Y:S04]  /*118e0*/  LDL R26, [R1+0x2c] ;  /* 0x00002c00011a7983 */ /* 0x000ea80000100800 */
[----:B------:R-:W3:Y:S01]  /*118f0*/  LDL R61, [R1+0x30] ;  /* 0x00003000013d7983 */ /* 0x000ee20000100800 */
[----:B------:R-:W-:Y:S01]  /*11900*/  LEA.HI R4, R30, R31, RZ, 0x3 ;  /* 0x0000001f1e047211 */ /* 0x000fe200078f18ff */
[C---:B------:R-:W-:Y:S01]  /*11910*/  IMAD.SHL.U32 R42, R219.reuse, 0x80, RZ ;  /* 0x00000080db2a7824 */ /* 0x040fe200078e00ff */
[----:B------:R-:W-:Y:S02]  /*11920*/  SHF.L.U32 R41, R219, 0x7, RZ ;  /* 0x00000007db297819 */ /* 0x000fe400000006ff */
[----:B------:R-:W-:Y:S02]  /*11930*/  LOP3.LUT R4, R4, 0xfffffff8, RZ, 0xc0, !PT ;  /* 0xfffffff804047812 */ /* 0x000fe400078ec0ff */
[----:B------:R-:W-:-:S02]  /*11940*/  LOP3.LUT R42, R42, 0x380, RZ, 0xc0, !PT ;  /* 0x000003802a2a7812 */ /* 0x000fc400078ec0ff */
[----:B------:R-:W-:Y:S01]  /*11950*/  LOP3.LUT R41, R41, 0x380, RZ, 0xc0, !PT ;  /* 0x0000038029297812 */ /* 0x000fe200078ec0ff */
[----:B------:R-:W-:Y:S01]  /*11960*/  IMAD.IADD R4, R31, 0x1, -R4 ;  /* 0x000000011f047824 */ /* 0x000fe200078e0a04 */
[----:B------:R-:W-:Y:S02]  /*11970*/  F2FP.F16.E4M3.UNPACK_B R45, R14.H1 ;  /* 0x0000000eff2d723e */ /* 0x000fe400030006ff */
[----:B------:R-:W-:Y:S02]  /*11980*/  SHF.R.U32.HI R41, RZ, 0x3, R41 ;  /* 0x00000003ff297819 */ /* 0x000fe40000011629 */
[----:B------:R-:W-:Y:S01]  /*11990*/  LEA.HI R4, R21, R4, RZ, 0x1c ;  /* 0x0000000415047211 */ /* 0x000fe200078fe0ff */
[--C-:B------:R-:W-:Y:S01]  /*119a0*/  HADD2.F32 R46, -RZ, R45.reuse.H0_H0 ;  /* 0x2000002dff2e7230 */ /* 0x100fe20000004100 */
[----:B------:R-:W-:Y:S01]  /*119b0*/  F2FP.F16.E4M3.UNPACK_B R38, R0.H1 ;  /* 0x00000000ff26723e */ /* 0x000fe200030006ff */
[----:B------:R-:W-:Y:S01]  /*119c0*/  HADD2.F32 R47, -RZ, R45.H1_H1 ;  /* 0x3000002dff2f7230 */ /* 0x000fe20000004100 */
[----:B------:R-:W-:Y:S01]  /*119d0*/  SHF.R.S32.HI R7, RZ, 0x1f, R4 ;  /* 0x0000001fff077819 */ /* 0x000fe20000011404 */
[----:B------:R-:W-:-:S03]  /*119e0*/  IMAD.SHL.U32 R5, R4, 0x10, RZ ;  /* 0x0000001004057824 */ /* 0x000fc600078e00ff */
[----:B------:R-:W-:Y:S02]  /*119f0*/  LEA.HI R7, R7, R4, RZ, 0x3 ;  /* 0x0000000407077211 */ /* 0x000fe400078f18ff */
[----:B------:R-:W-:Y:S01]  /*11a00*/  LOP3.LUT R5, R42, 0x70, R5, 0xf8, !PT ;  /* 0x000000702a057812 */ /* 0x000fe200078ef805 */
[--C-:B------:R-:W-:Y:S02]  /*11a10*/  HADD2.F32 R42, -RZ, R38.reuse.H0_H0 ;  /* 0x20000026ff2a7230 */ /* 0x100fe40000004100 */
[----:B------:R-:W-:Y:S01]  /*11a20*/  IMAD.SHL.U32 R7, R7, 0x800, RZ ;  /* 0x0000080007077824 */ /* 0x000fe200078e00ff */
[----:B------:R-:W-:Y:S01]  /*11a30*/  LOP3.LUT R4, R5, R41, RZ, 0x3c, !PT ;  /* 0x0000002905047212 */ /* 0x000fe200078e3cff */
[----:B------:R-:W-:Y:S01]  /*11a40*/  HADD2.F32 R41, -RZ, R38.H1_H1 ;  /* 0x30000026ff297230 */ /* 0x000fe20000004100 */
[----:B------:R-:W-:Y:S02]  /*11a50*/  F2FP.F16.E4M3.UNPACK_B R38, R0 ;  /* 0x00000000ff26723e */ /* 0x000fe400020006ff */
[----:B------:R-:W-:-:S04]  /*11a60*/  LOP3.LUT R7, R7, 0xffffc000, RZ, 0xc0, !PT ;  /* 0xffffc00007077812 */ /* 0x000fc800078ec0ff */
[----:B--2---:R-:W-:Y:S02]  /*11a70*/  IADD3 R26, R4, R7, R26 ;  /* 0x00000007041a7210 */ /* 0x004fe40007ffe01a */
[----:B---3--:R-:W1:Y:S03]  /*11a80*/  LDS.128 R4, [R61+0x20400] ;  /* 0x020400003d047984 */ /* 0x008e660000000c00 */
[----:B------:R-:W-:-:S05]  /*11a90*/  IMAD.IADD R26, R19, 0x1, R26 ;  /* 0x00000001131a7824 */ /* 0x000fca00078e021a */
[----:B------:R-:W2:Y:S01]  /*11aa0*/  LDS.128 R8, [R26+0x20400] ;  /* 0x020400001a087984 */ /* 0x000ea20000000c00 */
[----:B-1----:R-:W-:Y:S02]  /*11ab0*/  F2FP.F16.E4M3.UNPACK_B R29, R4.H1 ;  /* 0x00000004ff1d723e */ /* 0x002fe400030006ff */
[-C--:B------:R-:W-:Y:S02]  /*11ac0*/  F2FP.F16.E4M3.UNPACK_B R43, R5.reuse ;  /* 0x00000005ff2b723e */ /* 0x080fe400020006ff */
[----:B------:R-:W-:Y:S02]  /*11ad0*/  F2FP.F16.E4M3.UNPACK_B R39, R5.H1 ;  /* 0x00000005ff27723e */ /* 0x000fe400030006ff */
[----:B--2---:R-:W-:Y:S02]  /*11ae0*/  F2FP.F16.E4M3.UNPACK_B R36, R8.H1 ;  /* 0x00000008ff24723e */ /* 0x004fe400030006ff */
[----:B0-----:R-:W-:Y:S02]  /*11af0*/  F2FP.F16.E4M3.UNPACK_B R34, R4 ;  /* 0x00000004ff22723e */ /* 0x001fe400020006ff */
[-C--:B------:R-:W-:Y:S01]  /*11b00*/  F2FP.F16.E4M3.UNPACK_B R4, R7.reuse ;  /* 0x00000007ff04723e */ /* 0x080fe200020006ff */
[--C-:B------:R-:W-:Y:S01]  /*11b10*/  HADD2.F32 R5, -RZ, R36.reuse.H0_H0 ;  /* 0x20000024ff057230 */ /* 0x100fe20000004100 */
[----:B------:R-:W-:Y:S01]  /*11b20*/  F2FP.F16.E4M3.UNPACK_B R27, R7.H1 ;  /* 0x00000007ff1b723e */ /* 0x000fe200030006ff */
[----:B------:R-:W-:Y:S01]  /*11b30*/  HADD2.F32 R7, -RZ, R29.H0_H0 ;  /* 0x2000001dff077230 */ /* 0x000fe20000004100 */
[----:B------:R-:W-:Y:S01]  /*11b40*/  F2FP.F16.E4M3.UNPACK_B R37, R8 ;  /* 0x00000008ff25723e */ /* 0x000fe200020006ff */
[----:B------:R-:W-:-:S02]  /*11b50*/  HADD2.F32 R36, -RZ, R36.H1_H1 ;  /* 0x30000024ff247230 */ /* 0x000fc40000004100 */
[C---:B------:R-:W-:Y:S01]  /*11b60*/  FMUL.FTZ R8, R5.reuse, R46 ;  /* 0x0000002e05087220 */ /* 0x040fe20000410000 */
[-C--:B------:R-:W-:Y:S02]  /*11b70*/  F2FP.F16.E4M3.UNPACK_B R44, R9.reuse ;  /* 0x00000009ff2c723e */ /* 0x080fe400020006ff */
[----:B------:R-:W-:Y:S01]  /*11b80*/  F2FP.F16.E4M3.UNPACK_B R40, R9.H1 ;  /* 0x00000009ff28723e */ /* 0x000fe200030006ff */
[-C--:B------:R-:W-:Y:S01]  /*11b90*/  FMUL.FTZ R9, R5, R42.reuse ;  /* 0x0000002a05097220 */ /* 0x080fe20000410000 */
[C---:B------:R-:W-:Y:S01]  /*11ba0*/  FFMA.FTZ R5, R7.reuse, R42, -R8 ;  /* 0x0000002a07057223 */ /* 0x040fe20000010808 */
[----:B------:R-:W-:Y:S01]  /*11bb0*/  F2FP.F16.E4M3.UNPACK_B R42, R14 ;  /* 0x0000000eff2a723e */ /* 0x000fe200020006ff */
[----:B------:R-:W-:Y:S02]  /*11bc0*/  HADD2.F32 R8, -RZ, R37.H0_H0 ;  /* 0x20000025ff087230 */ /* 0x000fe40000004100 */
[----:B------:R-:W-:Y:S01]  /*11bd0*/  FFMA.FTZ R7, R7, R46, R9 ;  /* 0x0000002e07077223 */ /* 0x000fe20000010009 */
[----:B------:R-:W-:Y:S01]  /*11be0*/  HADD2.F32 R9, -RZ, R38.H0_H0 ;  /* 0x20000026ff097230 */ /* 0x000fe20000004100 */
[-C--:B------:R-:W-:Y:S01]  /*11bf0*/  F2FP.F16.E4M3.UNPACK_B R32, R10.reuse ;  /* 0x0000000aff20723e */ /* 0x080fe200020006ff */
[----:B------:R-:W-:Y:S01]  /*11c00*/  HADD2.F32 R45, -RZ, R42.H0_H0 ;  /* 0x2000002aff2d7230 */ /* 0x000fe20000004100 */
[----:B------:R-:W-:Y:S01]  /*11c10*/  F2FP.F16.E4M3.UNPACK_B R35, R10.H1 ;  /* 0x0000000aff23723e */ /* 0x000fe200030006ff */
[----:B------:R-:W-:-:S02]  /*11c20*/  HADD2.F32 R10, -RZ, R29.H1_H1 ;  /* 0x3000001dff0a7230 */ /* 0x000fc40000004100 */
[C---:B------:R-:W-:Y:S01]  /*11c30*/  FMUL.FTZ R49, R36.reuse, R47 ;  /* 0x0000002f24317220 */ /* 0x040fe20000410000 */
[----:B------:R-:W-:Y:S02]  /*11c40*/  HADD2.F32 R29, -RZ, R34.H0_H0 ;  /* 0x20000022ff1d7230 */ /* 0x000fe40000004100 */
[----:B------:R-:W-:Y:S01]  /*11c50*/  FMUL.FTZ R48, R36, R41 ;  /* 0x0000002924307220 */ /* 0x000fe20000410000 */
[C---:B------:R-:W-:Y:S01]  /*11c60*/  FMUL.FTZ R36, R8.reuse, R45 ;  /* 0x0000002d08247220 */ /* 0x040fe20000410000 */
[----:B------:R-:W-:Y:S01]  /*11c70*/  FMUL.FTZ R46, R8, R9 ;  /* 0x00000009082e7220 */ /* 0x000fe20000410000 */
[C---:B------:R-:W-:Y:S01]  /*11c80*/  FFMA.FTZ R8, R10.reuse, R41, -R49 ;  /* 0x000000290a087223 */ /* 0x040fe20000010831 */
[----:B------:R-:W-:Y:S01]  /*11c90*/  FFMA.FTZ R10, R10, R47, R48 ;  /* 0x0000002f0a0a7223 */ /* 0x000fe20000010030 */
[C---:B------:R-:W-:Y:S01]  /*11ca0*/  FFMA.FTZ R9, R29.reuse, R9, -R36 ;  /* 0x000000091d097223 */ /* 0x040fe20000010824 */
[----:B------:R-:W-:Y:S01]  /*11cb0*/  FFMA.FTZ R29, R29, R45, R46 ;  /* 0x0000002d1d1d7223 */ /* 0x000fe2000001002e */
[----:B------:R-:W-:Y:S01]  /*11cc0*/  F2FP.F16.E4M3.UNPACK_B R47, R15.H1 ;  /* 0x0000000fff2f723e */ /* 0x000fe200030006ff */
[----:B------:R-:W-:Y:S01]  /*11cd0*/  HADD2.F32 R46, -RZ, R42.H1_H1 ;  /* 0x3000002aff2e7230 */ /* 0x000fe20000004100 */
[----:B------:R-:W-:Y:S01]  /*11ce0*/  F2FP.F16.E4M3.UNPACK_B R42, R3.H1 ;  /* 0x00000003ff2a723e */ /* 0x000fe200030006ff */
[----:B------:R-:W-:Y:S01]  /*11cf0*/  HADD2.F32 R37, -RZ, R37.H1_H1 ;  /* 0x30000025ff257230 */ /* 0x000fe20000004100 */
[-C--:B------:R-:W-:Y:S01]  /*11d00*/  F2FP.F16.E4M3.UNPACK_B R33, R6.reuse.H1 ;  /* 0x00000006ff21723e */ /* 0x080fe200030006ff */
[----:B------:R-:W-:Y:S01]  /*11d10*/  HADD2.F32 R41, -RZ, R38.H1_H1 ;  /* 0x30000026ff297230 */ /* 0x000fe20000004100 */
[----:B------:R-:W-:Y:S01]  /*11d20*/  F2FP.F16.E4M3.UNPACK_B R28, R6 ;  /* 0x00000006ff1c723e */ /* 0x000fe200020006ff */
[----:B------:R-:W-:-:S02]  /*11d30*/  HADD2.F32 R36, -RZ, R34.H1_H1 ;  /* 0x30000022ff247230 */ /* 0x000fc40000004100 */
[C---:B------:R-:W-:Y:S01]  /*11d40*/  FMUL.FTZ R51, R37.reuse, R46 ;  /* 0x0000002e25337220 */ /* 0x040fe20000410000 */
[----:B------:R-:W-:Y:S02]  /*11d50*/  HADD2.F32 R49, -RZ, R47.H0_H0 ;  /* 0x2000002fff317230 */ /* 0x000fe40000004100 */
[----:B------:R-:W-:Y:S01]  /*11d60*/  FMUL.FTZ R37, R37, R41 ;  /* 0x0000002925257220 */ /* 0x000fe20000410000 */
[----:B------:R-:W-:Y:S01]  /*11d70*/  HADD2.F32 R34, -RZ, R40.H0_H0 ;  /* 0x20000028ff227230 */ /* 0x000fe20000004100 */
[-C--:B------:R-:W-:Y:S01]  /*11d80*/  F2FP.F16.E4M3.UNPACK_B R6, R11.reuse ;  /* 0x0000000bff06723e */ /* 0x080fe200020006ff */
[----:B------:R-:W-:Y:S01]  /*11d90*/  HADD2.F32 R45, -RZ, R42.H0_H0 ;  /* 0x2000002aff2d7230 */ /* 0x000fe20000004100 */
[----:B------:R-:W-:Y:S01]  /*11da0*/  F2FP.F16.E4M3.UNPACK_B R11, R11.H1 ;  /* 0x0000000bff0b723e */ /* 0x000fe200030006ff */
[----:B------:R-:W-:Y:S02]  /*11db0*/  HADD2.F32 R38, -RZ, R39.H0_H0 ;  /* 0x20000027ff267230 */ /* 0x000fe40000004100 */
[----:B------:R-:W-:Y:S01]  /*11dc0*/  FMUL.FTZ R53, R34, R49 ;  /* 0x0000003122357220 */ /* 0x000fe20000410000 */
[----:B------:R-:W-:-:S02]  /*11dd0*/  HADD2.F32 R50, -RZ, R47.H1_H1 ;  /* 0x3000002fff327230 */ /* 0x000fc40000004100 */
[----:B------:R-:W-:Y:S01]  /*11de0*/  FMUL.FTZ R48, R34, R45 ;  /* 0x0000002d22307220 */ /* 0x000fe20000410000 */
[C---:B------:R-:W-:Y:S01]  /*11df0*/  FFMA.FTZ R34, R36.reuse, R41, -R51 ;  /* 0x0000002924227223 */ /* 0x040fe20000010833 */
[----:B------:R-:W-:Y:S01]  /*11e00*/  FFMA.FTZ R36, R36, R46, R37 ;  /* 0x0000002e24247223 */ /* 0x000fe20000010025 */
[C---:B------:R-:W-:Y:S01]  /*11e10*/  FFMA.FTZ R37, R38.reuse, R45, -R53 ;  /* 0x0000002d26257223 */ /* 0x040fe20000010835 */
[----:B------:R-:W-:Y:S01]  /*11e20*/  FFMA.FTZ R38, R38, R49, R48 ;  /* 0x0000003126267223 */ /* 0x000fe20000010030 */
[----:B------:R-:W-:Y:S01]  /*11e30*/  F2FP.F16.E4M3.UNPACK_B R48, R15 ;  /* 0x0000000fff30723e */ /* 0x000fe200020006ff */
[----:B------:R-:W-:Y:S01]  /*11e40*/  HADD2.F32 R41, -RZ, R40.H1_H1 ;  /* 0x30000028ff297230 */ /* 0x000fe20000004100 */
[----:B------:R-:W-:Y:S01]  /*11e50*/  F2FP.F16.E4M3.UNPACK_B R45, R3 ;  /* 0x00000003ff2d723e */ /* 0x000fe200020006ff */
[----:B------:R-:W-:Y:S02]  /*11e60*/  HADD2.F32 R46, -RZ, R42.H1_H1 ;  /* 0x3000002aff2e7230 */ /* 0x000fe40000004100 */
[----:B------:R-:W-:-:S02]  /*11e70*/  HADD2.F32 R49, -RZ, R48.H0_H0 ;  /* 0x20000030ff317230 */ /* 0x000fc40000004100 */
[C---:B------:R-:W-:Y:S01]  /*11e80*/  FMUL.FTZ R54, R41.reuse, R50 ;  /* 0x0000003229367220 */ /* 0x040fe20000410000 */
[--C-:B------:R-:W-:Y:S02]  /*11e90*/  HADD2.F32 R40, -RZ, R44.reuse.H0_H0 ;  /* 0x2000002cff287230 */ /* 0x100fe40000004100 */
[----:B------:R-:W-:Y:S01]  /*11ea0*/  FMUL.FTZ R41, R41, R46 ;  /* 0x0000002e29297220 */ /* 0x000fe20000410000 */
[----:B------:R-:W-:Y:S02]  /*11eb0*/  HADD2.F32 R47, -RZ, R45.H0_H0 ;  /* 0x2000002dff2f7230 */ /* 0x000fe40000004100 */
[----:B------:R-:W-:Y:S02]  /*11ec0*/  HADD2.F32 R39, -RZ, R39.H1_H1 ;  /* 0x30000027ff277230 */ /* 0x000fe40000004100 */
[C---:B------:R-:W-:Y:S01]  /*11ed0*/  FMUL.FTZ R51, R40.reuse, R49 ;  /* 0x0000003128337220 */ /* 0x040fe20000410000 */
[----:B------:R-:W-:Y:S02]  /*11ee0*/  HADD2.F32 R42, -RZ, R43.H0_H0 ;  /* 0x2000002bff2a7230 */ /* 0x000fe40000004100 */
[----:B------:R-:W-:Y:S01]  /*11ef0*/  FMUL.FTZ R52, R40, R47 ;  /* 0x0000002f28347220 */ /* 0x000fe20000410000 */
[----:B------:R-:W-:-:S02]  /*11f00*/  HADD2.F32 R44, -RZ, R44.H1_H1 ;  /* 0x3000002cff2c7230 */ /* 0x000fc40000004100 */
[C---:B------:R-:W-:Y:S01]  /*11f10*/  FFMA.FTZ R40, R39.reuse, R46, -R54 ;  /* 0x0000002e27287223 */ /* 0x040fe20000010836 */
[----:B------:R-:W-:Y:S01]  /*11f20*/  FFMA.FTZ R41, R39, R50, R41 ;  /* 0x0000003227297223 */ /* 0x000fe20000010029 */
[C---:B------:R-:W-:Y:S01]  /*11f30*/  FFMA.FTZ R39, R42.reuse, R47, -R51 ;  /* 0x0000002f2a277223 */ /* 0x040fe20000010833 */
[----:B------:R-:W-:Y:S01]  /*11f40*/  F2FP.F16.E4M3.UNPACK_B R51, R20.H1 ;  /* 0x00000014ff33723e */ /* 0x000fe200030006ff */
        /* <DEDUP_REMOVED lines=8> */
[----:B------:R-:W-:Y:S01]  /*11fd0*/  FMUL.FTZ R53, R44, R47 ;  /* 0x0000002f2c357220 */ /* 0x000fe20000410000 */
[--C-:B------:R-:W-:Y:S02]  /*11fe0*/  HADD2.F32 R49, -RZ, R48.reuse.H0_H0 ;  /* 0x20000030ff317230 */ /* 0x100fe40000004100 */
[----:B------:R-:W-:Y:S02]  /*11ff0*/  HADD2.F32 R46, -RZ, R33.H0_H0 ;  /* 0x20000021ff2e7230 */ /* 0x000fe40000004100 */
[C---:B------:R-:W-:Y:S01]  /*12000*/  FMUL.FTZ R55, R45.reuse, R52 ;  /* 0x000000342d377220 */ /* 0x040fe20000410000 */
[----:B------:R-:W-:Y:S02]  /*12010*/  HADD2.F32 R43, -RZ, R43.H1_H1 ;  /* 0x3000002bff2b7230 */ /* 0x000fe40000004100 */
[-C--:B------:R-:W-:Y:S01]  /*12020*/  FMUL.FTZ R57, R45, R49.reuse ;  /* 0x000000312d397220 */ /* 0x080fe20000410000 */
[----:B------:R-:W-:Y:S02]  /*12030*/  HADD2.F32 R35, -RZ, R35.H1_H1 ;  /* 0x30000023ff237230 */ /* 0x000fe40000004100 */
[----:B------:R-:W-:Y:S01]  /*12040*/  FFMA.FTZ R45, R46, R49, -R55 ;  /* 0x000000312e2d7223 */ /* 0x000fe20000010837 */
[----:B------:R-:W-:-:S02]  /*12050*/  HADD2.F32 R48, -RZ, R48.H1_H1 ;  /* 0x30000030ff307230 */ /* 0x000fc40000004100 */
[----:B------:R-:W-:Y:S01]  /*12060*/  FFMA.FTZ R46, R46, R52, R57 ;  /* 0x000000342e2e7223 */ /* 0x000fe20000010039 */
[----:B------:R-:W-:Y:S02]  /*12070*/  HADD2.F32 R52, -RZ, R51.H1_H1 ;  /* 0x30000033ff347230 */ /* 0x000fe40000004100 */
[C---:B------:R-:W-:Y:S01]  /*12080*/  FFMA.FTZ R44, R43.reuse, R47, -R54 ;  /* 0x0000002f2b2c7223 */ /* 0x040fe20000010836 */
[----:B------:R-:W-:Y:S01]  /*12090*/  HADD2.F32 R33, -RZ, R33.H1_H1 ;  /* 0x30000021ff217230 */ /* 0x000fe20000004100 */
[----:B------:R-:W-:Y:S01]  /*120a0*/  F2FP.F16.E4M3.UNPACK_B R49, R20 ;  /* 0x00000014ff31723e */ /* 0x000fe200020006ff */
[----:B------:R-:W-:Y:S01]  /*120b0*/  FFMA.FTZ R43, R43, R50, R53 ;  /* 0x000000322b2b7223 */ /* 0x000fe20000010035 */
[----:B------:R-:W-:Y:S01]  /*120c0*/  F2FP.F16.E4M3.UNPACK_B R47, R12 ;  /* 0x0000000cff2f723e */ /* 0x000fe200020006ff */
[C---:B------:R-:W-:Y:S01]  /*120d0*/  FMUL.FTZ R54, R35.reuse, R52 ;  /* 0x0000003423367220 */ /* 0x040fe20000410000 */
[----:B------:R-:W-:Y:S01]  /*120e0*/  FMUL.FTZ R51, R35, R48 ;  /* 0x0000003023337220 */ /* 0x000fe20000410000 */
[----:B------:R-:W-:-:S02]  /*120f0*/  HADD2.F32 R50, -RZ, R49.H0_H0 ;  /* 0x20000031ff327230 */ /* 0x000fc40000004100 */
[C---:B------:R-:W-:Y:S01]  /*12100*/  FFMA.FTZ R56, R33.reuse, R48, -R54 ;  /* 0x0000003021387223 */ /* 0x040fe20000010836 */
[--C-:B------:R-:W-:Y:S02]  /*12110*/  HADD2.F32 R35, -RZ, R32.reuse.H0_H0 ;  /* 0x20000020ff237230 */ /* 0x100fe40000004100 */
[----:B------:R-:W-:Y:S01]  /*12120*/  FFMA.FTZ R55, R33, R52, R51 ;  /* 0x0000003421377223 */ /* 0x000fe20000010033 */
[----:B------:R-:W-:Y:S01]  /*12130*/  HADD2.F32 R48, -RZ, R47.H0_H0 ;  /* 0x2000002fff307230 */ /* 0x000fe20000004100 */
[----:B------:R-:W-:Y:S01]  /*12140*/  F2FP.F16.E4M3.UNPACK_B R51, R24.H1 ;  /* 0x00000018ff33723e */ /* 0x000fe200030006ff */
[----:B------:R-:W-:Y:S02]  /*12150*/  HADD2.F32 R49, -RZ, R49.H1_H1 ;  /* 0x30000031ff317230 */ /* 0x000fe40000004100 */
[C---:B------:R-:W-:Y:S01]  /*12160*/  FMUL.FTZ R52, R35.reuse, R50 ;  /* 0x0000003223347220 */ /* 0x040fe20000410000 */
[----:B------:R-:W-:Y:S02]  /*12170*/  HADD2.F32 R32, -RZ, R32.H1_H1 ;  /* 0x30000020ff207230 */ /* 0x000fe40000004100 */
[----:B------:R-:W-:Y:S01]  /*12180*/  FMUL.FTZ R54, R35, R48 ;  /* 0x0000003023367220 */ /* 0x000fe20000410000 */
[----:B------:R-:W-:-:S02]  /*12190*/  HADD2.F32 R33, -RZ, R28.H0_H0 ;  /* 0x2000001cff217230 */ /* 0x000fc40000004100 */
[----:B------:R-:W-:Y:S02]  /*121a0*/  HADD2.F32 R47, -RZ, R47.H1_H1 ;  /* 0x3000002fff2f7230 */ /* 0x000fe40000004100 */
[C---:B------:R-:W-:Y:S01]  /*121b0*/  FMUL.FTZ R35, R32.reuse, R49 ;  /* 0x0000003120237220 */ /* 0x040fe20000410000 */
[----:B------:R-:W-:Y:S02]  /*121c0*/  HADD2.F32 R28, -RZ, R28.H1_H1 ;  /* 0x3000001cff1c7230 */ /* 0x000fe40000004100 */
[C---:B------:R-:W-:Y:S01]  /*121d0*/  FFMA.FTZ R52, R33.reuse, R48, -R52 ;  /* 0x0000003021347223 */ /* 0x040fe20000010834 */
[----:B------:R-:W-:Y:S01]  /*121e0*/  FFMA.FTZ R54, R33, R50, R54 ;  /* 0x0000003221367223 */ /* 0x000fe20000010036 */
[----:B------:R-:W-:Y:S01]  /*121f0*/  F2FP.F16.E4M3.UNPACK_B R33, R13.H1 ;  /* 0x0000000dff21723e */ /* 0x000fe200030006ff */
[-C--:B------:R-:W-:Y:S01]  /*12200*/  FMUL.FTZ R48, R32, R47.reuse ;  /* 0x0000002f20307220 */ /* 0x080fe20000410000 */
[----:B------:R-:W-:Y:S01]  /*12210*/  FFMA.FTZ R53, R28, R47, -R35 ;  /* 0x0000002f1c357223 */ /* 0x000fe20000010823 */
[----:B------:R-:W-:-:S02]  /*12220*/  HADD2.F32 R47, -RZ, R51.H0_H0 ;  /* 0x20000033ff2f7230 */ /* 0x000fc40000004100 */
[----:B------:R-:W-:Y:S02]  /*12230*/  HADD2.F32 R32, -RZ, R11.H0_H0 ;  /* 0x2000000bff207230 */ /* 0x000fe40000004100 */
[----:B------:R-:W-:Y:S01]  /*12240*/  FFMA.FTZ R49, R28, R49, R48 ;  /* 0x000000311c317223 */ /* 0x000fe20000010030 */
[--C-:B------:R-:W-:Y:S02]  /*12250*/  HADD2.F32 R35, -RZ, R33.reuse.H0_H0 ;  /* 0x20000021ff237230 */ /* 0x100fe40000004100 */
[----:B------:R-:W-:Y:S02]  /*12260*/  HADD2.F32 R48, -RZ, R33.H1_H1 ;  /* 0x30000021ff307230 */ /* 0x000fe40000004100 */
[----:B------:R-:W-:Y:S01]  /*12270*/  FMUL.FTZ R33, R32, R47 ;  /* 0x0000002f20217220 */ /* 0x000fe20000410000 */
[----:B------:R-:W-:Y:S02]  /*12280*/  HADD2.F32 R28, -RZ, R27.H0_H0 ;  /* 0x2000001bff1c7230 */ /* 0x000fe40000004100 */
[----:B------:R-:W-:-:S02]  /*12290*/  HADD2.F32 R50, -RZ, R51.H1_H1 ;  /* 0x30000033ff327230 */ /* 0x000fc40000004100 */
[-C--:B------:R-:W-:Y:S01]  /*122a0*/  FMUL.FTZ R51, R32, R35.reuse ;  /* 0x0000002320337220 */ /* 0x080fe20000410000 */
[----:B------:R-:W-:Y:S02]  /*122b0*/  HADD2.F32 R11, -RZ, R11.H1_H1 ;  /* 0x3000000bff0b7230 */ /* 0x000fe40000004100 */
[C---:B------:R-:W-:Y:S01]  /*122c0*/  FFMA.FTZ R57, R28.reuse, R35, -R33 ;  /* 0x000000231c397223 */ /* 0x040fe20000010821 */
[----:B------:R-:W-:Y:S01]  /*122d0*/  HADD2.F32 R27, -RZ, R27.H1_H1 ;  /* 0x3000001bff1b7230 */ /* 0x000fe20000004100 */
[----:B------:R-:W-:Y:S01]  /*122e0*/  F2FP.F16.E4M3.UNPACK_B R32, R13 ;  /* 0x0000000dff20723e */ /* 0x000fe200020006ff */
[----:B------:R-:W-:Y:S01]  /*122f0*/  FFMA.FTZ R58, R28, R47, R51 ;  /* 0x0000002f1c3a7223 */ /* 0x000fe20000010033 */
[C---:B------:R-:W-:Y:S01]  /*12300*/  FMUL.FTZ R60, R11.reuse, R50 ;  /* 0x000000320b3c7220 */ /* 0x040fe20000410000 */
[----:B------:R-:W-:Y:S01]  /*12310*/  F2FP.F16.E4M3.UNPACK_B R33, R24 ;  /* 0x00000018ff21723e */ /* 0x000fe200020006ff */
[----:B------:R-:W-:Y:S01]  /*12320*/  FMUL.FTZ R11, R11, R48 ;  /* 0x000000300b0b7220 */ /* 0x000fe20000410000 */
[----:B------:R-:W-:-:S02]  /*12330*/  HADD2.F32 R28, -RZ, R32.H0_H0 ;  /* 0x20000020ff1c7230 */ /* 0x000fc40000004100 */
[C---:B------:R-:W-:Y:S01]  /*12340*/  FFMA.FTZ R60, R27.reuse, R48, -R60 ;  /* 0x000000301b3c7223 */ /* 0x040fe2000001083c */
[----:B------:R-:W-:Y:S02]  /*12350*/  HADD2.F32 R32, -RZ, R32.H1_H1 ;  /* 0x30000020ff207230 */ /* 0x000fe40000004100 */
[----:B------:R-:W-:Y:S01]  /*12360*/  FFMA.FTZ R59, R27, R50, R11 ;  /* 0x000000321b3b7223 */ /* 0x000fe2000001000b */
[--C-:B------:R-:W-:Y:S02]  /*12370*/  HADD2.F32 R35, -RZ, R33.reuse.H0_H0 ;  /* 0x20000021ff237230 */ /* 0x100fe40000004100 */
[----:B------:R-:W-:Y:S02]  /*12380*/  HADD2.F32 R33, -RZ, R33.H1_H1 ;  /* 0x30000021ff217230 */ /* 0x000fe40000004100 */
[--C-:B------:R-:W-:Y:S01]  /*12390*/  HADD2.F32 R27, -RZ, R6.reuse.H1_H1 ;  /* 0x30000006ff1b7230 */ /* 0x100fe20000004100 */
[----:B------:R-:W-:Y:S01]  /*123a0*/  F2FP.SATFINITE.E4M3.F32.PACK_AB_MERGE_C R58, R59, R58, RZ ;  /* 0x0000003a3b3a723e */ /* 0x000fe200048070ff */
[----:B------:R-:W-:-:S02]  /*123b0*/  HADD2.F32 R11, -RZ, R6.H0_H0 ;  /* 0x20000006ff0b7230 */ /* 0x000fc40000004100 */
[--C-:B------:R-:W-:Y:S02]  /*123c0*/  HADD2.F32 R6, -RZ, R4.reuse.H0_H0 ;  /* 0x20000004ff067230 */ /* 0x100fe40000004100 */
[C---:B------:R-:W-:Y:S01]  /*123d0*/  FMUL.FTZ R51, R27.reuse, R33 ;  /* 0x000000211b337220 */ /* 0x040fe20000410000 */
[----:B------:R-:W-:Y:S02]  /*123e0*/  HADD2.F32 R4, -RZ, R4.H1_H1 ;  /* 0x30000004ff047230 */ /* 0x000fe40000004100 */
[----:B------:R-:W-:Y:S01]  /*123f0*/  FMUL.FTZ R50, R27, R32 ;  /* 0x000000201b327220 */ /* 0x000fe20000410000 */
[C---:B------:R-:W-:Y:S01]  /*12400*/  FMUL.FTZ R47, R11.reuse, R35 ;  /* 0x000000230b2f7220 */ /* 0x040fe20000410000 */
[----:B------:R-:W-:Y:S01]  /*12410*/  FMUL.FTZ R48, R11, R28 ;  /* 0x0000001c0b307220 */ /* 0x000fe20000410000 */
[C---:B------:R-:W-:Y:S01]  /*12420*/  FFMA.FTZ R32, R4.reuse, R32, -R51 ;  /* 0x0000002004207223 */ /* 0x040fe20000010833 */
[----:B------:R-:W-:Y:S01]  /*12430*/  FFMA.FTZ R50, R4, R33, R50 ;  /* 0x0000002104327223 */ /* 0x000fe20000010032 */
[----:B------:R-:W-:Y:S01]  /*12440*/  F2FP.SATFINITE.E4M3.F32.PACK_AB_MERGE_C R4, R8, R5, RZ ;  /* 0x000000050804723e */ /* 0x000fe200048070ff */
[C---:B------:R-:W-:Y:S01]  /*12450*/  FFMA.FTZ R47, R6.reuse, R28, -R47 ;  /* 0x0000001c062f7223 */ /* 0x040fe2000001082f */
[----:B------:R-:W-:Y:S01]  /*12460*/  FFMA.FTZ R11, R6, R35, R48 ;  /* 0x00000023060b7223 */ /* 0x000fe20000010030 */
[----:B------:R-:W-:-:S02]  /*12470*/  F2FP.SATFINITE.E4M3.F32.PACK_AB_MERGE_C R8, R10, R7, RZ ;  /* 0x000000070a08723e */ /* 0x000fc400048070ff */
[----:B------:R-:W-:Y:S02]  /*12480*/  F2FP.SATFINITE.E4M3.F32.PACK_AB_MERGE_C R5, R40, R37, RZ ;  /* 0x000000252805723e */ /* 0x000fe400048070ff */
[----:B------:R-:W-:Y:S02]  /*12490*/  F2FP.SATFINITE.E4M3.F32.PACK_AB_MERGE_C R6, R56, R45, RZ ;  /* 0x0000002d3806723e */ /* 0x000fe400048070ff */
[----:B------:R-:W-:Y:S02]  /*124a0*/  F2FP.SATFINITE.E4M3.F32.PACK_AB_MERGE_C R7, R60, R57, RZ ;  /* 0x000000393c07723e */ /* 0x000fe400048070ff */
[----:B------:R-:W-:Y:S02]  /*124b0*/  F2FP.SATFINITE.E4M3.F32.PACK_AB_MERGE_C R10, R55, R46, RZ ;  /* 0x0000002e370a723e */ /* 0x000fe400048070ff */
[----:B------:R-:W-:Y:S02]  /*124c0*/  F2FP.SATFINITE.E4M3.F32.PACK_AB_MERGE_C R4, R34, R9, R4 ;  /* 0x000000092204723e */ /* 0x000fe40004807004 */
[----:B------:R-:W-:-:S02]  /*124d0*/  F2FP.SATFINITE.E4M3.F32.PACK_AB_MERGE_C R5, R44, R39, R5 ;  /* 0x000000272c05723e */ /* 0x000fc40004807005 */
[----:B------:R-:W-:Y:S02]  /*124e0*/  F2FP.SATFINITE.E4M3.F32.PACK_AB_MERGE_C R6, R53, R52, R6 ;  /* 0x000000343506723e */ /* 0x000fe40004807006 */
[----:B------:R-:W-:Y:S02]  /*124f0*/  F2FP.SATFINITE.E4M3.F32.PACK_AB_MERGE_C R7, R32, R47, R7 ;  /* 0x0000002f2007723e */ /* 0x000fe40004807007 */
[----:B------:R-:W-:Y:S02]  /*12500*/  F2FP.SATFINITE.E4M3.F32.PACK_AB_MERGE_C R8, R36, R29, R8 ;  /* 0x0000001d2408723e */ /* 0x000fe40004807008 */
[----:B------:R-:W-:Y:S01]  /*12510*/  F2FP.SATFINITE.E4M3.F32.PACK_AB_MERGE_C R9, R43, R42, R38 ;  /* 0x0000002a2b09723e */ /* 0x000fe20004807026 */
[----:B------:R1:W-:Y:S01]  /*12520*/  STS.128 [R61+0x20400], R4 ;  /* 0x020400043d007388 */ /* 0x0003e20000000c00 */
[----:B------:R-:W-:Y:S02]  /*12530*/  F2FP.SATFINITE.E4M3.F32.PACK_AB_MERGE_C R10, R49, R54, R10 ;  /* 0x00000036310a723e */ /* 0x000fe4000480700a */
[----:B------:R-:W-:-:S05]  /*12540*/  F2FP.SATFINITE.E4M3.F32.PACK_AB_MERGE_C R11, R50, R11, R58 ;  /* 0x0000000b320b723e */ /* 0x000fca000480703a */
[----:B------:R1:W-:Y:S02]  /*12550*/  STS.128 [R26+0x20400], R8 ;  /* 0x020400081a007388 */ /* 0x0003e40000000c00 */
.L_x_630:
[----:B------:R-:W-:Y:S05]  /*12560*/  BSYNC B1 ;  /* 0x0000000000017941 */ /* 0x000fea0003800000 */
.L_x_629:
[----:B------:R-:W-:Y:S04]  /*12570*/  BSSY B1, `(.L_x_631) ;  /* 0x00000cc000017945 */ /* 0x000fe80003800000 */
[----:B------:R-:W-:Y:S05]  /*12580*/  @P2 BRA `(.L_x_632) ;  /* 0x0000000c00282947 */ /* 0x000fea0003800000 */
[----:B-1----:R-:W2:Y:S04]  /*12590*/  LDL R6, [R1+0x28] ;  /* 0x0000280001067983 */ /* 0x002ea80000100800 */
[----:B------:R-:W3:Y:S01]  /*125a0*/  LDL R62, [R1+0x190] ;  /* 0x00019000013e7983 */ /* 0x000ee20000100800 */
[----:B------:R-:W-:Y:S01]  /*125b0*/  LEA.HI R4, R30, R31, RZ, 0x3 ;  /* 0x0000001f1e047211 */ /* 0x000fe200078f18ff */
[C---:B------:R-:W-:Y:S01]  /*125c0*/  VIADD R8, R219.reuse, 0x20 ;  /* 0x00000020db087836 */ /* 0x040fe20000000000 */
[----:B------:R-:W-:Y:S01]  /*125d0*/  F2FP.F16.E4M3.UNPACK_B R46, R14.H1 ;  /* 0x0000000eff2e723e */ /* 0x000fe200030006ff */
[----:B------:R-:W-:Y:S01]  /*125e0*/  VIADD R9, R219, 0x20 ;  /* 0x00000020db097836 */ /* 0x000fe20000000000 */
[----:B------:R-:W-:Y:S01]  /*125f0*/  LOP3.LUT R4, R4, 0xfffffff8, RZ, 0xc0, !PT ;  /* 0xfffffff804047812 */ /* 0x000fe200078ec0ff */
[----:B------:R-:W-:Y:S01]  /*12600*/  IMAD.SHL.U32 R8, R8, 0x80, RZ ;  /* 0x0000008008087824 */ /* 0x000fe200078e00ff */
[----:B------:R-:W-:Y:S01]  /*12610*/  F2FP.F16.E4M3.UNPACK_B R39, R0.H1 ;  /* 0x00000000ff27723e */ /* 0x000fe200030006ff */
[----:B------:R-:W-:Y:S01]  /*12620*/  IMAD.SHL.U32 R9, R9, 0x80, RZ ;  /* 0x0000008009097824 */ /* 0x000fe200078e00ff */
[----:B------:R-:W-:Y:S01]  /*12630*/  F2FP.F16.E4M3.UNPACK_B R45, R14 ;  /* 0x0000000eff2d723e */ /* 0x000fe200020006ff */
[----:B------:R-:W-:Y:S01]  /*12640*/  IMAD.IADD R4, R31, 0x1, -R4 ;  /* 0x000000011f047824 */ /* 0x000fe200078e0a04 */
[----:B------:R-:W-:Y:S01]  /*12650*/  LOP3.LUT R8, R8, 0x380, RZ, 0xc0, !PT ;  /* 0x0000038008087812 */ /* 0x000fe200078ec0ff */
[--C-:B------:R-:W-:Y:S01]  /*12660*/  HADD2.F32 R48, -RZ, R46.reuse.H0_H0 ;  /* 0x2000002eff307230 */ /* 0x100fe20000004100 */
[----:B------:R-:W-:Y:S01]  /*12670*/  LOP3.LUT R9, R9, 0x380, RZ, 0xc0, !PT ;  /* 0x0000038009097812 */ /* 0x000fe200078ec0ff */
[--C-:B------:R-:W-:Y:S01]  /*12680*/  HADD2.F32 R40, -RZ, R39.reuse.H0_H0 ;  /* 0x20000027ff287230 */ /* 0x100fe20000004100 */
[----:B------:R-:W-:Y:S01]  /*12690*/  LEA.HI R4, R21, R4, RZ, 0x1c ;  /* 0x0000000415047211 */ /* 0x000fe200078fe0ff */
[----:B------:R-:W-:Y:S01]  /*126a0*/  HADD2.F32 R39, -RZ, R39.H1_H1 ;  /* 0x30000027ff277230 */ /* 0x000fe20000004100 */
[----:B------:R-:W-:Y:S01]  /*126b0*/  SHF.R.U32.HI R8, RZ, 0x3, R8 ;  /* 0x00000003ff087819 */ /* 0x000fe20000011608 */
[----:B------:R-:W-:Y:S01]  /*126c0*/  HADD2.F32 R49, -RZ, R46.H1_H1 ;  /* 0x3000002eff317230 */ /* 0x000fe20000004100 */
[----:B------:R-:W-:Y:S01]  /*126d0*/  SHF.R.S32.HI R7, RZ, 0x1f, R4 ;  /* 0x0000001fff077819 */ /* 0x000fe20000011404 */
[----:B------:R-:W-:Y:S01]  /*126e0*/  HADD2.F32 R47, -RZ, R45.H0_H0 ;  /* 0x2000002dff2f7230 */ /* 0x000fe20000004100 */
[----:B------:R-:W-:-:S02]  /*126f0*/  SHF.L.U32 R5, R4, 0x4, RZ ;  /* 0x0000000404057819 */ /* 0x000fc400000006ff */
[----:B------:R-:W-:Y:S02]  /*12700*/  LEA.HI R7, R7, R4, RZ, 0x3 ;  /* 0x0000000407077211 */ /* 0x000fe400078f18ff */
[----:B------:R-:W-:Y:S02]  /*12710*/  LOP3.LUT R4, R9, 0x70, R5, 0xf8, !PT ;  /* 0x0000007009047812 */ /* 0x000fe400078ef805 */
[----:B------:R-:W-:Y:S02]  /*12720*/  SHF.L.U32 R7, R7, 0xb, RZ ;  /* 0x0000000b07077819 */ /* 0x000fe400000006ff */
[----:B------:R-:W-:Y:S02]  /*12730*/  LOP3.LUT R4, R4, R8, RZ, 0x3c, !PT ;  /* 0x0000000804047212 */ /* 0x000fe400078e3cff */
[----:B------:R-:W-:Y:S02]  /*12740*/  LOP3.LUT R7, R7, 0xffffc000, RZ, 0xc0, !PT ;  /* 0xffffc00007077812 */ /* 0x000fe400078ec0ff */
[----:B------:R-:W-:-:S02]  /*12750*/  F2FP.F16.E4M3.UNPACK_B R50, R15.H1 ;  /* 0x0000000fff32723e */ /* 0x000fc400030006ff */
[----:B------:R-:W-:Y:S02]  /*12760*/  F2FP.F16.E4M3.UNPACK_B R52, R15 ;  /* 0x0000000fff34723e */ /* 0x000fe400020006ff */
[----:B------:R-:W-:Y:S01]  /*12770*/  F2FP.F16.E4M3.UNPACK_B R55, R20.H1 ;  /* 0x00000014ff37723e */ /* 0x000fe200030006ff */
[----:B------:R-:W-:Y:S02]  /*12780*/  HADD2.F32 R51, -RZ, R50.H0_H0 ;  /* 0x20000032ff337230 */ /* 0x000fe40000004100 */
[--C-:B------:R-:W-:Y:S02]  /*12790*/  HADD2.F32 R54, -RZ, R52.reuse.H0_H0 ;  /* 0x20000034ff367230 */ /* 0x100fe40000004100 */
[----:B------:R-:W-:Y:S01]  /*127a0*/  HADD2.F32 R53, -RZ, R52.H1_H1 ;  /* 0x30000034ff357230 */ /* 0x000fe20000004100 */
[----:B------:R-:W-:Y:S01]  /*127b0*/  F2FP.F16.E4M3.UNPACK_B R52, R12.H1 ;  /* 0x0000000cff34723e */ /* 0x000fe200030006ff */
[--C-:B------:R-:W-:Y:S02]  /*127c0*/  HADD2.F32 R56, -RZ, R55.reuse.H0_H0 ;  /* 0x20000037ff387230 */ /* 0x100fe40000004100 */
[----:B------:R-:W-:Y:S01]  /*127d0*/  HADD2.F32 R55, -RZ, R55.H1_H1 ;  /* 0x30000037ff377230 */ /* 0x000fe20000004100 */
[----:B--2---:R-:W-:-:S02]  /*127e0*/  IADD3 R26, R4, R7, R6 ;  /* 0x00000007041a7210 */ /* 0x004fc40007ffe006 */
[----:B---3--:R-:W1:Y:S03]  /*127f0*/  LDS.128 R4, [R62+0x20400] ;  /* 0x020400003e047984 */ /* 0x008e660000000c00 */
[----:B------:R-:W-:-:S05]  /*12800*/  IMAD.IADD R26, R19, 0x1, R26 ;  /* 0x00000001131a7824 */ /* 0x000fca00078e021a */
[----:B------:R-:W2:Y:S01]  /*12810*/  LDS.128 R8, [R26+0x20400] ;  /* 0x020400001a087984 */ /* 0x000ea20000000c00 */
[----:B-1----:R-:W-:Y:S02]  /*12820*/  F2FP.F16.E4M3.UNPACK_B R27, R4.H1 ;  /* 0x00000004ff1b723e */ /* 0x002fe400030006ff */
[-C--:B------:R-:W-:Y:S02]  /*12830*/  F2FP.F16.E4M3.UNPACK_B R41, R5.reuse ;  /* 0x00000005ff29723e */ /* 0x080fe400020006ff */
[----:B------:R-:W-:Y:S02]  /*12840*/  F2FP.F16.E4M3.UNPACK_B R37, R5.H1 ;  /* 0x00000005ff25723e */ /* 0x000fe400030006ff */
[----:B--2---:R-:W-:Y:S02]  /*12850*/  F2FP.F16.E4M3.UNPACK_B R32, R8.H1 ;  /* 0x00000008ff20723e */ /* 0x004fe400030006ff */
[-C--:B------:R-:W-:Y:S02]  /*12860*/  F2FP.F16.E4M3.UNPACK_B R33, R6.reuse ;  /* 0x00000006ff21723e */ /* 0x080fe400020006ff */
[----:B------:R-:W-:Y:S01]  /*12870*/  F2FP.F16.E4M3.UNPACK_B R43, R6.H1 ;  /* 0x00000006ff2b723e */ /* 0x000fe200030006ff */
[--C-:B------:R-:W-:Y:S01]  /*12880*/  HADD2.F32 R5, -RZ, R32.reuse.H0_H0 ;  /* 0x20000020ff057230 */ /* 0x100fe20000004100 */
[-C--:B------:R-:W-:Y:S01]  /*12890*/  F2FP.F16.E4M3.UNPACK_B R42, R9.reuse ;  /* 0x00000009ff2a723e */ /* 0x080fe200020006ff */
[----:B------:R-:W-:Y:S01]  /*128a0*/  HADD2.F32 R6, -RZ, R27.H0_H0 ;  /* 0x2000001bff067230 */ /* 0x000fe20000004100 */
[----:B------:R-:W-:Y:S01]  /*128b0*/  F2FP.F16.E4M3.UNPACK_B R38, R9.H1 ;  /* 0x00000009ff26723e */ /* 0x000fe200030006ff */
[----:B------:R-:W-:-:S02]  /*128c0*/  HADD2.F32 R32, -RZ, R32.H1_H1 ;  /* 0x30000020ff207230 */ /* 0x000fc40000004100 */
[-C--:B------:R-:W-:Y:S01]  /*128d0*/  FMUL.FTZ R9, R48, R5.reuse ;  /* 0x0000000530097220 */ /* 0x080fe20000410000 */
[C---:B------:R-:W-:Y:S01]  /*128e0*/  FMUL.FTZ R35, R40.reuse, R5 ;  /* 0x0000000528237220 */ /* 0x040fe20000410000 */
[----:B0-----:R-:W-:Y:S02]  /*128f0*/  F2FP.F16.E4M3.UNPACK_B R34, R8 ;  /* 0x00000008ff22723e */ /* 0x001fe400020006ff */
[-C--:B------:R-:W-:Y:S01]  /*12900*/  FFMA.FTZ R5, R40, R6.reuse, -R9 ;  /* 0x0000000628057223 */ /* 0x080fe20000010809 */
[----:B------:R-:W-:Y:S01]  /*12910*/  FFMA.FTZ R6, R48, R6, R35 ;  /* 0x0000000630067223 */ /* 0x000fe20000010023 */
[----:B------:R-:W-:Y:S01]  /*12920*/  F2FP.F16.E4M3.UNPACK_B R35, R0 ;  /* 0x00000000ff23723e */ /* 0x000fe200020006ff */
[----:B------:R-:W-:Y:S01]  /*12930*/  HADD2.F32 R8, -RZ, R34.H0_H0 ;  /* 0x20000022ff087230 */ /* 0x000fe20000004100 */
[----:B------:R-:W-:Y:S01]  /*12940*/  F2FP.F16.E4M3.UNPACK_B R28, R4 ;  /* 0x00000004ff1c723e */ /* 0x000fe200020006ff */
[----:B------:R-:W-:Y:S01]  /*12950*/  HADD2.F32 R9, -RZ, R27.H1_H1 ;  /* 0x3000001bff097230 */ /* 0x000fe20000004100 */
[----:B------:R-:W-:Y:S01]  /*12960*/  F2FP.F16.E4M3.UNPACK_B R36, R10 ;  /* 0x0000000aff24723e */ /* 0x000fe200020006ff */
[----:B------:R-:W-:Y:S01]  /*12970*/  FMUL.FTZ R46, R49, R32 ;  /* 0x00000020312e7220 */ /* 0x000fe20000410000 */
[----:B------:R-:W-:Y:S01]  /*12980*/  F2FP.F16.E4M3.UNPACK_B R44, R10.H1 ;  /* 0x0000000aff2c723e */ /* 0x000fe200030006ff */
[----:B------:R-:W-:Y:S01]  /*12990*/  HADD2.F32 R27, -RZ, R28.H0_H0 ;  /* 0x2000001cff1b7230 */ /* 0x000fe20000004100 */
[-C--:B------:R-:W-:Y:S01]  /*129a0*/  F2FP.F16.E4M3.UNPACK_B R10, R11.reuse ;  /* 0x0000000bff0a723e */ /* 0x080fe200020006ff */
[----:B------:R-:W-:Y:S01]  /*129b0*/  FMUL.FTZ R48, R39, R32 ;  /* 0x0000002027307220 */ /* 0x000fe20000410000 */
[----:B------:R-:W-:Y:S01]  /*129c0*/  F2FP.F16.E4M3.UNPACK_B R29, R11.H1 ;  /* 0x0000000bff1d723e */ /* 0x000fe200030006ff */
[----:B------:R-:W-:-:S02]  /*129d0*/  HADD2.F32 R11, -RZ, R35.H0_H0 ;  /* 0x20000023ff0b7230 */ /* 0x000fc40000004100 */
[-C--:B------:R-:W-:Y:S01]  /*129e0*/  FMUL.FTZ R32, R47, R8.reuse ;  /* 0x000000082f207220 */ /* 0x080fe20000410000 */
[----:B------:R-:W-:Y:S01]  /*129f0*/  HADD2.F32 R34, -RZ, R34.H1_H1 ;  /* 0x30000022ff227230 */ /* 0x000fe20000004100 */
[----:B------:R-:W-:Y:S01]  /*12a00*/  F2FP.F16.E4M3.UNPACK_B R4, R7 ;  /* 0x00000007ff04723e */ /* 0x000fe200020006ff */
[C---:B------:R-:W-:Y:S01]  /*12a10*/  FMUL.FTZ R40, R11.reuse, R8 ;  /* 0x000000080b287220 */ /* 0x040fe20000410000 */
[----:B------:R-:W-:Y:S01]  /*12a20*/  FFMA.FTZ R11, R11, R27, -R32 ;  /* 0x0000001b0b0b7223 */ /* 0x000fe20000010820 */
[-C--:B------:R-:W-:Y:S01]  /*12a30*/  FFMA.FTZ R8, R39, R9.reuse, -R46 ;  /* 0x0000000927087223 */ /* 0x080fe2000001082e */
[----:B------:R-:W-:Y:S01]  /*12a40*/  FFMA.FTZ R9, R49, R9, R48 ;  /* 0x0000000931097223 */ /* 0x000fe20000010030 */
[----:B------:R-:W-:Y:S01]  /*12a50*/  FFMA.FTZ R27, R47, R27, R40 ;  /* 0x0000001b2f1b7223 */ /* 0x000fe20000010028 */
[----:B------:R-:W-:Y:S01]  /*12a60*/  F2FP.F16.E4M3.UNPACK_B R47, R3.H1 ;  /* 0x00000003ff2f723e */ /* 0x000fe200030006ff */
[----:B------:R-:W-:Y:S01]  /*12a70*/  HADD2.F32 R48, -RZ, R45.H1_H1 ;  /* 0x3000002dff307230 */ /* 0x000fe20000004100 */
[----:B------:R-:W-:Y:S01]  /*12a80*/  F2FP.F16.E4M3.UNPACK_B R7, R7.H1 ;  /* 0x00000007ff07723e */ /* 0x000fe200030006ff */
[----:B------:R-:W-:-:S02]  /*12a90*/  HADD2.F32 R46, -RZ, R35.H1_H1 ;  /* 0x30000023ff2e7230 */ /* 0x000fc40000004100 */
[----:B------:R-:W-:Y:S02]  /*12aa0*/  HADD2.F32 R32, -RZ, R28.H1_H1 ;  /* 0x3000001cff207230 */ /* 0x000fe40000004100 */
[-C--:B------:R-:W-:Y:S01]  /*12ab0*/  FMUL.FTZ R39, R48, R34.reuse ;  /* 0x0000002230277220 */ /* 0x080fe20000410000 */
[----:B------:R-:W-:Y:S02]  /*12ac0*/  HADD2.F32 R28, -RZ, R38.H0_H0 ;  /* 0x20000026ff1c7230 */ /* 0x000fe40000004100 */
[----:B------:R-:W-:Y:S01]  /*12ad0*/  FMUL.FTZ R45, R46, R34 ;  /* 0x000000222e2d7220 */ /* 0x000fe20000410000 */
[----:B------:R-:W-:Y:S02]  /*12ae0*/  HADD2.F32 R49, -RZ, R47.H0_H0 ;  /* 0x2000002fff317230 */ /* 0x000fe40000004100 */
[--C-:B------:R-:W-:Y:S02]  /*12af0*/  HADD2.F32 R35, -RZ, R37.reuse.H0_H0 ;  /* 0x20000025ff237230 */ /* 0x100fe40000004100 */
[----:B------:R-:W-:Y:S01]  /*12b00*/  FMUL.FTZ R34, R51, R28 ;  /* 0x0000001c33227220 */ /* 0x000fe20000410000 */
[----:B------:R-:W-:-:S02]  /*12b10*/  HADD2.F32 R37, -RZ, R37.H1_H1 ;  /* 0x30000025ff257230 */ /* 0x000fc40000004100 */
[C---:B------:R-:W-:Y:S01]  /*12b20*/  FMUL.FTZ R40, R49.reuse, R28 ;  /* 0x0000001c31287220 */ /* 0x040fe20000410000 */
[-C--:B------:R-:W-:Y:S01]  /*12b30*/  FFMA.FTZ R28, R46, R32.reuse, -R39 ;  /* 0x000000202e1c7223 */ /* 0x080fe20000010827 */
[----:B------:R-:W-:Y:S01]  /*12b40*/  FFMA.FTZ R32, R48, R32, R45 ;  /* 0x0000002030207223 */ /* 0x000fe2000001002d */
[----:B------:R-:W-:Y:S01]  /*12b50*/  FFMA.FTZ R34, R49, R35, -R34 ;  /* 0x0000002331227223 */ /* 0x000fe20000010822 */
[----:B------:R-:W-:Y:S01]  /*12b60*/  F2FP.F16.E4M3.UNPACK_B R48, R3 ;  /* 0x00000003ff30723e */ /* 0x000fe200020006ff */
[----:B------:R-:W-:Y:S01]  /*12b70*/  FFMA.FTZ R35, R51, R35, R40 ;  /* 0x0000002333237223 */ /* 0x000fe20000010028 */
[----:B------:R-:W-:Y:S02]  /*12b80*/  HADD2.F32 R51, -RZ, R50.H1_H1 ;  /* 0x30000032ff337230 */ /* 0x000fe40000004100 */
[----:B------:R-:W-:Y:S02]  /*12b90*/  HADD2.F32 R40, -RZ, R38.H1_H1 ;  /* 0x30000026ff287230 */ /* 0x000fe40000004100 */
[----:B------:R-:W-:-:S02]  /*12ba0*/  HADD2.F32 R49, -RZ, R47.H1_H1 ;  /* 0x3000002fff317230 */ /* 0x000fc40000004100 */
[----:B------:R-:W-:Y:S02]  /*12bb0*/  HADD2.F32 R39, -RZ, R42.H0_H0 ;  /* 0x2000002aff277230 */ /* 0x000fe40000004100 */
[-C--:B------:R-:W-:Y:S01]  /*12bc0*/  FMUL.FTZ R46, R51, R40.reuse ;  /* 0x00000028332e7220 */ /* 0x080fe20000410000 */
[----:B------:R-:W-:Y:S02]  /*12bd0*/  HADD2.F32 R50, -RZ, R48.H0_H0 ;  /* 0x20000030ff327230 */ /* 0x000fe40000004100 */
[C---:B------:R-:W-:Y:S01]  /*12be0*/  FMUL.FTZ R40, R49.reuse, R40 ;  /* 0x0000002831287220 */ /* 0x040fe20000410000 */
[----:B------:R-:W-:Y:S02]  /*12bf0*/  HADD2.F32 R38, -RZ, R41.H0_H0 ;  /* 0x20000029ff267230 */ /* 0x000fe40000004100 */
[-C--:B------:R-:W-:Y:S01]  /*12c00*/  FMUL.FTZ R45, R54, R39.reuse ;  /* 0x00000027362d7220 */ /* 0x080fe20000410000 */
[----:B------:R-:W-:Y:S02]  /*12c10*/  HADD2.F32 R42, -RZ, R42.H1_H1 ;  /* 0x3000002aff2a7230 */ /* 0x000fe40000004100 */
[C---:B------:R-:W-:Y:S01]  /*12c20*/  FMUL.FTZ R47, R50.reuse, R39 ;  /* 0x00000027322f7220 */ /* 0x040fe20000410000 */
[-C--:B------:R-:W-:Y:S01]  /*12c30*/  FFMA.FTZ R39, R49, R37.reuse, -R46 ;  /* 0x0000002531277223 */ /* 0x080fe2000001082e */
[----:B------:R-:W-:Y:S01]  /*12c40*/  FFMA.FTZ R40, R51, R37, R40 ;  /* 0x0000002533287223 */ /* 0x000fe20000010028 */
[-C--:B------:R-:W-:Y:S01]  /*12c50*/  FFMA.FTZ R37, R50, R38.reuse, -R45 ;  /* 0x0000002632257223 */ /* 0x080fe2000001082d */
[----:B------:R-:W-:Y:S01]  /*12c60*/  FFMA.FTZ R38, R54, R38, R47 ;  /* 0x0000002636267223 */ /* 0x000fe2000001002f */
[----:B------:R-:W-:-:S02]  /*12c70*/  HADD2.F32 R45, -RZ, R44.H0_H0 ;  /* 0x2000002cff2d7230 */ /* 0x000fc40000004100 */
[----:B------:R-:W-:Y:S02]  /*12c80*/  HADD2.F32 R54, -RZ, R52.H0_H0 ;  /* 0x20000034ff367230 */ /* 0x000fe40000004100 */
[----:B------:R-:W-:Y:S02]  /*12c90*/  HADD2.F32 R46, -RZ, R43.H0_H0 ;  /* 0x2000002bff2e7230 */ /* 0x000fe40000004100 */
[-C--:B------:R-:W-:Y:S01]  /*12ca0*/  FMUL.FTZ R47, R56, R45.reuse ;  /* 0x0000002d382f7220 */ /* 0x080fe20000410000 */
[----:B------:R-:W-:Y:S02]  /*12cb0*/  HADD2.F32 R51, -RZ, R48.H1_H1 ;  /* 0x30000030ff337230 */ /* 0x000fe40000004100 */
[C---:B------:R-:W-:Y:S01]  /*12cc0*/  FMUL.FTZ R49, R54.reuse, R45 ;  /* 0x0000002d36317220 */ /* 0x040fe20000410000 */
[----:B------:R-:W-:Y:S02]  /*12cd0*/  HADD2.F32 R41, -RZ, R41.H1_H1 ;  /* 0x30000029ff297230 */ /* 0x000fe40000004100 */
[----:B------:R-:W-:Y:S01]  /*12ce0*/  FFMA.FTZ R45, R54, R46, -R47 ;  /* 0x0000002e362d7223 */ /* 0x000fe2000001082f */
[----:B------:R-:W-:Y:S01]  /*12cf0*/  FMUL.FTZ R48, R53, R42 ;  /* 0x0000002a35307220 */ /* 0x000fe20000410000 */
[----:B------:R-:W-:Y:S01]  /*12d00*/  FFMA.FTZ R46, R56, R46, R49 ;  /* 0x0000002e382e7223 */ /* 0x000fe20000010031 */
[----:B------:R-:W-:-:S02]  /*12d10*/  HADD2.F32 R44, -RZ, R44.H1_H1 ;  /* 0x3000002cff2c7230 */ /* 0x000fc40000004100 */
[C---:B------:R-:W-:Y:S01]  /*12d20*/  FMUL.FTZ R50, R51.reuse, R42 ;  /* 0x0000002a33327220 */ /* 0x040fe20000410000 */
[----:B------:R-:W-:Y:S01]  /*12d30*/  HADD2.F32 R49, -RZ, R52.H1_H1 ;  /* 0x30000034ff317230 */ /* 0x000fe20000004100 */
[----:B------:R-:W-:Y:S01]  /*12d40*/  F2FP.F16.E4M3.UNPACK_B R52, R20 ;  /* 0x00000014ff34723e */ /* 0x000fe200020006ff */
[-C--:B------:R-:W-:Y:S01]  /*12d50*/  FFMA.FTZ R42, R51, R41.reuse, -R48 ;  /* 0x00000029332a7223 */ /* 0x080fe20000010830 */
[----:B------:R-:W-:Y:S02]  /*12d60*/  HADD2.F32 R43, -RZ, R43.H1_H1 ;  /* 0x3000002bff2b7230 */ /* 0x000fe40000004100 */
[----:B------:R-:W-:Y:S01]  /*12d70*/  FFMA.FTZ R41, R53, R41, R50 ;  /* 0x0000002935297223 */ /* 0x000fe20000010032 */
[----:B------:R-:W-:Y:S01]  /*12d80*/  FMUL.FTZ R48, R55, R44 ;  /* 0x0000002c37307220 */ /* 0x000fe20000410000 */
[----:B------:R-:W-:Y:S01]  /*12d90*/  F2FP.F16.E4M3.UNPACK_B R47, R12 ;  /* 0x0000000cff2f723e */ /* 0x000fe200020006ff */
[----:B------:R-:W-:Y:S01]  /*12da0*/  FMUL.FTZ R50, R49, R44 ;  /* 0x0000002c31327220 */ /* 0x000fe20000410000 */
[----:B------:R-:W-:-:S02]  /*12db0*/  HADD2.F32 R53, -RZ, R52.H0_H0 ;  /* 0x20000034ff357230 */ /* 0x000fc40000004100 */
[-C--:B------:R-:W-:Y:S01]  /*12dc0*/  FFMA.FTZ R54, R49, R43.reuse, -R48 ;  /* 0x0000002b31367223 */ /* 0x080fe20000010830 */
[----:B------:R-:W-:Y:S02]  /*12dd0*/  HADD2.F32 R44, -RZ, R36.H0_H0 ;  /* 0x20000024ff2c7230 */ /* 0x000fe40000004100 */
[----:B------:R-:W-:Y:S01]  /*12de0*/  FFMA.FTZ R49, R55, R43, R50 ;  /* 0x0000002b37317223 */ /* 0x000fe20000010032 */
[----:B------:R-:W-:Y:S01]  /*12df0*/  HADD2.F32 R51, -RZ, R47.H0_H0 ;  /* 0x2000002fff337230 */ /* 0x000fe20000004100 */
[----:B------:R-:W-:Y:S01]  /*12e00*/  F2FP.F16.E4M3.UNPACK_B R56, R24.H1 ;  /* 0x00000018ff38723e */ /* 0x000fe200030006ff */
[----:B------:R-:W-:Y:S02]  /*12e10*/  HADD2.F32 R43, -RZ, R33.H0_H0 ;  /* 0x20000021ff2b7230 */ /* 0x000fe40000004100 */
[-C--:B------:R-:W-:Y:S01]  /*12e20*/  FMUL.FTZ R48, R53, R44.reuse ;  /* 0x0000002c35307220 */ /* 0x080fe20000410000 */
[----:B------:R-:W-:Y:S02]  /*12e30*/  HADD2.F32 R55, -RZ, R52.H1_H1 ;  /* 0x30000034ff377230 */ /* 0x000fe40000004100 */
[----:B------:R-:W-:Y:S01]  /*12e40*/  FMUL.FTZ R44, R51, R44 ;  /* 0x0000002c332c7220 */ /* 0x000fe20000410000 */
[----:B------:R-:W-:-:S02]  /*12e50*/  HADD2.F32 R36, -RZ, R36.H1_H1 ;  /* 0x30000024ff247230 */ /* 0x000fc40000004100 */
[----:B------:R-:W-:Y:S01]  /*12e60*/  FFMA.FTZ R48, R51, R43, -R48 ;  /* 0x0000002b33307223 */ /* 0x000fe20000010830 */
[----:B------:R-:W-:Y:S01]  /*12e70*/  HADD2.F32 R47, -RZ, R47.H1_H1 ;  /* 0x3000002fff2f7230 */ /* 0x000fe20000004100 */
[----:B------:R-:W-:Y:S01]  /*12e80*/  F2FP.F16.E4M3.UNPACK_B R51, R13.H1 ;  /* 0x0000000dff33723e */ /* 0x000fe200030006ff */
[----:B------:R-:W-:Y:S02]  /*12e90*/  HADD2.F32 R33, -RZ, R33.H1_H1 ;  /* 0x30000021ff217230 */ /* 0x000fe40000004100 */
[-C--:B------:R-:W-:Y:S01]  /*12ea0*/  FMUL.FTZ R50, R55, R36.reuse ;  /* 0x0000002437327220 */ /* 0x080fe20000410000 */
[----:B------:R-:W-:Y:S01]  /*12eb0*/  FFMA.FTZ R44, R53, R43, R44 ;  /* 0x0000002b352c7223 */ /* 0x000fe2000001002c */
[C---:B------:R-:W-:Y:S01]  /*12ec0*/  FMUL.FTZ R52, R47.reuse, R36 ;  /* 0x000000242f347220 */ /* 0x040fe20000410000 */
[----:B------:R-:W-:Y:S02]  /*12ed0*/  HADD2.F32 R59, -RZ, R56.H0_H0 ;  /* 0x20000038ff3b7230 */ /* 0x000fe40000004100 */
[----:B------:R-:W-:Y:S01]  /*12ee0*/  FFMA.FTZ R43, R47, R33, -R50 ;  /* 0x000000212f2b7223 */ /* 0x000fe20000010832 */
[----:B------:R-:W-:-:S02]  /*12ef0*/  HADD2.F32 R36, -RZ, R29.H0_H0 ;  /* 0x2000001dff247230 */ /* 0x000fc40000004100 */
[----:B------:R-:W-:Y:S01]  /*12f00*/  FFMA.FTZ R47, R55, R33, R52 ;  /* 0x00000021372f7223 */ /* 0x000fe20000010034 */
[----:B------:R-:W-:Y:S01]  /*12f10*/  HADD2.F32 R53, -RZ, R51.H0_H0 ;  /* 0x20000033ff357230 */ /* 0x000fe20000004100 */
[----:B------:R-:W-:Y:S01]  /*12f20*/  F2FP.F16.E4M3.UNPACK_B R55, R13 ;  /* 0x0000000dff37723e */ /* 0x000fe200020006ff */
        /* <DEDUP_REMOVED lines=8> */
[----:B------:R-:W-:Y:S01]  /*12fb0*/  HADD2.F32 R7, -RZ, R7.H1_H1 ;  /* 0x30000007ff077230 */ /* 0x000fe20000004100 */
[----:B------:R-:W-:Y:S01]  /*12fc0*/  F2FP.F16.E4M3.UNPACK_B R33, R24 ;  /* 0x00000018ff21723e */ /* 0x000fe200020006ff */
[-C--:B------:R-:W-:Y:S01]  /*12fd0*/  FMUL.FTZ R50, R61, R29.reuse ;  /* 0x0000001d3d327220 */ /* 0x080fe20000410000 */
[C---:B------:R-:W-:Y:S01]  /*12fe0*/  FMUL.FTZ R58, R57.reuse, R29 ;  /* 0x0000001d393a7220 */ /* 0x040fe20000410000 */
[----:B------:R-:W-:Y:S02]  /*12ff0*/  HADD2.F32 R29, -RZ, R10.H0_H0 ;  /* 0x2000000aff1d7230 */ /* 0x000fe40000004100 */
[-C--:B------:R-:W-:Y:S01]  /*13000*/  FFMA.FTZ R56, R57, R7.reuse, -R50 ;  /* 0x0000000739387223 */ /* 0x080fe20000010832 */
[----:B------:R-:W-:Y:S01]  /*13010*/  FFMA.FTZ R53, R61, R7, R58 ;  /* 0x000000073d357223 */ /* 0x000fe2000001003a */
[--C-:B------:R-:W-:Y:S02]  /*13020*/  HADD2.F32 R57, -RZ, R55.reuse.H0_H0 ;  /* 0x20000037ff397230 */ /* 0x100fe40000004100 */
[----:B------:R-:W-:Y:S01]  /*13030*/  HADD2.F32 R58, -RZ, R55.H1_H1 ;  /* 0x30000037ff3a7230 */ /* 0x000fe20000004100 */
[----:B------:R-:W-:Y:S01]  /*13040*/  F2FP.SATFINITE.E4M3.F32.PACK_AB_MERGE_C R51, R56, R51, RZ ;  /* 0x000000333833723e */ /* 0x000fe200048070ff */
[----:B------:R-:W-:-:S02]  /*13050*/  HADD2.F32 R55, -RZ, R33.H0_H0 ;  /* 0x20000021ff377230 */ /* 0x000fc40000004100 */
[-C--:B------:R-:W-:Y:S01]  /*13060*/  FMUL.FTZ R50, R57, R29.reuse ;  /* 0x0000001d39327220 */ /* 0x080fe20000410000 */
[----:B------:R-:W-:Y:S01]  /*13070*/  HADD2.F32 R60, -RZ, R33.H1_H1 ;  /* 0x30000021ff3c7230 */ /* 0x000fe20000004100 */
[----:B------:R-:W-:Y:S01]  /*13080*/  F2FP.SATFINITE.E4M3.F32.PACK_AB_MERGE_C R52, R53, R52, RZ ;  /* 0x000000343534723e */ /* 0x000fe200048070ff */
[----:B------:R-:W-:Y:S02]  /*13090*/  HADD2.F32 R10, -RZ, R10.H1_H1 ;  /* 0x3000000aff0a7230 */ /* 0x000fe40000004100 */
[----:B------:R-:W-:Y:S01]  /*130a0*/  FMUL.FTZ R36, R55, R29 ;  /* 0x0000001d37247220 */ /* 0x000fe20000410000 */
[--C-:B------:R-:W-:Y:S02]  /*130b0*/  HADD2.F32 R7, -RZ, R4.reuse.H0_H0 ;  /* 0x20000004ff077230 */ /* 0x100fe40000004100 */
[----:B------:R-:W-:Y:S02]  /*130c0*/  HADD2.F32 R4, -RZ, R4.H1_H1 ;  /* 0x30000004ff047230 */ /* 0x000fe40000004100 */
[-C--:B------:R-:W-:Y:S01]  /*130d0*/  FMUL.FTZ R29, R60, R10.reuse ;  /* 0x0000000a3c1d7220 */ /* 0x080fe20000410000 */
[C---:B------:R-:W-:Y:S01]  /*130e0*/  FMUL.FTZ R33, R58.reuse, R10 ;  /* 0x0000000a3a217220 */ /* 0x040fe20000410000 */
[-C--:B------:R-:W-:Y:S01]  /*130f0*/  FFMA.FTZ R36, R57, R7.reuse, -R36 ;  /* 0x0000000739247223 */ /* 0x080fe20000010824 */
[----:B------:R-:W-:Y:S01]  /*13100*/  FFMA.FTZ R50, R55, R7, R50 ;  /* 0x0000000737327223 */ /* 0x000fe20000010032 */
[-C--:B------:R-:W-:Y:S01]  /*13110*/  FFMA.FTZ R7, R58, R4.reuse, -R29 ;  /* 0x000000043a077223 */ /* 0x080fe2000001081d */
[----:B------:R-:W-:Y:S01]  /*13120*/  FFMA.FTZ R33, R60, R4, R33 ;  /* 0x000000043c217223 */ /* 0x000fe20000010021 */
[----:B------:R-:W-:-:S02]  /*13130*/  F2FP.SATFINITE.E4M3.F32.PACK_AB_MERGE_C R4, R8, R5, RZ ;  /* 0x000000050804723e */ /* 0x000fc400048070ff */
[----:B------:R-:W-:Y:S02]  /*13140*/  F2FP.SATFINITE.E4M3.F32.PACK_AB_MERGE_C R8, R9, R6, RZ ;  /* 0x000000060908723e */ /* 0x000fe400048070ff */
        /* <DEDUP_REMOVED lines=8> */
[----:B------:R-:W-:Y:S02]  /*131d0*/  F2FP.SATFINITE.E4M3.F32.PACK_AB_MERGE_C R8, R32, R27, R8 ;  /* 0x0000001b2008723e */ /* 0x000fe40004807008 */
[----:B------:R-:W-:Y:S01]  /*131e0*/  F2FP.SATFINITE.E4M3.F32.PACK_AB_MERGE_C R9, R41, R38, R9 ;  /* 0x000000262909723e */ /* 0x000fe20004807009 */
[----:B------:R2:W-:Y:S01]  /*131f0*/  STS.128 [R62+0x20400], R4 ;  /* 0x020400043e007388 */ /* 0x0005e20000000c00 */
[----:B------:R-:W-:-:S02]  /*13200*/  F2FP.SATFINITE.E4M3.F32.PACK_AB_MERGE_C R10, R47, R44, R10 ;  /* 0x0000002c2f0a723e */ /* 0x000fc4000480700a */
[----:B------:R-:W-:-:S05]  /*13210*/  F2FP.SATFINITE.E4M3.F32.PACK_AB_MERGE_C R11, R33, R50, R52 ;  /* 0x00000032210b723e */ /* 0x000fca0004807034 */
[----:B------:R2:W-:Y:S02]  /*13220*/  STS.128 [R26+0x20400], R8 ;  /* 0x020400081a007388 */ /* 0x0005e40000000c00 */
.L_x_632:
[----:B------:R-:W-:Y:S05]  /*13230*/  BSYNC B1 ;  /* 0x0000000000017941 */ /* 0x000fea0003800000 */
.L_x_631:
[----:B------:R-:W-:Y:S04]  /*13240*/  BSSY B1, `(.L_x_633) ;  /* 0x00000cc000017945 */ /* 0x000fe80003800000 */
[----:B------:R-:W-:Y:S05]  /*13250*/  @P3 BRA `(.L_x_634) ;  /* 0x0000000c00283947 */ /* 0x000fea0003800000 */
[----:B-12---:R-:W2:Y:S04]  /*13260*/  LDL R6, [R1+0x24] ;  /* 0x0000240001067983 */ /* 0x006ea80000100800 */
[----:B------:R-:W3:Y:S01]  /*13270*/  LDL R62, [R1+0x18c] ;  /* 0x00018c00013e7983 */ /* 0x000ee20000100800 */
[----:B------:R-:W-:Y:S01]  /*13280*/  LEA.HI R4, R30, R31, RZ, 0x3 ;  /* 0x0000001f1e047211 */ /* 0x000fe200078f18ff */
[C---:B------:R-:W-:Y:S01]  /*13290*/  VIADD R8, R219.reuse, 0x40 ;  /* 0x00000040db087836 */ /* 0x040fe20000000000 */
[----:B------:R-:W-:Y:S01]  /*132a0*/  F2FP.F16.E4M3.UNPACK_B R46, R14.H1 ;  /* 0x0000000eff2e723e */ /* 0x000fe200030006ff */
[----:B------:R-:W-:Y:S01]  /*132b0*/  VIADD R9, R219, 0x40 ;  /* 0x00000040db097836 */ /* 0x000fe20000000000 */
[----:B------:R-:W-:Y:S02]  /*132c0*/  LOP3.LUT R4, R4, 0xfffffff8, RZ, 0xc0, !PT ;  /* 0xfffffff804047812 */ /* 0x000fe400078ec0ff */
[----:B------:R-:W-:Y:S01]  /*132d0*/  SHF.L.U32 R8, R8, 0x7, RZ ;  /* 0x0000000708087819 */ /* 0x000fe200000006ff */
[----:B------:R-:W-:Y:S01]  /*132e0*/  IMAD.SHL.U32 R9, R9, 0x80, RZ ;  /* 0x0000008009097824 */ /* 0x000fe200078e00ff */
[----:B------:R-:W-:Y:S01]  /*132f0*/  F2FP.F16.E4M3.UNPACK_B R39, R0.H1 ;  /* 0x00000000ff27723e */ /* 0x000fe200030006ff */
        /* <DEDUP_REMOVED lines=10> */
[----:B------:R-:W-:Y:S01]  /*133a0*/  IMAD.SHL.U32 R5, R4, 0x10, RZ ;  /* 0x0000001004057824 */ /* 0x000fe200078e00ff */
[----:B------:R-:W-:-:S02]  /*133b0*/  F2FP.F16.E4M3.UNPACK_B R45, R14 ;  /* 0x0000000eff2d723e */ /* 0x000fc400020006ff */
[----:B------:R-:W-:Y:S02]  /*133c0*/  LEA.HI R7, R7, R4, RZ, 0x3 ;  /* 0x0000000407077211 */ /* 0x000fe400078f18ff */
[----:B------:R-:W-:Y:S01]  /*133d0*/  LOP3.LUT R4, R9, 0x70, R5, 0xf8, !PT ;  /* 0x0000007009047812 */ /* 0x000fe200078ef805 */
[----:B------:R-:W-:Y:S01]  /*133e0*/  HADD2.F32 R47, -RZ, R45.H0_H0 ;  /* 0x2000002dff2f7230 */ /* 0x000fe20000004100 */
[-C--:B------:R-:W-:Y:S01]  /*133f0*/  F2FP.F16.E4M3.UNPACK_B R50, R15.reuse.H1 ;  /* 0x0000000fff32723e */ /* 0x080fe200030006ff */
[----:B------:R-:W-:Y:S01]  /*13400*/  IMAD.SHL.U32 R7, R7, 0x800, RZ ;  /* 0x0000080007077824 */ /* 0x000fe200078e00ff */
[----:B------:R-:W-:Y:S02]  /*13410*/  LOP3.LUT R4, R4, R8, RZ, 0x3c, !PT ;  /* 0x0000000804047212 */ /* 0x000fe400078e3cff */
[----:B------:R-:W-:Y:S01]  /*13420*/  F2FP.F16.E4M3.UNPACK_B R52, R15 ;  /* 0x0000000fff34723e */ /* 0x000fe200020006ff */
[----:B------:R-:W-:Y:S01]  /*13430*/  HADD2.F32 R51, -RZ, R50.H0_H0 ;  /* 0x20000032ff337230 */ /* 0x000fe20000004100 */
[----:B------:R-:W-:-:S02]  /*13440*/  LOP3.LUT R7, R7, 0xffffc000, RZ, 0xc0, !PT ;  /* 0xffffc00007077812 */ /* 0x000fc400078ec0ff */
[----:B------:R-:W-:Y:S01]  /*13450*/  F2FP.F16.E4M3.UNPACK_B R55, R20.H1 ;  /* 0x00000014ff37723e */ /* 0x000fe200030006ff */
[--C-:B------:R-:W-:Y:S02]  /*13460*/  HADD2.F32 R54, -RZ, R52.reuse.H0_H0 ;  /* 0x20000034ff367230 */ /* 0x100fe40000004100 */
[----:B------:R-:W-:Y:S01]  /*13470*/  HADD2.F32 R53, -RZ, R52.H1_H1 ;  /* 0x30000034ff357230 */ /* 0x000fe20000004100 */
[----:B------:R-:W-:Y:S01]  /*13480*/  F2FP.F16.E4M3.UNPACK_B R52, R12.H1 ;  /* 0x0000000cff34723e */ /* 0x000fe200030006ff */
[--C-:B------:R-:W-:Y:S02]  /*13490*/  HADD2.F32 R56, -RZ, R55.reuse.H0_H0 ;  /* 0x20000037ff387230 */ /* 0x100fe40000004100 */
[----:B------:R-:W-:Y:S01]  /*134a0*/  HADD2.F32 R55, -RZ, R55.H1_H1 ;  /* 0x30000037ff377230 */ /* 0x000fe20000004100 */
        /* <DEDUP_REMOVED lines=165> */
.L_x_634:
[----:B------:R-:W-:Y:S05]  /*13f00*/  BSYNC B1 ;  /* 0x0000000000017941 */ /* 0x000fea0003800000 */
.L_x_633:
[----:B------:R-:W-:Y:S05]  /*13f10*/  @P0 BRA `(.L_x_621) ;  /* 0x0000000c00280947 */ /* 0x000fea0003800000 */
[----:B-123--:R-:W2:Y:S04]  /*13f20*/  LDL R7, [R1+0x20] ;  /* 0x0000200001077983 */ /* 0x00eea80000100800 */
        /* <DEDUP_REMOVED lines=8> */
[--C-:B------:R-:W-:Y:S01]  /*13fb0*/  HADD2.F32 R44, -RZ, R41.reuse.H0_H0 ;  /* 0x20000029ff2c7230 */ /* 0x100fe20000004100 */
[----:B------:R-:W-:Y:S01]  /*13fc0*/  IADD3 R30, R31, -R30, RZ ;  /* 0x8000001e1f1e7210 */ /* 0x000fe20007ffe0ff */
[----:B------:R-:W-:Y:S01]  /*13fd0*/  HADD2.F32 R45, -RZ, R41.H1_H1 ;  /* 0x30000029ff2d7230 */ /* 0x000fe20000004100 */
[----:B------:R-:W-:Y:S01]  /*13fe0*/  SHF.L.U32 R8, R8, 0x7, RZ ;  /* 0x0000000708087819 */ /* 0x000fe200000006ff */
[----:B------:R-:W-:Y:S01]  /*13ff0*/  HADD2.F32 R42, -RZ, R40.H0_H0 ;  /* 0x20000028ff2a7230 */ /* 0x000fe20000004100 */
[----:B------:R-:W-:-:S02]  /*14000*/  LEA.HI R21, R21, R30, RZ, 0x1c ;  /* 0x0000001e15157211 */ /* 0x000fc400078fe0ff */
[----:B------:R-:W-:Y:S02]  /*14010*/  LOP3.LUT R8, R8, 0x380, RZ, 0xc0, !PT ;  /* 0x0000038008087812 */ /* 0x000fe400078ec0ff */
[----:B------:R-:W-:Y:S01]  /*14020*/  SHF.R.S32.HI R6, RZ, 0x1f, R21 ;  /* 0x0000001fff067819 */ /* 0x000fe20000011415 */
[----:B------:R-:W-:Y:S01]  /*14030*/  IMAD.SHL.U32 R4, R21, 0x10, RZ ;  /* 0x0000001015047824 */ /* 0x000fe200078e00ff */
[----:B------:R-:W-:Y:S02]  /*14040*/  LOP3.LUT R5, R5, 0x380, RZ, 0xc0, !PT ;  /* 0x0000038005057812 */ /* 0x000fe400078ec0ff */
[----:B------:R-:W-:Y:S02]  /*14050*/  LEA.HI R6, R6, R21, RZ, 0x3 ;  /* 0x0000001506067211 */ /* 0x000fe400078f18ff */
[----:B------:R-:W-:Y:S02]  /*14060*/  SHF.R.U32.HI R5, RZ, 0x3, R5 ;  /* 0x00000003ff057819 */ /* 0x000fe40000011605 */
[----:B------:R-:W-:Y:S01]  /*14070*/  LOP3.LUT R4, R8, 0x70, R4, 0xf8, !PT ;  /* 0x0000007008047812 */ /* 0x000fe200078ef804 */
[----:B------:R-:W-:Y:S01]  /*14080*/  IMAD.SHL.U32 R6, R6, 0x800, RZ ;  /* 0x0000080006067824 */ /* 0x000fe200078e00ff */
[----:B------:R-:W-:-:S02]  /*14090*/  F2FP.F16.E4M3.UNPACK_B R46, R15.H1 ;  /* 0x0000000fff2e723e */ /* 0x000fc400030006ff */
[----:B------:R-:W-:Y:S02]  /*140a0*/  LOP3.LUT R4, R4, R5, RZ, 0x3c, !PT ;  /* 0x0000000504047212 */ /* 0x000fe400078e3cff */
[----:B------:R-:W-:Y:S01]  /*140b0*/  LOP3.LUT R5, R6, 0xffffc000, RZ, 0xc0, !PT ;  /* 0xffffc00006057812 */ /* 0x000fe200078ec0ff */
[--C-:B------:R-:W-:Y:S02]  /*140c0*/  HADD2.F32 R48, -RZ, R46.reuse.H0_H0 ;  /* 0x2000002eff307230 */ /* 0x100fe40000004100 */
[----:B------:R-:W-:Y:S01]  /*140d0*/  HADD2.F32 R49, -RZ, R46.H1_H1 ;  /* 0x3000002eff317230 */ /* 0x000fe20000004100 */
[----:B--2---:R-:W-:Y:S02]  /*140e0*/  IADD3 R8, R4, R5, R7 ;  /* 0x0000000504087210 */ /* 0x004fe40007ffe007 */
[----:B---3--:R-:W1:Y:S03]  /*140f0*/  LDS.128 R4, [R50+0x20400] ;  /* 0x0204000032047984 */ /* 0x008e660000000c00 */
[----:B------:R-:W-:-:S05]  /*14100*/  IMAD.IADD R21, R19, 0x1, R8 ;  /* 0x0000000113157824 */ /* 0x000fca00078e0208 */
[----:B------:R-:W0:Y:S01]  /*14110*/  LDS.128 R8, [R21+0x20400] ;  /* 0x0204000015087984 */ /* 0x000e220000000c00 */
[----:B-1----:R-:W-:Y:S02]  /*14120*/  F2FP.F16.E4M3.UNPACK_B R29, R4.H1 ;  /* 0x00000004ff1d723e */ /* 0x002fe400030006ff */
[-C--:B------:R-:W-:Y:S02]  /*14130*/  F2FP.F16.E4M3.UNPACK_B R36, R5.reuse ;  /* 0x00000005ff24723e */ /* 0x080fe400020006ff */
[----:B------:R-:W-:Y:S02]  /*14140*/  F2FP.F16.E4M3.UNPACK_B R33, R5.H1 ;  /* 0x00000005ff21723e */ /* 0x000fe400030006ff */
[----:B0-----:R-:W-:Y:S02]  /*14150*/  F2FP.F16.E4M3.UNPACK_B R34, R8.H1 ;  /* 0x00000008ff22723e */ /* 0x001fe400030006ff */
        /* <DEDUP_REMOVED lines=9> */
[----:B------:R-:W-:Y:S01]  /*141f0*/  F2FP.F16.E4M3.UNPACK_B R30, R8 ;  /* 0x00000008ff1e723e */ /* 0x000fe200020006ff */
[----:B------:R-:W-:Y:S02]  /*14200*/  HADD2.F32 R29, -RZ, R29.H1_H1 ;  /* 0x3000001dff1d7230 */ /* 0x000fe40000004100 */
[-C--:B------:R-:W-:Y:S01]  /*14210*/  FFMA.FTZ R5, R42, R6.reuse, -R9 ;  /* 0x000000062a057223 */ /* 0x080fe20000010809 */
[----:B------:R-:W-:Y:S01]  /*14220*/  FFMA.FTZ R6, R44, R6, R39 ;  /* 0x000000062c067223 */ /* 0x000fe20000010027 */
[----:B------:R-:W-:Y:S01]  /*14230*/  F2FP.F16.E4M3.UNPACK_B R42, R14 ;  /* 0x0000000eff2a723e */ /* 0x000fe200020006ff */
[----:B------:R-:W-:Y:S01]  /*14240*/  HADD2.F32 R9, -RZ, R40.H1_H1 ;  /* 0x30000028ff097230 */ /* 0x000fe20000004100 */
[----:B------:R-:W-:Y:S01]  /*14250*/  F2FP.F16.E4M3.UNPACK_B R39, R0 ;  /* 0x00000000ff27723e */ /* 0x000fe200020006ff */
[----:B------:R-:W-:Y:S01]  /*14260*/  HADD2.F32 R0, -RZ, R30.H0_H0 ;  /* 0x2000001eff007230 */ /* 0x000fe20000004100 */
[----:B------:R-:W-:Y:S01]  /*14270*/  F2FP.F16.E4M3.UNPACK_B R27, R4 ;  /* 0x00000004ff1b723e */ /* 0x000fe200020006ff */
[----:B------:R-:W-:-:S02]  /*14280*/  HADD2.F32 R43, -RZ, R42.H0_H0 ;  /* 0x2000002aff2b7230 */ /* 0x000fc40000004100 */
[----:B------:R-:W-:Y:S01]  /*14290*/  FMUL.FTZ R40, R45, R34 ;  /* 0x000000222d287220 */ /* 0x000fe20000410000 */
[----:B------:R-:W-:Y:S01]  /*142a0*/  HADD2.F32 R41, -RZ, R39.H0_H0 ;  /* 0x20000027ff297230 */ /* 0x000fe20000004100 */
[----:B------:R-:W-:Y:S01]  /*142b0*/  F2FP.F16.E4M3.UNPACK_B R31, R10 ;  /* 0x0000000aff1f723e */ /* 0x000fe200020006ff */
[----:B------:R-:W-:Y:S01]  /*142c0*/  FMUL.FTZ R34, R9, R34 ;  /* 0x0000002209227220 */ /* 0x000fe20000410000 */
[----:B------:R-:W-:Y:S01]  /*142d0*/  F2FP.F16.E4M3.UNPACK_B R35, R10.H1 ;  /* 0x0000000aff23723e */ /* 0x000fe200030006ff */
[-C--:B------:R-:W-:Y:S01]  /*142e0*/  FMUL.FTZ R10, R43, R0.reuse ;  /* 0x000000002b0a7220 */ /* 0x080fe20000410000 */
[-C--:B------:R-:W-:Y:S01]  /*142f0*/  F2FP.F16.E4M3.UNPACK_B R8, R11.reuse ;  /* 0x0000000bff08723e */ /* 0x080fe200020006ff */
[----:B------:R-:W-:Y:S01]  /*14300*/  FMUL.FTZ R14, R41, R0 ;  /* 0x00000000290e7220 */ /* 0x000fe20000410000 */
[----:B------:R-:W-:Y:S01]  /*14310*/  F2FP.F16.E4M3.UNPACK_B R26, R11.H1 ;  /* 0x0000000bff1a723e */ /* 0x000fe200030006ff */
[----:B------:R-:W-:Y:S02]  /*14320*/  HADD2.F32 R11, -RZ, R27.H0_H0 ;  /* 0x2000001bff0b7230 */ /* 0x000fe40000004100 */
[----:B------:R-:W-:Y:S01]  /*14330*/  FFMA.FTZ R0, R9, R29, -R40 ;  /* 0x0000001d09007223 */ /* 0x000fe20000010828 */
[----:B------:R-:W-:Y:S01]  /*14340*/  F2FP.F16.E4M3.UNPACK_B R40, R3.H1 ;  /* 0x00000003ff28723e */ /* 0x000fe200030006ff */
[----:B------:R-:W-:Y:S01]  /*14350*/  FFMA.FTZ R9, R45, R29, R34 ;  /* 0x0000001d2d097223 */ /* 0x000fe20000010022 */
[----:B------:R-:W-:-:S02]  /*14360*/  HADD2.F32 R44, -RZ, R42.H1_H1 ;  /* 0x3000002aff2c7230 */ /* 0x000fc40000004100 */
[-C--:B------:R-:W-:Y:S01]  /*14370*/  FFMA.FTZ R10, R41, R11.reuse, -R10 ;  /* 0x0000000b290a7223 */ /* 0x080fe2000001080a */
[----:B------:R-:W-:Y:S02]  /*14380*/  HADD2.F32 R29, -RZ, R38.H0_H0 ;  /* 0x20000026ff1d7230 */ /* 0x000fe40000004100 */
[----:B------:R-:W-:Y:S01]  /*14390*/  FFMA.FTZ R11, R43, R11, R14 ;  /* 0x0000000b2b0b7223 */ /* 0x000fe2000001000e */
[----:B------:R-:W-:Y:S01]  /*143a0*/  HADD2.F32 R42, -RZ, R40.H0_H0 ;  /* 0x20000028ff2a7230 */ /* 0x000fe20000004100 */
[----:B------:R-:W-:Y:S01]  /*143b0*/  F2FP.F16.E4M3.UNPACK_B R4, R7 ;  /* 0x00000007ff04723e */ /* 0x000fe200020006ff */
[----:B------:R-:W-:Y:S02]  /*143c0*/  HADD2.F32 R14, -RZ, R27.H1_H1 ;  /* 0x3000001bff0e7230 */ /* 0x000fe40000004100 */
[-C--:B------:R-:W-:Y:S01]  /*143d0*/  FMUL.FTZ R43, R48, R29.reuse ;  /* 0x0000001d302b7220 */ /* 0x080fe20000410000 */
[----:B------:R-:W-:Y:S02]  /*143e0*/  HADD2.F32 R27, -RZ, R30.H1_H1 ;  /* 0x3000001eff1b7230 */ /* 0x000fe40000004100 */
[----:B------:R-:W-:Y:S01]  /*143f0*/  FMUL.FTZ R45, R42, R29 ;  /* 0x0000001d2a2d7220 */ /* 0x000fe20000410000 */
[----:B------:R-:W-:Y:S01]  /*14400*/  HADD2.F32 R30, -RZ, R33.H0_H0 ;  /* 0x20000021ff1e7230 */ /* 0x000fe20000004100 */
[----:B------:R-:W-:Y:S01]  /*14410*/  F2FP.F16.E4M3.UNPACK_B R7, R7.H1 ;  /* 0x00000007ff07723e */ /* 0x000fe200030006ff */
[----:B------:R-:W-:-:S02]  /*14420*/  HADD2.F32 R34, -RZ, R39.H1_H1 ;  /* 0x30000027ff227230 */ /* 0x000fc40000004100 */
[----:B------:R-:W-:Y:S01]  /*14430*/  FMUL.FTZ R39, R44, R27 ;  /* 0x0000001b2c277220 */ /* 0x000fe20000410000 */
[----:B------:R-:W-:Y:S02]  /*14440*/  HADD2.F32 R38, -RZ, R38.H1_H1 ;  /* 0x30000026ff267230 */ /* 0x000fe40000004100 */
[-C--:B------:R-:W-:Y:S01]  /*14450*/  FFMA.FTZ R29, R42, R30.reuse, -R43 ;  /* 0x0000001e2a1d7223 */ /* 0x080fe2000001082b */
[----:B------:R-:W-:Y:S01]  /*14460*/  FFMA.FTZ R30, R48, R30, R45 ;  /* 0x0000001e301e7223 */ /* 0x000fe2000001002d */
[----:B------:R-:W-:Y:S01]  /*14470*/  F2FP.F16.E4M3.UNPACK_B R45, R15 ;  /* 0x0000000fff2d723e */ /* 0x000fe200020006ff */
[C---:B------:R-:W-:Y:S01]  /*14480*/  FMUL.FTZ R41, R34.reuse, R27 ;  /* 0x0000001b22297220 */ /* 0x040fe20000410000 */
[-C--:B------:R-:W-:Y:S01]  /*14490*/  FFMA.FTZ R27, R34, R14.reuse, -R39 ;  /* 0x0000000e221b7223 */ /* 0x080fe20000010827 */
[----:B------:R-:W-:Y:S01]  /*144a0*/  F2FP.F16.E4M3.UNPACK_B R39, R3 ;  /* 0x00000003ff27723e */ /* 0x000fe200020006ff */
[----:B------:R-:W-:Y:S02]  /*144b0*/  HADD2.F32 R43, -RZ, R40.H1_H1 ;  /* 0x30000028ff2b7230 */ /* 0x000fe40000004100 */
[----:B------:R-:W-:Y:S01]  /*144c0*/  FFMA.FTZ R14, R44, R14, R41 ;  /* 0x0000000e2c0e7223 */ /* 0x000fe20000010029 */
[----:B------:R-:W-:-:S02]  /*144d0*/  HADD2.F32 R47, -RZ, R45.H0_H0 ;  /* 0x2000002dff2f7230 */ /* 0x000fc40000004100 */
[-C--:B------:R-:W-:Y:S01]  /*144e0*/  FMUL.FTZ R34, R49, R38.reuse ;  /* 0x0000002631227220 */ /* 0x080fe20000410000 */
[----:B------:R-:W-:Y:S02]  /*144f0*/  HADD2.F32 R3, -RZ, R37.H0_H0 ;  /* 0x20000025ff037230 */ /* 0x000fe40000004100 */
[----:B------:R-:W-:Y:S01]  /*14500*/  FMUL.FTZ R42, R43, R38 ;  /* 0x000000262b2a7220 */ /* 0x000fe20000410000 */
        /* <DEDUP_REMOVED lines=8> */
[----:B------:R-:W-:Y:S01]  /*14590*/  F2FP.F16.E4M3.UNPACK_B R45, R12.H1 ;  /* 0x0000000cff2d723e */ /* 0x000fe200030006ff */
[----:B------:R-:W-:Y:S02]  /*145a0*/  HADD2.F32 R38, -RZ, R36.H1_H1 ;  /* 0x30000024ff267230 */ /* 0x000fe40000004100 */
[-C--:B------:R-:W-:Y:S01]  /*145b0*/  FFMA.FTZ R34, R43, R33.reuse, -R34 ;  /* 0x000000212b227223 */ /* 0x080fe20000010822 */
[----:B------:R-:W-:Y:S02]  /*145c0*/  HADD2.F32 R36, -RZ, R37.H1_H1 ;  /* 0x30000025ff247230 */ /* 0x000fe40000004100 */
[----:B------:R-:W-:Y:S01]  /*145d0*/  FFMA.FTZ R33, R49, R33, R42 ;  /* 0x0000002131217223 */ /* 0x000fe2000001002a */
[----:B------:R-:W-:Y:S01]  /*145e0*/  FFMA.FTZ R15, R47, R15, R40 ;  /* 0x0000000f2f0f7223 */ /* 0x000fe20000010028 */
[----:B------:R-:W-:Y:S01]  /*145f0*/  HADD2.F32 R44, -RZ, R39.H1_H1 ;  /* 0x30000027ff2c7230 */ /* 0x000fe20000004100 */
[----:B------:R-:W-:Y:S01]  /*14600*/  F2FP.SATFINITE.E4M3.F32.PACK_AB_MERGE_C R0, R0, R5, RZ ;  /* 0x000000050000723e */ /* 0x000fe200048070ff */
[----:B------:R-:W-:-:S02]  /*14610*/  HADD2.F32 R49, -RZ, R48.H0_H0 ;  /* 0x20000030ff317230 */ /* 0x000fc40000004100 */
[-C--:B------:R-:W-:Y:S01]  /*14620*/  FMUL.FTZ R41, R46, R36.reuse ;  /* 0x000000242e297220 */ /* 0x080fe20000410000 */
[----:B------:R-:W-:Y:S02]  /*14630*/  HADD2.F32 R39, -RZ, R35.H0_H0 ;  /* 0x20000023ff277230 */ /* 0x000fe40000004100 */
[C---:B------:R-:W-:Y:S01]  /*14640*/  FMUL.FTZ R43, R44.reuse, R36 ;  /* 0x000000242c2b7220 */ /* 0x040fe20000410000 */
[----:B------:R-:W-:Y:S02]  /*14650*/  HADD2.F32 R47, -RZ, R45.H0_H0 ;  /* 0x2000002dff2f7230 */ /* 0x000fe40000004100 */
[----:B------:R-:W-:Y:S01]  /*14660*/  FFMA.FTZ R36, R44, R38, -R41 ;  /* 0x000000262c247223 */ /* 0x000fe20000010829 */
[----:B------:R-:W-:Y:S02]  /*14670*/  HADD2.F32 R37, -RZ, R32.H0_H0 ;  /* 0x20000020ff257230 */ /* 0x000fe40000004100 */
[----:B------:R-:W-:Y:S01]  /*14680*/  FMUL.FTZ R40, R49, R39 ;  /* 0x0000002731287220 */ /* 0x000fe20000410000 */
[----:B------:R-:W-:-:S02]  /*14690*/  HADD2.F32 R48, -RZ, R48.H1_H1 ;  /* 0x30000030ff307230 */ /* 0x000fc40000004100 */
[C---:B------:R-:W-:Y:S01]  /*146a0*/  FMUL.FTZ R42, R47.reuse, R39 ;  /* 0x000000272f2a7220 */ /* 0x040fe20000410000 */
[----:B------:R-:W-:Y:S02]  /*146b0*/  HADD2.F32 R35, -RZ, R35.H1_H1 ;  /* 0x30000023ff237230 */ /* 0x000fe40000004100 */
[-C--:B------:R-:W-:Y:S01]  /*146c0*/  FFMA.FTZ R40, R47, R37.reuse, -R40 ;  /* 0x000000252f287223 */ /* 0x080fe20000010828 */
[----:B------:R-:W-:Y:S01]  /*146d0*/  HADD2.F32 R44, -RZ, R45.H1_H1 ;  /* 0x3000002dff2c7230 */ /* 0x000fe20000004100 */
[----:B------:R-:W-:Y:S01]  /*146e0*/  F2FP.F16.E4M3.UNPACK_B R45, R20 ;  /* 0x00000014ff2d723e */ /* 0x000fe200020006ff */
[----:B------:R-:W-:Y:S01]  /*146f0*/  FFMA.FTZ R42, R49, R37, R42 ;  /* 0x00000025312a7223 */ /* 0x000fe2000001002a */
[----:B------:R-:W-:Y:S02]  /*14700*/  HADD2.F32 R32, -RZ, R32.H1_H1 ;  /* 0x30000020ff207230 */ /* 0x000fe40000004100 */
[-C--:B------:R-:W-:Y:S01]  /*14710*/  FMUL.FTZ R37, R48, R35.reuse ;  /* 0x0000002330257220 */ /* 0x080fe20000410000 */
[----:B------:R-:W-:Y:S01]  /*14720*/  FFMA.FTZ R38, R46, R38, R43 ;  /* 0x000000262e267223 */ /* 0x000fe2000001002b */
[----:B------:R-:W-:Y:S01]  /*14730*/  F2FP.F16.E4M3.UNPACK_B R39, R12 ;  /* 0x0000000cff27723e */ /* 0x000fe200020006ff */
[----:B------:R-:W-:Y:S01]  /*14740*/  FMUL.FTZ R35, R44, R35 ;  /* 0x000000232c237220 */ /* 0x000fe20000410000 */
[----:B------:R-:W-:-:S02]  /*14750*/  HADD2.F32 R46, -RZ, R45.H0_H0 ;  /* 0x2000002dff2e7230 */ /* 0x000fc40000004100 */
[-C--:B------:R-:W-:Y:S01]  /*14760*/  FFMA.FTZ R41, R44, R32.reuse, -R37 ;  /* 0x000000202c297223 */ /* 0x080fe20000010825 */
[----:B------:R-:W-:Y:S02]  /*14770*/  HADD2.F32 R20, -RZ, R31.H0_H0 ;  /* 0x2000001fff147230 */ /* 0x000fe40000004100 */
[----:B------:R-:W-:Y:S01]  /*14780*/  FFMA.FTZ R43, R48, R32, R35 ;  /* 0x00000020302b7223 */ /* 0x000fe20000010023 */
[----:B------:R-:W-:Y:S01]  /*14790*/  HADD2.F32 R32, -RZ, R39.H0_H0 ;  /* 0x20000027ff207230 */ /* 0x000fe20000004100 */
[----:B------:R-:W-:Y:S01]  /*147a0*/  F2FP.SATFINITE.E4M3.F32.PACK_AB_MERGE_C R5, R34, R29, RZ ;  /* 0x0000001d2205723e */ /* 0x000fe200048070ff */
        /* <DEDUP_REMOVED lines=9> */
[----:B------:R-:W-:Y:S01]  /*14840*/  FMUL.FTZ R39, R44, R31 ;  /* 0x0000001f2c277220 */ /* 0x000fe20000410000 */
[----:B------:R-:W-:Y:S01]  /*14850*/  FFMA.FTZ R37, R46, R12, R37 ;  /* 0x0000000c2e257223 */ /* 0x000fe20000010025 */
[----:B------:R-:W-:Y:S01]  /*14860*/  F2FP.F16.E4M3.UNPACK_B R12, R13.H1 ;  /* 0x0000000dff0c723e */ /* 0x000fe200030006ff */
[C---:B------:R-:W-:Y:S01]  /*14870*/  FMUL.FTZ R31, R32.reuse, R31 ;  /* 0x0000001f201f7220 */ /* 0x040fe20000410000 */
[----:B------:R-:W-:Y:S02]  /*14880*/  HADD2.F32 R46, -RZ, R45.H0_H0 ;  /* 0x2000002dff2e7230 */ /* 0x000fe40000004100 */
[----:B------:R-:W-:Y:S01]  /*14890*/  FFMA.FTZ R32, R32, R28, -R39 ;  /* 0x0000001c20207223 */ /* 0x000fe20000010827 */
[----:B------:R-:W-:-:S02]  /*148a0*/  HADD2.F32 R20, -RZ, R26.H0_H0 ;  /* 0x2000001aff147230 */ /* 0x000fc40000004100 */
[----:B------:R-:W-:Y:S01]  /*148b0*/  FFMA.FTZ R28, R44, R28, R31 ;  /* 0x0000001c2c1c7223 */ /* 0x000fe2000001001f */
[--C-:B------:R-:W-:Y:S01]  /*148c0*/  HADD2.F32 R44, -RZ, R12.reuse.H0_H0 ;  /* 0x2000000cff2c7230 */ /* 0x100fe20000004100 */
[----:B------:R-:W-:Y:S01]  /*148d0*/  F2FP.F16.E4M3.UNPACK_B R13, R13 ;  /* 0x0000000dff0d723e */ /* 0x000fe200020006ff */
[----:B------:R-:W-:Y:S02]  /*148e0*/  HADD2.F32 R47, -RZ, R12.H1_H1 ;  /* 0x3000000cff2f7230 */ /* 0x000fe40000004100 */
[----:B------:R-:W-:Y:S01]  /*148f0*/  FMUL.FTZ R31, R46, R20 ;  /* 0x000000142e1f7220 */ /* 0x000fe20000410000 */
[----:B------:R-:W-:Y:S01]  /*14900*/  HADD2.F32 R12, -RZ, R7.H0_H0 ;  /* 0x20000007ff0c7230 */ /* 0x000fe20000004100 */
[----:B------:R-:W-:Y:S01]  /*14910*/  F2FP.SATFINITE.E4M3.F32.PACK_AB_MERGE_C R42, R43, R42, RZ ;  /* 0x0000002a2b2a723e */ /* 0x000fe200048070ff */
[----:B------:R-:W-:Y:S02]  /*14920*/  HADD2.F32 R49, -RZ, R45.H1_H1 ;  /* 0x3000002dff317230 */ /* 0x000fe40000004100 */
[----:B------:R-:W-:Y:S01]  /*14930*/  FMUL.FTZ R45, R44, R20 ;  /* 0x000000142c2d7220 */ /* 0x000fe20000410000 */
[----:B------:R-:W-:-:S02]  /*14940*/  HADD2.F32 R26, -RZ, R26.H1_H1 ;  /* 0x3000001aff1a7230 */ /* 0x000fc40000004100 */
[----:B------:R-:W-:Y:S01]  /*14950*/  FFMA.FTZ R39, R44, R12, -R31 ;  /* 0x0000000c2c277223 */ /* 0x000fe2000001081f */
[----:B------:R-:W-:Y:S01]  /*14960*/  HADD2.F32 R7, -RZ, R7.H1_H1 ;  /* 0x30000007ff077230 */ /* 0x000fe20000004100 */
[----:B------:R-:W-:Y:S01]  /*14970*/  F2FP.F16.E4M3.UNPACK_B R31, R24 ;  /* 0x00000018ff1f723e */ /* 0x000fe200020006ff */
[----:B------:R-:W-:Y:S01]  /*14980*/  FFMA.FTZ R45, R46, R12, R45 ;  /* 0x0000000c2e2d7223 */ /* 0x000fe2000001002d */
[-C--:B------:R-:W-:Y:S01]  /*14990*/  FMUL.FTZ R20, R49, R26.reuse ;  /* 0x0000001a31147220 */ /* 0x080fe20000410000 */
[C---:B------:R-:W-:Y:S01]  /*149a0*/  FMUL.FTZ R26, R47.reuse, R26 ;  /* 0x0000001a2f1a7220 */ /* 0x040fe20000410000 */
[----:B------:R-:W-:Y:S01]  /*149b0*/  HADD2.F32 R12, -RZ, R8.H0_H0 ;  /* 0x20000008ff0c7230 */ /* 0x000fe20000004100 */
[----:B------:R-:W-:Y:S01]  /*149c0*/  F2FP.SATFINITE.E4M3.F32.PACK_AB_MERGE_C R5, R36, R3, R5 ;  /* 0x000000032405723e */ /* 0x000fe20004807005 */
[-C--:B------:R-:W-:Y:S01]  /*149d0*/  FFMA.FTZ R24, R47, R7.reuse, -R20 ;  /* 0x000000072f187223 */ /* 0x080fe20000010814 */
[----:B------:R-:W-:Y:S01]  /*149e0*/  FFMA.FTZ R26, R49, R7, R26 ;  /* 0x00000007311a7223 */ /* 0x000fe2000001001a */
[----:B------:R-:W-:-:S02]  /*149f0*/  HADD2.F32 R49, -RZ, R31.H0_H0 ;  /* 0x2000001fff317230 */ /* 0x000fc40000004100 */
[----:B------:R-:W-:Y:S01]  /*14a00*/  HADD2.F32 R47, -RZ, R13.H0_H0 ;  /* 0x2000000dff2f7230 */ /* 0x000fe20000004100 */
[----:B------:R-:W-:Y:S01]  /*14a10*/  F2FP.SATFINITE.E4M3.F32.PACK_AB_MERGE_C R24, R24, R39, RZ ;  /* 0x000000271818723e */ /* 0x000fe200048070ff */
[----:B------:R-:W-:Y:S02]  /*14a20*/  HADD2.F32 R46, -RZ, R31.H1_H1 ;  /* 0x3000001fff2e7230 */ /* 0x000fe40000004100 */
[-C--:B------:R-:W-:Y:S01]  /*14a30*/  FMUL.FTZ R20, R49, R12.reuse ;  /* 0x0000000c31147220 */ /* 0x080fe20000410000 */
[----:B------:R-:W-:Y:S02]  /*14a40*/  HADD2.F32 R8, -RZ, R8.H1_H1 ;  /* 0x30000008ff087230 */ /* 0x000fe40000004100 */
[----:B------:R-:W-:Y:S01]  /*14a50*/  FMUL.FTZ R12, R47, R12 ;  /* 0x0000000c2f0c7220 */ /* 0x000fe20000410000 */
[----:B------:R-:W-:Y:S01]  /*14a60*/  HADD2.F32 R44, -RZ, R13.H1_H1 ;  /* 0x3000000dff2c7230 */ /* 0x000fe20000004100 */
[----:B------:R-:W-:Y:S01]  /*14a70*/  F2FP.SATFINITE.E4M3.F32.PACK_AB_MERGE_C R26, R26, R45, RZ ;  /* 0x0000002d1a1a723e */ /* 0x000fe200048070ff */
[----:B------:R-:W-:-:S02]  /*14a80*/  HADD2.F32 R7, -RZ, R4.H0_H0 ;  /* 0x20000004ff077230 */ /* 0x000fc40000004100 */
[-C--:B------:R-:W-:Y:S01]  /*14a90*/  FMUL.FTZ R13, R46, R8.reuse ;  /* 0x000000082e0d7220 */ /* 0x080fe20000410000 */
[----:B------:R-:W-:Y:S02]  /*14aa0*/  HADD2.F32 R4, -RZ, R4.H1_H1 ;  /* 0x30000004ff047230 */ /* 0x000fe40000004100 */
[C---:B------:R-:W-:Y:S01]  /*14ab0*/  FMUL.FTZ R31, R44.reuse, R8 ;  /* 0x000000082c1f7220 */ /* 0x040fe20000410000 */
[----:B------:R-:W-:Y:S01]  /*14ac0*/  F2FP.SATFINITE.E4M3.F32.PACK_AB_MERGE_C R8, R9, R6, RZ ;  /* 0x000000060908723e */ /* 0x000fe200048070ff */
        /* <DEDUP_REMOVED lines=8> */
[----:B------:R-:W-:Y:S02]  /*14b50*/  F2FP.SATFINITE.E4M3.F32.PACK_AB_MERGE_C R6, R32, R35, R6 ;  /* 0x000000232006723e */ /* 0x000fe40004807006 */
[----:B------:R-:W-:Y:S02]  /*14b60*/  F2FP.SATFINITE.E4M3.F32.PACK_AB_MERGE_C R7, R7, R20, R24 ;  /* 0x000000140707723e */ /* 0x000fe40004807018 */
[----:B------:R-:W-:Y:S02]  /*14b70*/  F2FP.SATFINITE.E4M3.F32.PACK_AB_MERGE_C R9, R38, R15, R9 ;  /* 0x0000000f2609723e */ /* 0x000fe40004807009 */
[----:B------:R-:W-:Y:S01]  /*14b80*/  F2FP.SATFINITE.E4M3.F32.PACK_AB_MERGE_C R10, R28, R37, R42 ;  /* 0x000000251c0a723e */ /* 0x000fe2000480702a */
[----:B------:R4:W-:Y:S01]  /*14b90*/  STS.128 [R50+0x20400], R4 ;  /* 0x0204000432007388 */ /* 0x0009e20000000c00 */
[----:B------:R-:W-:-:S05]  /*14ba0*/  F2FP.SATFINITE.E4M3.F32.PACK_AB_MERGE_C R11, R31, R12, R26 ;  /* 0x0000000c1f0b723e */ /* 0x000fca000480701a */
[----:B------:R4:W-:Y:S02]  /*14bb0*/  STS.128 [R21+0x20400], R8 ;  /* 0x0204000815007388 */ /* 0x0009e40000000c00 */
.L_x_621:
[----:B------:R-:W-:Y:S05]  /*14bc0*/  BSYNC B0 ;  /* 0x0000000000007941 */ /* 0x000fea0003800000 */
.L_x_602:
[----:B------:R-:W-:Y:S01]  /*14bd0*/  @!PT LDS RZ, [RZ] ;  /* 0x00000000fffff984 */ /* 0x000fe20000000800 */
[----:B------:R-:W-:Y:S01]  /*14be0*/  @!PT LDS RZ, [RZ] ;  /* 0x00000000fffff984 */ /* 0x000fe20000000800 */
[----:B------:R-:W-:Y:S01]  /*14bf0*/  @!PT LDS RZ, [RZ] ;  /* 0x00000000fffff984 */ /* 0x000fe20000000800 */
[----:B------:R-:W-:Y:S01]  /*14c00*/  @!PT LDS RZ, [RZ] ;  /* 0x00000000fffff984 */ /* 0x000fe20000000800 */
[----:B------:R0:W-:Y:S06]  /*14c10*/  MEMBAR.ALL.CTA ;  /* 0x0000000000007992 */ /* 0x0001ec0000008000 */
[----:B0-----:R-:W0:Y:S01]  /*14c20*/  FENCE.VIEW.ASYNC.S ;  /* 0x00000000000073c6 */ /* 0x001e220000000000 */
[----:B------:R-:W-:Y:S05]  /*14c30*/  WARPSYNC.ALL ;  /* 0x0000000000007948 */ /* 0x000fea0003800000 */
[----:B0-----:R-:W-:Y:S06]  /*14c40*/  BAR.SYNC.DEFER_BLOCKING 0xd, 0x100 ;  /* 0x0344000000007b1d */ /* 0x001fec0000010000 */
.L_x_600:
[----:B01----:R-:W0:Y:S01]  /*14c50*/  S2R R0, SR_TID.X ;  /* 0x0000000000007919 */ /* 0x003e220000002100 */
[----:B------:R-:W-:Y:S05]  /*14c60*/  WARPSYNC.ALL ;  /* 0x0000000000007948 */ /* 0x000fea0003800000 */
[----:B0-----:R-:W-:-:S05]  /*14c70*/  SHF.R.U32.HI R0, RZ, 0x7, R0 ;  /* 0x00000007ff007819 */ /* 0x001fca0000011600 */
[----:B--234-:R-:W-:Y:S02]  /*14c80*/  VIADD R9, R0, 0x8 ;  /* 0x0000000800097836 */ /* 0x01cfe40000000000 */
[----:B------:R-:W-:-:S03]  /*14c90*/  IMAD.U32 R0, RZ, RZ, UR60 ;  /* 0x0000003cff007e24 */ /* 0x000fc6000f8e00ff */
[----:B------:R0:W-:Y:S02]  /*14ca0*/  BAR.SYNC.DEFER_BLOCKING R9, 0x100 ;  /* 0x000400090000751d */ /* 0x0001e40000010000 */
[----:B------:R-:W-:-:S13]  /*14cb0*/  ISETP.NE.AND P0, PT, R0, 0x3, PT ;  /* 0x000000030000780c */ /* 0x000fda0003f05270 */
[----:B0-----:R-:W-:Y:S05]  /*14cc0*/  @!P0 BRA `(.L_x_635) ;  /* 0x0000000000048947 */ /* 0x001fea0003800000 */
[----:B------:R-:W-:Y:S01]  /*14cd0*/  BPT.TRAP 0x1 ;  /* 0x000000040000795c */ /* 0x000fe20000300000 */
.L_x_635:
[----:B------:R-:W-:Y:S02]  /*14ce0*/  LEA R0, R222, R19, 0x3 ;  /* 0x00000013de007211 */ /* 0x000fe400078e18ff */
[----:B------:R-:W-:-:S04]  /*14cf0*/  SHF.L.U32 R10, R223, 0x1f, RZ ;  /* 0x0000001fdf0a7819 */ /* 0x000fc800000006ff */
[----:B------:R0:W1:Y:S01]  /*14d00*/  SYNCS.PHASECHK.TRANS64.TRYWAIT P1, [R0+URZ+0x38830], R10 ;  /* 0x0388300a000075a7 */ /* 0x000062000802017f */
[----:B------:R-:W-:Y:S05]  /*14d10*/  @!P0 BRA `(.L_x_636) ;  /* 0x0000000000048947 */ /* 0x000fea0003800000 */
[----:B------:R-:W-:Y:S01]  /*14d20*/  BPT.TRAP 0x1 ;  /* 0x000000040000795c */ /* 0x000fe20000300000 */
.L_x_636:
[----:B-1----:R-:W-:Y:S05]  /*14d30*/  @P1 BRA `(.L_x_637) ;  /* 0x0000000000081947 */ /* 0x002fea0003800000 */
[----:B------:R-:W1:Y:S02]  /*14d40*/  SYNCS.PHASECHK.TRANS64.TRYWAIT P1, [R0+URZ+0x38830], R10 ;  /* 0x0388300a000075a7 */ /* 0x000e64000802017f */
[----:B-1----:R-:W-:Y:S05]  /*14d50*/  @!P1 BRA `(.L_x_638) ;  /* 0x0000016c00c09947 */ /* 0x002fea0003800000 */
.L_x_637:
[----:B------:R-:W-:Y:S05]  /*14d60*/  WARPSYNC.ALL ;  /* 0x0000000000007948 */ /* 0x000fea0003800000 */
[----:B------:R-:W-:Y:S01]  /*14d70*/  R2UR UR4, R19 ;  /* 0x00000000130472ca */ /* 0x000fe200000e0000 */
[----:B------:R-:W-:Y:S01]  /*14d80*/  IMAD.MOV.U32 R5, RZ, RZ, 0x40000040 ;  /* 0x40000040ff057424 */ /* 0x000fe200078e00ff */
[----:B------:R-:W-:Y:S01]  /*14d90*/  R2UR UR5, R25 ;  /* 0x00000000190572ca */ /* 0x000fe200000e0000 */
[----:B------:R-:W-:Y:S01]  /*14da0*/  UMOV UR9, 0x40000040 ;  /* 0x4000004000097882 */ /* 0x000fe20000000000 */
[----:B-----5:R-:W-:Y:S01]  /*14db0*/  WARPGROUP.ARRIVE ;  /* 0x00000000000079c5 */ /* 0x020fe20000000000 */
[----:B------:R-:W-:Y:S01]  /*14dc0*/  IMAD.MOV.U32 R7, RZ, RZ, 0x40000040 ;  /* 0x40000040ff077424 */ /* 0x000fe200078e00ff */
[----:B------:R-:W-:Y:S01]  /*14dd0*/  R2UR UR11, R5 ;  /* 0x00000000050b72ca */ /* 0x000fe200000e0000 */
[----:B------:R-:W-:Y:S01]  /*14de0*/  IMAD.U32 R229, RZ, RZ, UR9 ;  /* 0x00000009ffe57e24 */ /* 0x000fe2000f8e00ff */
[----:B------:R-:W-:Y:S01]  /*14df0*/  UMOV UR57, 0x40000040 ;  /* 0x4000004000397882 */ /* 0x000fe20000000000 */
[----:B------:R-:W-:Y:S01]  /*14e00*/  UMOV UR53, 0x40000040 ;  /* 0x4000004000357882 */ /* 0x000fe20000000000 */
[----:B------:R-:W-:Y:S01]  /*14e10*/  UMOV UR49, 0x40000040 ;  /* 0x4000004000317882 */ /* 0x000fe20000000000 */
[----:B------:R-:W-:Y:S01]  /*14e20*/  UMOV UR45, 0x40000040 ;  /* 0x40000040002d7882 */ /* 0x000fe20000000000 */
[----:B------:R-:W-:Y:S01]  /*14e30*/  IMAD.MOV.U32 R5, RZ, RZ, 0x40000040 ;  /* 0x40000040ff057424 */ /* 0x000fe200078e00ff */
[----:B------:R-:W-:-:S02]  /*14e40*/  UIADD3 UR4, UR4, 0x28400, URZ ;  /* 0x0002840004047890 */ /* 0x000fc4000fffe03f */
[----:B------:R-:W-:Y:S02]  /*14e50*/  ULOP3.LUT UR5, UR5, 0x10000, URZ, 0xfc, !UPT ;  /* 0x0001000005057892 */ /* 0x000fe4000f8efc3f */
[----:B------:R-:W-:Y:S01]  /*14e60*/  USHF.R.U32.HI UR4, URZ, 0x4, UR4 ;  /* 0x000000043f047899 */ /* 0x000fe20008011604 */
[----:B------:R-:W-:Y:S01]  /*14e70*/  R2UR UR43, R5 ;  /* 0x00000000052b72ca */ /* 0x000fe200000e0000 */
[----:B------:R-:W-:Y:S02]  /*14e80*/  UIADD3 UR56, UR5, 0x6, URZ ;  /* 0x0000000605387890 */ /* 0x000fe4000fffe03f */
[----:B------:R-:W-:Y:S01]  /*14e90*/  ULOP3.LUT UR4, UR4, 0x3fff, URZ, 0xc0, !UPT ;  /* 0x00003fff04047892 */ /* 0x000fe2000f8ec03f */
[----:B------:R-:W-:Y:S01]  /*14ea0*/  UMOV UR8, UR5 ;  /* 0x0000000500087c82 */ /* 0x000fe20008000000 */
[----:B------:R-:W-:Y:S01]  /*14eb0*/  UIADD3 UR52, UR5, 0x400, URZ ;  /* 0x0000040005347890 */ /* 0x000fe2000fffe03f */
[----:B------:R-:W-:Y:S01]  /*14ec0*/  IMAD.U32 R228, RZ, RZ, UR8 ;  /* 0x00000008ffe47e24 */ /* 0x000fe2000f8e00ff */
[----:B------:R-:W-:-:S02]  /*14ed0*/  ULOP3.LUT UR6, UR4, 0x10000, URZ, 0xfc, !UPT ;  /* 0x0001000004067892 */ /* 0x000fc4000f8efc3f */
[----:B------:R-:W-:Y:S02]  /*14ee0*/  UIADD3 UR4, UR5, 0x2, URZ ;  /* 0x0000000205047890 */ /* 0x000fe4000fffe03f */
[----:B------:R-:W-:Y:S02]  /*14ef0*/  UIADD3 UR48, UR5, 0x402, URZ ;  /* 0x0000040205307890 */ /* 0x000fe4000fffe03f */
[----:B------:R-:W-:Y:S01]  /*14f00*/  LEA R4, R222, UR6, 0xb ;  /* 0x00000006de047c11 */ /* 0x000fe2000f8e58ff */
[----:B------:R-:W-:Y:S01]  /*14f10*/  UIADD3 UR44, UR5, 0x404, URZ ;  /* 0x00000404052c7890 */ /* 0x000fe2000fffe03f */
[----:B------:R-:W-:Y:S01]  /*14f20*/  IMAD.U32 R3, RZ, RZ, UR6 ;  /* 0x00000006ff037e24 */ /* 0x000fe2000f8e00ff */
[----:B------:R-:W-:Y:S01]  /*14f30*/  UIADD3 UR40, UR5, 0x406, URZ ;  /* 0x0000040605287890 */ /* 0x000fe2000fffe03f */
[C---:B------:R-:W-:Y:S01]  /*14f40*/  R2UR UR10, R4.reuse ;  /* 0x00000000040a72ca */ /* 0x040fe200000e0000 */
[----:B------:R-:W-:Y:S01]  /*14f50*/  UMOV UR41, 0x40000040 ;  /* 0x4000004000297882 */ /* 0x000fe20000000000 */
[----:B------:R-:W-:Y:S01]  /*14f60*/  IADD3 R6, R4, 0x2, RZ ;  /* 0x0000000204067810 */ /* 0x000fe20007ffe0ff */
[----:B------:R2:W-:Y:S10]  /*14f70*/  STL [R1+0x34], R3 ;  /* 0x0000340301007387 */ /* 0x0005f40000100800 */
[----:B------:R-:W-:Y:S01]  /*14f80*/  QGMMA.64x128x32.F32.E4M3.E4M3 R24, gdesc[UR8], RZ, !UPT, gsb0 ;  /* 0x01e00000081879f3 */ /* 0x000fe2000c0008ff */
[----:B------:R-:W-:Y:S01]  /*14f90*/  R2UR UR10, R6 ;  /* 0x00000000060a72ca */ /* 0x000fe200000e0000 */
[----:B------:R-:W-:Y:S01]  /*14fa0*/  UMOV UR8, UR4 ;  /* 0x0000000400087c82 */ /* 0x000fe20008000000 */
[----:B------:R-:W-:Y:S01]  /*14fb0*/  R2UR UR11, R7 ;  /* 0x00000000070b72ca */ /* 0x000fe200000e0000 */
[----:B------:R-:W-:Y:S01]  /*14fc0*/  UMOV UR9, 0x40000040 ;  /* 0x4000004000097882 */ /* 0x000fe20000000000 */
[----:B------:R-:W-:Y:S01]  /*14fd0*/  VIADD R6, R4, 0x4 ;  /* 0x0000000404067836 */ /* 0x000fe20000000000 */
[----:B------:R-:W-:Y:S01]  /*14fe0*/  MOV R7, 0x40000040 ;  /* 0x4000004000077802 */ /* 0x000fe20000000f00 */
[----:B------:R-:W-:Y:S01]  /*14ff0*/  UIADD3 UR4, UR5, 0x4, URZ ;  /* 0x0000000405047890 */ /* 0x000fe2000fffe03f */
[----:B------:R-:W-:Y:S01]  /*15000*/  IMAD.U32 R226, RZ, RZ, UR8 ;  /* 0x00000008ffe27e24 */ /* 0x000fe2000f8e00ff */
[----:B--2---:R-:W2:Y:S01]  /*15010*/  S2R R3, SR_TID.X ;  /* 0x0000000000037919 */ /* 0x004ea20000002100 */
[----:B------:R-:W-:Y:S01]  /*15020*/  IMAD.U32 R227, RZ, RZ, UR9 ;  /* 0x00000009ffe37e24 */ /* 0x000fe2000f8e00ff */
[----:B--2---:R-:W-:-:S04]  /*15030*/  SHF.R.U32.HI R3, RZ, 0x7, R3 ;  /* 0x00000007ff037819 */ /* 0x004fc80000011603 */
[----:B------:R-:W-:Y:S01]  /*15040*/  IADD3 R8, -R3, 0xb, RZ ;  /* 0x0000000b03087810 */ /* 0x000fe20007ffe1ff */
[----:B------:R-:W-:Y:S02]  /*15050*/  WARPGROUP.DEPBAR.LE gsb0, 0x0 ;  /* 0x00008000000079c5 */ /* 0x000fe40000010000 */
[----:B------:R-:W-:-:S06]  /*15060*/  WARPGROUP.ARRIVE ;  /* 0x00000000000079c5 */ /* 0x000fcc0000000000 */
[----:B------:R-:W-:Y:S01]  /*15070*/  QGMMA.64x128x32.F32.E4M3.E4M3 R24, gdesc[UR8], R24, gsb0 ;  /* 0x01e00000081879f3 */ /* 0x000fe20008000818 */
[----:B------:R-:W-:Y:S01]  /*15080*/  R2UR UR10, R6 ;  /* 0x00000000060a72ca */ /* 0x000fe200000e0000 */
[----:B------:R-:W-:Y:S01]  /*15090*/  UMOV UR8, UR4 ;  /* 0x0000000400087c82 */ /* 0x000fe20008000000 */
[----:B------:R-:W-:Y:S01]  /*150a0*/  R2UR UR11, R7 ;  /* 0x00000000070b72ca */ /* 0x000fe200000e0000 */
[----:B------:R-:W-:Y:S01]  /*150b0*/  UMOV UR9, 0x40000040 ;  /* 0x4000004000097882 */ /* 0x000fe20000000000 */
[----:B------:R-:W-:Y:S02]  /*150c0*/  VIADD R6, R4, 0x6 ;  /* 0x0000000604067836 */ /* 0x000fe40000000000 */
[----:B------:R-:W-:Y:S02]  /*150d0*/  IMAD.MOV.U32 R7, RZ, RZ, 0x40000040 ;  /* 0x40000040ff077424 */ /* 0x000fe400078e00ff */
[----:B------:R-:W-:Y:S01]  /*150e0*/  IMAD.U32 R224, RZ, RZ, UR8 ;  /* 0x00000008ffe07e24 */ /* 0x000fe2000f8e00ff */
[----:B------:R-:W-:Y:S01]  /*150f0*/  R2UR UR58, R6 ;  /* 0x00000000063a72ca */ /* 0x000fe200000e0000 */
[----:B------:R-:W-:Y:S01]  /*15100*/  IMAD.U32 R225, RZ, RZ, UR9 ;  /* 0x00000009ffe17e24 */ /* 0x000fe2000f8e00ff */
[----:B------:R-:W-:Y:S01]  /*15110*/  R2UR UR59, R7 ;  /* 0x00000000073b72ca */ /* 0x000fe200000e0000 */
[----:B------:R-:W-:Y:S01]  /*15120*/  IMAD.MOV.U32 R7, RZ, RZ, 0x40000040 ;  /* 0x40000040ff077424 */ /* 0x000fe200078e00ff */
[----:B------:R-:W-:-:S04]  /*15130*/  IADD3 R6, R4, 0x400, RZ ;  /* 0x0000040004067810 */ /* 0x000fc80007ffe0ff */
[----:B------:R-:W-:Y:S01]  /*15140*/  R2UR UR54, R6 ;  /* 0x00000000063672ca */ /* 0x000fe200000e0000 */
[----:B------:R-:W-:Y:S01]  /*15150*/  VIADD R6, R4, 0x402 ;  /* 0x0000040204067836 */ /* 0x000fe20000000000 */
[----:B------:R-:W-:Y:S01]  /*15160*/  R2UR UR55, R7 ;  /* 0x00000000073772ca */ /* 0x000fe200000e0000 */
[----:B------:R-:W-:-:S03]  /*15170*/  IMAD.MOV.U32 R7, RZ, RZ, 0x40000040 ;  /* 0x40000040ff077424 */ /* 0x000fc600078e00ff */
[----:B------:R-:W-:Y:S01]  /*15180*/  R2UR UR50, R6 ;  /* 0x00000000063272ca */ /* 0x000fe200000e0000 */
[C---:B------:R-:W-:Y:S01]  /*15190*/  VIADD R6, R4.reuse, 0x404 ;  /* 0x0000040404067836 */ /* 0x040fe20000000000 */
[----:B------:R-:W-:Y:S01]  /*151a0*/  R2UR UR51, R7 ;  /* 0x00000000073372ca */ /* 0x000fe200000e0000 */
[----:B------:R-:W-:Y:S01]  /*151b0*/  VIADD R4, R4, 0x406 ;  /* 0x0000040604047836 */ /* 0x000fe20000000000 */
[----:B------:R-:W-:Y:S02]  /*151c0*/  MOV R7, 0x40000040 ;  /* 0x4000004000077802 */ /* 0x000fe40000000f00 */
[----:B------:R-:W-:Y:S02]  /*151d0*/  R2UR UR46, R6 ;  /* 0x00000000062e72ca */ /* 0x000fe400000e0000 */
[----:B------:R-:W-:Y:S02]  /*151e0*/  R2UR UR47, R7 ;  /* 0x00000000072f72ca */ /* 0x000fe400000e0000 */
[----:B------:R-:W-:Y:S01]  /*151f0*/  R2UR UR42, R4 ;  /* 0x00000000042a72ca */ /* 0x000fe200000e0000 */
        /* <DEDUP_REMOVED lines=22> */
.L_x_639:
[----:B------:R-:W3:Y:S01]  /*15360*/  LDL R88, [R1+0x68] ;  /* 0x0000680001587983 */ /* 0x000ee20000100800 */
[C---:B------:R-:W-:Y:S01]  /*15370*/  FMUL.FTZ R3, R2.reuse, R24 ;  /* 0x0000001802037220 */ /* 0x040fe20000410000 */
[C---:B------:R-:W-:Y:S01]  /*15380*/  FMUL.FTZ R4, R2.reuse, R25 ;  /* 0x0000001902047220 */ /* 0x040fe20000410000 */
[C---:B------:R-:W-:Y:S01]  /*15390*/  FMUL.FTZ R7, R2.reuse, R28 ;  /* 0x0000001c02077220 */ /* 0x040fe20000410000 */
[C---:B------:R-:W-:Y:S01]  /*153a0*/  FMUL.FTZ R14, R2.reuse, R32 ;  /* 0x00000020020e7220 */ /* 0x040fe20000410000 */
[C---:B------:R-:W-:Y:S01]  /*153b0*/  FMUL.FTZ R32, R2.reuse, R44 ;  /* 0x0000002c02207220 */ /* 0x040fe20000410000 */
[C---:B------:R-:W-:Y:S01]  /*153c0*/  FMUL.FTZ R11, R2.reuse, R29 ;  /* 0x0000001d020b7220 */ /* 0x040fe20000410000 */
[----:B------:R-:W4:Y:S01]  /*153d0*/  MUFU.TANH R3, R3 ;  /* 0x0000000300037308 */ /* 0x000f220000002400 */
[C---:B------:R-:W-:Y:S01]  /*153e0*/  FMUL.FTZ R44, R2.reuse, R56 ;  /* 0x00000038022c7220 */ /* 0x040fe20000410000 */
[----:B------:R-:W-:Y:S01]  /*153f0*/  FMUL.FTZ R56, R2, R68 ;  /* 0x0000004402387220 */ /* 0x000fe20000410000 */
[----:B------:R-:W-:-:S02]  /*15400*/  IMAD R68, R170, -0x80, R94 ;  /* 0xffffff80aa447824 */ /* 0x000fc400078e025e */
[C---:B------:R-:W-:Y:S01]  /*15410*/  FMUL.FTZ R5, R2.reuse, R26 ;  /* 0x0000001a02057220 */ /* 0x040fe20000410000 */
[C---:B------:R-:W-:Y:S01]  /*15420*/  FMUL.FTZ R6, R2.reuse, R27 ;  /* 0x0000001b02067220 */ /* 0x040fe20000410000 */
[C---:B------:R-:W-:Y:S01]  /*15430*/  FMUL.FTZ R15, R2.reuse, R33 ;  /* 0x00000021020f7220 */ /* 0x040fe20000410000 */
[C---:B------:R-:W-:Y:S01]  /*15440*/  FMUL.FTZ R12, R2.reuse, R30 ;  /* 0x0000001e020c7220 */ /* 0x040fe20000410000 */
[----:B------:R-:W5:Y:S01]  /*15450*/  MUFU.TANH R4, R4 ;  /* 0x0000000400047308 */ /* 0x000f620000002400 */
[C---:B------:R-:W-:Y:S01]  /*15460*/  FMUL.FTZ R24, R2.reuse, R36 ;  /* 0x0000002402187220 */ /* 0x040fe20000410000 */
[C---:B------:R-:W-:Y:S01]  /*15470*/  FMUL.FTZ R13, R2.reuse, R31 ;  /* 0x0000001f020d7220 */ /* 0x040fe20000410000 */
[C---:B------:R-:W-:Y:S01]  /*15480*/  FMUL.FTZ R25, R2.reuse, R37 ;  /* 0x0000002502197220 */ /* 0x040fe20000410000 */
[C---:B------:R-:W-:Y:S01]  /*15490*/  FMUL.FTZ R36, R2.reuse, R48 ;  /* 0x0000003002247220 */ /* 0x040fe20000410000 */
[C---:B------:R-:W-:Y:S01]  /*154a0*/  FMUL.FTZ R48, R2.reuse, R60 ;  /* 0x0000003c02307220 */ /* 0x040fe20000410000 */
[C---:B------:R-:W-:Y:S01]  /*154b0*/  FMUL.FTZ R60, R2.reuse, R72 ;  /* 0x00000048023c7220 */ /* 0x040fe20000410000 */
[C---:B------:R-:W-:Y:S01]  /*154c0*/  FMUL.FTZ R20, R2.reuse, R34 ;  /* 0x0000002202147220 */ /* 0x040fe20000410000 */
[----:B------:R-:W0:Y:S01]  /*154d0*/  MUFU.TANH R7, R7 ;  /* 0x0000000700077308 */ /* 0x000e220000002400 */
        /* <DEDUP_REMOVED lines=45> */
[----:B------:R-:W-:Y:S01]  /*157b0*/  ULDC UR38, c[0x0][0x988] ;  /* 0x0002620000267ab9 */ /* 0x000fe20000000800 */
[C---:B------:R-:W-:Y:S01]  /*157c0*/  FMUL.FTZ R77, R2.reuse, R86 ;  /* 0x00000056024d7220 */ /* 0x040fe20000410000 */
[----:B------:R-:W2:Y:S01]  /*157d0*/  MUFU.TANH R12, R12 ;  /* 0x0000000c000c7308 */ /* 0x000ea20000002400 */
[----:B------:R-:W-:-:S07]  /*157e0*/  FMUL.FTZ R76, R2, R87 ;  /* 0x00000057024c7220 */ /* 0x000fce0000410000 */
[----:B------:R-:W2:Y:S08]  /*157f0*/  MUFU.TANH R24, R24 ;  /* 0x0000001800187308 */ /* 0x000eb00000002400 */
        /* <DEDUP_REMOVED lines=26> */
[----:B------:R-:W2:Y:S01]  /*159a0*/  MUFU.TANH R46, R46 ;  /* 0x0000002e002e7308 */ /* 0x000ea20000002400 */
[----:B---3--:R-:W-:-:S07]  /*159b0*/  IADD3 R68, -R88, 0x80, R68 ;  /* 0x0000008058447810 */ /* 0x008fce0007ffe144 */
[----:B------:R-:W3:Y:S01]  /*159c0*/  MUFU.TANH R52, R52 ;  /* 0x0000003400347308 */ /* 0x000ee20000002400 */
[C---:B------:R-:W-:Y:S02]  /*159d0*/  ISETP.GT.AND P4, PT, R68.reuse, RZ, PT ;  /* 0x000000ff4400720c */ /* 0x040fe40003f84270 */
[C---:B------:R-:W-:Y:S02]  /*159e0*/  ISETP.GT.AND P5, PT, R68.reuse, 0x1, PT ;  /* 0x000000014400780c */ /* 0x040fe40003fa4270 */
[----:B------:R-:W-:Y:S02]  /*159f0*/  ISETP.GT.AND P1, PT, R68, 0x8, PT ;  /* 0x000000084400780c */ /* 0x000fe40003f24270 */
[----:B----4-:R-:W-:Y:S01]  /*15a00*/  FSEL R3, R3, -INF , P4 ;  /* 0xff80000003037808 */ /* 0x010fe20002000000 */
[----:B------:R-:W4:Y:S01]  /*15a10*/  MUFU.TANH R47, R47 ;  /* 0x0000002f002f7308 */ /* 0x000f220000002400 */
[----:B-----5:R-:W-:Y:S02]  /*15a20*/  FSEL R4, R4, -INF , P5 ;  /* 0xff80000004047808 */ /* 0x020fe40002800000 */
[----:B------:R-:W-:-:S02]  /*15a30*/  ISETP.GT.AND P2, PT, R68, 0x9, PT ;  /* 0x000000094400780c */ /* 0x000fc40003f44270 */
[----:B0-----:R-:W-:Y:S02]  /*15a40*/  FSEL R7, R7, -INF , P1 ;  /* 0xff80000007077808 */ /* 0x001fe40000800000 */
[----:B------:R-:W-:Y:S01]  /*15a50*/  FMNMX.FTZ R72, R3, R4, !PT ;  /* 0x0000000403487209 */ /* 0x000fe20007810000 */
[----:B------:R-:W0:Y:S01]  /*15a60*/  MUFU.TANH R53, R53 ;  /* 0x0000003500357308 */ /* 0x000e220000002400 */
[C---:B------:R-:W-:Y:S02]  /*15a70*/  ISETP.GT.AND P3, PT, R68.reuse, 0x10, PT ;  /* 0x000000104400780c */ /* 0x040fe40003f64270 */
[----:B-1----:R-:W-:Y:S02]  /*15a80*/  FSEL R11, R11, -INF , P2 ;  /* 0xff8000000b0b7808 */ /* 0x002fe40001000000 */
[----:B------:R-:W-:Y:S02]  /*15a90*/  FMNMX.FTZ R72, R7, R72, !PT ;  /* 0x0000004807487209 */ /* 0x000fe40007810000 */
[----:B--2---:R-:W-:Y:S01]  /*15aa0*/  FSEL R5, R5, -INF , P4 ;  /* 0xff80000005057808 */ /* 0x004fe20002000000 */
[----:B------:R-:W1:Y:S01]  /*15ab0*/  MUFU.TANH R50, R50 ;  /* 0x0000003200327308 */ /* 0x000e620000002400 */
[----:B------:R-:W-:-:S02]  /*15ac0*/  ISETP.GT.AND P4, PT, R68, 0x11, PT ;  /* 0x000000114400780c */ /* 0x000fc40003f84270 */
[----:B------:R-:W-:Y:S02]  /*15ad0*/  FSEL R14, R14, -INF , P3 ;  /* 0xff8000000e0e7808 */ /* 0x000fe40001800000 */
[----:B------:R-:W-:Y:S02]  /*15ae0*/  FMNMX.FTZ R73, R11, R72, !PT ;  /* 0x000000480b497209 */ /* 0x000fe40007810000 */
[----:B------:R-:W-:Y:S01]  /*15af0*/  FSEL R6, R6, -INF , P5 ;  /* 0xff80000006067808 */ /* 0x000fe20002800000 */
[----:B------:R-:W2:Y:S01]  /*15b00*/  MUFU.TANH R56, R56 ;  /* 0x0000003800387308 */ /* 0x000ea20000002400 */
[----:B------:R-:W-:Y:S02]  /*15b10*/  ISETP.GT.AND P5, PT, R68, 0x18, PT ;  /* 0x000000184400780c */ /* 0x000fe40003fa4270 */
[----:B------:R-:W-:Y:S02]  /*15b20*/  FSEL R15, R15, -INF , P4 ;  /* 0xff8000000f0f7808 */ /* 0x000fe40002000000 */
[----:B------:R-:W-:-:S02]  /*15b30*/  FMNMX.FTZ R72, R14, R73, !PT ;  /* 0x000000490e487209 */ /* 0x000fc40007810000 */
[----:B------:R-:W-:Y:S01]  /*15b40*/  FSEL R12, R12, -INF , P1 ;  /* 0xff8000000c0c7808 */ /* 0x000fe20000800000 */
[----:B------:R-:W5:Y:S01]  /*15b50*/  MUFU.TANH R51, R51 ;  /* 0x0000003300337308 */ /* 0x000f620000002400 */
[----:B------:R-:W-:Y:S02]  /*15b60*/  ISETP.GT.AND P1, PT, R68, 0x19, PT ;  /* 0x000000194400780c */ /* 0x000fe40003f24270 */
[----:B------:R-:W-:Y:S02]  /*15b70*/  FSEL R24, R24, -INF , P5 ;  /* 0xff80000018187808 */ /* 0x000fe40002800000 */
[----:B------:R-:W-:Y:S02]  /*15b80*/  FMNMX.FTZ R73, R15, R72, !PT ;  /* 0x000000480f497209 */ /* 0x000fe40007810000 */
[----:B------:R-:W-:Y:S01]  /*15b90*/  FSEL R13, R13, -INF , P2 ;  /* 0xff8000000d0d7808 */ /* 0x000fe20001000000 */
[----:B------:R-:W5:Y:S01]  /*15ba0*/  MUFU.TANH R57, R57 ;  /* 0x0000003900397308 */ /* 0x000f620000002400 */
[----:B------:R-:W-:-:S02]  /*15bb0*/  ISETP.GT.AND P2, PT, R68, 0x20, PT ;  /* 0x000000204400780c */ /* 0x000fc40003f44270 */
[----:B------:R-:W-:Y:S02]  /*15bc0*/  FSEL R25, R25, -INF , P1 ;  /* 0xff80000019197808 */ /* 0x000fe40000800000 */
[----:B------:R-:W-:Y:S02]  /*15bd0*/  FMNMX.FTZ R72, R24, R73, !PT ;  /* 0x0000004918487209 */ /* 0x000fe40007810000 */
[----:B------:R-:W-:Y:S01]  /*15be0*/  FSEL R20, R20, -INF , P3 ;  /* 0xff80000014147808 */ /* 0x000fe20001800000 */
[----:B------:R-:W5:Y:S01]  /*15bf0*/  MUFU.TANH R54, R54 ;  /* 0x0000003600367308 */ /* 0x000f620000002400 */
        /* <DEDUP_REMOVED lines=61> */
[----:B---3--:R-:W-:Y:S02]  /*15fd0*/  FSEL R52, R52, -INF , P4 ;  /* 0xff80000034347808 */ /* 0x008fe40002000000 */
[----:B------:R-:W-:-:S02]  /*15fe0*/  FMNMX.FTZ R73, R49, R72, !PT ;  /* 0x0000004831497209 */ /* 0x000fc40007810000 */
[----:B----4-:R-:W-:Y:S01]  /*15ff0*/  FSEL R47, R47, -INF , P1 ;  /* 0xff8000002f2f7808 */ /* 0x010fe20000800000 */
[----:B------:R-:W3:Y:S01]  /*16000*/  MUFU.TANH R70, R70 ;  /* 0x0000004600467308 */ /* 0x000ee20000002400 */
[----:B------:R-:W-:Y:S02]  /*16010*/  ISETP.GT.AND P1, PT, R68, 0x58, PT ;  /* 0x000000584400780c */ /* 0x000fe40003f24270 */
[----:B0-----:R-:W-:Y:S02]  /*16020*/  FSEL R53, R53, -INF , P5 ;  /* 0xff80000035357808 */ /* 0x001fe40002800000 */
[----:B------:R-:W-:Y:S02]  /*16030*/  FMNMX.FTZ R72, R52, R73, !PT ;  /* 0x0000004934487209 */ /* 0x000fe40007810000 */
[----:B-1----:R-:W-:Y:S01]  /*16040*/  FSEL R50, R50, -INF , P2 ;  /* 0xff80000032327808 */ /* 0x002fe20001000000 */
[----:B------:R-:W0:Y:S01]  /*16050*/  MUFU.TANH R71, R71 ;  /* 0x0000004700477308 */ /* 0x000e220000002400 */
[----:B------:R-:W-:-:S02]  /*16060*/  ISETP.GT.AND P2, PT, R68, 0x59, PT ;  /* 0x000000594400780c */ /* 0x000fc40003f44270 */
[----:B--2---:R-:W-:Y:S02]  /*16070*/  FSEL R56, R56, -INF , P1 ;  /* 0xff80000038387808 */ /* 0x004fe40000800000 */
[----:B------:R-:W-:Y:S02]  /*16080*/  FMNMX.FTZ R73, R53, R72, !PT ;  /* 0x0000004835497209 */ /* 0x000fe40007810000 */
[----:B-----5:R-:W-:Y:S01]  /*16090*/  FSEL R51, R51, -INF , P3 ;  /* 0xff80000033337808 */ /* 0x020fe20001800000 */
[----:B------:R-:W1:Y:S01]  /*160a0*/  MUFU.TANH R77, R77 ;  /* 0x0000004d004d7308 */ /* 0x000e620000002400 */
[----:B------:R-:W-:Y:S02]  /*160b0*/  ISETP.GT.AND P3, PT, R68, 0x60, PT ;  /* 0x000000604400780c */ /* 0x000fe40003f64270 */
[----:B------:R-:W-:Y:S02]  /*160c0*/  FSEL R57, R57, -INF , P2 ;  /* 0xff80000039397808 */ /* 0x000fe40001000000 */
[----:B------:R-:W-:-:S02]  /*160d0*/  FMNMX.FTZ R72, R56, R73, !PT ;  /* 0x0000004938487209 */ /* 0x000fc40007810000 */
[----:B------:R-:W-:Y:S01]  /*160e0*/  FSEL R54, R54, -INF , P4 ;  /* 0xff80000036367808 */ /* 0x000fe20002000000 */
[----:B------:R-:W-:Y:S01]  /*160f0*/  MUFU.TANH R76, R76 ;  /* 0x0000004c004c7308 */ /* 0x000fe20000002400 */
[----:B------:R-:W-:Y:S02]  /*16100*/  ISETP.GT.AND P4, PT, R68, 0x61, PT ;  /* 0x000000614400780c */ /* 0x000fe40003f84270 */
[----:B------:R-:W-:Y:S02]  /*16110*/  FSEL R60, R60, -INF , P3 ;  /* 0xff8000003c3c7808 */ /* 0x000fe40001800000 */
[----:B------:R-:W-:Y:S02]  /*16120*/  FMNMX.FTZ R73, R57, R72, !PT ;  /* 0x0000004839497209 */ /* 0x000fe40007810000 */
[----:B------:R-:W-:Y:S02]  /*16130*/  FSEL R55, R55, -INF , P5 ;  /* 0xff80000037377808 */ /* 0x000fe40002800000 */
[----:B------:R-:W-:-:S02]  /*16140*/  ISETP.GT.AND P5, PT, R68, 0x68, PT ;  /* 0x000000684400780c */ /* 0x000fc40003fa4270 */
[----:B------:R-:W-:Y:S02]  /*16150*/  FSEL R61, R61, -INF , P4 ;  /* 0xff8000003d3d7808 */ /* 0x000fe40002000000 */
[----:B------:R-:W-:Y:S02]  /*16160*/  FMNMX.FTZ R72, R60, R73, !PT ;  /* 0x000000493c487209 */ /* 0x000fe40007810000 */
[----:B------:R-:W-:Y:S02]  /*16170*/  FSEL R58, R58, -INF , P1 ;  /* 0xff8000003a3a7808 */ /* 0x000fe40000800000 */
[----:B------:R-:W-:Y:S02]  /*16180*/  ISETP.GT.AND P1, PT, R68, 0x69, PT ;  /* 0x000000694400780c */ /* 0x000fe40003f24270 */
[----:B------:R-:W-:Y:S02]  /*16190*/  FSEL R64, R64, -INF , P5 ;  /* 0xff80000040407808 */ /* 0x000fe40002800000 */
[----:B------:R-:W-:-:S02]  /*161a0*/  FMNMX.FTZ R73, R61, R72, !PT ;  /* 0x000000483d497209 */ /* 0x000fc40007810000 */
[----:B------:R-:W-:Y:S02]  /*161b0*/  FSEL R59, R59, -INF , P2 ;  /* 0xff8000003b3b7808 */ /* 0x000fe40001000000 */
        /* <DEDUP_REMOVED lines=13> */
[----:B---3--:R-:W-:Y:S02]  /*16290*/  FSEL R70, R70, -INF , P4 ;  /* 0xff80000046467808 */ /* 0x008fe40002000000 */
[----:B------:R-:W-:Y:S01]  /*162a0*/  FMNMX.FTZ R73, R69, R72, !PT ;  /* 0x0000004845497209 */ /* 0x000fe20007810000 */
[----:B------:R-:W-:Y:S01]  /*162b0*/  FMUL.FTZ R72, R2, R79 ;  /* 0x0000004f02487220 */ /* 0x000fe20000410000 */
[----:B0-----:R-:W-:Y:S02]  /*162c0*/  FSEL R71, R71, -INF , P5 ;  /* 0xff80000047477808 */ /* 0x001fe40002800000 */
[----:B------:R-:W-:-:S03]  /*162d0*/  FMNMX.FTZ R68, R70, R73, !PT ;  /* 0x0000004946447209 */ /* 0x000fc60007810000 */
[----:B------:R-:W-:Y:S01]  /*162e0*/  MUFU.TANH R72, R72 ;  /* 0x0000004800487308 */ /* 0x000fe20000002400 */
[----:B------:R-:W-:-:S05]  /*162f0*/  FMNMX.FTZ R73, R71, R68, !PT ;  /* 0x0000004447497209 */ /* 0x000fca0007810000 */
[----:B------:R-:W0:Y:S02]  /*16300*/  SHFL.BFLY PT, R68, R73, 0x2, 0x1f ;  /* 0x0c401f0049447f89 */ /* 0x000e2400000e0000 */
[----:B0-----:R-:W-:-:S05]  /*16310*/  FMNMX.FTZ R74, R73, R68, !PT ;  /* 0x00000044494a7209 */ /* 0x001fca0007810000 */
[----:B------:R-:W0:Y:S02]  /*16320*/  SHFL.BFLY PT, R75, R74, 0x1, 0x1f ;  /* 0x0c201f004a4b7f89 */ /* 0x000e2400000e0000 */
[----:B0-----:R-:W-:Y:S01]  /*16330*/  FMNMX.FTZ R168, R74, R75, !PT ;  /* 0x0000004b4aa87209 */ /* 0x001fe20007810000 */
[----:B------:R-:W-:Y:S02]  /*16340*/  IMAD.U32 R75, RZ, RZ, UR38 ;  /* 0x00000026ff4b7e24 */ /* 0x000fe4000f8e00ff */
[----:B------:R-:W-:Y:S01]  /*16350*/  FMUL.FTZ R74, R2, R83 ;  /* 0x00000053024a7220 */ /* 0x000fe20000410000 */
[C---:B------:R-:W-:Y:S01]  /*16360*/  FSETP.NEU.FTZ.AND P6, PT, R168.reuse, -INF , PT ;  /* 0xff800000a800780b */ /* 0x040fe20003fdd000 */
[----:B------:R-:W-:-:S01]  /*16370*/  FFMA.FTZ R68, R168, R75, -8 ;  /* 0xc1000000a8447423 */ /* 0x000fc2000001004b */
[----:B------:R-:W-:-:S03]  /*16380*/  FMUL.FTZ R75, R2, R82 ;  /* 0x00000052024b7220 */ /* 0x000fc60000410000 */
[----:B------:R-:W-:Y:S01]  /*16390*/  MUFU.TANH R74, R74 ;  /* 0x0000004a004a7308 */ /* 0x000fe20000002400 */
[----:B------:R-:W-:-:S05]  /*163a0*/  FSEL R68, R68, RZ, P6 ;  /* 0x000000ff44447208 */ /* 0x000fca0003000000 */
        /* <DEDUP_REMOVED lines=9> */
[----:B------:R-:W0:Y:S01]  /*16440*/  MUFU.TANH R75, R75 ;  /* 0x0000004b004b7308 */ /* 0x000e220000002400 */
[----:B------:R-:W-:Y:S01]  /*16450*/  FMNMX.FTZ R7, R13, R78, !PT ;  /* 0x0000004e0d077209 */ /* 0x000fe20007810000 */
[--C-:B------:R-:W-:Y:S01]  /*16460*/  FFMA.FTZ R78, R15, UR38, -R68.reuse ;  /* 0x000000260f4e7c23 */ /* 0x100fe20008010844 */
[----:B------:R-:W-:-:S01]  /*16470*/  FFMA.FTZ R15, R25, UR38, -R68 ;  /* 0x00000026190f7c23 */ /* 0x000fc20008010844 */
[--C-:B------:R-:W-:Y:S01]  /*16480*/  FFMA.FTZ R162, R36, UR38, -R68.reuse ;  /* 0x0000002624a27c23 */ /* 0x100fe20008010844 */
[----:B------:R-:W-:Y:S01]  /*16490*/  FMNMX.FTZ R14, R20, R7, !PT ;  /* 0x00000007140e7209 */ /* 0x000fe20007810000 */
[--C-:B------:R-:W-:Y:S01]  /*164a0*/  FFMA.FTZ R37, R37, UR38, -R68.reuse ;  /* 0x0000002625257c23 */ /* 0x100fe20008010844 */
[----:B------:R-:W-:-:S01]  /*164b0*/  FFMA.FTZ R156, R44, UR38, -R68 ;  /* 0x000000262c9c7c23 */ /* 0x000fc20008010844 */
[----:B-1----:R-:W-:Y:S01]  /*164c0*/  FSEL R44, R77, -INF , P4 ;  /* 0xff8000004d2c7808 */ /* 0x002fe20002000000 */
[----:B------:R-:W-:-:S01]  /*164d0*/  FFMA.FTZ R158, R52, UR38, -R68 ;  /* 0x00000026349e7c23 */ /* 0x000fc20008010844 */
[----:B------:R-:W-:Y:S01]  /*164e0*/  FMNMX.FTZ R7, R21, R14, !PT ;  /* 0x0000000e15077209 */ /* 0x000fe20007810000 */
[----:B------:R-:W-:-:S01]  /*164f0*/  FFMA.FTZ R52, R56, UR38, -R68 ;  /* 0x0000002638347c23 */ /* 0x000fc20008010844 */
[--C-:B------:R-:W-:Y:S01]  /*16500*/  FFMA.FTZ R56, R64, UR38, -R68.reuse ;  /* 0x0000002640387c23 */ /* 0x100fe20008010844 */
[----:B------:R-:W-:Y:S01]  /*16510*/  IMAD.U32 R64, RZ, RZ, UR38 ;  /* 0x00000026ff407e24 */ /* 0x000fe2000f8e00ff */
[----:B------:R-:W-:Y:S01]  /*16520*/  FMNMX.FTZ R14, R26, R7, !PT ;  /* 0x000000071a0e7209 */ /* 0x000fe20007810000 */
[----:B------:R-:W-:-:S01]  /*16530*/  FFMA.FTZ R154, R67, UR38, -R68 ;  /* 0x00000026439a7c23 */ /* 0x000fc20008010844 */
[----:B------:R-:W-:Y:S01]  /*16540*/  MUFU.EX2 R164, R164 ;  /* 0x000000a400a47308 */ /* 0x000fe20000000800 */
[----:B0-----:R-:W-:Y:S01]  /*16550*/  FSEL R36, R75, -INF , P2 ;  /* 0xff8000004b247808 */ /* 0x001fe20001000000 */
[--C-:B------:R-:W-:Y:S01]  /*16560*/  FFMA.FTZ R75, R45, UR38, -R68.reuse ;  /* 0x000000262d4b7c23 */ /* 0x100fe20008010844 */
[----:B------:R-:W-:Y:S01]  /*16570*/  FMNMX.FTZ R11, R27, R14, !PT ;  /* 0x0000000e1b0b7209 */ /* 0x000fe20007810000 */
[--C-:B------:R-:W-:Y:S01]  /*16580*/  FFMA.FTZ R14, R24, UR38, -R68.reuse ;  /* 0x00000026180e7c23 */ /* 0x100fe20008010844 */
[----:B------:R-:W-:-:S01]  /*16590*/  FFMA.FTZ R152, R60, UR38, -R68 ;  /* 0x000000263c987c23 */ /* 0x000fc20008010844 */
[--C-:B------:R-:W-:Y:S01]  /*165a0*/  FFMA.FTZ R33, R33, UR38, -R68.reuse ;  /* 0x0000002621217c23 */ /* 0x100fe20008010844 */
[----:B------:R-:W-:Y:S01]  /*165b0*/  FMNMX.FTZ R24, R30, R11, !PT ;  /* 0x0000000b1e187209 */ /* 0x000fe20007810000 */
[----:B------:R-:W0:Y:S01]  /*165c0*/  MUFU.EX2 R73, R73 ;  /* 0x0000004900497308 */ /* 0x000e220000000800 */
[----:B------:R-:W-:-:S01]  /*165d0*/  FFMA.FTZ R41, R41, UR38, -R68 ;  /* 0x0000002629297c23 */ /* 0x000fc20008010844 */
[--C-:B------:R-:W-:Y:S01]  /*165e0*/  FFMA.FTZ R48, R48, UR38, -R68.reuse ;  /* 0x0000002630307c23 */ /* 0x100fe20008010844 */
[----:B------:R-:W-:Y:S01]  /*165f0*/  FMNMX.FTZ R11, R31, R24, !PT ;  /* 0x000000181f0b7209 */ /* 0x000fe20007810000 */
[--C-:B------:R-:W-:Y:S01]  /*16600*/  FFMA.FTZ R49, R49, UR38, -R68.reuse ;  /* 0x0000002631317c23 */ /* 0x100fe20008010844 */
[----:B------:R-:W-:-:S01]  /*16610*/  FFMA.FTZ R57, R57, UR38, -R68 ;  /* 0x0000002639397c23 */ /* 0x000fc20008010844 */
[----:B------:R-:W-:Y:S01]  /*16620*/  FFMA.FTZ R60, R70, UR38, -R68 ;  /* 0x00000026463c7c23 */ /* 0x000fe20008010844 */
[----:B------:R-:W-:Y:S01]  /*16630*/  FMNMX.FTZ R24, R34, R11, !PT ;  /* 0x0000000b22187209 */ /* 0x000fe20007810000 */
[----:B------:R-:W1:Y:S03]  /*16640*/  MUFU.EX2 R3, R3 ;  /* 0x0000000300037308 */ /* 0x000e660000000800 */
[----:B------:R-:W-:-:S04]  /*16650*/  FMNMX.FTZ R11, R35, R24, !PT ;  /* 0x00000018230b7209 */ /* 0x000fc80007810000 */
[----:B------:R-:W-:Y:S01]  /*16660*/  FMNMX.FTZ R24, R38, R11, !PT ;  /* 0x0000000b26187209 */ /* 0x000fe20007810000 */
[----:B------:R-:W2:Y:S03]  /*16670*/  MUFU.EX2 R4, R4 ;  /* 0x0000000400047308 */ /* 0x000ea60000000800 */
[----:B------:R-:W-:-:S04]  /*16680*/  FMNMX.FTZ R11, R39, R24, !PT ;  /* 0x00000018270b7209 */ /* 0x000fc80007810000 */
[----:B------:R-:W-:Y:S01]  /*16690*/  FMNMX.FTZ R24, R42, R11, !PT ;  /* 0x0000000b2a187209 */ /* 0x000fe20007810000 */
[----:B------:R-:W-:Y:S03]  /*166a0*/  MUFU.EX2 R166, R166 ;  /* 0x000000a600a67308 */ /* 0x000fe60000000800 */
[----:B------:R-:W-:Y:S01]  /*166b0*/  FMNMX.FTZ R25, R43, R24, !PT ;  /* 0x000000182b197209 */ /* 0x000fe20007810000 */
[----:B------:R-:W-:-:S03]  /*166c0*/  FFMA.FTZ R24, R32, UR38, -R68 ;  /* 0x0000002620187c23 */ /* 0x000fc60008010844 */
[----:B------:R-:W-:Y:S01]  /*166d0*/  FMNMX.FTZ R28, R46, R25, !PT ;  /* 0x000000192e1c7209 */ /* 0x000fe20007810000 */
[----:B------:R3:W-:Y:S03]  /*166e0*/  MUFU.EX2 R11, R29 ;  /* 0x0000001d000b7308 */ /* 0x0007e60000000800 */
[----:B------:R-:W-:-:S04]  /*166f0*/  FMNMX.FTZ R25, R47, R28, !PT ;  /* 0x0000001c2f197209 */ /* 0x000fc80007810000 */
[----:B------:R-:W-:Y:S01]  /*16700*/  FMNMX.FTZ R28, R50, R25, !PT ;  /* 0x00000019321c7209 */ /* 0x000fe20007810000 */
[----:B------:R-:W-:Y:S03]  /*16710*/  MUFU.EX2 R7, R78 ;  /* 0x0000004e00077308 */ /* 0x000fe60000000800 */
[----:B------:R-:W-:-:S04]  /*16720*/  FMNMX.FTZ R25, R51, R28, !PT ;  /* 0x0000001c33197209 */ /* 0x000fc80007810000 */
[----:B------:R-:W-:Y:S01]  /*16730*/  FMNMX.FTZ R28, R54, R25, !PT ;  /* 0x00000019361c7209 */ /* 0x000fe20007810000 */
[----:B------:R-:W-:Y:S03]  /*16740*/  MUFU.EX2 R14, R14 ;  /* 0x0000000e000e7308 */ /* 0x000fe60000000800 */
[----:B------:R-:W-:-:S04]  /*16750*/  FMNMX.FTZ R25, R55, R28, !PT ;  /* 0x0000001c37197209 */ /* 0x000fc80007810000 */
[----:B------:R-:W-:Y:S01]  /*16760*/  FMNMX.FTZ R28, R58, R25, !PT ;  /* 0x000000193a1c7209 */ /* 0x000fe20007810000 */
[----:B------:R-:W-:Y:S03]  /*16770*/  MUFU.EX2 R15, R15 ;  /* 0x0000000f000f7308 */ /* 0x000fe60000000800 */
[----:B---3--:R-:W-:Y:S01]  /*16780*/  FMNMX.FTZ R29, R59, R28, !PT ;  /* 0x0000001c3b1d7209 */ /* 0x008fe20007810000 */
[----:B------:R-:W-:Y:S01]  /*16790*/  FFMA.FTZ R28, R40, UR38, -R68 ;  /* 0x00000026281c7c23 */ /* 0x000fe20008010844 */
[----:B------:R-:W-:Y:S02]  /*167a0*/  FSEL R40, R74, -INF , P3 ;  /* 0xff8000004a287808 */ /* 0x000fe40001800000 */
[----:B------:R-:W-:Y:S01]  /*167b0*/  FMNMX.FTZ R32, R62, R29, !PT ;  /* 0x0000001d3e207209 */ /* 0x000fe20007810000 */
[----:B------:R3:W-:Y:S03]  /*167c0*/  MUFU.EX2 R25, R37 ;  /* 0x0000002500197308 */ /* 0x0007e60000000800 */
[----:B------:R-:W-:-:S02]  /*167d0*/  FMNMX.FTZ R29, R63, R32, !PT ;  /* 0x000000203f1d7209 */ /* 0x000fc40007810000 */
[----:B------:R-:W-:Y:S02]  /*167e0*/  FSEL R32, R72, -INF , P1 ;  /* 0xff80000048207808 */ /* 0x000fe40000800000 */
[----:B------:R-:W-:Y:S01]  /*167f0*/  FMNMX.FTZ R29, R66, R29, !PT ;  /* 0x0000001d421d7209 */ /* 0x000fe20007810000 */
[----:B------:R-:W-:Y:S01]  /*16800*/  MUFU.EX2 R160, R160 ;  /* 0x000000a000a07308 */ /* 0x000fe20000000800 */
[----:B------:R-:W-:Y:S02]  /*16810*/  FSEL R72, R76, -INF , P5 ;  /* 0xff8000004c487808 */ /* 0x000fe40002800000 */
[----:B------:R-:W-:-:S04]  /*16820*/  FMNMX.FTZ R29, R32, R29, !PT ;  /* 0x0000001d201d7209 */ /* 0x000fc80007810000 */
[----:B------:R-:W-:Y:S01]  /*16830*/  FMNMX.FTZ R29, R36, R29, !PT ;  /* 0x0000001d241d7209 */ /* 0x000fe20007810000 */
[----:B------:R-:W-:Y:S03]  /*16840*/  MUFU.EX2 R24, R24 ;  /* 0x0000001800187308 */ /* 0x000fe60000000800 */
[----:B------:R-:W-:-:S04]  /*16850*/  FMNMX.FTZ R29, R40, R29, !PT ;  /* 0x0000001d281d7209 */ /* 0x000fc80007810000 */
[----:B---3--:R-:W-:Y:S01]  /*16860*/  FMNMX.FTZ R37, R44, R29, !PT ;  /* 0x0000001d2c257209 */ /* 0x008fe20007810000 */
[----:B------:R-:W-:Y:S03]  /*16870*/  MUFU.EX2 R33, R33 ;  /* 0x0000002100217308 */ /* 0x000fe60000000800 */
[----:B------:R-:W-:Y:S01]  /*16880*/  FMNMX.FTZ R45, R72, R37, !PT ;  /* 0x00000025482d7209 */ /* 0x000fe20007810000 */
[--C-:B------:R-:W-:Y:S01]  /*16890*/  FFMA.FTZ R37, R53, UR38, -R68.reuse ;  /* 0x0000002635257c23 */ /* 0x100fe20008010844 */
[----:B------:R-:W-:-:S03]  /*168a0*/  FFMA.FTZ R53, R69, UR38, -R68 ;  /* 0x0000002645357c23 */ /* 0x000fc60008010844 */
[----:B------:R-:W3:Y:S01]  /*168b0*/  SHFL.BFLY PT, R74, R45, 0x2, 0x1f ;  /* 0x0c401f002d4a7f89 */ /* 0x000ee200000e0000 */
[----:B------:R-:W-:Y:S08]  /*168c0*/  MUFU.EX2 R162, R162 ;  /* 0x000000a200a27308 */ /* 0x000ff00000000800 */
[----:B------:R-:W-:Y:S08]  /*168d0*/  MUFU.EX2 R28, R28 ;  /* 0x0000001c001c7308 */ /* 0x000ff00000000800 */
[----:B------:R-:W-:Y:S01]  /*168e0*/  MUFU.EX2 R41, R41 ;  /* 0x0000002900297308 */ /* 0x000fe20000000800 */
[----:B---3--:R-:W-:Y:S01]  /*168f0*/  FMNMX.FTZ R74, R45, R74, !PT ;  /* 0x0000004a2d4a7209 */ /* 0x008fe20007810000 */
[--C-:B------:R-:W-:Y:S01]  /*16900*/  FFMA.FTZ R45, R61, UR38, -R68.reuse ;  /* 0x000000263d2d7c23 */ /* 0x100fe20008010844 */
[----:B------:R-:W-:-:S01]  /*16910*/  FFMA.FTZ R61, R65, UR38, -R68 ;  /* 0x00000026413d7c23 */ /* 0x000fc20008010844 */
[----:B------:R-:W-:-:S04]  /*16920*/  FFMA.FTZ R65, R71, UR38, -R68 ;  /* 0x0000002647417c23 */ /* 0x000fc80008010844 */
[----:B------:R-:W-:Y:S01]  /*16930*/  MUFU.EX2 R156, R156 ;  /* 0x0000009c009c7308 */ /* 0x000fe20000000800 */
[----:B------:R-:W3:Y:S07]  /*16940*/  SHFL.BFLY PT, R169, R74, 0x1, 0x1f ;  /* 0x0c201f004aa97f89 */ /* 0x000eee00000e0000 */
[----:B------:R-:W-:Y:S08]  /*16950*/  MUFU.EX2 R29, R75 ;  /* 0x0000004b001d7308 */ /* 0x000ff00000000800 */
[----:B------:R-:W-:Y:S08]  /*16960*/  MUFU.EX2 R48, R48 ;  /* 0x0000003000307308 */ /* 0x000ff00000000800 */
[----:B------:R-:W-:Y:S01]  /*16970*/  MUFU.EX2 R49, R49 ;  /* 0x0000003100317308 */ /* 0x000fe20000000800 */
[----:B---3--:R-:W-:-:S04]  /*16980*/  FMNMX.FTZ R169, R74, R169, !PT ;  /* 0x000000a94aa97209 */ /* 0x008fc80007810000 */
[C---:B------:R-:W-:Y:S01]  /*16990*/  FSETP.NEU.FTZ.AND P1, PT, R169.reuse, -INF , PT ;  /* 0xff800000a900780b */ /* 0x040fe20003f3d000 */
[----:B------:R-:W-:-:S02]  /*169a0*/  FFMA.FTZ R67, R169, R64, -8 ;  /* 0xc1000000a9437423 */ /* 0x000fc40000010040 */
        /* <DEDUP_REMOVED lines=12> */
[----:B0-----:R-:W-:Y:S01]  /*16a70*/  FADD.FTZ R38, R164, R73 ;  /* 0x00000049a4267221 */ /* 0x001fe20000010000 */
[----:B------:R-:W-:-:S01]  /*16a80*/  FFMA.FTZ R68, R27, UR38, -R67 ;  /* 0x000000261b447c23 */ /* 0x000fc20008010843 */
[--C-:B------:R-:W-:Y:S01]  /*16a90*/  FFMA.FTZ R21, R34, UR38, -R67.reuse ;  /* 0x0000002622157c23 */ /* 0x100fe20008010843 */
[----:B------:R-:W-:-:S01]  /*16aa0*/  FFMA.FTZ R34, R35, UR38, -R67 ;  /* 0x0000002623227c23 */ /* 0x000fc20008010843 */
[----:B------:R-:W0:Y:S01]  /*16ab0*/  MUFU.EX2 R6, R6 ;  /* 0x0000000600067308 */ /* 0x000e220000000800 */
[----:B------:R-:W-:-:S01]  /*16ac0*/  FFMA.FTZ R26, R39, UR38, -R67 ;  /* 0x00000026271a7c23 */ /* 0x000fc20008010843 */
[----:B-1----:R-:W-:Y:S01]  /*16ad0*/  FADD.FTZ R35, R3, R38 ;  /* 0x0000002603237221 */ /* 0x002fe20000010000 */
[----:B------:R-:W-:-:S01]  /*16ae0*/  FFMA.FTZ R161, R30, UR38, -R67 ;  /* 0x000000261ea17c23 */ /* 0x000fc20008010843 */
[--C-:B------:R-:W-:Y:S01]  /*16af0*/  FFMA.FTZ R20, R31, UR38, -R67.reuse ;  /* 0x000000261f147c23 */ /* 0x100fe20008010843 */
[----:B------:R-:W-:-:S01]  /*16b00*/  FFMA.FTZ R159, R54, UR38, -R67 ;  /* 0x00000026369f7c23 */ /* 0x000fc20008010843 */
[----:B--2---:R-:W-:Y:S01]  /*16b10*/  FADD.FTZ R35, R4, R35 ;  /* 0x0000002304237221 */ /* 0x004fe20000010000 */
        /* <DEDUP_REMOVED lines=10> */
[----:B0-----:R-:W-:-:S01]  /*16bc0*/  FADD.FTZ R46, R165, R6 ;  /* 0x00000006a52e7221 */ /* 0x001fc20000010000 */
[--C-:B------:R-:W-:Y:S01]  /*16bd0*/  FFMA.FTZ R36, R40, UR38, -R67.reuse ;  /* 0x0000002628247c23 */ /* 0x100fe20008010843 */
[----:B------:R-:W-:Y:S01]  /*16be0*/  F2FP.SATFINITE.E4M3.F32.PACK_AB_MERGE_C R40, R4, R3, RZ ;  /* 0x000000030428723e */ /* 0x000fe200048070ff */
[----:B------:R-:W-:-:S03]  /*16bf0*/  FFMA.FTZ R44, R44, UR38, -R67 ;  /* 0x000000262c2c7c23 */ /* 0x000fc60008010843 */
[----:B------:R-:W-:Y:S01]  /*16c00*/  F2FP.SATFINITE.E4M3.F32.PACK_AB_MERGE_C R164, R73, R164, R40 ;  /* 0x000000a449a4723e */ /* 0x000fe20004807028 */
[----:B------:R-:W0:Y:S01]  /*16c10*/  MUFU.EX2 R167, R167 ;  /* 0x000000a700a77308 */ /* 0x000e220000000800 */
[----:B-1----:R-:W-:-:S01]  /*16c20*/  FADD.FTZ R39, R5, R46 ;  /* 0x0000002e05277221 */ /* 0x002fc20000010000 */
[----:B------:R-:W-:-:S06]  /*16c30*/  FADD.FTZ R46, R166, R35 ;  /* 0x00000023a62e7221 */ /* 0x000fcc0000010000 */
[----:B------:R-:W1:Y:S01]  /*16c40*/  MUFU.EX2 R12, R12 ;  /* 0x0000000c000c7308 */ /* 0x000e620000000800 */
[----:B--2---:R-:W-:-:S01]  /*16c50*/  FADD.FTZ R38, R64, R39 ;  /* 0x0000002740267221 */ /* 0x004fc20000010000 */
[----:B------:R-:W-:Y:S01]  /*16c60*/  FADD.FTZ R39, R7, R46 ;  /* 0x0000002e07277221 */ /* 0x000fe20000010000 */
[----:B------:R-:W-:-:S03]  /*16c70*/  F2FP.SATFINITE.E4M3.F32.PACK_AB_MERGE_C R64, R64, R5, RZ ;  /* 0x000000054040723e */ /* 0x000fc600048070ff */
[----:B------:R-:W-:Y:S01]  /*16c80*/  FADD.FTZ R54, R14, R39 ;  /* 0x000000270e367221 */ /* 0x000fe20000010000 */
[----:B------:R-:W-:Y:S01]  /*16c90*/  F2FP.SATFINITE.E4M3.F32.PACK_AB_MERGE_C R14, R15, R14, RZ ;  /* 0x0000000e0f0e723e */ /* 0x000fe200048070ff */
[----:B------:R-:W2:Y:S01]  /*16ca0*/  MUFU.EX2 R13, R13 ;  /* 0x0000000d000d7308 */ /* 0x000ea20000000800 */
[----:B0-----:R-:W-:-:S01]  /*16cb0*/  FADD.FTZ R35, R167, R38 ;  /* 0x00000026a7237221 */ /* 0x001fc20000010000 */
[----:B------:R-:W-:Y:S01]  /*16cc0*/  FADD.FTZ R39, R15, R54 ;  /* 0x000000360f277221 */ /* 0x000fe20000010000 */
[----:B------:R-:W-:-:S01]  /*16cd0*/  FFMA.FTZ R38, R55, UR38, -R67 ;  /* 0x0000002637267c23 */ /* 0x000fc20008010843 */
[----:B------:R-:W-:Y:S02]  /*16ce0*/  F2FP.SATFINITE.E4M3.F32.PACK_AB_MERGE_C R166, R7, R166, R14 ;  /* 0x000000a607a6723e */ /* 0x000fe4000480700e */
[----:B------:R-:W-:-:S01]  /*16cf0*/  FADD.FTZ R54, R160, R39 ;  /* 0x00000027a0367221 */ /* 0x000fc20000010000 */
[----:B------:R-:W-:Y:S01]  /*16d00*/  F2FP.SATFINITE.E4M3.F32.PACK_AB_MERGE_C R165, R6, R165, R64 ;  /* 0x000000a506a5723e */ /* 0x000fe20004807040 */
[----:B------:R-:W0:Y:S01]  /*16d10*/  MUFU.EX2 R68, R68 ;  /* 0x0000004400447308 */ /* 0x000e220000000800 */
[----:B-1----:R-:W-:-:S01]  /*16d20*/  FADD.FTZ R46, R12, R35 ;  /* 0x000000230c2e7221 */ /* 0x002fc20000010000 */
[----:B------:R-:W-:Y:S01]  /*16d30*/  FADD.FTZ R43, R11, R54 ;  /* 0x000000360b2b7221 */ /* 0x000fe20000010000 */
[----:B------:R-:W-:-:S05]  /*16d40*/  FFMA.FTZ R54, R59, UR38, -R67 ;  /* 0x000000263b367c23 */ /* 0x000fca0008010843 */
[----:B------:R-:W1:Y:S01]  /*16d50*/  MUFU.EX2 R161, R161 ;  /* 0x000000a100a17308 */ /* 0x000e620000000800 */
[----:B--2---:R-:W-:-:S07]  /*16d60*/  FADD.FTZ R35, R13, R46 ;  /* 0x0000002e0d237221 */ /* 0x004fce0000010000 */
[----:B------:R-:W2:Y:S01]  /*16d70*/  MUFU.EX2 R20, R20 ;  /* 0x0000001400147308 */ /* 0x000ea20000000800 */
[----:B0-----:R-:W-:-:S01]  /*16d80*/  FADD.FTZ R46, R68, R35 ;  /* 0x00000023442e7221 */ /* 0x001fc20000010000 */
[----:B------:R-:W-:Y:S01]  /*16d90*/  FFMA.FTZ R35, R58, UR38, -R67 ;  /* 0x000000263a237c23 */ /* 0x000fe20008010843 */
[----:B------:R-:W-:-:S01]  /*16da0*/  FADD.FTZ R58, R24, R43 ;  /* 0x0000002b183a7221 */ /* 0x000fc20000010000 */
[C---:B------:R-:W-:Y:S02]  /*16db0*/  F2FP.SATFINITE.E4M3.F32.PACK_AB_MERGE_C R24, R33.reuse, R24, RZ ;  /* 0x000000182118723e */ /* 0x040fe400048070ff */
[----:B------:R-:W-:Y:S01]  /*16dc0*/  F2FP.SATFINITE.E4M3.F32.PACK_AB_MERGE_C R13, R68, R13, RZ ;  /* 0x0000000d440d723e */ /* 0x000fe200048070ff */
[----:B------:R-:W-:Y:S01]  /*16dd0*/  FADD.FTZ R43, R33, R58 ;  /* 0x0000003a212b7221 */ /* 0x000fe20000010000 */
[----:B------:R-:W0:Y:S01]  /*16de0*/  MUFU.EX2 R21, R21 ;  /* 0x0000001500157308 */ /* 0x000e220000000800 */
[----:B-1----:R-:W-:-:S01]  /*16df0*/  FADD.FTZ R39, R161, R46 ;  /* 0x0000002ea1277221 */ /* 0x002fc20000010000 */
[----:B------:R-:W-:Y:S01]  /*16e00*/  F2FP.SATFINITE.E4M3.F32.PACK_AB_MERGE_C R160, R11, R160, R24 ;  /* 0x000000a00ba0723e */ /* 0x000fe20004807018 */
[----:B------:R-:W-:-:S01]  /*16e10*/  FADD.FTZ R58, R162, R43 ;  /* 0x0000002ba23a7221 */ /* 0x000fc20000010000 */
[----:B------:R-:W-:-:S03]  /*16e20*/  F2FP.SATFINITE.E4M3.F32.PACK_AB_MERGE_C R167, R12, R167, R13 ;  /* 0x000000a70ca7723e */ /* 0x000fc6000480700d */
[----:B------:R-:W-:Y:S01]  /*16e30*/  FADD.FTZ R43, R25, R58 ;  /* 0x0000003a192b7221 */ /* 0x000fe20000010000 */
[----:B------:R-:W1:Y:S01]  /*16e40*/  MUFU.EX2 R34, R34 ;  /* 0x0000002200227308 */ /* 0x000e620000000800 */
[----:B--2---:R-:W-:-:S02]  /*16e50*/  FADD.FTZ R46, R20, R39 ;  /* 0x00000027142e7221 */ /* 0x004fc40000010000 */
[----:B------:R-:W-:-:S04]  /*16e60*/  FADD.FTZ R62, R28, R43 ;  /* 0x0000002b1c3e7221 */ /* 0x000fc80000010000 */
[----:B------:R-:W-:Y:S01]  /*16e70*/  FADD.FTZ R43, R41, R62 ;  /* 0x0000003e292b7221 */ /* 0x000fe20000010000 */
[----:B------:R-:W2:Y:S01]  /*16e80*/  MUFU.EX2 R163, R163 ;  /* 0x000000a300a37308 */ /* 0x000ea20000000800 */
[----:B0-----:R-:W-:-:S01]  /*16e90*/  FADD.FTZ R39, R21, R46 ;  /* 0x0000002e15277221 */ /* 0x001fc20000010000 */
[----:B------:R-:W-:Y:S01]  /*16ea0*/  F2FP.SATFINITE.E4M3.F32.PACK_AB_MERGE_C R41, R41, R28, RZ ;  /* 0x0000001c2929723e */ /* 0x000fe200048070ff */
[----:B------:R-:W-:-:S01]  /*16eb0*/  FADD.FTZ R62, R156, R43 ;  /* 0x0000002b9c3e7221 */ /* 0x000fc20000010000 */
[----:B------:R-:W-:Y:S02]  /*16ec0*/  IADD3 R43, R0, 0x38840, RZ ;  /* 0x00038840002b7810 */ /* 0x000fe40007ffe0ff */
[----:B------:R-:W-:Y:S01]  /*16ed0*/  F2FP.SATFINITE.E4M3.F32.PACK_AB_MERGE_C R162, R25, R162, R41 ;  /* 0x000000a219a2723e */ /* 0x000fe20004807029 */
[----:B------:R-:W-:Y:S01]  /*16ee0*/  FADD.FTZ R51, R29, R62 ;  /* 0x0000003e1d337221 */ /* 0x000fe20000010000 */
[----:B------:R-:W0:Y:S01]  /*16ef0*/  MUFU.EX2 R26, R26 ;  /* 0x0000001a001a7308 */ /* 0x000e220000000800 */
[----:B-1----:R-:W-:-:S01]  /*16f00*/  FADD.FTZ R46, R34, R39 ;  /* 0x00000027222e7221 */ /* 0x002fc20000010000 */
[----:B------:R-:W-:Y:S01]  /*16f10*/  F2FP.SATFINITE.E4M3.F32.PACK_AB_MERGE_C R21, R34, R21, RZ ;  /* 0x000000152215723e */ /* 0x000fe200048070ff */
[----:B------:R-:W-:-:S01]  /*16f20*/  FADD.FTZ R62, R48, R51 ;  /* 0x00000033303e7221 */ /* 0x000fc20000010000 */
[----:B------:R-:W-:-:S02]  /*16f30*/  F2FP.SATFINITE.E4M3.F32.PACK_AB_MERGE_C R48, R49, R48, RZ ;  /* 0x000000303130723e */ /* 0x000fc400048070ff */
[----:B------:R-:W-:Y:S01]  /*16f40*/  F2FP.SATFINITE.E4M3.F32.PACK_AB_MERGE_C R161, R20, R161, R21 ;  /* 0x000000a114a1723e */ /* 0x000fe20004807015 */
[----:B------:R-:W-:Y:S01]  /*16f50*/  FADD.FTZ R51, R49, R62 ;  /* 0x0000003e31337221 */ /* 0x000fe20000010000 */
[----:B------:R-:W1:Y:S01]  /*16f60*/  MUFU.EX2 R27, R27 ;  /* 0x0000001b001b7308 */ /* 0x000e620000000800 */
[----:B--2---:R-:W-:-:S01]  /*16f70*/  FADD.FTZ R39, R163, R46 ;  /* 0x0000002ea3277221 */ /* 0x004fc20000010000 */
[----:B------:R-:W-:Y:S01]  /*16f80*/  FFMA.FTZ R46, R63, UR38, -R67 ;  /* 0x000000263f2e7c23 */ /* 0x000fe20008010843 */
[----:B------:R-:W-:-:S01]  /*16f90*/  FADD.FTZ R62, R158, R51 ;  /* 0x000000339e3e7221 */ /* 0x000fc20000010000 */
[----:B------:R-:W-:-:S04]  /*16fa0*/  F2FP.SATFINITE.E4M3.F32.PACK_AB_MERGE_C R156, R29, R156, R48 ;  /* 0x0000009c1d9c723e */ /* 0x000fc80004807030 */
[----:B------:R-:W2:Y:S01]  /*16fb0*/  MUFU.EX2 R42, R42 ;  /* 0x0000002a002a7308 */ /* 0x000ea20000000800 */
[----:B0-----:R-:W-:-:S07]  /*16fc0*/  FADD.FTZ R58, R26, R39 ;  /* 0x000000271a3a7221 */ /* 0x001fce0000010000 */
[----:B------:R-:W0:Y:S01]  /*16fd0*/  MUFU.EX2 R157, R157 ;  /* 0x0000009d009d7308 */ /* 0x000e220000000800 */
[----:B-1----:R-:W-:-:S07]  /*16fe0*/  FADD.FTZ R39, R27, R58 ;  /* 0x0000003a1b277221 */ /* 0x002fce0000010000 */
[----:B------:R-:W1:Y:S01]  /*16ff0*/  MUFU.EX2 R30, R30 ;  /* 0x0000001e001e7308 */ /* 0x000e620000000800 */
[----:B--2---:R-:W-:-:S01]  /*17000*/  FADD.FTZ R58, R42, R39 ;  /* 0x000000272a3a7221 */ /* 0x004fc20000010000 */
[--C-:B------:R-:W-:Y:S01]  /*17010*/  FFMA.FTZ R39, R66, UR38, -R67.reuse ;  /* 0x0000002642277c23 */ /* 0x100fe20008010843 */
[----:B------:R-:W-:Y:S02]  /*17020*/  IMAD.U32 R66, RZ, RZ, UR61 ;  /* 0x0000003dff427e24 */ /* 0x000fe4000f8e00ff */
[----:B------:R-:W-:Y:S01]  /*17030*/  FFMA.FTZ R67, R72, UR38, -R67 ;  /* 0x0000002648437c23 */ /* 0x000fe20008010843 */
[----:B------:R-:W-:Y:S02]  /*17040*/  F2FP.SATFINITE.E4M3.F32.PACK_AB_MERGE_C R27, R42, R27, RZ ;  /* 0x0000001b2a1b723e */ /* 0x000fe400048070ff */
[----:B------:R-:W2:Y:S01]  /*17050*/  MUFU.EX2 R31, R31 ;  /* 0x0000001f001f7308 */ /* 0x000ea20000000800 */
[----:B0-----:R-:W-:-:S01]  /*17060*/  FADD.FTZ R47, R157, R58 ;  /* 0x0000003a9d2f7221 */ /* 0x001fc20000010000 */
[----:B------:R-:W-:-:S02]  /*17070*/  PRMT R43, R66, 0x654, R43 ;  /* 0x00000654422b7816 */ /* 0x000fc4000000002b */
[----:B------:R-:W-:Y:S02]  /*17080*/  F2FP.SATFINITE.E4M3.F32.PACK_AB_MERGE_C R163, R26, R163, R27 ;  /* 0x000000a31aa3723e */ /* 0x000fe4000480701b */
[----:B------:R0:W-:Y:S02]  /*17090*/  SYNCS.ARRIVE.TRANS64.RED.A1T0 RZ, [R43+URZ], RZ ;  /* 0x000000ff2bff79a7 */ /* 0x0001e4000810043f */
[----:B------:R-:W3:Y:S01]  /*170a0*/  MUFU.EX2 R50, R50 ;  /* 0x0000003200327308 */ /* 0x000ee20000000800 */
[----:B-1----:R-:W-:-:S07]  /*170b0*/  FADD.FTZ R58, R30, R47 ;  /* 0x0000002f1e3a7221 */ /* 0x002fce0000010000 */
[----:B------:R-:W0:Y:S01]  /*170c0*/  MUFU.EX2 R159, R159 ;  /* 0x0000009f009f7308 */ /* 0x000e220000000800 */
[----:B--2---:R-:W-:-:S07]  /*170d0*/  FADD.FTZ R47, R31, R58 ;  /* 0x0000003a1f2f7221 */ /* 0x004fce0000010000 */
[----:B------:R-:W1:Y:S01]  /*170e0*/  MUFU.EX2 R37, R37 ;  /* 0x0000002500257308 */ /* 0x000e620000000800 */
[----:B---3--:R-:W-:-:S01]  /*170f0*/  FADD.FTZ R58, R50, R47 ;  /* 0x0000002f323a7221 */ /* 0x008fc20000010000 */
        /* <DEDUP_REMOVED lines=33> */
[C---:B-1----:R-:W-:Y:S01]  /*17310*/  F2FP.SATFINITE.E4M3.F32.PACK_AB_MERGE_C R56, R61.reuse, R56, RZ ;  /* 0x000000383d38723e */ /* 0x042fe200048070ff */
[----:B------:R-:W-:-:S03]  /*17320*/  FADD.FTZ R61, R61, R28 ;  /* 0x0000001c3d3d7221 */ /* 0x000fc60000010000 */
[----:B------:R-:W-:-:S03]  /*17330*/  F2FP.SATFINITE.E4M3.F32.PACK_AB_MERGE_C R152, R45, R152, R56 ;  /* 0x000000982d98723e */ /* 0x000fc60004807038 */
        /* <DEDUP_REMOVED lines=16> */
[C---:B0-----:R-:W-:Y:S01]  /*17440*/  F2FP.SATFINITE.E4M3.F32.PACK_AB_MERGE_C R60, R65.reuse, R60, RZ ;  /* 0x0000003c413c723e */ /* 0x041fe200048070ff */
[----:B------:R-:W-:-:S03]  /*17450*/  FADD.FTZ R4, R65, R4 ;  /* 0x0000000441047221 */ /* 0x000fc60000010000 */
[----:B------:R-:W-:Y:S02]  /*17460*/  F2FP.SATFINITE.E4M3.F32.PACK_AB_MERGE_C R154, R53, R154, R60 ;  /* 0x0000009a359a723e */ /* 0x000fe4000480703c */
[C---:B-1----:R-:W-:Y:S01]  /*17470*/  F2FP.SATFINITE.E4M3.F32.PACK_AB_MERGE_C R44, R67.reuse, R44, RZ ;  /* 0x0000002c432c723e */ /* 0x042fe200048070ff */
[----:B------:R-:W-:-:S03]  /*17480*/  FADD.FTZ R3, R67, R28 ;  /* 0x0000001c43037221 */ /* 0x000fc60000010000 */
[----:B------:R-:W-:Y:S01]  /*17490*/  F2FP.SATFINITE.E4M3.F32.PACK_AB_MERGE_C R155, R36, R155, R44 ;  /* 0x0000009b249b723e */ /* 0x000fe2000480702c */
[----:B------:R-:W-:Y:S06]  /*174a0*/  @!P0 BRA `(.L_x_640) ;  /* 0x0000000000048947 */ /* 0x000fec0003800000 */
[----:B------:R-:W-:Y:S01]  /*174b0*/  BPT.TRAP 0x1 ;  /* 0x000000040000795c */ /* 0x000fe20000300000 */
.L_x_640:
[----:B------:R0:W1:Y:S01]  /*174c0*/  SYNCS.PHASECHK.TRANS64.TRYWAIT P1, [R0+URZ+0x38850], R10 ;  /* 0x0388500a000075a7 */ /* 0x000062000802017f */
[----:B------:R-:W-:Y:S05]  /*174d0*/  @!P0 BRA `(.L_x_641) ;  /* 0x0000000000048947 */ /* 0x000fea0003800000 */
[----:B------:R-:W-:Y:S01]  /*174e0*/  BPT.TRAP 0x1 ;  /* 0x000000040000795c */ /* 0x000fe20000300000 */
.L_x_641:
[----:B------:R-:W-:Y:S04]  /*174f0*/  BSSY B0, `(.L_x_642) ;  /* 0x0000004000007945 */ /* 0x000fe80003800000 */
[----:B-1----:R-:W-:Y:S05]  /*17500*/  @P1 BRA `(.L_x_643) ;  /* 0x0000000000081947 */ /* 0x002fea0003800000 */
[----:B------:R-:W1:Y:S02]  /*17510*/  SYNCS.PHASECHK.TRANS64.TRYWAIT P1, [R0+URZ+0x38850], R10 ;  /* 0x0388500a000075a7 */ /* 0x000e64000802017f */
[----:B-1----:R-:W-:Y:S05]  /*17520*/  @!P1 BRA `(.L_x_644) ;  /* 0x0000014400e09947 */ /* 0x002fea0003800000 */
.L_x_643:
[----:B------:R-:W-:Y:S05]  /*17530*/  BSYNC B0 ;  /* 0x0000000000007941 */ /* 0x000fea0003800000 */
.L_x_642:
[----:B------:R-:W-:Y:S05]  /*17540*/  WARPSYNC.ALL ;  /* 0x0000000000007948 */ /* 0x000fea0003800000 */
[----:B------:R-:W-:Y:S01]  /*17550*/  R2UR UR4, R19 ;  /* 0x00000000130472ca */ /* 0x000fe200000e0000 */
[----:B------:R2:W-:Y:S01]  /*17560*/  BAR.SYNC.DEFER_BLOCKING R9, 0x100 ;  /* 0x000400090000751d */ /* 0x0005e20000010000 */
[----:B------:R-:W-:Y:S02]  /*17570*/  IMAD.MOV.U32 R13, RZ, RZ, 0x40000040 ;  /* 0x40000040ff0d7424 */ /* 0x000fe400078e00ff */
[----:B------:R-:W-:Y:S02]  /*17580*/  IMAD.MOV.U32 R11, RZ, RZ, 0x40000040 ;  /* 0x40000040ff0b7424 */ /* 0x000fe400078e00ff */
[----:B------:R-:W-:Y:S01]  /*17590*/  IMAD.MOV.U32 R7, RZ, RZ, 0x40000040 ;  /* 0x40000040ff077424 */ /* 0x000fe200078e00ff */
[----:B------:R-:W-:-:S02]  /*175a0*/  R2UR UR7, R13 ;  /* 0x000000000d0772ca */ /* 0x000fc400000e0000 */
[----:B------:R-:W-:Y:S02]  /*175b0*/  R2UR UR11, R11 ;  /* 0x000000000b0b72ca */ /* 0x000fe400000e0000 */
[----:B------:R-:W-:Y:S02]  /*175c0*/  R2UR UR15, R7 ;  /* 0x00000000070f72ca */ /* 0x000fe400000e0000 */
[----:B------:R-:W-:Y:S01]  /*175d0*/  UIADD3 UR4, UR4, 0x400, URZ ;  /* 0x0000040004047890 */ /* 0x000fe2000fffe03f */
[----:B------:R-:W-:-:S03]  /*175e0*/  R2UR UR19, R13 ;  /* 0x000000000d1372ca */ /* 0x000fc600000e0000 */
[----:B------:R-:W-:-:S04]  /*175f0*/  USHF.R.U32.HI UR4, URZ, 0x4, UR4 ;  /* 0x000000043f047899 */ /* 0x000fc80008011604 */
[----:B------:R-:W-:-:S04]  /*17600*/  ULOP3.LUT UR4, UR4, 0x3fff, URZ, 0xc0, !UPT ;  /* 0x00003fff04047892 */ /* 0x000fc8000f8ec03f */
[----:B------:R-:W-:Y:S01]  /*17610*/  ULOP3.LUT UR42, UR4, 0x10000, URZ, 0xfc, !UPT ;  /* 0x00010000042a7892 */ /* 0x000fe2000f8efc3f */
[----:B------:R-:W-:-:S05]  /*17620*/  WARPGROUP.ARRIVE ;  /* 0x00000000000079c5 */ /* 0x000fca0000000000 */
[----:B------:R-:W-:-:S04]  /*17630*/  LEA R12, R222, UR42, 0xb ;  /* 0x0000002ade0c7c11 */ /* 0x000fc8000f8e58ff */
[C---:B------:R-:W-:Y:S01]  /*17640*/  R2UR UR6, R12.reuse ;  /* 0x000000000c0672ca */ /* 0x040fe200000e0000 */
[C---:B01----:R-:W-:Y:S01]  /*17650*/  VIADD R10, R12.reuse, 0x2 ;  /* 0x000000020c0a7836 */ /* 0x043fe20000000000 */
[C---:B------:R-:W-:Y:S01]  /*17660*/  IADD3 R6, R12.reuse, 0x4, RZ ;  /* 0x000000040c067810 */ /* 0x040fe20007ffe0ff */
[----:B------:R-:W-:-:S03]  /*17670*/  VIADD R12, R12, 0x6 ;  /* 0x000000060c0c7836 */ /* 0x000fc60000000000 */
[----:B------:R-:W-:Y:S02]  /*17680*/  R2UR UR10, R10 ;  /* 0x000000000a0a72ca */ /* 0x000fe400000e0000 */
[----:B------:R-:W-:Y:S02]  /*17690*/  R2UR UR14, R6 ;  /* 0x00000000060e72ca */ /* 0x000fe400000e0000 */
[----:B------:R-:W-:-:S03]  /*176a0*/  R2UR UR18, R12 ;  /* 0x000000000c1272ca */ /* 0x000fc600000e0000 */
[----:B------:R-:W-:Y:S03]  /*176b0*/  QGMMA.64x256x32.F32.E4M3.E4M3 R24, R164, gdesc[UR4], RZ, !UPT, gsb0 ;  /* 0x03e00004a4187df3 */ /* 0x000fe6000c0008ff */
[----:B------:R-:W-:Y:S02]  /*176c0*/  WARPGROUP.DEPBAR.LE gsb0, 0x0 ;  /* 0x00008000000079c5 */ /* 0x000fe40000010000 */
[----:B------:R-:W-:-:S15]  /*176d0*/  WARPGROUP.ARRIVE ;  /* 0x00000000000079c5 */ /* 0x000fde0000000000 */
[----:B------:R-:W-:-:S08]  /*176e0*/  NOP ;  /* 0x0000000000007918 */ /* 0x000fd00000000000 */
[----:B------:R-:W-:Y:S03]  /*176f0*/  QGMMA.64x256x32.F32.E4M3.E4M3 R24, R160, gdesc[UR8], R24, gsb0 ;  /* 0x03e00008a0187df3 */ /* 0x000fe60008000818 */
        /* <DEDUP_REMOVED lines=9> */
[----:B--2---:R-:W-:Y:S05]  /*17790*/  @!P0 BRA `(.L_x_645) ;  /* 0x0000000000048947 */ /* 0x004fea0003800000 */
[----:B------:R-:W-:Y:S01]  /*177a0*/  BPT.TRAP 0x1 ;  /* 0x000000040000795c */ /* 0x000fe20000300000 */
.L_x_645:
[----:B------:R-:W2:Y:S01]  /*177b0*/  LDL R6, [R1+0x8] ;  /* 0x0000080001067983 */ /* 0x000ea20000100800 */
[----:B------:R-:W-:Y:S01]  /*177c0*/  IMAD.U32 R5, RZ, RZ, UR61 ;  /* 0x0000003dff057e24 */ /* 0x000fe2000f8e00ff */
[----:B------:R-:W-:Y:S01]  /*177d0*/  IADD3 R0, R0, 0x38860, RZ ;  /* 0x0003886000007810 */ /* 0x000fe20007ffe0ff */
[----:B------:R-:W-:-:S03]  /*177e0*/  ULDC UR43, c[0x0][0x988] ;  /* 0x00026200002b7ab9 */ /* 0x000fc60000000800 */
[----:B------:R-:W-:-:S04]  /*177f0*/  PRMT R0, R5, 0x654, R0 ;  /* 0x0000065405007816 */ /* 0x000fc80000000000 */
[----:B------:R0:W-:Y:S02]  /*17800*/  SYNCS.ARRIVE.TRANS64.RED.A1T0 RZ, [R0+URZ], RZ ;  /* 0x000000ff00ff79a7 */ /* 0x0001e4000810043f */
[----:B0-----:R-:W-:-:S05]  /*17810*/  VIADD R0, R170, 0xfffffffe ;  /* 0xfffffffeaa007836 */ /* 0x001fca0000000000 */
[----:B--2---:R-:W-:-:S13]  /*17820*/  ISETP.GE.AND P1, PT, R0, R6, PT ;  /* 0x000000060000720c */ /* 0x004fda0003f26270 */
[----:B------:R-:W-:Y:S05]  /*17830*/  @!P1 BRA `(.L_x_646) ;  /* 0x0000002c004c9947 */ /* 0x000fea0003800000 */
[----:B------:R-:W-:Y:S01]  /*17840*/  IMAD.MOV.U32 R9, RZ, RZ, R169 ;  /* 0x000000ffff097224 */ /* 0x000fe200078e00a9 */
[----:B------:R-:W-:-:S07]  /*17850*/  MOV R10, R168 ;  /* 0x000000a8000a7202 */ /* 0x000fce0000000f00 */
.L_x_658:
[----:B0-----:R-:W2:Y:S01]  /*17860*/  LDL R5, [R1+0x8] ;  /* 0x0000080001057983 */ /* 0x001ea20000100800 */
[----:B------:R-:W-:Y:S01]  /*17870*/  VIADD R222, R222, 0x1 ;  /* 0x00000001dede7836 */ /* 0x000fe20000000000 */
[----:B------:R-:W-:Y:S05]  /*17880*/  YIELD ;  /* 0x0000000000007946 */ /* 0x000fea0003800000 */
[----:B------:R-:W-:-:S04]  /*17890*/  ISETP.NE.AND P2, PT, R222, 0x2, PT ;  /* 0x00000002de00780c */ /* 0x000fc80003f45270 */
[----:B------:R-:W-:-:S05]  /*178a0*/  SEL R7, R222, RZ, P2 ;  /* 0x000000ffde077207 */ /* 0x000fca0001000000 */
[----:B------:R-:W-:Y:S01]  /*178b0*/  IMAD.MOV.U32 R222, RZ, RZ, R7 ;  /* 0x000000ffffde7224 */ /* 0x000fe200078e0007 */
[C---:B--2---:R-:W-:Y:S01]  /*178c0*/  ISETP.GT.AND P1, PT, R0.reuse, R5, PT ;  /* 0x000000050000720c */ /* 0x044fe20003f24270 */
[----:B------:R-:W-:Y:S01]  /*178d0*/  VIADD R0, R0, 0xffffffff ;  /* 0xffffffff00007836 */ /* 0x000fe20000000000 */
[----:B------:R-:W-:-:S04]  /*178e0*/  SEL R5, RZ, 0x1, P2 ;  /* 0x00000001ff057807 */ /* 0x000fc80001000000 */
[----:B------:R-:W-:Y:S01]  /*178f0*/  LOP3.LUT R223, R223, R5, RZ, 0x3c, !PT ;  /* 0x00000005dfdf7212 */ /* 0x000fe200078e3cff */
[----:B------:R-:W-:Y:S06]  /*17900*/  @!P0 BRA `(.L_x_647) ;  /* 0x0000000000048947 */ /* 0x000fec0003800000 */
[----:B------:R-:W-:Y:S01]  /*17910*/  BPT.TRAP 0x1 ;  /* 0x000000040000795c */ /* 0x000fe20000300000 */
.L_x_647:
[----:B------:R-:W-:Y:S02]  /*17920*/  LEA R5, R222, R19, 0x3 ;  /* 0x00000013de057211 */ /* 0x000fe400078e18ff */
[----:B------:R-:W-:-:S04]  /*17930*/  SHF.L.U32 R6, R223, 0x1f, RZ ;  /* 0x0000001fdf067819 */ /* 0x000fc800000006ff */
[----:B------:R0:W1:Y:S01]  /*17940*/  SYNCS.PHASECHK.TRANS64.TRYWAIT P2, [R5+URZ+0x38830], R6 ;  /* 0x03883006050075a7 */ /* 0x000062000804017f */
[----:B------:R-:W-:Y:S05]  /*17950*/  @!P0 BRA `(.L_x_648) ;  /* 0x0000000000048947 */ /* 0x000fea0003800000 */
[----:B------:R-:W-:Y:S01]  /*17960*/  BPT.TRAP 0x1 ;  /* 0x000000040000795c */ /* 0x000fe20000300000 */
.L_x_648:
[----:B------:R-:W2:Y:S01]  /*17970*/  LDL R8, [R1+0x34] ;  /* 0x0000340001087983 */ /* 0x000ea20000100800 */
[----:B------:R-:W-:Y:S01]  /*17980*/  IMAD.MOV.U32 R13, RZ, RZ, 0x40000040 ;  /* 0x40000040ff0d7424 */ /* 0x000fe200078e00ff */
[----:B--2---:R-:W-:-:S13]  /*17990*/  R2UR UR4, R8 ;  /* 0x00000000080472ca */ /* 0x004fda00000e0000 */
[----:B------:R-:W-:-:S05]  /*179a0*/  LEA R12, R7, UR4, 0xb ;  /* 0x00000004070c7c11 */ /* 0x000fca000f8e58ff */
[C---:B------:R-:W-:Y:S02]  /*179b0*/  VIADD R14, R12.reuse, 0x2 ;  /* 0x000000020c0e7836 */ /* 0x040fe40000000000 */
[----:B------:R-:W-:Y:S01]  /*179c0*/  VIADD R8, R12, 0x4 ;  /* 0x000000040c087836 */ /* 0x000fe20000000000 */
[----:B-1----:R-:W-:Y:S06]  /*179d0*/  @P2 BRA `(.L_x_649) ;  /* 0x0000000000082947 */ /* 0x002fec0003800000 */
[----:B------:R-:W1:Y:S02]  /*179e0*/  SYNCS.PHASECHK.TRANS64.TRYWAIT P2, [R5+URZ+0x38830], R6 ;  /* 0x03883006050075a7 */ /* 0x000e64000804017f */
[----:B-1----:R-:W-:Y:S05]  /*179f0*/  @!P2 BRA `(.L_x_650) ;  /* 0x0000014000c0a947 */ /* 0x002fea0003800000 */
.L_x_649:
[----:B------:R-:W-:Y:S05]  /*17a00*/  WARPSYNC.ALL ;  /* 0x0000000000007948 */ /* 0x000fea0003800000 */
[C---:B------:R-:W-:Y:S01]  /*17a10*/  R2UR UR14, R12.reuse ;  /* 0x000000000c0e72ca */ /* 0x040fe200000e0000 */
[----:B------:R-:W-:Y:S01]  /*17a20*/  VIADD R152, R12, 0x404 ;  /* 0x000004040c987836 */ /* 0x000fe20000000000 */
[----:B------:R-:W-:Y:S01]  /*17a30*/  R2UR UR15, R13 ;  /* 0x000000000d0f72ca */ /* 0x000fe200000e0000 */
[----:B------:R-:W-:Y:S01]  /*17a40*/  IMAD.MOV.U32 R15, RZ, RZ, 0x40000040 ;  /* 0x40000040ff0f7424 */ /* 0x000fe200078e00ff */
[----:B------:R-:W-:Y:S01]  /*17a50*/  R2UR UR12, R228 ;  /* 0x00000000e40c72ca */ /* 0x000fe200000e0000 */
[----:B------:R-:W-:Y:S01]  /*17a60*/  UMOV UR16, UR56 ;  /* 0x0000003800107c82 */ /* 0x000fe20008000000 */
[----:B------:R-:W-:Y:S01]  /*17a70*/  R2UR UR13, R229 ;  /* 0x00000000e50d72ca */ /* 0x000fe200000e0000 */
[----:B------:R-:W-:Y:S01]  /*17a80*/  UMOV UR17, UR57 ;  /* 0x0000003900117c82 */ /* 0x000fe20008000000 */
[----:B------:R-:W-:Y:S01]  /*17a90*/  MOV R153, 0x40000040 ;  /* 0x4000004000997802 */ /* 0x000fe20000000f00 */
[----:B------:R-:W-:Y:S01]  /*17aa0*/  UMOV UR20, UR52 ;  /* 0x0000003400147c82 */ /* 0x000fe20008000000 */
[----:B------:R-:W-:Y:S01]  /*17ab0*/  R2UR UR30, R152 ;  /* 0x00000000981e72ca */ /* 0x000fe200000e0000 */
[----:B------:R-:W-:Y:S01]  /*17ac0*/  UMOV UR21, UR53 ;  /* 0x0000003500157c82 */ /* 0x000fe20008000000 */
[----:B------:R-:W-:Y:S01]  /*17ad0*/  R2UR UR31, R153 ;  /* 0x00000000991f72ca */ /* 0x000fe200000e0000 */
[----:B------:R-:W-:Y:S01]  /*17ae0*/  UMOV UR24, UR48 ;  /* 0x0000003000187c82 */ /* 0x000fe20008000000 */
[----:B------:R-:W-:Y:S01]  /*17af0*/  WARPGROUP.ARRIVE ;  /* 0x00000000000079c5 */ /* 0x000fe20000000000 */
[----:B------:R-:W-:Y:S01]  /*17b00*/  R2UR UR10, R14 ;  /* 0x000000000e0a72ca */ /* 0x000fe200000e0000 */
[----:B------:R-:W-:Y:S01]  /*17b10*/  IMAD.MOV.U32 R14, RZ, RZ, R8 ;  /* 0x000000ffff0e7224 */ /* 0x000fe200078e0008 */
[----:B------:R-:W-:Y:S01]  /*17b20*/  R2UR UR11, R15 ;  /* 0x000000000f0b72ca */ /* 0x000fe200000e0000 */
[----:B------:R-:W-:Y:S01]  /*17b30*/  UMOV UR25, UR49 ;  /* 0x0000003100197c82 */ /* 0x000fe20008000000 */
[----:B------:R-:W-:Y:S01]  /*17b40*/  R2UR UR8, R226 ;  /* 0x00000000e20872ca */ /* 0x000fe200000e0000 */
[----:B------:R-:W-:Y:S01]  /*17b50*/  QGMMA.64x128x32.F32.E4M3.E4M3 R152, gdesc[UR12], RZ, !UPT, gsb0 ;  /* 0x01e000000c9879f3 */ /* 0x000fe2000c0008ff */
[----:B------:R-:W-:Y:S01]  /*17b60*/  R2UR UR9, R227 ;  /* 0x00000000e30972ca */ /* 0x000fe200000e0000 */
[----:B------:R-:W-:Y:S01]  /*17b70*/  UMOV UR28, UR44 ;  /* 0x0000002c001c7c82 */ /* 0x000fe20008000000 */
[----:B------:R-:W-:Y:S01]  /*17b80*/  R2UR UR6, R14 ;  /* 0x000000000e0672ca */ /* 0x000fe200000e0000 */
[----:B------:R-:W-:Y:S01]  /*17b90*/  VIADD R14, R12, 0x400 ;  /* 0x000004000c0e7836 */ /* 0x000fe20000000000 */
[----:B------:R-:W-:Y:S01]  /*17ba0*/  R2UR UR7, R15 ;  /* 0x000000000f0772ca */ /* 0x000fe200000e0000 */
[----:B------:R-:W-:Y:S01]  /*17bb0*/  UMOV UR29, UR45 ;  /* 0x0000002d001d7c82 */ /* 0x000fe20008000000 */
[----:B------:R-:W-:Y:S01]  /*17bc0*/  R2UR UR4, R224 ;  /* 0x00000000e00472ca */ /* 0x000fe200000e0000 */
[----:B------:R-:W-:Y:S01]  /*17bd0*/  IMAD.MOV.U32 R13, RZ, RZ, 0x40000040 ;  /* 0x40000040ff0d7424 */ /* 0x000fe200078e00ff */
[----:B------:R-:W-:Y:S01]  /*17be0*/  R2UR UR5, R225 ;  /* 0x00000000e10572ca */ /* 0x000fe200000e0000 */
[----:B------:R-:W-:Y:S01]  /*17bf0*/  UMOV UR32, UR40 ;  /* 0x0000002800207c82 */ /* 0x000fe20008000000 */
[----:B------:R-:W-:Y:S01]  /*17c00*/  IADD3 R20, R12, 0x6, RZ ;  /* 0x000000060c147810 */ /* 0x000fe20007ffe0ff */
[----:B------:R-:W-:Y:S01]  /*17c10*/  UMOV UR33, UR41 ;  /* 0x0000002900217c82 */ /* 0x000fe20008000000 */
[----:B------:R-:W-:Y:S01]  /*17c20*/  MOV R21, 0x40000040 ;  /* 0x4000004000157802 */ /* 0x000fe20000000f00 */
[----:B------:R-:W2:Y:S01]  /*17c30*/  S2R R11, SR_TID.X ;  /* 0x00000000000b7919 */ /* 0x000ea20000002100 */
[----:B------:R-:W-:Y:S01]  /*17c40*/  R2UR UR18, R20 ;  /* 0x00000000141272ca */ /* 0x000fe200000e0000 */
[C---:B------:R-:W-:Y:S01]  /*17c50*/  VIADD R20, R12.reuse, 0x402 ;  /* 0x000004020c147836 */ /* 0x040fe20000000000 */
[----:B------:R-:W-:Y:S01]  /*17c60*/  R2UR UR19, R21 ;  /* 0x00000000151372ca */ /* 0x000fe200000e0000 */
[----:B------:R-:W-:Y:S01]  /*17c70*/  VIADD R12, R12, 0x406 ;  /* 0x000004060c0c7836 */ /* 0x000fe20000000000 */
[----:B------:R-:W-:-:S02]  /*17c80*/  R2UR UR22, R14 ;  /* 0x000000000e1672ca */ /* 0x000fc400000e0000 */
[----:B------:R-:W-:Y:S02]  /*17c90*/  R2UR UR23, R15 ;  /* 0x000000000f1772ca */ /* 0x000fe400000e0000 */
[----:B------:R-:W-:Y:S02]  /*17ca0*/  R2UR UR26, R20 ;  /* 0x00000000141a72ca */ /* 0x000fe400000e0000 */
[----:B------:R-:W-:Y:S02]  /*17cb0*/  R2UR UR27, R21 ;  /* 0x00000000151b72ca */ /* 0x000fe400000e0000 */
[----:B------:R-:W-:Y:S02]  /*17cc0*/  R2UR UR34, R12 ;  /* 0x000000000c2272ca */ /* 0x000fe400000e0000 */
[----:B------:R-:W-:Y:S02]  /*17cd0*/  R2UR UR35, R13 ;  /* 0x000000000d2372ca */ /* 0x000fe400000e0000 */
[----:B--2---:R-:W-:-:S04]  /*17ce0*/  SHF.R.U32.HI R11, RZ, 0x7, R11 ;  /* 0x00000007ff0b7819 */ /* 0x004fc8000001160b */
        /* <DEDUP_REMOVED lines=26> */
.L_x_651:
[C---:B------:R-:W-:Y:S01]  /*17e90*/  FMUL.FTZ R11, R2.reuse, R152 ;  /* 0x00000098020b7220 */ /* 0x040fe20000410000 */
[C---:B------:R-:W-:Y:S01]  /*17ea0*/  FMUL.FTZ R12, R2.reuse, R153 ;  /* 0x00000099020c7220 */ /* 0x040fe20000410000 */
[C---:B------:R-:W-:Y:S01]  /*17eb0*/  FMUL.FTZ R13, R2.reuse, R156 ;  /* 0x0000009c020d7220 */ /* 0x040fe20000410000 */
[C---:B------:R-:W-:Y:S01]  /*17ec0*/  FMUL.FTZ R14, R2.reuse, R157 ;  /* 0x0000009d020e7220 */ /* 0x040fe20000410000 */
[C---:B------:R-:W-:Y:S01]  /*17ed0*/  FMUL.FTZ R15, R2.reuse, R160 ;  /* 0x000000a0020f7220 */ /* 0x040fe20000410000 */
[C---:B------:R-:W-:Y:S01]  /*17ee0*/  FMUL.FTZ R20, R2.reuse, R161 ;  /* 0x000000a102147220 */ /* 0x040fe20000410000 */
[----:B------:R-:W3:Y:S01]  /*17ef0*/  MUFU.TANH R11, R11 ;  /* 0x0000000b000b7308 */ /* 0x000ee20000002400 */
[C---:B------:R-:W-:Y:S01]  /*17f00*/  FMUL.FTZ R153, R2.reuse, R168 ;  /* 0x000000a802997220 */ /* 0x040fe20000410000 */
        /* <DEDUP_REMOVED lines=8> */
[C---:B------:R-:W-:Y:S01]  /*17f90*/  FMUL.FTZ R165, R2.reuse, R180 ;  /* 0x000000b402a57220 */ /* 0x040fe20000410000 */
[C---:B------:R-:W-:Y:S01]  /*17fa0*/  FMUL.FTZ R169, R2.reuse, R181 ;  /* 0x000000b502a97220 */ /* 0x040fe20000410000 */
[C---:B------:R-:W-:Y:S01]  /*17fb0*/  FMUL.FTZ R172, R2.reuse, R184 ;  /* 0x000000b802ac7220 */ /* 0x040fe20000410000 */
[C---:B------:R-:W-:Y:S01]  /*17fc0*/  FMUL.FTZ R173, R2.reuse, R185 ;  /* 0x000000b902ad7220 */ /* 0x040fe20000410000 */
[C---:B------:R-:W-:Y:S01]  /*17fd0*/  FMUL.FTZ R176, R2.reuse, R188 ;  /* 0x000000bc02b07220 */ /* 0x040fe20000410000 */
[C---:B------:R-:W-:Y:S01]  /*17fe0*/  FMUL.FTZ R177, R2.reuse, R189 ;  /* 0x000000bd02b17220 */ /* 0x040fe20000410000 */
[----:B------:R-:W5:Y:S01]  /*17ff0*/  MUFU.TANH R13, R13 ;  /* 0x0000000d000d7308 */ /* 0x000f620000002400 */
[----:B---3--:R-:W-:Y:S01]  /*18000*/  FMNMX.FTZ R168, R11, R10, !PT ;  /* 0x0000000a0ba87209 */ /* 0x008fe20007810000 */
[C---:B------:R-:W-:Y:S01]  /*18010*/  FMUL.FTZ R180, R2.reuse, R192 ;  /* 0x000000c002b47220 */ /* 0x040fe20000410000 */
[C---:B------:R-:W-:Y:S01]  /*18020*/  FMUL.FTZ R181, R2.reuse, R193 ;  /* 0x000000c102b57220 */ /* 0x040fe20000410000 */
[C---:B------:R-:W-:Y:S01]  /*18030*/  FMUL.FTZ R184, R2.reuse, R196 ;  /* 0x000000c402b87220 */ /* 0x040fe20000410000 */
[C---:B------:R-:W-:Y:S01]  /*18040*/  FMUL.FTZ R185, R2.reuse, R197 ;  /* 0x000000c502b97220 */ /* 0x040fe20000410000 */
[C---:B------:R-:W-:Y:S01]  /*18050*/  FMUL.FTZ R188, R2.reuse, R200 ;  /* 0x000000c802bc7220 */ /* 0x040fe20000410000 */
[----:B------:R-:W-:Y:S01]  /*18060*/  FMUL.FTZ R189, R2, R201 ;  /* 0x000000c902bd7220 */ /* 0x000fe20000410000 */
[----:B------:R-:W3:Y:S01]  /*18070*/  MUFU.TANH R14, R14 ;  /* 0x0000000e000e7308 */ /* 0x000ee20000002400 */
[----:B----4-:R-:W-:Y:S01]  /*18080*/  FMNMX.FTZ R168, R12, R168, !PT ;  /* 0x000000a80ca87209 */ /* 0x010fe20007810000 */
[C---:B------:R-:W-:Y:S01]  /*18090*/  FMUL.FTZ R192, R2.reuse, R204 ;  /* 0x000000cc02c07220 */ /* 0x040fe20000410000 */
[C---:B------:R-:W-:Y:S01]  /*180a0*/  FMUL.FTZ R193, R2.reuse, R205 ;  /* 0x000000cd02c17220 */ /* 0x040fe20000410000 */
[C---:B------:R-:W-:Y:S01]  /*180b0*/  FMUL.FTZ R196, R2.reuse, R208 ;  /* 0x000000d002c47220 */ /* 0x040fe20000410000 */
[C---:B------:R-:W-:Y:S01]  /*180c0*/  FMUL.FTZ R197, R2.reuse, R209 ;  /* 0x000000d102c57220 */ /* 0x040fe20000410000 */
[C---:B------:R-:W-:Y:S01]  /*180d0*/  FMUL.FTZ R200, R2.reuse, R212 ;  /* 0x000000d402c87220 */ /* 0x040fe20000410000 */
[C---:B------:R-:W-:Y:S01]  /*180e0*/  FMUL.FTZ R201, R2.reuse, R213 ;  /* 0x000000d502c97220 */ /* 0x040fe20000410000 */
[----:B------:R-:W4:Y:S01]  /*180f0*/  MUFU.TANH R15, R15 ;  /* 0x0000000f000f7308 */ /* 0x000f220000002400 */
[----:B-----5:R-:W-:Y:S01]  /*18100*/  FMNMX.FTZ R168, R13, R168, !PT ;  /* 0x000000a80da87209 */ /* 0x020fe20007810000 */
[----:B------:R-:W-:Y:S01]  /*18110*/  UMOV UR38, UR43 ;  /* 0x0000002b00267c82 */ /* 0x000fe20008000000 */
[C---:B------:R-:W-:Y:S01]  /*18120*/  FMUL.FTZ R191, R2.reuse, R191 ;  /* 0x000000bf02bf7220 */ /* 0x040fe20000410000 */
[C---:B------:R-:W-:Y:S01]  /*18130*/  FMUL.FTZ R194, R2.reuse, R194 ;  /* 0x000000c202c27220 */ /* 0x040fe20000410000 */
[C---:B------:R-:W-:Y:S01]  /*18140*/  FMUL.FTZ R195, R2.reuse, R195 ;  /* 0x000000c302c37220 */ /* 0x040fe20000410000 */
[C---:B------:R-:W-:Y:S01]  /*18150*/  FMUL.FTZ R198, R2.reuse, R198 ;  /* 0x000000c602c67220 */ /* 0x040fe20000410000 */
[----:B------:R-:W-:Y:S01]  /*18160*/  FMUL.FTZ R199, R2, R199 ;  /* 0x000000c702c77220 */ /* 0x000fe20000410000 */
[----:B------:R-:W5:Y:S01]  /*18170*/  MUFU.TANH R20, R20 ;  /* 0x0000001400147308 */ /* 0x000f620000002400 */
        /* <DEDUP_REMOVED lines=8> */
[----:B----4-:R-:W-:Y:S01]  /*18200*/  FMNMX.FTZ R168, R15, R168, !PT ;  /* 0x000000a80fa87209 */ /* 0x010fe20007810000 */
[C---:B------:R-:W-:Y:S01]  /*18210*/  FMUL.FTZ R214, R2.reuse, R214 ;  /* 0x000000d602d67220 */ /* 0x040fe20000410000 */
[----:B------:R-:W-:-:S05]  /*18220*/  FMUL.FTZ R215, R2, R215 ;  /* 0x000000d702d77220 */ /* 0x000fca0000410000 */
[----:B------:R-:W4:Y:S01]  /*18230*/  MUFU.TANH R152, R152 ;  /* 0x0000009800987308 */ /* 0x000f220000002400 */
[----:B-----5:R-:W-:-:S07]  /*18240*/  FMNMX.FTZ R168, R20, R168, !PT ;  /* 0x000000a814a87209 */ /* 0x020fce0007810000 */
[----:B------:R-:W5:Y:S01]  /*18250*/  MUFU.TANH R153, R153 ;  /* 0x0000009900997308 */ /* 0x000f620000002400 */
[----:B---3--:R-:W-:-:S07]  /*18260*/  FMNMX.FTZ R168, R21, R168, !PT ;  /* 0x000000a815a87209 */ /* 0x008fce0007810000 */
[----:B------:R-:W3:Y:S01]  /*18270*/  MUFU.TANH R156, R156 ;  /* 0x0000009c009c7308 */ /* 0x000ee20000002400 */
[----:B----4-:R-:W-:-:S07]  /*18280*/  FMNMX.FTZ R168, R152, R168, !PT ;  /* 0x000000a898a87209 */ /* 0x010fce0007810000 */
        /* <DEDUP_REMOVED lines=43> */
[----:B-----5:R-:W-:-:S04]  /*18540*/  FMNMX.FTZ R168, R197, R168, !PT ;  /* 0x000000a8c5a87209 */ /* 0x020fc80007810000 */
[----:B---3--:R-:W-:-:S04]  /*18550*/  FMNMX.FTZ R168, R200, R168, !PT ;  /* 0x000000a8c8a87209 */ /* 0x008fc80007810000 */
[----:B----4-:R-:W-:-:S05]  /*18560*/  FMNMX.FTZ R168, R201, R168, !PT ;  /* 0x000000a8c9a87209 */ /* 0x010fca0007810000 */
[----:B------:R-:W3:Y:S02]  /*18570*/  SHFL.BFLY PT, R204, R168, 0x2, 0x1f ;  /* 0x0c401f00a8cc7f89 */ /* 0x000ee400000e0000 */
[----:B---3--:R-:W-:-:S05]  /*18580*/  FMNMX.FTZ R168, R168, R204, !PT ;  /* 0x000000cca8a87209 */ /* 0x008fca0007810000 */
[----:B------:R-:W3:Y:S02]  /*18590*/  SHFL.BFLY PT, R204, R168, 0x1, 0x1f ;  /* 0x0c201f00a8cc7f89 */ /* 0x000ee400000e0000 */
[----:B---3--:R-:W-:Y:S01]  /*185a0*/  FMNMX.FTZ R168, R168, R204, !PT ;  /* 0x000000cca8a87209 */ /* 0x008fe20007810000 */
        /* <DEDUP_REMOVED lines=18> */
[----:B------:R-:W-:-:S01]  /*186d0*/  FFMA.FTZ R160, R160, UR38, -R10 ;  /* 0x00000026a0a07c23 */ /* 0x000fc2000801080a */
[--C-:B------:R-:W-:Y:S01]  /*186e0*/  FFMA.FTZ R161, R161, UR38, -R10.reuse ;  /* 0x00000026a1a17c23 */ /* 0x100fe2000801080a */
[----:B------:R-:W-:-:S01]  /*186f0*/  FFMA.FTZ R165, R165, UR38, -R10 ;  /* 0x00000026a5a57c23 */ /* 0x000fc2000801080a */
[--C-:B------:R-:W-:Y:S01]  /*18700*/  FFMA.FTZ R169, R169, UR38, -R10.reuse ;  /* 0x00000026a9a97c23 */ /* 0x100fe2000801080a */
[----:B------:R-:W-:-:S01]  /*18710*/  FFMA.FTZ R172, R172, UR38, -R10 ;  /* 0x00000026acac7c23 */ /* 0x000fc2000801080a */
[--C-:B------:R-:W-:Y:S01]  /*18720*/  FFMA.FTZ R173, R173, UR38, -R10.reuse ;  /* 0x00000026adad7c23 */ /* 0x100fe2000801080a */
[----:B------:R-:W-:-:S01]  /*18730*/  FFMA.FTZ R176, R176, UR38, -R10 ;  /* 0x00000026b0b07c23 */ /* 0x000fc2000801080a */
[----:B------:R-:W4:Y:S01]  /*18740*/  MUFU.EX2 R12, R12 ;  /* 0x0000000c000c7308 */ /* 0x000f220000000800 */
[----:B------:R-:W-:-:S01]  /*18750*/  FFMA.FTZ R177, R177, UR38, -R10 ;  /* 0x00000026b1b17c23 */ /* 0x000fc2000801080a */
[--C-:B------:R-:W-:Y:S01]  /*18760*/  FFMA.FTZ R180, R180, UR38, -R10.reuse ;  /* 0x00000026b4b47c23 */ /* 0x100fe2000801080a */
[----:B------:R-:W-:-:S01]  /*18770*/  FFMA.FTZ R181, R181, UR38, -R10 ;  /* 0x00000026b5b57c23 */ /* 0x000fc2000801080a */
[--C-:B------:R-:W-:Y:S01]  /*18780*/  FFMA.FTZ R184, R184, UR38, -R10.reuse ;  /* 0x00000026b8b87c23 */ /* 0x100fe2000801080a */
[----:B------:R-:W-:-:S01]  /*18790*/  FFMA.FTZ R185, R185, UR38, -R10 ;  /* 0x00000026b9b97c23 */ /* 0x000fc2000801080a */
[--C-:B------:R-:W-:Y:S01]  /*187a0*/  FFMA.FTZ R188, R188, UR38, -R10.reuse ;  /* 0x00000026bcbc7c23 */ /* 0x100fe2000801080a */
[----:B------:R-:W-:-:S01]  /*187b0*/  FFMA.FTZ R189, R189, UR38, -R10 ;  /* 0x00000026bdbd7c23 */ /* 0x000fc2000801080a */
[----:B------:R-:W5:Y:S01]  /*187c0*/  MUFU.EX2 R13, R13 ;  /* 0x0000000d000d7308 */ /* 0x000f620000000800 */
[----:B---3--:R-:W-:-:S01]  /*187d0*/  FFMA.FTZ R4, R204, R4, R11 ;  /* 0x00000004cc047223 */ /* 0x008fc2000001000b */
[--C-:B------:R-:W-:Y:S01]  /*187e0*/  FFMA.FTZ R192, R192, UR38, -R10.reuse ;  /* 0x00000026c0c07c23 */ /* 0x100fe2000801080a */
[----:B------:R-:W-:-:S01]  /*187f0*/  FFMA.FTZ R193, R193, UR38, -R10 ;  /* 0x00000026c1c17c23 */ /* 0x000fc2000801080a */
[--C-:B------:R-:W-:Y:S01]  /*18800*/  FFMA.FTZ R196, R196, UR38, -R10.reuse ;  /* 0x00000026c4c47c23 */ /* 0x100fe2000801080a */
[----:B------:R-:W-:-:S01]  /*18810*/  FFMA.FTZ R197, R197, UR38, -R10 ;  /* 0x00000026c5c57c23 */ /* 0x000fc2000801080a */
[--C-:B------:R-:W-:Y:S01]  /*18820*/  FFMA.FTZ R200, R200, UR38, -R10.reuse ;  /* 0x00000026c8c87c23 */ /* 0x100fe2000801080a */
[----:B------:R-:W-:-:S01]  /*18830*/  FFMA.FTZ R10, R201, UR38, -R10 ;  /* 0x00000026c90a7c23 */ /* 0x000fc2000801080a */
[----:B------:R-:W3:Y:S01]  /*18840*/  MUFU.EX2 R14, R14 ;  /* 0x0000000e000e7308 */ /* 0x000ee20000000800 */
[----:B----4-:R-:W-:-:S01]  /*18850*/  FADD.FTZ R4, R12, R4 ;  /* 0x000000040c047221 */ /* 0x010fc20000010000 */
[-C--:B------:R-:W-:Y:S01]  /*18860*/  FMUL.FTZ R24, R24, R204.reuse ;  /* 0x000000cc18187220 */ /* 0x080fe20000410000 */
[-C--:B------:R-:W-:Y:S01]  /*18870*/  FMUL.FTZ R25, R25, R204.reuse ;  /* 0x000000cc19197220 */ /* 0x080fe20000410000 */
[-C--:B------:R-:W-:Y:S01]  /*18880*/  FMUL.FTZ R28, R28, R204.reuse ;  /* 0x000000cc1c1c7220 */ /* 0x080fe20000410000 */
[-C--:B------:R-:W-:Y:S01]  /*18890*/  FMUL.FTZ R29, R29, R204.reuse ;  /* 0x000000cc1d1d7220 */ /* 0x080fe20000410000 */
[-C--:B------:R-:W-:Y:S01]  /*188a0*/  FMUL.FTZ R32, R32, R204.reuse ;  /* 0x000000cc20207220 */ /* 0x080fe20000410000 */
[----:B------:R-:W-:Y:S01]  /*188b0*/  FMUL.FTZ R33, R33, R204 ;  /* 0x000000cc21217220 */ /* 0x000fe20000410000 */
[----:B------:R-:W4:Y:S01]  /*188c0*/  MUFU.EX2 R15, R15 ;  /* 0x0000000f000f7308 */ /* 0x000f220000000800 */
[----:B-----5:R-:W-:-:S01]  /*188d0*/  FADD.FTZ R4, R13, R4 ;  /* 0x000000040d047221 */ /* 0x020fc20000010000 */
[-C--:B------:R-:W-:Y:S01]  /*188e0*/  FMUL.FTZ R36, R36, R204.reuse ;  /* 0x000000cc24247220 */ /* 0x080fe20000410000 */
[-C--:B------:R-:W-:Y:S01]  /*188f0*/  FMUL.FTZ R37, R37, R204.reuse ;  /* 0x000000cc25257220 */ /* 0x080fe20000410000 */
[-C--:B------:R-:W-:Y:S01]  /*18900*/  FMUL.FTZ R40, R40, R204.reuse ;  /* 0x000000cc28287220 */ /* 0x080fe20000410000 */
[-C--:B------:R-:W-:Y:S01]  /*18910*/  FMUL.FTZ R41, R41, R204.reuse ;  /* 0x000000cc29297220 */ /* 0x080fe20000410000 */
[-C--:B------:R-:W-:Y:S01]  /*18920*/  FMUL.FTZ R44, R44, R204.reuse ;  /* 0x000000cc2c2c7220 */ /* 0x080fe20000410000 */
[----:B------:R-:W-:Y:S01]  /*18930*/  FMUL.FTZ R45, R45, R204 ;  /* 0x000000cc2d2d7220 */ /* 0x000fe20000410000 */
[----:B------:R-:W5:Y:S01]  /*18940*/  MUFU.EX2 R20, R20 ;  /* 0x0000001400147308 */ /* 0x000f620000000800 */
[C---:B---3--:R-:W-:Y:S01]  /*18950*/  F2FP.SATFINITE.E4M3.F32.PACK_AB_MERGE_C R13, R14.reuse, R13, RZ ;  /* 0x0000000d0e0d723e */ /* 0x048fe200048070ff */
        /* <DEDUP_REMOVED lines=22> */
[----:B------:R-:W-:Y:S01]  /*18ac0*/  FMUL.FTZ R179, R2, R190 ;  /* 0x000000be02b37220 */ /* 0x000fe20000410000 */
[----:B----4-:R-:W-:-:S01]  /*18ad0*/  FADD.FTZ R4, R15, R4 ;  /* 0x000000040f047221 */ /* 0x010fc20000010000 */
[----:B------:R-:W4:Y:S01]  /*18ae0*/  MUFU.TANH R12, R12 ;  /* 0x0000000c000c7308 */ /* 0x000f220000002400 */
[-C--:B------:R-:W-:Y:S01]  /*18af0*/  FMUL.FTZ R48, R48, R204.reuse ;  /* 0x000000cc30307220 */ /* 0x080fe20000410000 */
[----:B------:R-:W-:Y:S01]  /*18b00*/  FMUL.FTZ R49, R49, R204 ;  /* 0x000000cc31317220 */ /* 0x000fe20000410000 */
[----:B-----5:R-:W-:-:S01]  /*18b10*/  FADD.FTZ R4, R20, R4 ;  /* 0x0000000414047221 */ /* 0x020fc20000010000 */
[-C--:B------:R-:W-:Y:S01]  /*18b20*/  FMUL.FTZ R52, R52, R204.reuse ;  /* 0x000000cc34347220 */ /* 0x080fe20000410000 */
[-C--:B------:R-:W-:Y:S01]  /*18b30*/  FMUL.FTZ R53, R53, R204.reuse ;  /* 0x000000cc35357220 */ /* 0x080fe20000410000 */
[-C--:B------:R-:W-:Y:S01]  /*18b40*/  FMUL.FTZ R56, R56, R204.reuse ;  /* 0x000000cc38387220 */ /* 0x080fe20000410000 */
[-C--:B------:R-:W-:Y:S01]  /*18b50*/  FMUL.FTZ R57, R57, R204.reuse ;  /* 0x000000cc39397220 */ /* 0x080fe20000410000 */
[----:B------:R-:W5:Y:S01]  /*18b60*/  MUFU.TANH R13, R13 ;  /* 0x0000000d000d7308 */ /* 0x000f620000002400 */
[----:B---3--:R-:W-:Y:S01]  /*18b70*/  FMNMX.FTZ R183, R11, R9, !PT ;  /* 0x000000090bb77209 */ /* 0x008fe20007810000 */
[-C--:B------:R-:W-:Y:S01]  /*18b80*/  FMUL.FTZ R60, R60, R204.reuse ;  /* 0x000000cc3c3c7220 */ /* 0x080fe20000410000 */
[-C--:B------:R-:W-:Y:S01]  /*18b90*/  FMUL.FTZ R61, R61, R204.reuse ;  /* 0x000000cc3d3d7220 */ /* 0x080fe20000410000 */
[-C--:B------:R-:W-:Y:S01]  /*18ba0*/  FMUL.FTZ R64, R64, R204.reuse ;  /* 0x000000cc40407220 */ /* 0x080fe20000410000 */
[-C--:B------:R-:W-:Y:S01]  /*18bb0*/  FMUL.FTZ R65, R65, R204.reuse ;  /* 0x000000cc41417220 */ /* 0x080fe20000410000 */
[-C--:B------:R-:W-:Y:S01]  /*18bc0*/  FMUL.FTZ R68, R68, R204.reuse ;  /* 0x000000cc44447220 */ /* 0x080fe20000410000 */
[-C--:B------:R-:W-:Y:S01]  /*18bd0*/  FMUL.FTZ R69, R69, R204.reuse ;  /* 0x000000cc45457220 */ /* 0x080fe20000410000 */
[----:B------:R-:W3:Y:S01]  /*18be0*/  MUFU.TANH R154, R154 ;  /* 0x0000009a009a7308 */ /* 0x000ee20000002400 */
[----:B----4-:R-:W-:Y:S01]  /*18bf0*/  FMNMX.FTZ R183, R12, R183, !PT ;  /* 0x000000b70cb77209 */ /* 0x010fe20007810000 */
[-C--:B------:R-:W-:Y:S01]  /*18c00*/  FMUL.FTZ R72, R72, R204.reuse ;  /* 0x000000cc48487220 */ /* 0x080fe20000410000 */
[-C--:B------:R-:W-:Y:S01]  /*18c10*/  FMUL.FTZ R73, R73, R204.reuse ;  /* 0x000000cc49497220 */ /* 0x080fe20000410000 */
[-C--:B------:R-:W-:Y:S01]  /*18c20*/  FMUL.FTZ R76, R76, R204.reuse ;  /* 0x000000cc4c4c7220 */ /* 0x080fe20000410000 */
[-C--:B------:R-:W-:Y:S01]  /*18c30*/  FMUL.FTZ R77, R77, R204.reuse ;  /* 0x000000cc4d4d7220 */ /* 0x080fe20000410000 */
[-C--:B------:R-:W-:Y:S01]  /*18c40*/  FMUL.FTZ R80, R80, R204.reuse ;  /* 0x000000cc50507220 */ /* 0x080fe20000410000 */
[-C--:B------:R-:W-:Y:S01]  /*18c50*/  FMUL.FTZ R81, R81, R204.reuse ;  /* 0x000000cc51517220 */ /* 0x080fe20000410000 */
[----:B------:R-:W4:Y:S01]  /*18c60*/  MUFU.TANH R155, R155 ;  /* 0x0000009b009b7308 */ /* 0x000f220000002400 */
[----:B-----5:R-:W-:Y:S01]  /*18c70*/  FMNMX.FTZ R186, R13, R183, !PT ;  /* 0x000000b70dba7209 */ /* 0x020fe20007810000 */
[-C--:B------:R-:W-:Y:S01]  /*18c80*/  FMUL.FTZ R84, R84, R204.reuse ;  /* 0x000000cc54547220 */ /* 0x080fe20000410000 */
[-C--:B------:R-:W-:Y:S01]  /*18c90*/  FMUL.FTZ R85, R85, R204.reuse ;  /* 0x000000cc55557220 */ /* 0x080fe20000410000 */
[----:B------:R-:W-:Y:S01]  /*18ca0*/  FMUL.FTZ R88, R88, R204 ;  /* 0x000000cc58587220 */ /* 0x000fe20000410000 */
[----:B------:R-:W-:Y:S01]  /*18cb0*/  FMNMX.FTZ R186, R14, R186, !PT ;  /* 0x000000ba0eba7209 */ /* 0x000fe20007810000 */
[-C--:B------:R-:W-:Y:S01]  /*18cc0*/  FMUL.FTZ R89, R89, R204.reuse ;  /* 0x000000cc59597220 */ /* 0x080fe20000410000 */
[----:B------:R-:W-:Y:S01]  /*18cd0*/  FMUL.FTZ R92, R92, R204 ;  /* 0x000000cc5c5c7220 */ /* 0x000fe20000410000 */
        /* <DEDUP_REMOVED lines=20> */
[-C--:B------:R-:W-:Y:S01]  /*18e20*/  FMUL.FTZ R121, R121, R204.reuse ;  /* 0x000000cc79797220 */ /* 0x080fe20000410000 */
[-C--:B------:R-:W-:Y:S01]  /*18e30*/  FMUL.FTZ R124, R124, R204.reuse ;  /* 0x000000cc7c7c7220 */ /* 0x080fe20000410000 */
        /* <DEDUP_REMOVED lines=11> */
[-C--:B------:R-:W-:Y:S01]  /*18ef0*/  FMUL.FTZ R141, R141, R204.reuse ;  /* 0x000000cc8d8d7220 */ /* 0x080fe20000410000 */
[-C--:B------:R-:W-:Y:S01]  /*18f00*/  FMUL.FTZ R144, R144, R204.reuse ;  /* 0x000000cc90907220 */ /* 0x080fe20000410000 */
[-C--:B------:R-:W-:Y:S01]  /*18f10*/  FMUL.FTZ R145, R145, R204.reuse ;  /* 0x000000cc91917220 */ /* 0x080fe20000410000 */
[-C--:B------:R-:W-:Y:S01]  /*18f20*/  FMUL.FTZ R148, R148, R204.reuse ;  /* 0x000000cc94947220 */ /* 0x080fe20000410000 */
[----:B------:R-:W-:-:S03]  /*18f30*/  FMUL.FTZ R149, R149, R204 ;  /* 0x000000cc95957220 */ /* 0x000fc60000410000 */
[----:B------:R-:W0:Y:S08]  /*18f40*/  MUFU.TANH R167, R167 ;  /* 0x000000a700a77308 */ /* 0x000e300000002400 */
[----:B------:R-:W1:Y:S08]  /*18f50*/  MUFU.TANH R170, R170 ;  /* 0x000000aa00aa7308 */ /* 0x000e700000002400 */
[----:B------:R4:W-:Y:S08]  /*18f60*/  MUFU.TANH R183, R191 ;  /* 0x000000bf00b77308 */ /* 0x0009f00000002400 */
[----:B------:R-:W2:Y:S01]  /*18f70*/  MUFU.TANH R171, R171 ;  /* 0x000000ab00ab7308 */ /* 0x000ea20000002400 */
[----:B----4-:R-:W-:-:S04]  /*18f80*/  FMNMX.FTZ R191, R162, R190, !PT ;  /* 0x000000bea2bf7209 */ /* 0x010fc80007810000 */
[----:B-----5:R-:W-:-:S03]  /*18f90*/  FMNMX.FTZ R191, R163, R191, !PT ;  /* 0x000000bfa3bf7209 */ /* 0x020fc60007810000 */
[----:B------:R-:W4:Y:S08]  /*18fa0*/  MUFU.TANH R174, R174 ;  /* 0x000000ae00ae7308 */ /* 0x000f300000002400 */
[----:B------:R3:W-:Y:S08]  /*18fb0*/  MUFU.TANH R186, R194 ;  /* 0x000000c200ba7308 */ /* 0x0007f00000002400 */
[----:B------:R-:W5:Y:S01]  /*18fc0*/  MUFU.TANH R175, R175 ;  /* 0x000000af00af7308 */ /* 0x000f620000002400 */
[----:B---3--:R-:W-:-:S04]  /*18fd0*/  FMNMX.FTZ R194, R166, R191, !PT ;  /* 0x000000bfa6c27209 */ /* 0x008fc80007810000 */
[----:B0-----:R-:W-:-:S03]  /*18fe0*/  FMNMX.FTZ R194, R167, R194, !PT ;  /* 0x000000c2a7c27209 */ /* 0x001fc60007810000 */
[----:B------:R-:W0:Y:S08]  /*18ff0*/  MUFU.TANH R178, R178 ;  /* 0x000000b200b27308 */ /* 0x000e300000002400 */
[----:B------:R1:W-:Y:S08]  /*19000*/  MUFU.TANH R187, R195 ;  /* 0x000000c300bb7308 */ /* 0x0003f00000002400 */
[----:B------:R-:W3:Y:S01]  /*19010*/  MUFU.TANH R182, R182 ;  /* 0x000000b600b67308 */ /* 0x000ee20000002400 */
[----:B-1----:R-:W-:-:S04]  /*19020*/  FMNMX.FTZ R195, R170, R194, !PT ;  /* 0x000000c2aac37209 */ /* 0x002fc80007810000 */
[----:B--2---:R-:W-:-:S03]  /*19030*/  FMNMX.FTZ R195, R171, R195, !PT ;  /* 0x000000c3abc37209 */ /* 0x004fc60007810000 */
[----:B------:R-:W1:Y:S08]  /*19040*/  MUFU.TANH R179, R179 ;  /* 0x000000b300b37308 */ /* 0x000e700000002400 */
[----:B------:R4:W2:Y:S08]  /*19050*/  MUFU.TANH R190, R198 ;  /* 0x000000c600be7308 */ /* 0x0008b00000002400 */
[----:B------:R0:W2:Y:S01]  /*19060*/  MUFU.TANH R191, R199 ;  /* 0x000000c700bf7308 */ /* 0x0000a20000002400 */
[----:B----4-:R-:W-:-:S04]  /*19070*/  FMNMX.FTZ R198, R174, R195, !PT ;  /* 0x000000c3aec67209 */ /* 0x010fc80007810000 */
[----:B-----5:R-:W-:-:S03]  /*19080*/  FMNMX.FTZ R198, R175, R198, !PT ;  /* 0x000000c6afc67209 */ /* 0x020fc60007810000 */
[----:B------:R4:W5:Y:S01]  /*19090*/  MUFU.TANH R194, R202 ;  /* 0x000000ca00c27308 */ /* 0x0009620000002400 */
[----:B0-----:R-:W-:-:S04]  /*190a0*/  FMNMX.FTZ R199, R178, R198, !PT ;  /* 0x000000c6b2c77209 */ /* 0x001fc80007810000 */
[----:B---3--:R-:W-:-:S03]  /*190b0*/  FMNMX.FTZ R199, R182, R199, !PT ;  /* 0x000000c7b6c77209 */ /* 0x008fc60007810000 */
[----:B------:R2:W0:Y:S01]  /*190c0*/  MUFU.TANH R195, R203 ;  /* 0x000000cb00c37308 */ /* 0x0004220000002400 */
[----:B-1----:R-:W-:-:S04]  /*190d0*/  FMNMX.FTZ R201, R179, R199, !PT ;  /* 0x000000c7b3c97209 */ /* 0x002fc80007810000 */
[----:B------:R-:W-:-:S03]  /*190e0*/  FMNMX.FTZ R201, R183, R201, !PT ;  /* 0x000000c9b7c97209 */ /* 0x000fc60007810000 */
[----:B------:R5:W1:Y:S01]  /*190f0*/  MUFU.TANH R198, R206 ;  /* 0x000000ce00c67308 */ /* 0x000a620000002400 */
[----:B----4-:R-:W-:-:S04]  /*19100*/  FMNMX.FTZ R202, R186, R201, !PT ;  /* 0x000000c9baca7209 */ /* 0x010fc80007810000 */
[----:B------:R-:W-:-:S03]  /*19110*/  FMNMX.FTZ R202, R187, R202, !PT ;  /* 0x000000cabbca7209 */ /* 0x000fc60007810000 */
[----:B------:R1:W3:Y:S01]  /*19120*/  MUFU.TANH R199, R207 ;  /* 0x000000cf00c77308 */ /* 0x0002e20000002400 */
[----:B--2---:R-:W-:-:S04]  /*19130*/  FMNMX.FTZ R203, R190, R202, !PT ;  /* 0x000000cabecb7209 */ /* 0x004fc80007810000 */
[----:B------:R-:W-:-:S03]  /*19140*/  FMNMX.FTZ R203, R191, R203, !PT ;  /* 0x000000cbbfcb7209 */ /* 0x000fc60007810000 */
[----:B------:R-:W2:Y:S01]  /*19150*/  MUFU.TANH R201, R210 ;  /* 0x000000d200c97308 */ /* 0x000ea20000002400 */
[----:B-----5:R-:W-:-:S04]  /*19160*/  FMNMX.FTZ R206, R194, R203, !PT ;  /* 0x000000cbc2ce7209 */ /* 0x020fc80007810000 */
[----:B0-----:R-:W-:-:S03]  /*19170*/  FMNMX.FTZ R206, R195, R206, !PT ;  /* 0x000000cec3ce7209 */ /* 0x001fc60007810000 */
[----:B------:R-:W0:Y:S01]  /*19180*/  MUFU.TANH R202, R211 ;  /* 0x000000d300ca7308 */ /* 0x000e220000002400 */
[----:B-1----:R-:W-:-:S04]  /*19190*/  FMNMX.FTZ R207, R198, R206, !PT ;  /* 0x000000cec6cf7209 */ /* 0x002fc80007810000 */
[----:B---3--:R-:W-:-:S03]  /*191a0*/  FMNMX.FTZ R207, R199, R207, !PT ;  /* 0x000000cfc7cf7209 */ /* 0x008fc60007810000 */
[----:B------:R-:W1:Y:S01]  /*191b0*/  MUFU.TANH R203, R214 ;  /* 0x000000d600cb7308 */ /* 0x000e620000002400 */
[----:B--2---:R-:W-:-:S07]  /*191c0*/  FMNMX.FTZ R207, R201, R207, !PT ;  /* 0x000000cfc9cf7209 */ /* 0x004fce0007810000 */
[----:B------:R-:W2:Y:S01]  /*191d0*/  MUFU.TANH R206, R215 ;  /* 0x000000d700ce7308 */ /* 0x000ea20000002400 */
[----:B0-----:R-:W-:-:S07]  /*191e0*/  FMNMX.FTZ R207, R202, R207, !PT ;  /* 0x000000cfcacf7209 */ /* 0x001fce0007810000 */
[----:B------:R-:W-:Y:S01]  /*191f0*/  MUFU.EX2 R210, R169 ;  /* 0x000000a900d27308 */ /* 0x000fe20000000800 */
[----:B-1----:R-:W-:-:S07]  /*19200*/  FMNMX.FTZ R207, R203, R207, !PT ;  /* 0x000000cfcbcf7209 */ /* 0x002fce0007810000 */
[----:B------:R-:W0:Y:S01]  /*19210*/  MUFU.EX2 R21, R21 ;  /* 0x0000001500157308 */ /* 0x000e220000000800 */
[----:B--2---:R-:W-:-:S05]  /*19220*/  FMNMX.FTZ R208, R206, R207, !PT ;  /* 0x000000cfced07209 */ /* 0x004fca0007810000 */
[----:B------:R-:W1:Y:S02]  /*19230*/  SHFL.BFLY PT, R209, R208, 0x2, 0x1f ;  /* 0x0c401f00d0d17f89 */ /* 0x000e6400000e0000 */
[----:B------:R-:W-:Y:S08]  /*19240*/  MUFU.EX2 R207, R157 ;  /* 0x0000009d00cf7308 */ /* 0x000ff00000000800 */
[----:B------:R-:W-:Y:S01]  /*19250*/  MUFU.EX2 R157, R161 ;  /* 0x000000a1009d7308 */ /* 0x000fe20000000800 */
[----:B0-----:R-:W-:-:S07]  /*19260*/  FADD.FTZ R4, R21, R4 ;  /* 0x0000000415047221 */ /* 0x001fce0000010000 */
[----:B------:R-:W-:Y:S01]  /*19270*/  MUFU.EX2 R161, R165 ;  /* 0x000000a500a17308 */ /* 0x000fe20000000800 */
[----:B-1----:R-:W-:-:S07]  /*19280*/  FMNMX.FTZ R208, R208, R209, !PT ;  /* 0x000000d1d0d07209 */ /* 0x002fce0007810000 */
[----:B------:R-:W0:Y:S01]  /*19290*/  MUFU.EX2 R152, R152 ;  /* 0x0000009800987308 */ /* 0x000e220000000800 */
[----:B------:R-:W1:Y:S07]  /*192a0*/  SHFL.BFLY PT, R209, R208, 0x1, 0x1f ;  /* 0x0c201f00d0d17f89 */ /* 0x000e6e00000e0000 */
[----:B------:R-:W2:Y:S08]  /*192b0*/  MUFU.EX2 R153, R153 ;  /* 0x0000009900997308 */ /* 0x000eb00000000800 */
[----:B------:R-:W3:Y:S01]  /*192c0*/  MUFU.EX2 R156, R156 ;  /* 0x0000009c009c7308 */ /* 0x000ee20000000800 */
[----:B0-----:R-:W-:-:S07]  /*192d0*/  FADD.FTZ R4, R152, R4 ;  /* 0x0000000498047221 */ /* 0x001fce0000010000 */
[----:B------:R-:W0:Y:S01]  /*192e0*/  MUFU.EX2 R160, R160 ;  /* 0x000000a000a07308 */ /* 0x000e220000000800 */
[----:B--2---:R-:W-:-:S01]  /*192f0*/  FADD.FTZ R4, R153, R4 ;  /* 0x0000000499047221 */ /* 0x004fc20000010000 */
[----:B-1----:R-:W-:Y:S01]  /*19300*/  FMNMX.FTZ R169, R208, R209, !PT ;  /* 0x000000d1d0a97209 */ /* 0x002fe20007810000 */
[----:B------:R-:W-:-:S04]  /*19310*/  IMAD.U32 R208, RZ, RZ, UR38 ;  /* 0x00000026ffd07e24 */ /* 0x000fc8000f8e00ff */
[C---:B------:R-:W-:Y:S01]  /*19320*/  FADD.FTZ R9, -R169.reuse, R9 ;  /* 0x00000009a9097221 */ /* 0x040fe20000010100 */
[----:B------:R-:W-:-:S01]  /*19330*/  FFMA.FTZ R208, R169, R208, -8 ;  /* 0xc1000000a9d07423 */ /* 0x000fc200000100d0 */
[----:B------:R-:W1:Y:S01]  /*19340*/  MUFU.EX2 R205, R205 ;  /* 0x000000cd00cd7308 */ /* 0x000e620000000800 */
[----:B---3--:R-:W-:-:S01]  /*19350*/  FADD.FTZ R4, R156, R4 ;  /* 0x000000049c047221 */ /* 0x008fc20000010000 */
        /* <DEDUP_REMOVED lines=8> */
[----:B------:R-:W-:Y:S01]  /*193e0*/  FFMA.FTZ R167, R167, UR38, -R208 ;  /* 0x00000026a7a77c23 */ /* 0x000fe200080108d0 */
[----:B------:R-:W-:-:S01]  /*193f0*/  FADD.FTZ R4, R207, R4 ;  /* 0x00000004cf047221 */ /* 0x000fc20000010000 */
[----:B------:R-:W-:Y:S01]  /*19400*/  IADD3 R166, R5, 0x38840, RZ ;  /* 0x0003884005a67810 */ /* 0x000fe20007ffe0ff */
[----:B------:R-:W-:-:S01]  /*19410*/  FFMA.FTZ R178, R178, UR38, -R208 ;  /* 0x00000026b2b27c23 */ /* 0x000fc200080108d0 */
[----:B------:R-:W-:Y:S01]  /*19420*/  FFMA.FTZ R179, R179, UR38, -R208 ;  /* 0x00000026b3b37c23 */ /* 0x000fe200080108d0 */
[----:B0-----:R-:W-:-:S01]  /*19430*/  FADD.FTZ R4, R160, R4 ;  /* 0x00000004a0047221 */ /* 0x001fc20000010000 */
[----:B------:R-:W0:Y:S01]  /*19440*/  MUFU.EX2 R165, R165 ;  /* 0x000000a500a57308 */ /* 0x000e220000000800 */
[----:B------:R-:W-:-:S01]  /*19450*/  FFMA.FTZ R183, R183, UR38, -R208 ;  /* 0x00000026b7b77c23 */ /* 0x000fc200080108d0 */
[----:B------:R-:W-:Y:S01]  /*19460*/  FFMA.FTZ R186, R186, UR38, -R208 ;  /* 0x00000026baba7c23 */ /* 0x000fe200080108d0 */
[----:B------:R-:W-:-:S01]  /*19470*/  FADD.FTZ R4, R157, R4 ;  /* 0x000000049d047221 */ /* 0x000fc20000010000 */
[--C-:B------:R-:W-:Y:S01]  /*19480*/  FFMA.FTZ R187, R187, UR38, -R208.reuse ;  /* 0x00000026bbbb7c23 */ /* 0x100fe200080108d0 */
[----:B------:R-:W-:-:S01]  /*19490*/  FFMA.FTZ R190, R190, UR38, -R208 ;  /* 0x00000026bebe7c23 */ /* 0x000fc200080108d0 */
[----:B------:R-:W-:Y:S01]  /*194a0*/  FFMA.FTZ R191, R191, UR38, -R208 ;  /* 0x00000026bfbf7c23 */ /* 0x000fe200080108d0 */
[----:B-1----:R-:W-:-:S01]  /*194b0*/  FADD.FTZ R4, R205, R4 ;  /* 0x00000004cd047221 */ /* 0x002fc20000010000 */
[----:B------:R-:W1:Y:S01]  /*194c0*/  MUFU.EX2 R11, R11 ;  /* 0x0000000b000b7308 */ /* 0x000e620000000800 */
[----:B------:R-:W-:-:S01]  /*194d0*/  FFMA.FTZ R194, R194, UR38, -R208 ;  /* 0x00000026c2c27c23 */ /* 0x000fc200080108d0 */
[----:B------:R-:W-:Y:S01]  /*194e0*/  FFMA.FTZ R195, R195, UR38, -R208 ;  /* 0x00000026c3c37c23 */ /* 0x000fe200080108d0 */
[----:B------:R-:W-:-:S01]  /*194f0*/  FADD.FTZ R4, R161, R4 ;  /* 0x00000004a1047221 */ /* 0x000fc20000010000 */
[--C-:B------:R-:W-:Y:S01]  /*19500*/  FFMA.FTZ R198, R198, UR38, -R208.reuse ;  /* 0x00000026c6c67c23 */ /* 0x100fe200080108d0 */
[----:B------:R-:W-:-:S01]  /*19510*/  FFMA.FTZ R199, R199, UR38, -R208 ;  /* 0x00000026c7c77c23 */ /* 0x000fc200080108d0 */
[----:B------:R-:W-:Y:S01]  /*19520*/  FFMA.FTZ R201, R201, UR38, -R208 ;  /* 0x00000026c9c97c23 */ /* 0x000fe200080108d0 */
[----:B------:R-:W-:-:S01]  /*19530*/  FADD.FTZ R4, R210, R4 ;  /* 0x00000004d2047221 */ /* 0x000fc20000010000 */
[----:B------:R-:W2:Y:S01]  /*19540*/  MUFU.EX2 R13, R13 ;  /* 0x0000000d000d7308 */ /* 0x000ea20000000800 */
[----:B0-----:R-:W-:-:S01]  /*19550*/  FFMA.FTZ R3, R9, R3, R165 ;  /* 0x0000000309037223 */ /* 0x001fc200000100a5 */
[--C-:B------:R-:W-:Y:S01]  /*19560*/  FFMA.FTZ R202, R202, UR38, -R208.reuse ;  /* 0x00000026caca7c23 */ /* 0x100fe200080108d0 */
[----:B------:R-:W-:-:S01]  /*19570*/  FFMA.FTZ R203, R203, UR38, -R208 ;  /* 0x00000026cbcb7c23 */ /* 0x000fc200080108d0 */
[----:B------:R-:W-:Y:S01]  /*19580*/  FFMA.FTZ R206, R206, UR38, -R208 ;  /* 0x00000026cece7c23 */ /* 0x000fe200080108d0 */
[----:B------:R-:W-:Y:S01]  /*19590*/  F2FP.SATFINITE.E4M3.F32.PACK_AB_MERGE_C R207, R160, R207, RZ ;  /* 0x000000cfa0cf723e */ /* 0x000fe200048070ff */
[-C--:B------:R-:W-:Y:S01]  /*195a0*/  FMUL.FTZ R26, R26, R9.reuse ;  /* 0x000000091a1a7220 */ /* 0x080fe20000410000 */
[----:B------:R-:W-:Y:S01]  /*195b0*/  FMUL.FTZ R27, R27, R9 ;  /* 0x000000091b1b7220 */ /* 0x000fe20000410000 */
[----:B------:R-:W0:Y:S01]  /*195c0*/  MUFU.EX2 R12, R12 ;  /* 0x0000000c000c7308 */ /* 0x000e220000000800 */
[----:B-1----:R-:W-:-:S01]  /*195d0*/  FADD.FTZ R3, R11, R3 ;  /* 0x000000030b037221 */ /* 0x002fc20000010000 */
[----:B------:R-:W-:Y:S01]  /*195e0*/  F2FP.SATFINITE.E4M3.F32.PACK_AB_MERGE_C R160, R156, R153, R207 ;  /* 0x000000999ca0723e */ /* 0x000fe200048070cf */
[-C--:B------:R-:W-:Y:S01]  /*195f0*/  FMUL.FTZ R30, R30, R9.reuse ;  /* 0x000000091e1e7220 */ /* 0x080fe20000410000 */
[-C--:B------:R-:W-:Y:S01]  /*19600*/  FMUL.FTZ R31, R31, R9.reuse ;  /* 0x000000091f1f7220 */ /* 0x080fe20000410000 */
[-C--:B------:R-:W-:Y:S01]  /*19610*/  FMUL.FTZ R34, R34, R9.reuse ;  /* 0x0000000922227220 */ /* 0x080fe20000410000 */
[-C--:B------:R-:W-:Y:S01]  /*19620*/  FMUL.FTZ R35, R35, R9.reuse ;  /* 0x0000000923237220 */ /* 0x080fe20000410000 */
[----:B------:R-:W-:Y:S01]  /*19630*/  FMUL.FTZ R38, R38, R9 ;  /* 0x0000000926267220 */ /* 0x000fe20000410000 */
[----:B------:R-:W-:Y:S01]  /*19640*/  MUFU.EX2 R14, R14 ;  /* 0x0000000e000e7308 */ /* 0x000fe20000000800 */
        /* <DEDUP_REMOVED lines=8> */
[C---:B0-----:R-:W-:Y:S01]  /*196d0*/  F2FP.SATFINITE.E4M3.F32.PACK_AB_MERGE_C R13, R12.reuse, R13, RZ ;  /* 0x0000000d0c0d723e */ /* 0x041fe200048070ff */
[----:B------:R-:W-:Y:S01]  /*196e0*/  FADD.FTZ R3, R12, R3 ;  /* 0x000000030c037221 */ /* 0x000fe20000010000 */
[-C--:B------:R-:W-:Y:S01]  /*196f0*/  FMUL.FTZ R51, R51, R9.reuse ;  /* 0x0000000933337220 */ /* 0x080fe20000410000 */
[----:B------:R-:W-:Y:S01]  /*19700*/  FMUL.FTZ R54, R54, R9 ;  /* 0x0000000936367220 */ /* 0x000fe20000410000 */
[----:B------:R-:W-:Y:S01]  /*19710*/  F2FP.SATFINITE.E4M3.F32.PACK_AB_MERGE_C R165, R11, R165, R13 ;  /* 0x000000a50ba5723e */ /* 0x000fe2000480700d */
[--C-:B------:R-:W-:Y:S01]  /*19720*/  FFMA.FTZ R11, R155, UR38, -R208.reuse ;  /* 0x000000269b0b7c23 */ /* 0x100fe200080108d0 */
[----:B------:R-:W-:-:S01]  /*19730*/  FFMA.FTZ R155, R158, UR38, -R208 ;  /* 0x000000269e9b7c23 */ /* 0x000fc200080108d0 */
[----:B------:R0:W-:Y:S01]  /*19740*/  MUFU.EX2 R13, R10 ;  /* 0x0000000a000d7308 */ /* 0x0001e20000000800 */
[----:B------:R-:W-:-:S01]  /*19750*/  FFMA.FTZ R158, R159, UR38, -R208 ;  /* 0x000000269f9e7c23 */ /* 0x000fc200080108d0 */
[--C-:B------:R-:W-:Y:S01]  /*19760*/  FFMA.FTZ R159, R171, UR38, -R208.reuse ;  /* 0x00000026ab9f7c23 */ /* 0x100fe200080108d0 */
[----:B------:R-:W-:-:S01]  /*19770*/  FFMA.FTZ R171, R174, UR38, -R208 ;  /* 0x00000026aeab7c23 */ /* 0x000fc200080108d0 */
[--C-:B------:R-:W-:Y:S01]  /*19780*/  FFMA.FTZ R174, R175, UR38, -R208.reuse ;  /* 0x00000026afae7c23 */ /* 0x100fe200080108d0 */
[-C--:B------:R-:W-:Y:S01]  /*19790*/  FMUL.FTZ R55, R55, R9.reuse ;  /* 0x0000000937377220 */ /* 0x080fe20000410000 */
[-C--:B------:R-:W-:Y:S01]  /*197a0*/  FMUL.FTZ R58, R58, R9.reuse ;  /* 0x000000093a3a7220 */ /* 0x080fe20000410000 */
[----:B------:R-:W-:Y:S01]  /*197b0*/  FMUL.FTZ R59, R59, R9 ;  /* 0x000000093b3b7220 */ /* 0x000fe20000410000 */
[----:B------:R-:W-:Y:S01]  /*197c0*/  MUFU.EX2 R11, R11 ;  /* 0x0000000b000b7308 */ /* 0x000fe20000000800 */
[----:B0-----:R-:W-:-:S01]  /*197d0*/  FFMA.FTZ R10, R154, UR38, -R208 ;  /* 0x000000269a0a7c23 */ /* 0x001fc200080108d0 */
[--C-:B------:R-:W-:Y:S01]  /*197e0*/  FFMA.FTZ R154, R163, UR38, -R208.reuse ;  /* 0x00000026a39a7c23 */ /* 0x100fe200080108d0 */
[----:B------:R-:W-:-:S01]  /*197f0*/  FFMA.FTZ R163, R170, UR38, -R208 ;  /* 0x00000026aaa37c23 */ /* 0x000fc200080108d0 */
[----:B------:R-:W-:-:S02]  /*19800*/  IMAD.U32 R170, RZ, RZ, UR61 ;  /* 0x0000003dffaa7e24 */ /* 0x000fc4000f8e00ff */
[-C--:B------:R-:W-:Y:S01]  /*19810*/  FMUL.FTZ R62, R62, R9.reuse ;  /* 0x000000093e3e7220 */ /* 0x080fe20000410000 */
[-C--:B------:R-:W-:Y:S01]  /*19820*/  FMUL.FTZ R63, R63, R9.reuse ;  /* 0x000000093f3f7220 */ /* 0x080fe20000410000 */
[-C--:B------:R-:W-:Y:S01]  /*19830*/  FMUL.FTZ R66, R66, R9.reuse ;  /* 0x0000000942427220 */ /* 0x080fe20000410000 */
[----:B------:R-:W0:Y:S01]  /*19840*/  MUFU.EX2 R10, R10 ;  /* 0x0000000a000a7308 */ /* 0x000e220000000800 */
[----:B------:R-:W-:Y:S01]  /*19850*/  PRMT R166, R170, 0x654, R166 ;  /* 0x00000654aaa67816 */ /* 0x000fe200000000a6 */
[----:B------:R-:W-:Y:S01]  /*19860*/  FFMA.FTZ R170, R182, UR38, -R208 ;  /* 0x00000026b6aa7c23 */ /* 0x000fe200080108d0 */
[-C--:B------:R-:W-:Y:S01]  /*19870*/  FMUL.FTZ R67, R67, R9.reuse ;  /* 0x0000000943437220 */ /* 0x080fe20000410000 */
[-C--:B------:R-:W-:Y:S01]  /*19880*/  FMUL.FTZ R70, R70, R9.reuse ;  /* 0x0000000946467220 */ /* 0x080fe20000410000 */
[----:B------:R1:W-:Y:S01]  /*19890*/  SYNCS.ARRIVE.TRANS64.RED.A1T0 RZ, [R166+URZ], RZ ;  /* 0x000000ffa6ff79a7 */ /* 0x0003e2000810043f */
[-C--:B------:R-:W-:Y:S01]  /*198a0*/  FMUL.FTZ R71, R71, R9.reuse ;  /* 0x0000000947477220 */ /* 0x080fe20000410000 */
[-C--:B------:R-:W-:Y:S01]  /*198b0*/  FMUL.FTZ R74, R74, R9.reuse ;  /* 0x000000094a4a7220 */ /* 0x080fe20000410000 */
[----:B------:R-:W2:Y:S01]  /*198c0*/  MUFU.EX2 R155, R155 ;  /* 0x0000009b009b7308 */ /* 0x000ea20000000800 */
[-C--:B------:R-:W-:Y:S01]  /*198d0*/  FMUL.FTZ R75, R75, R9.reuse ;  /* 0x000000094b4b7220 */ /* 0x080fe20000410000 */
[-C--:B------:R-:W-:Y:S01]  /*198e0*/  FMUL.FTZ R78, R78, R9.reuse ;  /* 0x000000094e4e7220 */ /* 0x080fe20000410000 */
[-C--:B------:R-:W-:Y:S01]  /*198f0*/  FMUL.FTZ R79, R79, R9.reuse ;  /* 0x000000094f4f7220 */ /* 0x080fe20000410000 */
[----:B------:R-:W-:Y:S01]  /*19900*/  FMUL.FTZ R82, R82, R9 ;  /* 0x0000000952527220 */ /* 0x000fe20000410000 */
[----:B-1----:R-:W-:Y:S01]  /*19910*/  F2FP.SATFINITE.E4M3.F32.PACK_AB_MERGE_C R166, R152, R21, RZ ;  /* 0x0000001598a6723e */ /* 0x002fe200048070ff */
[-C--:B------:R-:W-:Y:S01]  /*19920*/  FMUL.FTZ R83, R83, R9.reuse ;  /* 0x0000000953537220 */ /* 0x080fe20000410000 */
[----:B------:R-:W-:Y:S01]  /*19930*/  FMUL.FTZ R86, R86, R9 ;  /* 0x0000000956567220 */ /* 0x000fe20000410000 */
[----:B------:R-:W1:Y:S01]  /*19940*/  MUFU.EX2 R158, R158 ;  /* 0x0000009e009e7308 */ /* 0x000e620000000800 */
[----:B0-----:R-:W-:-:S01]  /*19950*/  FADD.FTZ R3, R10, R3 ;  /* 0x000000030a037221 */ /* 0x001fc20000010000 */
[----:B------:R-:W-:Y:S01]  /*19960*/  F2FP.SATFINITE.E4M3.F32.PACK_AB_MERGE_C R166, R20, R15, R166 ;  /* 0x0000000f14a6723e */ /* 0x000fe200048070a6 */
[----:B------:R-:W-:Y:S01]  /*19970*/  FMUL.FTZ R87, R87, R9 ;  /* 0x0000000957577220 */ /* 0x000fe20000410000 */
[----:B------:R-:W-:Y:S01]  /*19980*/  F2FP.SATFINITE.E4M3.F32.PACK_AB_MERGE_C R15, R210, R161, RZ ;  /* 0x000000a1d20f723e */ /* 0x000fe200048070ff */
[----:B------:R-:W-:-:S01]  /*19990*/  FADD.FTZ R3, R11, R3 ;  /* 0x000000030b037221 */ /* 0x000fc20000010000 */
[-C--:B------:R-:W-:Y:S01]  /*199a0*/  FMUL.FTZ R90, R90, R9.reuse ;  /* 0x000000095a5a7220 */ /* 0x080fe20000410000 */
[----:B------:R-:W-:Y:S01]  /*199b0*/  FMUL.FTZ R91, R91, R9 ;  /* 0x000000095b5b7220 */ /* 0x000fe20000410000 */
[----:B------:R-:W0:Y:S01]  /*199c0*/  MUFU.EX2 R154, R154 ;  /* 0x0000009a009a7308 */ /* 0x000e220000000800 */
        /* <DEDUP_REMOVED lines=8> */
[----:B-1----:R-:W-:-:S01]  /*19a50*/  FADD.FTZ R3, R158, R3 ;  /* 0x000000039e037221 */ /* 0x002fc20000010000 */
[----:B------:R-:W-:Y:S01]  /*19a60*/  F2FP.SATFINITE.E4M3.F32.PACK_AB_MERGE_C R155, R158, R155, RZ ;  /* 0x0000009b9e9b723e */ /* 0x000fe200048070ff */
[-C--:B------:R-:W-:Y:S01]  /*19a70*/  FMUL.FTZ R106, R106, R9.reuse ;  /* 0x000000096a6a7220 */ /* 0x080fe20000410000 */
[----:B------:R-:W-:Y:S01]  /*19a80*/  FMUL.FTZ R107, R107, R9 ;  /* 0x000000096b6b7220 */ /* 0x000fe20000410000 */
[----:B------:R-:W-:-:S01]  /*19a90*/  FADD.FTZ R3, R14, R3 ;  /* 0x000000030e037221 */ /* 0x000fc20000010000 */
[-C--:B------:R-:W-:Y:S01]  /*19aa0*/  FMUL.FTZ R110, R110, R9.reuse ;  /* 0x000000096e6e7220 */ /* 0x080fe20000410000 */
[----:B------:R-:W-:Y:S01]  /*19ab0*/  FMUL.FTZ R111, R111, R9 ;  /* 0x000000096f6f7220 */ /* 0x000fe20000410000 */
[----:B------:R-:W1:Y:S01]  /*19ac0*/  MUFU.EX2 R163, R163 ;  /* 0x000000a300a37308 */ /* 0x000e620000000800 */
[----:B0-----:R-:W-:-:S01]  /*19ad0*/  FADD.FTZ R3, R154, R3 ;  /* 0x000000039a037221 */ /* 0x001fc20000010000 */
[-C--:B------:R-:W-:Y:S01]  /*19ae0*/  FMUL.FTZ R114, R114, R9.reuse ;  /* 0x0000000972727220 */ /* 0x080fe20000410000 */
[-C--:B------:R-:W-:Y:S01]  /*19af0*/  FMUL.FTZ R115, R115, R9.reuse ;  /* 0x0000000973737220 */ /* 0x080fe20000410000 */
[----:B------:R-:W-:Y:S01]  /*19b00*/  FMUL.FTZ R118, R118, R9 ;  /* 0x0000000976767220 */ /* 0x000fe20000410000 */
[----:B------:R-:W-:-:S01]  /*19b10*/  FADD.FTZ R3, R162, R3 ;  /* 0x00000003a2037221 */ /* 0x000fc20000010000 */
[-C--:B------:R-:W-:Y:S01]  /*19b20*/  FMUL.FTZ R119, R119, R9.reuse ;  /* 0x0000000977777220 */ /* 0x080fe20000410000 */
[----:B------:R-:W-:Y:S01]  /*19b30*/  FMUL.FTZ R122, R122, R9 ;  /* 0x000000097a7a7220 */ /* 0x000fe20000410000 */
[----:B------:R-:W0:Y:S01]  /*19b40*/  MUFU.EX2 R159, R159 ;  /* 0x0000009f009f7308 */ /* 0x000e220000000800 */
[----:B--2---:R-:W-:-:S01]  /*19b50*/  FADD.FTZ R3, R167, R3 ;  /* 0x00000003a7037221 */ /* 0x004fc20000010000 */
[----:B------:R-:W-:Y:S01]  /*19b60*/  F2FP.SATFINITE.E4M3.F32.PACK_AB_MERGE_C R162, R167, R162, RZ ;  /* 0x000000a2a7a2723e */ /* 0x000fe200048070ff */
[-C--:B------:R-:W-:Y:S01]  /*19b70*/  FMUL.FTZ R123, R123, R9.reuse ;  /* 0x000000097b7b7220 */ /* 0x080fe20000410000 */
[----:B------:R-:W-:Y:S01]  /*19b80*/  F2FP.SATFINITE.E4M3.F32.PACK_AB_MERGE_C R167, R11, R10, R155 ;  /* 0x0000000a0ba7723e */ /* 0x000fe2000480709b */
[-C--:B------:R-:W-:Y:S01]  /*19b90*/  FMUL.FTZ R126, R126, R9.reuse ;  /* 0x000000097e7e7220 */ /* 0x080fe20000410000 */
[----:B------:R-:W-:Y:S01]  /*19ba0*/  F2FP.SATFINITE.E4M3.F32.PACK_AB_MERGE_C R161, R154, R14, R162 ;  /* 0x0000000e9aa1723e */ /* 0x000fe200048070a2 */
[----:B------:R-:W-:Y:S01]  /*19bb0*/  FMUL.FTZ R127, R127, R9 ;  /* 0x000000097f7f7220 */ /* 0x000fe20000410000 */
[----:B------:R-:W2:Y:S01]  /*19bc0*/  MUFU.EX2 R171, R171 ;  /* 0x000000ab00ab7308 */ /* 0x000ea20000000800 */
[----:B-1----:R-:W-:-:S01]  /*19bd0*/  FADD.FTZ R3, R163, R3 ;  /* 0x00000003a3037221 */ /* 0x002fc20000010000 */
[----:B------:R-:W-:Y:S01]  /*19be0*/  F2FP.SATFINITE.E4M3.F32.PACK_AB_MERGE_C R162, R205, R157, R15 ;  /* 0x0000009dcda2723e */ /* 0x000fe2000480700f */
[-C--:B------:R-:W-:Y:S01]  /*19bf0*/  FMUL.FTZ R130, R130, R9.reuse ;  /* 0x0000000982827220 */ /* 0x080fe20000410000 */
[-C--:B------:R-:W-:Y:S01]  /*19c00*/  FMUL.FTZ R131, R131, R9.reuse ;  /* 0x0000000983837220 */ /* 0x080fe20000410000 */
[-C--:B------:R-:W-:Y:S01]  /*19c10*/  FMUL.FTZ R134, R134, R9.reuse ;  /* 0x0000000986867220 */ /* 0x080fe20000410000 */
        /* <DEDUP_REMOVED lines=11> */
[----:B--2---:R-:W-:-:S01]  /*19cd0*/  FADD.FTZ R3, R171, R3 ;  /* 0x00000003ab037221 */ /* 0x004fc20000010000 */
[----:B------:R-:W-:-:S06]  /*19ce0*/  FMUL.FTZ R151, R151, R9 ;  /* 0x0000000997977220 */ /* 0x000fcc0000410000 */
[----:B------:R-:W2:Y:S01]  /*19cf0*/  MUFU.EX2 R173, R173 ;  /* 0x000000ad00ad7308 */ /* 0x000ea20000000800 */
[----:B-1----:R-:W-:-:S07]  /*19d00*/  FADD.FTZ R4, R172, R4 ;  /* 0x00000004ac047221 */ /* 0x002fce0000010000 */
        /* <DEDUP_REMOVED lines=13> */
[----:B-1----:R-:W-:-:S01]  /*19de0*/  FADD.FTZ R4, R177, R4 ;  /* 0x00000004b1047221 */ /* 0x002fc20000010000 */
[----:B------:R-:W-:-:S04]  /*19df0*/  F2FP.SATFINITE.E4M3.F32.PACK_AB_MERGE_C R176, R177, R176, RZ ;  /* 0x000000b0b1b0723e */ /* 0x000fc800048070ff */
[----:B------:R-:W-:Y:S02]  /*19e00*/  F2FP.SATFINITE.E4M3.F32.PACK_AB_MERGE_C R156, R173, R172, R176 ;  /* 0x000000acad9c723e */ /* 0x000fe400048070b0 */
        /* <DEDUP_REMOVED lines=13> */
[----:B-1----:R-:W-:-:S07]  /*19ee0*/  FADD.FTZ R4, R184, R4 ;  /* 0x00000004b8047221 */ /* 0x002fce0000010000 */
[----:B------:R-:W1:Y:S01]  /*19ef0*/  MUFU.EX2 R190, R190 ;  /* 0x000000be00be7308 */ /* 0x000e620000000800 */
[----:B0-----:R-:W-:-:S07]  /*19f00*/  FADD.FTZ R3, R187, R3 ;  /* 0x00000003bb037221 */ /* 0x001fce0000010000 */
[----:B------:R-:W0:Y:S01]  /*19f10*/  MUFU.EX2 R188, R188 ;  /* 0x000000bc00bc7308 */ /* 0x000e220000000800 */
[----:B--2---:R-:W-:-:S01]  /*19f20*/  FADD.FTZ R4, R185, R4 ;  /* 0x00000004b9047221 */ /* 0x004fc20000010000 */
[----:B------:R-:W-:-:S04]  /*19f30*/  F2FP.SATFINITE.E4M3.F32.PACK_AB_MERGE_C R158, R185, R184, RZ ;  /* 0x000000b8b99e723e */ /* 0x000fc800048070ff */
[----:B------:R-:W-:Y:S02]  /*19f40*/  F2FP.SATFINITE.E4M3.F32.PACK_AB_MERGE_C R158, R181, R180, R158 ;  /* 0x000000b4b59e723e */ /* 0x000fe4000480709e */
        /* <DEDUP_REMOVED lines=34> */
[----:B------:R-:W-:-:S03]  /*1a170*/  F2FP.SATFINITE.E4M3.F32.PACK_AB_MERGE_C R200, R13, R200, RZ ;  /* 0x000000c80dc8723e */ /* 0x000fc600048070ff */
[----:B------:R-:W-:Y:S01]  /*1a180*/  FADD.FTZ R4, R13, R4 ;  /* 0x000000040d047221 */ /* 0x000fe20000010000 */
[----:B------:R-:W-:Y:S02]  /*1a190*/  F2FP.SATFINITE.E4M3.F32.PACK_AB_MERGE_C R154, R197, R196, R200 ;  /* 0x000000c4c59a723e */ /* 0x000fe400048070c8 */
[----:B------:R-:W0:Y:S01]  /*1a1a0*/  MUFU.EX2 R206, R206 ;  /* 0x000000ce00ce7308 */ /* 0x000e220000000800 */
[----:B--2---:R-:W-:-:S04]  /*1a1b0*/  FADD.FTZ R3, R202, R3 ;  /* 0x00000003ca037221 */ /* 0x004fc80000010000 */
[----:B-1----:R-:W-:Y:S01]  /*1a1c0*/  FADD.FTZ R3, R203, R3 ;  /* 0x00000003cb037221 */ /* 0x002fe20000010000 */
[----:B0-----:R-:W-:-:S03]  /*1a1d0*/  F2FP.SATFINITE.E4M3.F32.PACK_AB_MERGE_C R13, R206, R203, RZ ;  /* 0x000000cbce0d723e */ /* 0x001fc600048070ff */
[----:B------:R-:W-:Y:S01]  /*1a1e0*/  FADD.FTZ R3, R206, R3 ;  /* 0x00000003ce037221 */ /* 0x000fe20000010000 */
[----:B------:R-:W-:Y:S01]  /*1a1f0*/  F2FP.SATFINITE.E4M3.F32.PACK_AB_MERGE_C R155, R202, R201, R13 ;  /* 0x000000c9ca9b723e */ /* 0x000fe2000480700d */
[----:B------:R-:W-:Y:S06]  /*1a200*/  @!P0 BRA `(.L_x_652) ;  /* 0x0000000000048947 */ /* 0x000fec0003800000 */
[----:B------:R-:W-:Y:S01]  /*1a210*/  BPT.TRAP 0x1 ;  /* 0x000000040000795c */ /* 0x000fe20000300000 */
.L_x_652:
[----:B------:R0:W1:Y:S01]  /*1a220*/  SYNCS.PHASECHK.TRANS64.TRYWAIT P2, [R5+URZ+0x38850], R6 ;  /* 0x03885006050075a7 */ /* 0x000062000804017f */
[----:B------:R-:W-:Y:S05]  /*1a230*/  @!P0 BRA `(.L_x_653) ;  /* 0x0000000000048947 */ /* 0x000fea0003800000 */
[----:B------:R-:W-:Y:S01]  /*1a240*/  BPT.TRAP 0x1 ;  /* 0x000000040000795c */ /* 0x000fe20000300000 */
.L_x_653:
[----:B------:R-:W-:Y:S04]  /*1a250*/  BSSY B0, `(.L_x_654) ;  /* 0x0000004000007945 */ /* 0x000fe80003800000 */
[----:B-1----:R-:W-:Y:S05]  /*1a260*/  @P2 BRA `(.L_x_655) ;  /* 0x0000000000082947 */ /* 0x002fea0003800000 */
[----:B------:R-:W1:Y:S02]  /*1a270*/  SYNCS.PHASECHK.TRANS64.TRYWAIT P2, [R5+URZ+0x38850], R6 ;  /* 0x03885006050075a7 */ /* 0x000e64000804017f */
[----:B-1----:R-:W-:Y:S05]  /*1a280*/  @!P2 BRA `(.L_x_656) ;  /* 0x0000011800b0a947 */ /* 0x002fea0003800000 */
.L_x_655:
[----:B------:R-:W-:Y:S05]  /*1a290*/  BSYNC B0 ;  /* 0x0000000000007941 */ /* 0x000fea0003800000 */
.L_x_654:
[----:B------:R-:W2:Y:S01]  /*1a2a0*/  S2R R9, SR_TID.X ;  /* 0x0000000000097919 */ /* 0x000ea20000002100 */
[----:B01----:R-:W-:Y:S01]  /*1a2b0*/  LEA R6, R7, UR42, 0xb ;  /* 0x0000002a07067c11 */ /* 0x003fe2000f8e58ff */
[----:B------:R-:W-:Y:S01]  /*1a2c0*/  IMAD.MOV.U32 R7, RZ, RZ, 0x40000040 ;  /* 0x40000040ff077424 */ /* 0x000fe200078e00ff */
[----:B------:R-:W-:Y:S05]  /*1a2d0*/  WARPSYNC.ALL ;  /* 0x0000000000007948 */ /* 0x000fea0003800000 */
[----:B------:R-:W-:Y:S01]  /*1a2e0*/  R2UR UR7, R7 ;  /* 0x00000000070772ca */ /* 0x000fe200000e0000 */
[----:B------:R-:W-:Y:S01]  /*1a2f0*/  IMAD.MOV.U32 R11, RZ, RZ, 0x40000040 ;  /* 0x40000040ff0b7424 */ /* 0x000fe200078e00ff */
[----:B------:R-:W-:-:S02]  /*1a300*/  R2UR UR6, R6 ;  /* 0x00000000060672ca */ /* 0x000fc400000e0000 */
[----:B------:R-:W-:Y:S02]  /*1a310*/  IADD3 R10, R6, 0x2, RZ ;  /* 0x00000002060a7810 */ /* 0x000fe40007ffe0ff */
[----:B--2---:R-:W-:-:S05]  /*1a320*/  SHF.R.U32.HI R9, RZ, 0x7, R9 ;  /* 0x00000007ff097819 */ /* 0x004fca0000011609 */
[----:B------:R-:W-:-:S05]  /*1a330*/  VIADD R7, R9, 0x8 ;  /* 0x0000000809077836 */ /* 0x000fca0000000000 */
[----:B------:R0:W-:Y:S02]  /*1a340*/  BAR.SYNC.DEFER_BLOCKING R7, 0x100 ;  /* 0x000400070000751d */ /* 0x0001e40000010000 */
[----:B0-----:R-:W-:-:S04]  /*1a350*/  IMAD.MOV.U32 R7, RZ, RZ, 0x40000040 ;  /* 0x40000040ff077424 */ /* 0x001fc800078e00ff */
[----:B------:R-:W-:-:S06]  /*1a360*/  WARPGROUP.ARRIVE ;  /* 0x00000000000079c5 */ /* 0x000fcc0000000000 */
[----:B------:R-:W-:Y:S01]  /*1a370*/  QGMMA.64x256x32.F32.E4M3.E4M3 R24, R164, gdesc[UR4], R24, gsb0 ;  /* 0x03e00004a4187df3 */ /* 0x000fe20008000818 */
[----:B------:R-:W-:Y:S01]  /*1a380*/  R2UR UR6, R10 ;  /* 0x000000000a0672ca */ /* 0x000fe200000e0000 */
[C---:B------:R-:W-:Y:S01]  /*1a390*/  VIADD R10, R6.reuse, 0x4 ;  /* 0x00000004060a7836 */ /* 0x040fe20000000000 */
[----:B------:R-:W-:Y:S01]  /*1a3a0*/  R2UR UR7, R11 ;  /* 0x000000000b0772ca */ /* 0x000fe200000e0000 */
[----:B------:R-:W-:Y:S01]  /*1a3b0*/  IMAD.MOV.U32 R11, RZ, RZ, 0x40000040 ;  /* 0x40000040ff0b7424 */ /* 0x000fe200078e00ff */
[----:B------:R-:W-:Y:S01]  /*1a3c0*/  IADD3 R6, R6, 0x6, RZ ;  /* 0x0000000606067810 */ /* 0x000fe20007ffe0ff */
[----:B------:R-:W-:Y:S02]  /*1a3d0*/  WARPGROUP.DEPBAR.LE gsb0, 0x0 ;  /* 0x00008000000079c5 */ /* 0x000fe40000010000 */
[----:B------:R-:W-:-:S15]  /*1a3e0*/  WARPGROUP.ARRIVE ;  /* 0x00000000000079c5 */ /* 0x000fde0000000000 */
[----:B------:R-:W-:-:S05]  /*1a3f0*/  NOP ;  /* 0x0000000000007918 */ /* 0x000fca0000000000 */
[----:B------:R-:W-:Y:S01]  /*1a400*/  QGMMA.64x256x32.F32.E4M3.E4M3 R24, R160, gdesc[UR4], R24, gsb0 ;  /* 0x03e00004a0187df3 */ /* 0x000fe20008000818 */
[----:B------:R-:W-:Y:S02]  /*1a410*/  R2UR UR6, R10 ;  /* 0x000000000a0672ca */ /* 0x000fe400000e0000 */
[----:B------:R-:W-:Y:S01]  /*1a420*/  R2UR UR7, R11 ;  /* 0x000000000b0772ca */ /* 0x000fe200000e0000 */
[----:B------:R-:W-:Y:S02]  /*1a430*/  WARPGROUP.DEPBAR.LE gsb0, 0x0 ;  /* 0x00008000000079c5 */ /* 0x000fe40000010000 */
[----:B------:R-:W-:-:S15]  /*1a440*/  WARPGROUP.ARRIVE ;  /* 0x00000000000079c5 */ /* 0x000fde0000000000 */
[----:B------:R-:W-:-:S07]  /*1a450*/  NOP ;  /* 0x0000000000007918 */ /* 0x000fce0000000000 */
[----:B------:R-:W-:Y:S01]  /*1a460*/  QGMMA.64x256x32.F32.E4M3.E4M3 R24, R156, gdesc[UR4], R24, gsb0 ;  /* 0x03e000049c187df3 */ /* 0x000fe20008000818 */
[----:B------:R-:W-:Y:S02]  /*1a470*/  R2UR UR6, R6 ;  /* 0x00000000060672ca */ /* 0x000fe400000e0000 */
[----:B------:R-:W-:Y:S01]  /*1a480*/  R2UR UR7, R7 ;  /* 0x00000000070772ca */ /* 0x000fe200000e0000 */
[----:B------:R-:W-:Y:S02]  /*1a490*/  WARPGROUP.DEPBAR.LE gsb0, 0x0 ;  /* 0x00008000000079c5 */ /* 0x000fe40000010000 */
[----:B------:R-:W-:-:S15]  /*1a4a0*/  WARPGROUP.ARRIVE ;  /* 0x00000000000079c5 */ /* 0x000fde0000000000 */
[----:B------:R-:W-:-:S07]  /*1a4b0*/  NOP ;  /* 0x0000000000007918 */ /* 0x000fce0000000000 */
[----:B------:R-:W-:Y:S03]  /*1a4c0*/  QGMMA.64x256x32.F32.E4M3.E4M3 R24, R152, gdesc[UR4], R24, gsb0 ;  /* 0x03e0000498187df3 */ /* 0x000fe60008000818 */
[----:B------:R-:W-:Y:S02]  /*1a4d0*/  WARPGROUP.DEPBAR.LE gsb0, 0x0 ;  /* 0x00008000000079c5 */ /* 0x000fe40000010000 */
[----:B------:R-:W-:Y:S05]  /*1a4e0*/  @!P0 BRA `(.L_x_657) ;  /* 0x0000000000048947 */ /* 0x000fea0003800000 */
[----:B------:R-:W-:Y:S01]  /*1a4f0*/  BPT.TRAP 0x1 ;  /* 0x000000040000795c */ /* 0x000fe20000300000 */
.L_x_657:
[----:B------:R-:W-:Y:S01]  /*1a500*/  VIADD R5, R5, 0x38860 ;  /* 0x0003886005057836 */ /* 0x000fe20000000000 */
[----:B------:R-:W-:Y:S01]  /*1a510*/  MOV R9, R169 ;  /* 0x000000a900097202 */ /* 0x000fe20000000f00 */
[----:B------:R-:W-:Y:S02]  /*1a520*/  IMAD.U32 R6, RZ, RZ, UR61 ;  /* 0x0000003dff067e24 */ /* 0x000fe4000f8e00ff */
[----:B------:R-:W-:-:S03]  /*1a530*/  IMAD.MOV.U32 R10, RZ, RZ, R168 ;  /* 0x000000ffff0a7224 */ /* 0x000fc600078e00a8 */
[----:B------:R-:W-:-:S04]  /*1a540*/  PRMT R5, R6, 0x654, R5 ;  /* 0x0000065406057816 */ /* 0x000fc80000000005 */
[----:B------:R0:W-:Y:S01]  /*1a550*/  SYNCS.ARRIVE.TRANS64.RED.A1T0 RZ, [R5+URZ], RZ ;  /* 0x000000ff05ff79a7 */ /* 0x0001e2000810043f */
[----:B------:R-:W-:Y:S05]  /*1a560*/  @P1 BRA `(.L_x_658) ;  /* 0xffffffd000bc1947 */ /* 0x000fea000383ffff */
.L_x_646:
[----:B------:R-:W2:Y:S04]  /*1a570*/  LDL R7, [R1+0x50] ;  /* 0x0000500001077983 */ /* 0x000ea80000100800 */
[----:B0-----:R-:W3:Y:S01]  /*1a580*/  LDL R5, [R1+0x3c] ;  /* 0x00003c0001057983 */ /* 0x001ee20000100800 */
[----:B------:R-:W-:Y:S05]  /*1a590*/  WARPSYNC.ALL ;  /* 0x0000000000007948 */ /* 0x000fea0003800000 */
[----:B------:R-:W0:Y:S01]  /*1a5a0*/  SHFL.BFLY PT, R0, R4, 0x2, 0x1f ;  /* 0x0c401f0004007f89 */ /* 0x000e2200000e0000 */
[----:B------:R-:W-:Y:S01]  /*1a5b0*/  MOV R167, 0xff800000 ;  /* 0xff80000000a77802 */ /* 0x000fe20000000f00 */
[----:B------:R-:W-:Y:S01]  /*1a5c0*/  IMAD.MOV.U32 R6, RZ, RZ, RZ ;  /* 0x000000ffff067224 */ /* 0x000fe200078e00ff */
[----:B------:R-:W-:Y:S01]  /*1a5d0*/  ULDC.64 UR4, c[0x0][0x9a0] ;  /* 0x0002680000047ab9 */ /* 0x000fe20000000a00 */
[----:B------:R-:W-:-:S02]  /*1a5e0*/  IMAD.MOV.U32 R166, RZ, RZ, -0x800000 ;  /* 0xff800000ffa67424 */ /* 0x000fc400078e00ff */
[----:B0-----:R-:W-:-:S05]  /*1a5f0*/  FADD.FTZ R0, R0, R4 ;  /* 0x0000000400007221 */ /* 0x001fca0000010000 */
[----:B------:R-:W0:Y:S02]  /*1a600*/  SHFL.BFLY PT, R4, R0, 0x1, 0x1f ;  /* 0x0c201f0000047f89 */ /* 0x000e2400000e0000 */
[----:B0-----:R-:W-:Y:S01]  /*1a610*/  FADD.FTZ R4, R0, R4 ;  /* 0x0000000400047221 */ /* 0x001fe20000010000 */
[----:B------:R-:W-:-:S03]  /*1a620*/  IMAD.MOV.U32 R0, RZ, RZ, RZ ;  /* 0x000000ffff007224 */ /* 0x000fc600078e00ff */
[----:B------:R-:W-:Y:S01]  /*1a630*/  FMUL.FTZ R2, R4, 0.00390625 ;  /* 0x3b80000004027820 */ /* 0x000fe20000410000 */
[----:B------:R0:W-:Y:S08]  /*1a640*/  BAR.ARV R8, 0x100 ;  /* 0x000400080000751d */ /* 0x0001f00000002000 */
[----:B------:R-:W-:Y:S06]  /*1a650*/  BAR.ARV 0x8, 0x180 ;  /* 0x0206000000007b1d */ /* 0x000fec0000002000 */
[----:B------:R-:W-:-:S02]  /*1a660*/  FSETP.NE.FTZ.AND P1, PT, R2, RZ, PT ;  /* 0x000000ff0200720b */ /* 0x000fc40003f35000 */
[----:B------:R-:W-:-:S11]  /*1a670*/  FSETP.NE.FTZ.AND P0, PT, R4, RZ, PT ;  /* 0x000000ff0400720b */ /* 0x000fd60003f15000 */
[----:B------:R-:W1:Y:S08]  /*1a680*/  @P1 MUFU.LG2 R2, R2 ;  /* 0x0000000200021308 */ /* 0x000e700000000c00 */
[----:B------:R4:W-:Y:S02]  /*1a690*/  @P0 MUFU.RCP R0, R4 ;  /* 0x0000000400000308 */ /* 0x0009e40000001000 */
[----:B----4-:R-:W-:-:S02]  /*1a6a0*/  IMAD.U32 R4, RZ, RZ, UR38 ;  /* 0x00000026ff047e24 */ /* 0x010fc4000f8e00ff */
[----:B-1----:R-:W-:Y:S02]  /*1a6b0*/  @P1 FMUL.FTZ R2, R2, 0.69314718246459960938 ;  /* 0x3f31721802021820 */ /* 0x002fe40000410000 */
[----:B------:R-:W-:-:S04]  /*1a6c0*/  @P1 FMUL.FTZ R4, R4, 0.69314718246459960938 ;  /* 0x3f31721804041820 */ /* 0x000fc80000410000 */
[----:B------:R-:W-:Y:S02]  /*1a6d0*/  @P1 FFMA.FTZ R167, R4, R168, R2 ;  /* 0x000000a804a71223 */ /* 0x000fe40000010002 */
[----:B------:R-:W1:Y:S02]  /*1a6e0*/  SHFL.BFLY PT, R2, R3, 0x2, 0x1f ;  /* 0x0c401f0003027f89 */ /* 0x000e6400000e0000 */
[----:B-1----:R-:W-:-:S05]  /*1a6f0*/  FADD.FTZ R2, R2, R3 ;  /* 0x0000000302027221 */ /* 0x002fca0000010000 */
[----:B------:R-:W1:Y:S02]  /*1a700*/  SHFL.BFLY PT, R3, R2, 0x1, 0x1f ;  /* 0x0c201f0002037f89 */ /* 0x000e6400000e0000 */
[----:B-1----:R-:W-:-:S04]  /*1a710*/  FADD.FTZ R2, R2, R3 ;  /* 0x0000000302027221 */ /* 0x002fc80000010000 */
[C---:B------:R-:W-:Y:S01]  /*1a720*/  FMUL.FTZ R3, R2.reuse, 0.00390625 ;  /* 0x3b80000002037820 */ /* 0x040fe20000410000 */
[----:B------:R-:W-:-:S04]  /*1a730*/  FSETP.NE.FTZ.AND P0, PT, R2, RZ, PT ;  /* 0x000000ff0200720b */ /* 0x000fc80003f15000 */
[----:B------:R-:W-:-:S09]  /*1a740*/  FSETP.NE.FTZ.AND P1, PT, R3, RZ, PT ;  /* 0x000000ff0300720b */ /* 0x000fd20003f35000 */
[----:B------:R1:W-:Y:S01]  /*1a750*/  @P0 MUFU.RCP R6, R2 ;  /* 0x0000000200060308 */ /* 0x0003e20000001000 */
[----:B------:R-:W-:-:S04]  /*1a760*/  ISETP.NE.U32.AND P0, PT, RZ, UR4, PT ;  /* 0x00000004ff007c0c */ /* 0x000fc8000bf05070 */
[----:B------:R-:W-:-:S03]  /*1a770*/  ISETP.NE.AND.EX P0, PT, RZ, UR5, PT, P0 ;  /* 0x00000005ff007c0c */ /* 0x000fc6000bf05300 */
[----:B------:R-:W4:Y:S01]  /*1a780*/  @P1 MUFU.LG2 R3, R3 ;  /* 0x0000000300031308 */ /* 0x000f220000000c00 */
[----:B-1----:R-:W-:-:S04]  /*1a790*/  IMAD.U32 R2, RZ, RZ, UR38 ;  /* 0x00000026ff027e24 */ /* 0x002fc8000f8e00ff */
[----:B------:R-:W-:Y:S01]  /*1a7a0*/  @P1 FMUL.FTZ R2, R2, 0.69314718246459960938 ;  /* 0x3f31721802021820 */ /* 0x000fe20000410000 */
[----:B----4-:R-:W-:-:S04]  /*1a7b0*/  @P1 FMUL.FTZ R3, R3, 0.69314718246459960938 ;  /* 0x3f31721803031820 */ /* 0x010fc80000410000 */
[----:B------:R-:W-:Y:S02]  /*1a7c0*/  @P1 FFMA.FTZ R166, R2, R169, R3 ;  /* 0x000000a902a61223 */ /* 0x000fe40000010003 */
[----:B------:R-:W2:Y:S02]  /*1a7d0*/  @P0 LDC.64 R2, c[0x0][0x9c8] ;  /* 0x00027200ff020b82 */ /* 0x000ea40000000a00 */
[-C--:B--2---:R-:W-:Y:S02]  /*1a7e0*/  @P0 IMAD R4, R7, R2.reuse, RZ ;  /* 0x0000000207040224 */ /* 0x084fe400078e02ff */
[----:B------:R-:W2:Y:S02]  /*1a7f0*/  LDL.LU R7, [R1+0x58] ;  /* 0x0000580001077983 */ /* 0x000ea40000300800 */
[C---:B---3--:R-:W-:Y:S02]  /*1a800*/  @P0 IMAD R4, R5.reuse, R3, R4 ;  /* 0x0000000305040224 */ /* 0x048fe400078e0204 */
[----:B------:R-:W-:-:S05]  /*1a810*/  @P0 IMAD.WIDE.U32 R2, R5, R2, RZ ;  /* 0x0000000205020225 */ /* 0x000fca00078e00ff */
[----:B------:R-:W-:Y:S01]  /*1a820*/  @P0 IADD3 R5, R3, R4, RZ ;  /* 0x0000000403050210 */ /* 0x000fe20007ffe0ff */
[----:B------:R-:W-:Y:S02]  /*1a830*/  @P0 IMAD.MOV.U32 R4, RZ, RZ, R2 ;  /* 0x000000ffff040224 */ /* 0x000fe400078e0002 */
[----:B------:R-:W1:Y:S02]  /*1a840*/  @P0 LDC.64 R2, c[0x0][0x9d0] ;  /* 0x00027400ff020b82 */ /* 0x000e640000000a00 */
[----:B-1----:R-:W-:-:S04]  /*1a850*/  @P0 IMAD.WIDE.U32 R4, R220, R2, R4 ;  /* 0x00000002dc040225 */ /* 0x002fc800078e0004 */
[----:B------:R-:W-:Y:S01]  /*1a860*/  @P0 IMAD R3, R220, R3, R5 ;  /* 0x00000003dc030224 */ /* 0x000fe200078e0205 */
[----:B------:R-:W-:-:S04]  /*1a870*/  @P0 LEA R2, P1, R4, UR4, 0x2 ;  /* 0x0000000404020c11 */ /* 0x000fc8000f8210ff */
[----:B------:R-:W-:Y:S01]  /*1a880*/  @P0 LEA.HI.X R3, R4, UR5, R3, 0x2, P1 ;  /* 0x0000000504030c11 */ /* 0x000fe200088f1403 */
[----:B------:R-:W-:-:S06]  /*1a890*/  IMAD.MOV.U32 R4, RZ, RZ, 0x3f800000 ;  /* 0x3f800000ff047424 */ /* 0x000fcc00078e00ff */
[----:B------:R-:W3:Y:S01]  /*1a8a0*/  @P0 LDG.E R4, desc[UR36][R2.64] ;  /* 0x0000002402040981 */ /* 0x000ee2000c1e1900 */
[----:B------:R-:W-:-:S05]  /*1a8b0*/  VIADD R222, R222, 0x1 ;  /* 0x00000001dede7836 */ /* 0x000fca0000000000 */
[C---:B------:R-:W-:Y:S02]  /*1a8c0*/  ISETP.NE.AND P1, PT, R222.reuse, 0x2, PT ;  /* 0x00000002de00780c */ /* 0x040fe40003f25270 */
[----:B------:R-:W-:Y:S02]  /*1a8d0*/  PLOP3.LUT P0, PT, PT, PT, PT, 0x8, 0x0 ;  /* 0x000000000000781c */ /* 0x000fe40003f0e170 */
[----:B------:R-:W-:Y:S02]  /*1a8e0*/  SEL R222, R222, RZ, P1 ;  /* 0x000000ffdede7207 */ /* 0x000fe40000800000 */
[----:B--2---:R-:W-:-:S05]  /*1a8f0*/  IADD3 R7, R7, 0x1, RZ ;  /* 0x0000000107077810 */ /* 0x004fca0007ffe0ff */
[----:B------:R0:W-:Y:S01]  /*1a900*/  STL [R1+0x58], R7 ;  /* 0x0000580701007387 */ /* 0x0001e20000100800 */
[-C--:B---3--:R-:W-:Y:S01]  /*1a910*/  FMUL.FTZ R2, R0, R4.reuse ;  /* 0x0000000400027220 */ /* 0x088fe20000410000 */
[----:B------:R-:W-:-:S03]  /*1a920*/  FMUL.FTZ R3, R6, R4 ;  /* 0x0000000406037220 */ /* 0x000fc60000410000 */
        /* <DEDUP_REMOVED lines=64> */
[----:B------:R-:W-:Y:S01]  /*1ad30*/  SEL R2, RZ, 0x1, P1 ;  /* 0x00000001ff027807 */ /* 0x000fe20000800000 */
        /* <DEDUP_REMOVED lines=64> */
[----:B0-----:R-:W-:-:S07]  /*1b140*/  LOP3.LUT R223, R223, R2, RZ, 0x3c, !PT ;  /* 0x00000002dfdf7212 */ /* 0x001fce00078e3cff */
.L_x_593:
[----:B------:R-:W-:Y:S05]  /*1b150*/  WARPSYNC.ALL ;  /* 0x0000000000007948 */ /* 0x000fea0003800000 */
[----:B------:R-:W2:Y:S01]  /*1b160*/  LDL R2, [R1+0x40] ;  /* 0x0000400001027983 */ /* 0x000ea20000100800 */
[----:B------:R-:W0:Y:S01]  /*1b170*/  S2UR UR61, SR_CgaCtaId ;  /* 0x00000000003d79c3 */ /* 0x000e220000008800 */
[----:B------:R-:W-:Y:S01]  /*1b180*/  UMOV UR4, 0x400 ;  /* 0x0000040000047882 */ /* 0x000fe20000000000 */
[----:B------:R-:W-:Y:S01]  /*1b190*/  BSSY B0, `(.L_x_659) ;  /* 0x0000723000007945 */ /* 0x000fe20003800000 */
[----:B0-----:R-:W-:-:S06]  /*1b1a0*/  ULEA UR4, UR61, UR4, 0x18 ;  /* 0x000000043d047291 */ /* 0x001fcc000f8ec03f */
[----:B------:R-:W-:Y:S01]  /*1b1b0*/  IMAD.U32 R19, RZ, RZ, UR4 ;  /* 0x00000004ff137e24 */ /* 0x000fe2000f8e00ff */
[----:B------:R-:W-:Y:S06]  /*1b1c0*/  BAR.SYNC.DEFER_BLOCKING 0x5, 0x180 ;  /* 0x0146000000007b1d */ /* 0x000fec0000010000 */
[----:B------:R0:W1:Y:S02]  /*1b1d0*/  LDS.128 R40, [R19+0x388d0] ;  /* 0x0388d00013287984 */ /* 0x0000640000000c00 */
[----:B------:R-:W-:Y:S06]  /*1b1e0*/  BAR.ARV 0x4, 0x180 ;  /* 0x0106000000007b1d */ /* 0x000fec0000002000 */
[----:B--2---:R-:W-:-:S13]  /*1b1f0*/  ISETP.NE.AND P1, PT, R2, RZ, PT ;  /* 0x000000ff0200720c */ /* 0x004fda0003f25270 */
[----:B------:R-:W2:Y:S02]  /*1b200*/  @!P1 LDC R2, c[0x0][0xad4] ;  /* 0x0002b500ff029b82 */ /* 0x000ea40000000800 */
[----:B--2---:R0:W-:Y:S01]  /*1b210*/  @!P1 STL [R1+0x40], R2 ;  /* 0x0000400201009387 */ /* 0x0041e20000100800 */
[----:B-1----:R-:W-:Y:S05]  /*1b220*/  @P0 BRA `(.L_x_660) ;  /* 0x00000060006c0947 */ /* 0x002fea0003800000 */
[----:B------:R-:W2:Y:S01]  /*1b230*/  LDL R3, [R1+0x1a0] ;  /* 0x0001a00001037983 */ /* 0x000ea20000100800 */
[----:B------:R-:W-:Y:S01]  /*1b240*/  ULDC.64 UR4, c[0x4][0x38] ;  /* 0x01000e0000047ab9 */ /* 0x000fe20000000a00 */
[----:B0-----:R-:W0:Y:S01]  /*1b250*/  S2R R2, SR_SWINHI ;  /* 0x0000000000027919 */ /* 0x001e220000002f00 */
[----:B-----5:R-:W-:Y:S02]  /*1b260*/  MOV R24, R19 ;  /* 0x0000001300187202 */ /* 0x020fe40000000f00 */
[----:B0-----:R-:W-:-:S03]  /*1b270*/  MOV R25, R2 ;  /* 0x0000000200197202 */ /* 0x001fc60000000f00 */
[----:B--2---:R-:W-:-:S03]  /*1b280*/  IMAD.WIDE R2, R3, 0x2, R24 ;  /* 0x0000000203027825 */ /* 0x004fc600078e0218 */
[C---:B------:R-:W-:Y:S02]  /*1b290*/  IADD3 R46, P5, R2.reuse, 0xc000, RZ ;  /* 0x0000c000022e7810 */ /* 0x040fe40007fbe0ff */
[----:B------:R-:W-:Y:S02]  /*1b2a0*/  IADD3 R50, P1, R2, 0xc060, RZ ;  /* 0x0000c06002327810 */ /* 0x000fe40007f3e0ff */
[----:B------:R-:W-:Y:S02]  /*1b2b0*/  LOP3.LUT R47, R46, 0x380, RZ, 0xc0, !PT ;  /* 0x000003802e2f7812 */ /* 0x000fe400078ec0ff */
[----:B------:R-:W-:Y:S01]  /*1b2c0*/  LOP3.LUT R4, R50, 0x380, RZ, 0xc0, !PT ;  /* 0x0000038032047812 */ /* 0x000fe200078ec0ff */
[----:B------:R-:W-:Y:S01]  /*1b2d0*/  IMAD.X R51, RZ, RZ, R3, P1 ;  /* 0x000000ffff337224 */ /* 0x000fe200008e0603 */
[----:B------:R-:W-:Y:S02]  /*1b2e0*/  SHF.R.U64 R47, R47, 0x3, RZ ;  /* 0x000000032f2f7819 */ /* 0x000fe400000012ff */
[----:B------:R-:W-:-:S02]  /*1b2f0*/  IADD3 R54, P0, R2, 0xc040, RZ ;  /* 0x0000c04002367810 */ /* 0x000fc40007f1e0ff */
[----:B------:R-:W-:Y:S01]  /*1b300*/  LOP3.LUT R46, R47, R46, RZ, 0x3c, !PT ;  /* 0x0000002e2f2e7212 */ /* 0x000fe200078e3cff */
[----:B------:R-:W-:Y:S01]  /*1b310*/  IMAD.X R47, RZ, RZ, R3, P5 ;  /* 0x000000ffff2f7224 */ /* 0x000fe200028e0603 */
[----:B------:R-:W-:Y:S02]  /*1b320*/  SHF.R.U64 R4, R4, 0x3, RZ ;  /* 0x0000000304047819 */ /* 0x000fe400000012ff */
[----:B------:R-:W-:Y:S02]  /*1b330*/  LOP3.LUT R55, R54, 0x380, RZ, 0xc0, !PT ;  /* 0x0000038036377812 */ /* 0x000fe400078ec0ff */
[C---:B------:R-:W-:Y:S02]  /*1b340*/  IADD3 R6, P1, R2.reuse, 0x8020, RZ ;  /* 0x0000802002067810 */ /* 0x040fe40007f3e0ff */
[C---:B------:R-:W-:Y:S02]  /*1b350*/  IADD3 R26, P5, R2.reuse, 0x4040, RZ ;  /* 0x00004040021a7810 */ /* 0x040fe40007fbe0ff */
[----:B------:R-:W-:-:S02]  /*1b360*/  IADD3 R30, P4, R2, 0x8060, RZ ;  /* 0x00008060021e7810 */ /* 0x000fc40007f9e0ff */
[----:B------:R-:W-:Y:S01]  /*1b370*/  LOP3.LUT R50, R4, R50, RZ, 0x3c, !PT ;  /* 0x0000003204327212 */ /* 0x000fe200078e3cff */
[--C-:B------:R-:W-:Y:S01]  /*1b380*/  IMAD.X R27, RZ, RZ, R3.reuse, P5 ;  /* 0x000000ffff1b7224 */ /* 0x100fe200028e0603 */
[----:B------:R-:W-:Y:S02]  /*1b390*/  SHF.R.U64 R55, R55, 0x3, RZ ;  /* 0x0000000337377819 */ /* 0x000fe400000012ff */
[----:B------:R-:W-:Y:S02]  /*1b3a0*/  LOP3.LUT R7, R6, 0x380, RZ, 0xc0, !PT ;  /* 0x0000038006077812 */ /* 0x000fe400078ec0ff */
[----:B------:R-:W-:Y:S02]  /*1b3b0*/  LOP3.LUT R4, R26, 0x380, RZ, 0xc0, !PT ;  /* 0x000003801a047812 */ /* 0x000fe400078ec0ff */
[----:B------:R-:W-:Y:S02]  /*1b3c0*/  LOP3.LUT R31, R30, 0x380, RZ, 0xc0, !PT ;  /* 0x000003801e1f7812 */ /* 0x000fe400078ec0ff */
[----:B------:R-:W-:Y:S01]  /*1b3d0*/  LOP3.LUT R54, R55, R54, RZ, 0x3c, !PT ;  /* 0x0000003637367212 */ /* 0x000fe200078e3cff */
[----:B------:R-:W-:Y:S01]  /*1b3e0*/  IMAD.X R55, RZ, RZ, R3, P0 ;  /* 0x000000ffff377224 */ /* 0x000fe200000e0603 */
[----:B------:R-:W-:-:S02]  /*1b3f0*/  SHF.R.U64 R7, R7, 0x3, RZ ;  /* 0x0000000307077819 */ /* 0x000fc400000012ff */
[----:B------:R-:W-:Y:S02]  /*1b400*/  SHF.R.U64 R4, R4, 0x3, RZ ;  /* 0x0000000304047819 */ /* 0x000fe400000012ff */
[----:B------:R-:W-:Y:S02]  /*1b410*/  SHF.R.U64 R31, R31, 0x3, RZ ;  /* 0x000000031f1f7819 */ /* 0x000fe400000012ff */
[----:B------:R-:W-:Y:S02]  /*1b420*/  IADD3 R38, P3, R2, 0xc020, RZ ;  /* 0x0000c02002267810 */ /* 0x000fe40007f7e0ff */
[----:B------:R-:W-:Y:S02]  /*1b430*/  LOP3.LUT R6, R7, R6, RZ, 0x3c, !PT ;  /* 0x0000000607067212 */ /* 0x000fe400078e3cff */
[----:B------:R-:W-:Y:S02]  /*1b440*/  LOP3.LUT R26, R4, R26, RZ, 0x3c, !PT ;  /* 0x0000001a041a7212 */ /* 0x000fe400078e3cff */
[----:B------:R-:W-:-:S02]  /*1b450*/  MOV R7, R50 ;  /* 0x0000003200077202 */ /* 0x000fc40000000f00 */
[----:B------:R-:W-:Y:S01]  /*1b460*/  LOP3.LUT R30, R31, R30, RZ, 0x3c, !PT ;  /* 0x0000001e1f1e7212 */ /* 0x000fe200078e3cff */
[----:B------:R-:W-:Y:S01]  /*1b470*/  IMAD.X R31, RZ, RZ, R3, P4 ;  /* 0x000000ffff1f7224 */ /* 0x000fe200020e0603 */
[----:B------:R-:W-:Y:S01]  /*1b480*/  MOV R4, R54 ;  /* 0x0000003600047202 */ /* 0x000fe20000000f00 */
[----:B------:R-:W-:Y:S01]  /*1b490*/  STL [R1+0xc0], R7 ;  /* 0x0000c00701007387 */ /* 0x000fe20000100800 */
[----:B------:R-:W-:Y:S02]  /*1b4a0*/  LOP3.LUT R39, R38, 0x380, RZ, 0xc0, !PT ;  /* 0x0000038026277812 */ /* 0x000fe400078ec0ff */
[C---:B------:R-:W-:Y:S01]  /*1b4b0*/  IADD3 R50, P4, R2.reuse, 0x4020, RZ ;  /* 0x0000402002327810 */ /* 0x040fe20007f9e0ff */
[----:B------:R0:W-:Y:S01]  /*1b4c0*/  STL [R1+0xbc], R4 ;  /* 0x0000bc0401007387 */ /* 0x0001e20000100800 */
[----:B------:R-:W-:Y:S02]  /*1b4d0*/  IADD3 R34, P2, R2, 0x8040, RZ ;  /* 0x0000804002227810 */ /* 0x000fe40007f5e0ff */
[----:B------:R-:W-:-:S02]  /*1b4e0*/  SHF.R.U64 R39, R39, 0x3, RZ ;  /* 0x0000000327277819 */ /* 0x000fc400000012ff */
[----:B------:R-:W-:Y:S02]  /*1b4f0*/  LOP3.LUT R35, R34, 0x380, RZ, 0xc0, !PT ;  /* 0x0000038022237812 */ /* 0x000fe400078ec0ff */
[----:B------:R-:W-:Y:S02]  /*1b500*/  LOP3.LUT R38, R39, R38, RZ, 0x3c, !PT ;  /* 0x0000002627267212 */ /* 0x000fe400078e3cff */
[----:B------:R-:W-:Y:S02]  /*1b510*/  IADD3.X R39, RZ, R3, RZ, P3, !PT ;  /* 0x00000003ff277210 */ /* 0x000fe40001ffe4ff */
[----:B0-----:R-:W-:Y:S02]  /*1b520*/  LOP3.LUT R4, R50, 0x380, RZ, 0xc0, !PT ;  /* 0x0000038032047812 */ /* 0x001fe400078ec0ff */
[----:B------:R-:W-:Y:S02]  /*1b530*/  SHF.R.U64 R35, R35, 0x3, RZ ;  /* 0x0000000323237819 */ /* 0x000fe400000012ff */
[----:B------:R-:W-:-:S02]  /*1b540*/  SHF.R.U64 R4, R4, 0x3, RZ ;  /* 0x0000000304047819 */ /* 0x000fc400000012ff */
[----:B------:R-:W-:Y:S02]  /*1b550*/  MOV R7, R38 ;  /* 0x0000002600077202 */ /* 0x000fe40000000f00 */
[----:B------:R-:W-:Y:S02]  /*1b560*/  LOP3.LUT R50, R4, R50, RZ, 0x3c, !PT ;  /* 0x0000003204327212 */ /* 0x000fe400078e3cff */
[----:B------:R-:W-:Y:S01]  /*1b570*/  LOP3.LUT R34, R35, R34, RZ, 0x3c, !PT ;  /* 0x0000002223227212 */ /* 0x000fe200078e3cff */
[----:B------:R-:W-:Y:S01]  /*1b580*/  IMAD.X R35, RZ, RZ, R3, P2 ;  /* 0x000000ffff237224 */ /* 0x000fe200010e0603 */
[----:B------:R-:W-:Y:S01]  /*1b590*/  MOV R4, R46 ;  /* 0x0000002e00047202 */ /* 0x000fe20000000f00 */
[----:B------:R0:W-:Y:S01]  /*1b5a0*/  STL [R1+0xb4], R7 ;  /* 0x0000b40701007387 */ /* 0x0001e20000100800 */
[C---:B------:R-:W-:Y:S02]  /*1b5b0*/  IADD3 R8, P0, R2.reuse, 0x8000, RZ ;  /* 0x0000800002087810 */ /* 0x040fe40007f1e0ff */
[----:B------:R-:W-:Y:S01]  /*1b5c0*/  IADD3 R38, P2, R2, 0x4000, RZ ;  /* 0x0000400002267810 */ /* 0x000fe20007f5e0ff */
[----:B------:R1:W-:Y:S01]  /*1b5d0*/  STL [R1+0xb0], R4 ;  /* 0x0000b00401007387 */ /* 0x0003e20000100800 */
[----:B------:R-:W-:-:S02]  /*1b5e0*/  LOP3.LUT R9, R8, 0x380, RZ, 0xc0, !PT ;  /* 0x0000038008097812 */ /* 0x000fc400078ec0ff */
[----:B------:R-:W-:Y:S01]  /*1b5f0*/  IADD3 R14, P3, R2, 0x4060, RZ ;  /* 0x00004060020e7810 */ /* 0x000fe20007f7e0ff */
[----:B------:R-:W-:Y:S01]  /*1b600*/  IMAD.X R39, RZ, RZ, R3, P2 ;  /* 0x000000ffff277224 */ /* 0x000fe200010e0603 */
[----:B------:R-:W-:Y:S02]  /*1b610*/  SHF.R.U64 R9, R9, 0x3, RZ ;  /* 0x0000000309097819 */ /* 0x000fe400000012ff */
[----:B0-----:R-:W-:Y:S02]  /*1b620*/  IADD3.X R7, RZ, R3, RZ, P1, !PT ;  /* 0x00000003ff077210 */ /* 0x001fe40000ffe4ff */
[----:B------:R-:W-:Y:S02]  /*1b630*/  LOP3.LUT R8, R9, R8, RZ, 0x3c, !PT ;  /* 0x0000000809087212 */ /* 0x000fe400078e3cff */
[----:B-1----:R-:W-:Y:S02]  /*1b640*/  LOP3.LUT R4, R38, 0x380, RZ, 0xc0, !PT ;  /* 0x0000038026047812 */ /* 0x002fe400078ec0ff */
[----:B------:R-:W-:-:S02]  /*1b650*/  MOV R9, R30 ;  /* 0x0000001e00097202 */ /* 0x000fc40000000f00 */
[----:B------:R-:W-:Y:S02]  /*1b660*/  SHF.R.U64 R4, R4, 0x3, RZ ;  /* 0x0000000304047819 */ /* 0x000fe400000012ff */
[----:B------:R-:W-:Y:S01]  /*1b670*/  IADD3 R30, P1, R2, 0x60, RZ ;  /* 0x00000060021e7810 */ /* 0x000fe20007f3e0ff */
[----:B------:R0:W-:Y:S01]  /*1b680*/  STL [R1+0xac], R9 ;  /* 0x0000ac0901007387 */ /* 0x0001e20000100800 */
[----:B------:R-:W-:Y:S02]  /*1b690*/  LOP3.LUT R38, R4, R38, RZ, 0x3c, !PT ;  /* 0x0000002604267212 */ /* 0x000fe400078e3cff */
[----:B------:R-:W-:Y:S01]  /*1b6a0*/  MOV R4, R34 ;  /* 0x0000002200047202 */ /* 0x000fe20000000f00 */
[----:B------:R-:W-:Y:S01]  /*1b6b0*/  IMAD.X R31, RZ, RZ, R3, P1 ;  /* 0x000000ffff1f7224 */ /* 0x000fe200008e0603 */
[----:B------:R-:W-:Y:S01]  /*1b6c0*/  LOP3.LUT R15, R14, 0x380, RZ, 0xc0, !PT ;  /* 0x000003800e0f7812 */ /* 0x000fe200078ec0ff */
[----:B------:R-:W1:Y:S01]  /*1b6d0*/  S2R R34, SR_TID.X ;  /* 0x0000000000227919 */ /* 0x000e620000002100 */
[----:B------:R-:W-:-:S02]  /*1b6e0*/  IADD3.X R51, RZ, R3, RZ, P4, !PT ;  /* 0x00000003ff337210 */ /* 0x000fc400027fe4ff */
[----:B------:R-:W-:Y:S01]  /*1b6f0*/  SHF.R.U64 R15, R15, 0x3, RZ ;  /* 0x000000030f0f7819 */ /* 0x000fe200000012ff */
[----:B------:R2:W-:Y:S01]  /*1b700*/  STL [R1+0x98], R4 ;  /* 0x0000980401007387 */ /* 0x0005e20000100800 */
[--C-:B0-----:R-:W-:Y:S01]  /*1b710*/  IMAD.X R9, RZ, RZ, R3.reuse, P0 ;  /* 0x000000ffff097224 */ /* 0x101fe200000e0603 */
[----:B------:R-:W-:Y:S02]  /*1b720*/  MOV R215, R26 ;  /* 0x0000001a00d77202 */ /* 0x000fe40000000f00 */
[----:B------:R-:W-:Y:S01]  /*1b730*/  LOP3.LUT R14, R15, R14, RZ, 0x3c, !PT ;  /* 0x0000000e0f0e7212 */ /* 0x000fe200078e3cff */
[----:B------:R-:W-:Y:S01]  /*1b740*/  IMAD.X R15, RZ, RZ, R3, P3 ;  /* 0x000000ffff0f7224 */ /* 0x000fe200018e0603 */
[----:B------:R-:W-:Y:S02]  /*1b750*/  MOV R214, R50 ;  /* 0x0000003200d67202 */ /* 0x000fe40000000f00 */
[----:B------:R-:W-:Y:S02]  /*1b760*/  MOV R213, R38 ;  /* 0x0000002600d57202 */ /* 0x000fe40000000f00 */
[----:B--2---:R-:W-:-:S04]  /*1b770*/  LOP3.LUT R4, R30, 0x380, RZ, 0xc0, !PT ;  /* 0x000003801e047812 */ /* 0x004fc800078ec0ff */
[----:B------:R-:W-:-:S04]  /*1b780*/  SHF.R.U64 R4, R4, 0x3, RZ ;  /* 0x0000000304047819 */ /* 0x000fc800000012ff */
[----:B------:R-:W-:Y:S02]  /*1b790*/  LOP3.LUT R30, R4, R30, RZ, 0x3c, !PT ;  /* 0x0000001e041e7212 */ /* 0x000fe400078e3cff */
[----:B------:R-:W-:Y:S02]  /*1b7a0*/  MOV R4, R6 ;  /* 0x0000000600047202 */ /* 0x000fe40000000f00 */
[----:B------:R-:W-:Y:S02]  /*1b7b0*/  MOV R6, R8 ;  /* 0x0000000800067202 */ /* 0x000fe40000000f00 */
[----:B------:R-:W-:Y:S01]  /*1b7c0*/  MOV R212, R30 ;  /* 0x0000001e00d47202 */ /* 0x000fe20000000f00 */
[----:B------:R0:W-:Y:S04]  /*1b7d0*/  STL [R1+0x90], R4 ;  /* 0x0000900401007387 */ /* 0x0001e80000100800 */
[----:B------:R2:W-:Y:S01]  /*1b7e0*/  STL [R1+0x80], R6 ;  /* 0x0000800601007387 */ /* 0x0005e20000100800 */
[----:B0-----:R-:W-:-:S02]  /*1b7f0*/  MOV R4, R14 ;  /* 0x0000000e00047202 */ /* 0x001fc40000000f00 */
[----:B--2---:R-:W-:-:S03]  /*1b800*/  IADD3 R6, P0, R2, 0x40, RZ ;  /* 0x0000004002067810 */ /* 0x004fc60007f1e0ff */
[----:B------:R0:W-:Y:S02]  /*1b810*/  STL [R1+0x8], R4 ;  /* 0x0000080401007387 */ /* 0x0001e40000100800 */
[----:B------:R-:W-:Y:S01]  /*1b820*/  IMAD.X R7, RZ, RZ, R3, P0 ;  /* 0x000000ffff077224 */ /* 0x000fe200000e0603 */
[----:B0-----:R-:W-:-:S04]  /*1b830*/  LOP3.LUT R4, R6, 0x380, RZ, 0xc0, !PT ;  /* 0x0000038006047812 */ /* 0x001fc800078ec0ff */
[----:B------:R-:W-:-:S04]  /*1b840*/  SHF.R.U64 R4, R4, 0x3, RZ ;  /* 0x0000000304047819 */ /* 0x000fc800000012ff */
[----:B------:R-:W-:-:S04]  /*1b850*/  LOP3.LUT R6, R4, R6, RZ, 0x3c, !PT ;  /* 0x0000000604067212 */ /* 0x000fc800078e3cff */
[----:B------:R-:W-:Y:S02]  /*1b860*/  MOV R211, R6 ;  /* 0x0000000600d37202 */ /* 0x000fe40000000f00 */
[----:B------:R-:W-:-:S04]  /*1b870*/  IADD3 R6, P0, R2, 0x20, RZ ;  /* 0x0000002002067810 */ /* 0x000fc80007f1e0ff */
[----:B------:R-:W-:Y:S02]  /*1b880*/  LOP3.LUT R4, R6, 0x380, RZ, 0xc0, !PT ;  /* 0x0000038006047812 */ /* 0x000fe400078ec0ff */
[----:B------:R-:W-:Y:S02]  /*1b890*/  IADD3.X R7, RZ, R3, RZ, P0, !PT ;  /* 0x00000003ff077210 */ /* 0x000fe400007fe4ff */
[----:B------:R-:W-:-:S04]  /*1b8a0*/  SHF.R.U64 R4, R4, 0x3, RZ ;  /* 0x0000000304047819 */ /* 0x000fc800000012ff */
[----:B------:R-:W-:Y:S02]  /*1b8b0*/  LOP3.LUT R6, R4, R6, RZ, 0x3c, !PT ;  /* 0x0000000604067212 */ /* 0x000fe400078e3cff */
[----:B------:R-:W-:Y:S02]  /*1b8c0*/  LOP3.LUT R4, R2, 0x380, RZ, 0xc0, !PT ;  /* 0x0000038002047812 */ /* 0x000fe400078ec0ff */
[----:B------:R-:W-:Y:S02]  /*1b8d0*/  MOV R210, R6 ;  /* 0x0000000600d27202 */ /* 0x000fe40000000f00 */
[----:B------:R-:W-:-:S04]  /*1b8e0*/  SHF.R.U64 R4, R4, 0x3, RZ ;  /* 0x0000000304047819 */ /* 0x000fc800000012ff */
[----:B------:R-:W-:-:S04]  /*1b8f0*/  LOP3.LUT R2, R4, R2, RZ, 0x3c, !PT ;  /* 0x0000000204027212 */ /* 0x000fc800078e3cff */
[----:B------:R-:W-:Y:S02]  /*1b900*/  MOV R209, R2 ;  /* 0x0000000200d17202 */ /* 0x000fe40000000f00 */
[----:B-1----:R-:W-:-:S04]  /*1b910*/  LOP3.LUT P0, R2, R34, 0x3, RZ, 0xc0, !PT ;  /* 0x0000000322027812 */ /* 0x002fc8000780c0ff */
[----:B------:R-:W-:Y:S01]  /*1b920*/  ISETP.EQ.OR P0, PT, R2, 0x3, !P0 ;  /* 0x000000030200780c */ /* 0x000fe20004702670 */
[----:B------:R-:W-:-:S03]  /*1b930*/  IMAD.SHL.U32 R2, R34, 0x4, RZ ;  /* 0x0000000422027824 */ /* 0x000fc600078e00ff */
[----:B------:R-:W-:Y:S02]  /*1b940*/  SEL R4, R5, R0, P0 ;  /* 0x0000000005047207 */ /* 0x000fe40000000000 */
[----:B------:R-:W-:Y:S02]  /*1b950*/  LOP3.LUT R2, R2, 0xc, RZ, 0xc0, !PT ;  /* 0x0000000c02027812 */ /* 0x000fe400078ec0ff */
[----:B------:R-:W-:Y:S02]  /*1b960*/  SEL R5, R0, R5, P0 ;  /* 0x0000000500057207 */ /* 0x000fe40000000000 */
[----:B------:R-:W-:Y:S02]  /*1b970*/  IADD3 R2, P1, R2, UR4, RZ ;  /* 0x0000000402027c10 */ /* 0x000fe4000ff3e0ff */
[----:B------:R-:W-:Y:S02]  /*1b980*/  SEL R9, R28, R29, P0 ;  /* 0x0000001d1c097207 */ /* 0x000fe40000000000 */
[----:B------:R-:W-:Y:S01]  /*1b990*/  SEL R6, R29, R28, P0 ;  /* 0x0000001c1d067207 */ /* 0x000fe20000000000 */
[----:B------:R-:W-:-:S05]  /*1b9a0*/  IMAD.X R3, RZ, RZ, UR5, P1 ;  /* 0x00000005ff037e24 */ /* 0x000fca00088e06ff */
[----:B------:R0:W5:Y:S01]  /*1b9b0*/  LDG.E.CONSTANT R0, desc[UR36][R2.64] ;  /* 0x0000002402007981 */ /* 0x000162000c1e9900 */
[----:B------:R-:W-:-:S03]  /*1b9c0*/  UMOV UR4, 0xffffffff ;  /* 0xffffffff00047882 */ /* 0x000fc60000000000 */
[----:B------:R-:W-:Y:S05]  /*1b9d0*/  BRA.DIV UR4, `(.L_x_661) ;  /* 0x0000010204f07947 */ /* 0x000fea000b800000 */
[----:B------:R-:W-:Y:S01]  /*1b9e0*/  SEL R7, R36, R37, P0 ;  /* 0x0000002524077207 */ /* 0x000fe20000000000 */
[----:B0----5:R-:W-:Y:S01]  /*1b9f0*/  SHFL.IDX PT, R3, R9, R0, 0x1c1f ;  /* 0x001c1f0009037589 */ /* 0x021fe200000e0000 */
[----:B------:R-:W-:Y:S02]  /*1ba00*/  SEL R37, R37, R36, P0 ;  /* 0x0000002425257207 */ /* 0x000fe40000000000 */
[----:B------:R-:W-:Y:S01]  /*1ba10*/  SEL R36, R52, R53, P0 ;  /* 0x0000003534247207 */ /* 0x000fe20000000000 */
[----:B------:R-:W-:Y:S01]  /*1ba20*/  SHFL.IDX PT, R4, R4, R0, 0x1c1f ;  /* 0x001c1f0004047589 */ /* 0x000fe200000e0000 */
[----:B------:R-:W-:Y:S02]  /*1ba30*/  SEL R50, R104, R105, P0 ;  /* 0x0000006968327207 */ /* 0x000fe40000000000 */
[----:B------:R-:W-:Y:S01]  /*1ba40*/  SEL R51, R108, R109, P0 ;  /* 0x0000006d6c337207 */ /* 0x000fe20000000000 */
[----:B------:R-:W-:Y:S01]  /*1ba50*/  SHFL.IDX PT, R7, R7, R0, 0x1c1f ;  /* 0x001c1f0007077589 */ /* 0x000fe200000e0000 */
[----:B------:R-:W-:-:S02]  /*1ba60*/  SEL R52, R53, R52, P0 ;  /* 0x0000003435347207 */ /* 0x000fc40000000000 */
[----:B------:R-:W-:Y:S01]  /*1ba70*/  SEL R104, R105, R104, P0 ;  /* 0x0000006869687207 */ /* 0x000fe20000000000 */
[----:B------:R-:W-:Y:S01]  /*1ba80*/  SHFL.IDX PT, R50, R50, R0, 0x1c1f ;  /* 0x001c1f0032327589 */ /* 0x000fe200000e0000 */
        /* <DEDUP_REMOVED lines=93> */
[----:B------:R-:W-:Y:S01]  /*1c060*/  LOP3.LUT R2, R0, 0x2, RZ, 0x3c, !PT ;  /* 0x0000000200027812 */ /* 0x000fe200078e3cff */
[----:B------:R-:W-:Y:S01]  /*1c070*/  SHFL.IDX PT, R66, R66, R0, 0x1c1f ;  /* 0x001c1f0042427589 */ /* 0x000fe200000e0000 */
[----:B------:R-:W-:Y:S02]  /*1c080*/  SEL R68, R69, R68, P0 ;  /* 0x0000004445447207 */ /* 0x000fe40000000000 */
[----:B------:R-:W-:Y:S01]  /*1c090*/  SEL R72, R73, R72, P0 ;  /* 0x0000004849487207 */ /* 0x000fe20000000000 */
[----:B------:R-:W-:Y:S01]  /*1c0a0*/  SHFL.IDX PT, R9, R32, R2, 0x1c1f ;  /* 0x001c1f0220097589 */ /* 0x000fe200000e0000 */
[----:B------:R-:W-:-:S02]  /*1c0b0*/  SEL R76, R77, R76, P0 ;  /* 0x0000004c4d4c7207 */ /* 0x000fc40000000000 */
[----:B------:R-:W-:Y:S01]  /*1c0c0*/  SEL R80, R81, R80, P0 ;  /* 0x0000005051507207 */ /* 0x000fe20000000000 */
[----:B------:R-:W0:Y:S01]  /*1c0d0*/  SHFL.IDX PT, R44, R44, R2, 0x1c1f ;  /* 0x001c1f022c2c7589 */ /* 0x000e2200000e0000 */
[----:B------:R-:W-:Y:S02]  /*1c0e0*/  SEL R116, R117, R116, P0 ;  /* 0x0000007475747207 */ /* 0x000fe40000000000 */
[----:B------:R-:W-:Y:S01]  /*1c0f0*/  SEL R128, R129, R128, P0 ;  /* 0x0000008081807207 */ /* 0x000fe20000000000 */
[----:B------:R-:W1:Y:S01]  /*1c100*/  SHFL.IDX PT, R48, R48, R2, 0x1c1f ;  /* 0x001c1f0230307589 */ /* 0x000e6200000e0000 */
[----:B------:R-:W-:Y:S02]  /*1c110*/  SEL R65, R132, R133, P0 ;  /* 0x0000008584417207 */ /* 0x000fe40000000000 */
[----:B------:R-:W-:Y:S01]  /*1c120*/  SEL R146, R64, R146, P0 ;  /* 0x0000009240927207 */ /* 0x000fe20000000000 */
[----:B------:R-:W2:Y:S01]  /*1c130*/  SHFL.IDX PT, R84, R84, R2, 0x1c1f ;  /* 0x001c1f0254547589 */ /* 0x000ea200000e0000 */
[----:B------:R-:W-:-:S02]  /*1c140*/  SEL R78, R79, R78, P0 ;  /* 0x0000004e4f4e7207 */ /* 0x000fc40000000000 */
[----:B------:R-:W-:Y:S01]  /*1c150*/  SEL R86, R87, R86, P0 ;  /* 0x0000005657567207 */ /* 0x000fe20000000000 */
[----:B------:R-:W3:Y:S01]  /*1c160*/  SHFL.IDX PT, R88, R88, R2, 0x1c1f ;  /* 0x001c1f0258587589 */ /* 0x000ee200000e0000 */
[----:B------:R-:W-:Y:S02]  /*1c170*/  SEL R115, R115, R114, P0 ;  /* 0x0000007273737207 */ /* 0x000fe40000000000 */
[----:B------:R-:W-:Y:S01]  /*1c180*/  SEL R99, R126, R127, P0 ;  /* 0x0000007f7e637207 */ /* 0x000fe20000000000 */
[----:B------:R-:W-:Y:S01]  /*1c190*/  SHFL.IDX PT, R114, R111, R0, 0x1c1f ;  /* 0x001c1f006f727589 */ /* 0x000fe200000e0000 */
[----:B------:R-:W-:Y:S02]  /*1c1a0*/  SEL R123, R130, R131, P0 ;  /* 0x00000083827b7207 */ /* 0x000fe40000000000 */
[----:B------:R-:W-:Y:S01]  /*1c1b0*/  SEL R132, R133, R132, P0 ;  /* 0x0000008485847207 */ /* 0x000fe20000000000 */
[----:B------:R-:W4:Y:S01]  /*1c1c0*/  SHFL.IDX PT, R93, R93, R2, 0x1c1f ;  /* 0x001c1f025d5d7589 */ /* 0x000f2200000e0000 */
[----:B------:R-:W-:-:S02]  /*1c1d0*/  SEL R69, R136, R137, P0 ;  /* 0x0000008988457207 */ /* 0x000fc40000000000 */
[----:B------:R-:W-:Y:S01]  /*1c1e0*/  SEL R73, R140, R141, P0 ;  /* 0x0000008d8c497207 */ /* 0x000fe20000000000 */
[----:B------:R-:W4:Y:S01]  /*1c1f0*/  SHFL.IDX PT, R96, R96, R2, 0x1c1f ;  /* 0x001c1f0260607589 */ /* 0x000f2200000e0000 */
[----:B------:R-:W-:Y:S02]  /*1c200*/  SEL R77, R144, R145, P0 ;  /* 0x00000091904d7207 */ /* 0x000fe40000000000 */
[----:B------:R-:W-:Y:S01]  /*1c210*/  SEL R81, R148, R149, P0 ;  /* 0x0000009594517207 */ /* 0x000fe20000000000 */
[----:B------:R-:W4:Y:S01]  /*1c220*/  SHFL.IDX PT, R100, R100, R2, 0x1c1f ;  /* 0x001c1f0264647589 */ /* 0x000f2200000e0000 */
[----:B------:R-:W-:Y:S02]  /*1c230*/  SEL R64, R152, R160, P0 ;  /* 0x000000a098407207 */ /* 0x000fe40000000000 */
[----:B------:R-:W-:Y:S01]  /*1c240*/  SEL R89, R159, R153, P0 ;  /* 0x000000999f597207 */ /* 0x000fe20000000000 */
[----:B------:R-:W-:Y:S01]  /*1c250*/  SHFL.IDX PT, R111, R115, R2, 0x1c1f ;  /* 0x001c1f02736f7589 */ /* 0x000fe200000e0000 */
        /* <DEDUP_REMOVED lines=50> */
[----:B------:R-:W4:Y:S01]  /*1c580*/  SHFL.IDX PT, R10, R37, R2, 0x1c1f ;  /* 0x001c1f02250a7589 */ /* 0x000f2200000e0000 */
[----:B0-----:R-:W-:Y:S02]  /*1c590*/  SEL R195, R31, R44, P0 ;  /* 0x0000002c1fc37207 */ /* 0x001fe40000000000 */
[----:B------:R-:W-:Y:S01]  /*1c5a0*/  SEL R196, R44, R31, P0 ;  /* 0x0000001f2cc47207 */ /* 0x000fe20000000000 */
[----:B------:R-:W0:Y:S01]  /*1c5b0*/  SHFL.IDX PT, R60, R60, R2, 0x1c1f ;  /* 0x001c1f023c3c7589 */ /* 0x000e2200000e0000 */
[----:B-1----:R-:W-:-:S02]  /*1c5c0*/  SEL R193, R28, R48, P0 ;  /* 0x000000301cc17207 */ /* 0x002fc40000000000 */
[----:B------:R-:W-:Y:S01]  /*1c5d0*/  SEL R194, R48, R28, P0 ;  /* 0x0000001c30c27207 */ /* 0x000fe20000000000 */
[----:B------:R-:W1:Y:S01]  /*1c5e0*/  SHFL.IDX PT, R20, R20, R2, 0x1c1f ;  /* 0x001c1f0214147589 */ /* 0x000e6200000e0000 */
[----:B--2---:R-:W-:Y:S02]  /*1c5f0*/  SEL R176, R40, R84, P0 ;  /* 0x0000005428b07207 */ /* 0x004fe40000000000 */
[----:B------:R-:W-:Y:S01]  /*1c600*/  SEL R175, R84, R40, P0 ;  /* 0x0000002854af7207 */ /* 0x000fe20000000000 */
[----:B------:R-:W2:Y:S01]  /*1c610*/  SHFL.IDX PT, R68, R68, R2, 0x1c1f ;  /* 0x001c1f0244447589 */ /* 0x000ea200000e0000 */
[----:B---3--:R-:W-:Y:S02]  /*1c620*/  SEL R174, R45, R88, P0 ;  /* 0x000000582dae7207 */ /* 0x008fe40000000000 */
[----:B------:R-:W-:Y:S01]  /*1c630*/  SEL R173, R88, R45, P0 ;  /* 0x0000002d58ad7207 */ /* 0x000fe20000000000 */
[----:B------:R-:W3:Y:S01]  /*1c640*/  SHFL.IDX PT, R72, R72, R2, 0x1c1f ;  /* 0x001c1f0248487589 */ /* 0x000ee200000e0000 */
[----:B----4-:R-:W-:-:S02]  /*1c650*/  SEL R172, R46, R93, P0 ;  /* 0x0000005d2eac7207 */ /* 0x010fc40000000000 */
        /* <DEDUP_REMOVED lines=37> */
[----:B------:R-:W-:Y:S01]  /*1c8b0*/  SHFL.IDX PT, R73, R73, R0, 0x1c1f ;  /* 0x001c1f0049497589 */ /* 0x000fe200000e0000 */
[----:B0-----:R-:W-:Y:S02]  /*1c8c0*/  SEL R187, R35, R60, P0 ;  /* 0x0000003c23bb7207 */ /* 0x001fe40000000000 */
[----:B------:R-:W-:Y:S01]  /*1c8d0*/  SEL R188, R60, R35, P0 ;  /* 0x000000233cbc7207 */ /* 0x000fe20000000000 */
[----:B------:R-:W0:Y:S01]  /*1c8e0*/  SHFL.IDX PT, R140, R140, R2, 0x1c1f ;  /* 0x001c1f028c8c7589 */ /* 0x000e2200000e0000 */
[----:B-1----:R-:W-:Y:S02]  /*1c8f0*/  SEL R186, R26, R20, P0 ;  /* 0x000000141aba7207 */ /* 0x002fe40000000000 */
[----:B------:R-:W-:Y:S01]  /*1c900*/  SEL R185, R20, R26, P0 ;  /* 0x0000001a14b97207 */ /* 0x000fe20000000000 */
[----:B------:R-:W-:Y:S01]  /*1c910*/  SHFL.IDX PT, R77, R77, R0, 0x1c1f ;  /* 0x001c1f004d4d7589 */ /* 0x000fe200000e0000 */
[----:B--2---:R-:W-:-:S02]  /*1c920*/  SEL R184, R34, R68, P0 ;  /* 0x0000004422b87207 */ /* 0x004fc40000000000 */
[----:B------:R-:W-:Y:S01]  /*1c930*/  SEL R183, R68, R34, P0 ;  /* 0x0000002244b77207 */ /* 0x000fe20000000000 */
[----:B------:R-:W1:Y:S01]  /*1c940*/  SHFL.IDX PT, R144, R144, R2, 0x1c1f ;  /* 0x001c1f0290907589 */ /* 0x000e6200000e0000 */
[----:B---3--:R-:W-:Y:S02]  /*1c950*/  SEL R182, R33, R72, P0 ;  /* 0x0000004821b67207 */ /* 0x008fe40000000000 */
[----:B------:R-:W-:Y:S01]  /*1c960*/  SEL R181, R72, R33, P0 ;  /* 0x0000002148b57207 */ /* 0x000fe20000000000 */
[----:B------:R-:W-:Y:S01]  /*1c970*/  SHFL.IDX PT, R81, R81, R0, 0x1c1f ;  /* 0x001c1f0051517589 */ /* 0x000fe200000e0000 */
[----:B----4-:R-:W-:Y:S02]  /*1c980*/  SEL R180, R38, R76, P0 ;  /* 0x0000004c26b47207 */ /* 0x010fe40000000000 */
        /* <DEDUP_REMOVED lines=23> */
[----:B0-----:R-:W-:Y:S02]  /*1cb00*/  SEL R7, R73, R140, P0 ;  /* 0x0000008c49077207 */ /* 0x001fe40000000000 */
[----:B-1----:R-:W-:Y:S01]  /*1cb10*/  SEL R8, R77, R144, P0 ;  /* 0x000000904d087207 */ /* 0x002fe20000000000 */
[----:B------:R-:W-:Y:S01]  /*1cb20*/  SHFL.IDX PT, R92, R92, R0, 0x1c1f ;  /* 0x001c1f005c5c7589 */ /* 0x000fe200000e0000 */
[----:B--2---:R-:W-:Y:S02]  /*1cb30*/  SEL R9, R81, R148, P0 ;  /* 0x0000009451097207 */ /* 0x004fe40000000000 */
[----:B---3--:R-:W-:Y:S01]  /*1cb40*/  SEL R10, R85, R158, P0 ;  /* 0x0000009e550a7207 */ /* 0x008fe20000000000 */
[----:B------:R-:W0:Y:S01]  /*1cb50*/  SHFL.IDX PT, R154, R154, R2, 0x1c1f ;  /* 0x001c1f029a9a7589 */ /* 0x000e2200000e0000 */
[----:B----4-:R-:W-:-:S02]  /*1cb60*/  SEL R20, R21, R146, P0 ;  /* 0x0000009215147207 */ /* 0x010fc40000000000 */
[----:B------:R-:W-:Y:S01]  /*1cb70*/  SEL R40, R105, R32, P0 ;  /* 0x0000002069287207 */ /* 0x000fe20000000000 */
[----:B------:R-:W-:Y:S01]  /*1cb80*/  SHFL.IDX PT, R94, R94, R0, 0x1c1f ;  /* 0x001c1f005e5e7589 */ /* 0x000fe200000e0000 */
[----:B------:R-:W-:Y:S02]  /*1cb90*/  SEL R45, R113, R109, P0 ;  /* 0x0000006d712d7207 */ /* 0x000fe40000000000 */
[----:B------:R-:W-:Y:S01]  /*1cba0*/  SEL R53, R103, R83, P0 ;  /* 0x0000005367357207 */ /* 0x000fe20000000000 */
[----:B------:R-:W1:Y:S01]  /*1cbb0*/  SHFL.IDX PT, R155, R155, R2, 0x1c1f ;  /* 0x001c1f029b9b7589 */ /* 0x000e6200000e0000 */
[----:B------:R-:W-:Y:S02]  /*1cbc0*/  SEL R26, R64, R152, P0 ;  /* 0x00000098401a7207 */ /* 0x000fe40000000000 */
[----:B------:R-:W-:Y:S01]  /*1cbd0*/  SEL R60, R114, R111, P0 ;  /* 0x0000006f723c7207 */ /* 0x000fe20000000000 */
[----:B------:R-:W-:Y:S01]  /*1cbe0*/  SHFL.IDX PT, R97, R97, R0, 0x1c1f ;  /* 0x001c1f0061617589 */ /* 0x000fe200000e0000 */
[----:B------:R-:W-:-:S02]  /*1cbf0*/  SEL R76, R125, R122, P0 ;  /* 0x0000007a7d4c7207 */ /* 0x000fc40000000000 */
[----:B------:R-:W-:Y:S01]  /*1cc00*/  SEL R57, R124, R57, P0 ;  /* 0x000000397c397207 */ /* 0x000fe20000000000 */
[----:B------:R-:W2:Y:S01]  /*1cc10*/  SHFL.IDX PT, R156, R156, R2, 0x1c1f ;  /* 0x001c1f029c9c7589 */ /* 0x000ea200000e0000 */
[----:B------:R-:W-:Y:S02]  /*1cc20*/  SEL R27, R89, R153, P0 ;  /* 0x00000099591b7207 */ /* 0x000fe40000000000 */
[----:B------:R-:W-:Y:S01]  /*1cc30*/  SEL R61, R128, R61, P0 ;  /* 0x0000003d803d7207 */ /* 0x000fe20000000000 */
[----:B------:R-:W-:Y:S01]  /*1cc40*/  SHFL.IDX PT, R101, R101, R0, 0x1c1f ;  /* 0x001c1f0065657589 */ /* 0x000fe200000e0000 */
[----:B------:R-:W-:Y:S02]  /*1cc50*/  SEL R65, R132, R65, P0 ;  /* 0x0000004184417207 */ /* 0x000fe40000000000 */
[----:B------:R-:W-:Y:S01]  /*1cc60*/  SEL R69, R136, R69, P0 ;  /* 0x0000004588457207 */ /* 0x000fe20000000000 */
[----:B------:R-:W3:Y:S01]  /*1cc70*/  SHFL.IDX PT, R157, R157, R2, 0x1c1f ;  /* 0x001c1f029d9d7589 */ /* 0x000ee200000e0000 */
[----:B0-----:R-:W-:-:S02]  /*1cc80*/  SEL R36, R92, R154, P0 ;  /* 0x0000009a5c247207 */ /* 0x001fc40000000000 */
[----:B------:R-:W-:Y:S01]  /*1cc90*/  SEL R73, R140, R73, P0 ;  /* 0x000000498c497207 */ /* 0x000fe20000000000 */
[----:B------:R-:W-:Y:S01]  /*1cca0*/  SHFL.IDX PT, R117, R59, R0, 0x1c1f ;  /* 0x001c1f003b757589 */ /* 0x000fe200000e0000 */
[----:B------:R-:W-:Y:S02]  /*1ccb0*/  SEL R77, R144, R77, P0 ;  /* 0x0000004d904d7207 */ /* 0x000fe40000000000 */
[----:B------:R-:W-:Y:S01]  /*1ccc0*/  SEL R81, R148, R81, P0 ;  /* 0x0000005194517207 */ /* 0x000fe20000000000 */
[----:B------:R-:W0:Y:S01]  /*1ccd0*/  SHFL.IDX PT, R70, R70, R2, 0x1c1f ;  /* 0x001c1f0246467589 */ /* 0x000e2200000e0000 */
[----:B-1----:R-:W-:Y:S02]  /*1cce0*/  SEL R37, R94, R155, P0 ;  /* 0x0000009b5e257207 */ /* 0x002fe40000000000 */
[----:B------:R-:W-:Y:S01]  /*1ccf0*/  SEL R85, R158, R85, P0 ;  /* 0x000000559e557207 */ /* 0x000fe20000000000 */
[----:B------:R-:W-:Y:S01]  /*1cd00*/  SHFL.IDX PT, R121, R63, R0, 0x1c1f ;  /* 0x001c1f003f797589 */ /* 0x000fe200000e0000 */
[----:B------:R-:W-:-:S02]  /*1cd10*/  SEL R21, R146, R21, P0 ;  /* 0x0000001592157207 */ /* 0x000fc40000000000 */
[----:B------:R-:W-:Y:S01]  /*1cd20*/  SEL R64, R152, R64, P0 ;  /* 0x0000004098407207 */ /* 0x000fe20000000000 */
[----:B------:R-:W1:Y:S01]  /*1cd30*/  SHFL.IDX PT, R74, R74, R2, 0x1c1f ;  /* 0x001c1f024a4a7589 */ /* 0x000e6200000e0000 */
[----:B--2---:R-:W-:Y:S02]  /*1cd40*/  SEL R38, R97, R156, P0 ;  /* 0x0000009c61267207 */ /* 0x004fe40000000000 */
[----:B------:R-:W-:Y:S01]  /*1cd50*/  SEL R89, R153, R89, P0 ;  /* 0x0000005999597207 */ /* 0x000fe20000000000 */
[----:B------:R-:W-:Y:S01]  /*1cd60*/  SHFL.IDX PT, R71, R71, R0, 0x1c1f ;  /* 0x001c1f0047477589 */ /* 0x000fe200000e0000 */
[----:B------:R-:W-:Y:S02]  /*1cd70*/  SEL R92, R154, R92, P0 ;  /* 0x0000005c9a5c7207 */ /* 0x000fe40000000000 */
[----:B------:R-:W-:Y:S01]  /*1cd80*/  SEL R94, R155, R94, P0 ;  /* 0x0000005e9b5e7207 */ /* 0x000fe20000000000 */
[----:B------:R-:W2:Y:S01]  /*1cd90*/  SHFL.IDX PT, R86, R86, R2, 0x1c1f ;  /* 0x001c1f0256567589 */ /* 0x000ea200000e0000 */
[----:B---3--:R-:W-:-:S02]  /*1cda0*/  SEL R39, R101, R157, P0 ;  /* 0x0000009d65277207 */ /* 0x008fc40000000000 */
[----:B------:R-:W-:Y:S01]  /*1cdb0*/  SEL R97, R156, R97, P0 ;  /* 0x000000619c617207 */ /* 0x000fe20000000000 */
[----:B------:R-:W3:Y:S01]  /*1cdc0*/  SHFL.IDX PT, R90, R90, R2, 0x1c1f ;  /* 0x001c1f025a5a7589 */ /* 0x000ee200000e0000 */
[----:B------:R-:W-:Y:S02]  /*1cdd0*/  SEL R101, R157, R101, P0 ;  /* 0x000000659d657207 */ /* 0x000fe40000000000 */
[----:B------:R-:W-:Y:S01]  /*1cde0*/  SEL R105, R32, R105, P0 ;  /* 0x0000006920697207 */ /* 0x000fe20000000000 */
[----:B------:R-:W-:Y:S01]  /*1cdf0*/  SHFL.IDX PT, R79, R79, R0, 0x1c1f ;  /* 0x001c1f004f4f7589 */ /* 0x000fe200000e0000 */
[----:B0-----:R-:W-:Y:S02]  /*1ce00*/  SEL R46, R117, R70, P0 ;  /* 0x00000046752e7207 */ /* 0x001fe40000000000 */
[----:B------:R-:W-:Y:S01]  /*1ce10*/  SEL R109, R109, R113, P0 ;  /* 0x000000716d6d7207 */ /* 0x000fe20000000000 */
[----:B------:R-:W0:Y:S01]  /*1ce20*/  SHFL.IDX PT, R95, R95, R2, 0x1c1f ;  /* 0x001c1f025f5f7589 */ /* 0x000e2200000e0000 */
[----:B------:R-:W-:-:S02]  /*1ce30*/  SEL R70, R70, R117, P0 ;  /* 0x0000007546467207 */ /* 0x000fc40000000000 */
[----:B------:R-:W-:Y:S01]  /*1ce40*/  SEL R83, R83, R103, P0 ;  /* 0x0000006753537207 */ /* 0x000fe20000000000 */
[----:B------:R-:W-:Y:S01]  /*1ce50*/  SHFL.IDX PT, R87, R87, R0, 0x1c1f ;  /* 0x001c1f0057577589 */ /* 0x000fe200000e0000 */
[----:B-1----:R-:W-:Y:S02]  /*1ce60*/  SEL R47, R121, R74, P0 ;  /* 0x0000004a792f7207 */ /* 0x002fe40000000000 */
[----:B------:R-:W-:Y:S01]  /*1ce70*/  SEL R74, R74, R121, P0 ;  /* 0x000000794a4a7207 */ /* 0x000fe20000000000 */
[----:B------:R-:W1:Y:S01]  /*1ce80*/  SHFL.IDX PT, R102, R102, R2, 0x1c1f ;  /* 0x001c1f0266667589 */ /* 0x000e6200000e0000 */
[----:B------:R-:W-:Y:S02]  /*1ce90*/  SEL R111, R111, R114, P0 ;  /* 0x000000726f6f7207 */ /* 0x000fe40000000000 */
[----:B------:R-:W-:Y:S01]  /*1cea0*/  SEL R122, R122, R125, P0 ;  /* 0x0000007d7a7a7207 */ /* 0x000fe20000000000 */
[----:B------:R-:W4:Y:S01]  /*1ceb0*/  SHFL.IDX PT, R106, R106, R2, 0x1c1f ;  /* 0x001c1f026a6a7589 */ /* 0x000f2200000e0000 */
[----:B--2---:R-:W-:-:S02]  /*1cec0*/  SEL R50, R71, R86, P0 ;  /* 0x0000005647327207 */ /* 0x004fc40000000000 */
[----:B------:R-:W-:Y:S01]  /*1ced0*/  SEL R71, R86, R71, P0 ;  /* 0x0000004756477207 */ /* 0x000fe20000000000 */
[----:B------:R-:W2:Y:S01]  /*1cee0*/  SHFL.IDX PT, R110, R110, R2, 0x1c1f ;  /* 0x001c1f026e6e7589 */ /* 0x000ea200000e0000 */
[----:B---3--:R-:W-:Y:S02]  /*1cef0*/  SEL R51, R75, R90, P0 ;  /* 0x0000005a4b337207 */ /* 0x008fe40000000000 */
[----:B------:R-:W-:Y:S01]  /*1cf00*/  SEL R75, R90, R75, P0 ;  /* 0x0000004b5a4b7207 */ /* 0x000fe20000000000 */
[----:B------:R-:W3:Y:S04]  /*1cf10*/  SHFL.IDX PT, R118, R118, R2, 0x1c1f ;  /* 0x001c1f0276767589 */ /* 0x000ee800000e0000 */
[----:B------:R-:W3:Y:S01]  /*1cf20*/  SHFL.IDX PT, R119, R119, R0, 0x1c1f ;  /* 0x001c1f0077777589 */ /* 0x000ee200000e0000 */
[----:B0-----:R-:W-:-:S02]  /*1cf30*/  SEL R52, R79, R95, P0 ;  /* 0x0000005f4f347207 */ /* 0x001fc40000000000 */
[----:B------:R-:W-:Y:S01]  /*1cf40*/  SEL R79, R95, R79, P0 ;  /* 0x0000004f5f4f7207 */ /* 0x000fe20000000000 */
[----:B------:R-:W-:Y:S04]  /*1cf50*/  SHFL.IDX PT, R99, R99, R0, 0x1c1f ;  /* 0x001c1f0063637589 */ /* 0x000fe800000e0000 */
[----:B------:R-:W0:Y:S01]  /*1cf60*/  SHFL.IDX PT, R126, R126, R2, 0x1c1f ;  /* 0x001c1f027e7e7589 */ /* 0x000e2200000e0000 */
[----:B-1----:R-:W-:Y:S02]  /*1cf70*/  SEL R54, R87, R102, P0 ;  /* 0x0000006657367207 */ /* 0x002fe40000000000 */
[----:B------:R-:W-:Y:S01]  /*1cf80*/  SEL R87, R102, R87, P0 ;  /* 0x0000005766577207 */ /* 0x000fe20000000000 */
[----:B------:R-:W-:Y:S01]  /*1cf90*/  SHFL.IDX PT, R127, R127, R0, 0x1c1f ;  /* 0x001c1f007f7f7589 */ /* 0x000fe200000e0000 */
[----:B----4-:R-:W-:-:S02]  /*1cfa0*/  SEL R55, R107, R106, P0 ;  /* 0x0000006a6b377207 */ /* 0x010fc40000000000 */
[----:B------:R-:W-:Y:S01]  /*1cfb0*/  SEL R106, R106, R107, P0 ;  /* 0x0000006b6a6a7207 */ /* 0x000fe20000000000 */
[----:B------:R-:W1:Y:S01]  /*1cfc0*/  SHFL.IDX PT, R123, R134, R2, 0x1c1f ;  /* 0x001c1f02867b7589 */ /* 0x000e6200000e0000 */
[----:B--2---:R-:W-:Y:S02]  /*1cfd0*/  SEL R56, R91, R110, P0 ;  /* 0x0000006e5b387207 */ /* 0x004fe40000000000 */
[----:B------:R-:W-:Y:S01]  /*1cfe0*/  SEL R91, R110, R91, P0 ;  /* 0x0000005b6e5b7207 */ /* 0x000fe20000000000 */
[----:B------:R-:W-:Y:S01]  /*1cff0*/  SHFL.IDX PT, R131, R131, R0, 0x1c1f ;  /* 0x001c1f0083837589 */ /* 0x000fe200000e0000 */
[----:B---3--:R-:W-:Y:S02]  /*1d000*/  SEL R62, R98, R118, P0 ;  /* 0x00000076623e7207 */ /* 0x008fe40000000000 */
[----:B------:R-:W-:Y:S01]  /*1d010*/  SEL R98, R118, R98, P0 ;  /* 0x0000006276627207 */ /* 0x000fe20000000000 */
[----:B------:R-:W2:Y:S01]  /*1d020*/  SHFL.IDX PT, R129, R138, R2, 0x1c1f ;  /* 0x001c1f028a817589 */ /* 0x000ea200000e0000 */
[----:B------:R-:W-:-:S02]  /*1d030*/  SEL R68, R119, R115, P0 ;  /* 0x0000007377447207 */ /* 0x000fc40000000000 */
[----:B------:R-:W-:Y:S01]  /*1d040*/  SEL R115, R115, R119, P0 ;  /* 0x0000007773737207 */ /* 0x000fe20000000000 */
[----:B------:R-:W-:Y:S04]  /*1d050*/  SHFL.IDX PT, R133, R133, R0, 0x1c1f ;  /* 0x001c1f0085857589 */ /* 0x000fe800000e0000 */
[----:B------:R-:W3:Y:S01]  /*1d060*/  SHFL.IDX PT, R130, R142, R2, 0x1c1f ;  /* 0x001c1f028e827589 */ /* 0x000ee200000e0000 */
[----:B0-----:R-:W-:Y:S02]  /*1d070*/  SEL R72, R99, R126, P0 ;  /* 0x0000007e63487207 */ /* 0x001fe40000000000 */
[----:B------:R-:W-:Y:S01]  /*1d080*/  SEL R99, R126, R99, P0 ;  /* 0x000000637e637207 */ /* 0x000fe20000000000 */
[----:B------:R-:W-:Y:S04]  /*1d090*/  SHFL.IDX PT, R30, R30, R0, 0x1c1f ;  /* 0x001c1f001e1e7589 */ /* 0x000fe800000e0000 */
[----:B------:R-:W0:Y:S01]  /*1d0a0*/  SHFL.IDX PT, R29, R29, R2, 0x1c1f ;  /* 0x001c1f021d1d7589 */ /* 0x000e2200000e0000 */
[----:B-1----:R-:W-:-:S02]  /*1d0b0*/  SEL R78, R127, R123, P0 ;  /* 0x0000007b7f4e7207 */ /* 0x002fc40000000000 */
[----:B------:R-:W-:Y:S01]  /*1d0c0*/  SEL R123, R123, R127, P0 ;  /* 0x0000007f7b7b7207 */ /* 0x000fe20000000000 */
[----:B------:R-:W1:Y:S04]  /*1d0d0*/  SHFL.IDX PT, R59, R207, R0, 0x1c1f ;  /* 0x001c1f00cf3b7589 */ /* 0x000e6800000e0000 */
[----:B------:R-:W4:Y:S01]  /*1d0e0*/  SHFL.IDX PT, R63, R135, R0, 0x1c1f ;  /* 0x001c1f00873f7589 */ /* 0x000f2200000e0000 */
[----:B--2---:R-:W-:Y:S02]  /*1d0f0*/  SEL R80, R131, R129, P0 ;  /* 0x0000008183507207 */ /* 0x004fe40000000000 */
[----:B------:R-:W-:Y:S01]  /*1d100*/  SEL R129, R129, R131, P0 ;  /* 0x0000008381817207 */ /* 0x000fe20000000000 */
[----:B------:R-:W2:Y:S01]  /*1d110*/  SHFL.IDX PT, R11, R208, R2, 0x1c1f ;  /* 0x001c1f02d00b7589 */ /* 0x000ea200000e0000 */
[----:B---3--:R-:W-:-:S03]  /*1d120*/  SEL R82, R133, R130, P0 ;  /* 0x0000008285527207 */ /* 0x008fc60000000000 */
[----:B------:R3:W1:Y:S01]  /*1d130*/  SHFL.IDX PT, R0, R150, R2, 0x1c1f ;  /* 0x001c1f0296007589 */ /* 0x00066200000e0000 */
[----:B------:R-:W-:Y:S02]  /*1d140*/  SEL R130, R130, R133, P0 ;  /* 0x0000008582827207 */ /* 0x000fe40000000000 */
[----:B0-----:R-:W-:Y:S02]  /*1d150*/  SEL R197, R30, R29, P0 ;  /* 0x0000001d1ec57207 */ /* 0x001fe40000000000 */
[----:B------:R-:W-:Y:S01]  /*1d160*/  SEL R198, R29, R30, P0 ;  /* 0x0000001e1dc67207 */ /* 0x000fe20000000000 */
[----:B---3--:R-:W-:-:S07]  /*1d170*/  IMAD.MOV.U32 R2, RZ, RZ, RZ ;  /* 0x000000ffff027224 */ /* 0x008fce00078e00ff */
.L_x_1028:
[----:B------:R-:W3:Y:S01]  /*1d180*/  LDL.LU R107, [R1+0x8] ;  /* 0x00000800016b7983 */ /* 0x000ee20000300800 */
[----:B------:R-:W-:Y:S05]  /*1d190*/  WARPSYNC.ALL ;  /* 0x0000000000007948 */ /* 0x000fea0003800000 */
[----:B------:R-:W2:Y:S01]  /*1d1a0*/  LDL.LU R103, [R1+0x80] ;  /* 0x0000800001677983 */ /* 0x000ea20000300800 */
[----:B------:R-:W-:Y:S01]  /*1d1b0*/  F2FP.BF16.F32.PACK_AB R12, R203, R205 ;  /* 0x000000cdcb0c723e */ /* 0x000fe200000010ff */
[----:B------:R-:W-:Y:S01]  /*1d1c0*/  ULDC.64 UR4, c[0x0][0xc00] ;  /* 0x0003000000047ab9 */ /* 0x000fe20000000a00 */
[----:B------:R-:W-:Y:S01]  /*1d1d0*/  F2FP.BF16.F32.PACK_AB R13, R20, R10 ;  /* 0x0000000a140d723e */ /* 0x000fe200000010ff */
[----:B------:R-:W4:Y:S01]  /*1d1e0*/  LDL.LU R102, [R1+0x90] ;  /* 0x0000900001667983 */ /* 0x000f220000300800 */
[----:B------:R-:W-:Y:S01]  /*1d1f0*/  F2FP.BF16.F32.PACK_AB R14, R204, R206 ;  /* 0x000000cecc0e723e */ /* 0x000fe200000010ff */
[----:B------:R-:W-:Y:S01]  /*1d200*/  ULDC.64 UR6, c[0x0][0xc08] ;  /* 0x0003020000067ab9 */ /* 0x000fe20000000a00 */
[----:B------:R-:W-:Y:S01]  /*1d210*/  F2FP.BF16.F32.PACK_AB R15, R21, R85 ;  /* 0x00000055150f723e */ /* 0x000fe200000010ff */
[----:B------:R-:W4:Y:S01]  /*1d220*/  LDL.LU R95, [R1+0x98] ;  /* 0x00009800015f7983 */ /* 0x000f220000300800 */
[----:B------:R-:W-:Y:S01]  /*1d230*/  F2FP.BF16.F32.PACK_AB R28, R199, R201 ;  /* 0x000000c9c71c723e */ /* 0x000fe200000010ff */
[----:B------:R-:W0:Y:S02]  /*1d240*/  LDC R110, c[0x0][0xbe8] ;  /* 0x0002fa00ff6e7b82 */ /* 0x000e240000000800 */
[----:B------:R-:W4:Y:S06]  /*1d250*/  LDL.LU R90, [R1+0xac] ;  /* 0x0000ac00015a7983 */ /* 0x000f2c0000300800 */
[----:B------:R-:W-:Y:S01]  /*1d260*/  BAR.SYNC.DEFER_BLOCKING 0x1, 0x100 ;  /* 0x0044000000007b1d */ /* 0x000fe20000010000 */
[----:B------:R-:W-:-:S02]  /*1d270*/  F2FP.BF16.F32.PACK_AB R29, R27, R26 ;  /* 0x0000001a1b1d723e */ /* 0x000fc400000010ff */
[----:B------:R-:W-:-:S03]  /*1d280*/  F2FP.BF16.F32.PACK_AB R30, R200, R202 ;  /* 0x000000cac81e723e */ /* 0x000fc600000010ff */
[----:B------:R-:W4:Y:S01]  /*1d290*/  LDL.LU R86, [R1+0xb0] ;  /* 0x0000b00001567983 */ /* 0x000f220000300800 */
[----:B------:R-:W-:Y:S02]  /*1d2a0*/  F2FP.BF16.F32.PACK_AB R31, R89, R64 ;  /* 0x00000040591f723e */ /* 0x000fe400000010ff */
[----:B------:R-:W-:Y:S02]  /*1d2b0*/  F2FP.BF16.F32.PACK_AB R32, R195, R197 ;  /* 0x000000c5c320723e */ /* 0x000fe400000010ff */
[----:B------:R-:W-:Y:S02]  /*1d2c0*/  F2FP.BF16.F32.PACK_AB R33, R37, R36 ;  /* 0x000000242521723e */ /* 0x000fe400000010ff */
[----:B------:R-:W-:Y:S02]  /*1d2d0*/  F2FP.BF16.F32.PACK_AB R34, R196, R198 ;  /* 0x000000c6c422723e */ /* 0x000fe400000010ff */
[----:B------:R-:W-:Y:S01]  /*1d2e0*/  F2FP.BF16.F32.PACK_AB R35, R94, R92 ;  /* 0x0000005c5e23723e */ /* 0x000fe200000010ff */
[----:B------:R1:W-:Y:S04]  /*1d2f0*/  STSM.16.M88.4 [R209], R12 ;  /* 0x0000000cd1007844 */ /* 0x0003e80000000200 */
[----:B------:R0:W-:Y:S04]  /*1d300*/  STSM.16.M88.4 [R210], R28 ;  /* 0x0000001cd2007844 */ /* 0x0001e80000000200 */
[----:B------:R0:W-:Y:S01]  /*1d310*/  STSM.16.M88.4 [R211], R32 ;  /* 0x00000020d3007844 */ /* 0x0001e20000000200 */
[----:B-1----:R-:W-:-:S02]  /*1d320*/  F2FP.BF16.F32.PACK_AB R12, R191, R193 ;  /* 0x000000c1bf0c723e */ /* 0x002fc400000010ff */
[----:B------:R-:W-:Y:S02]  /*1d330*/  F2FP.BF16.F32.PACK_AB R13, R39, R38 ;  /* 0x00000026270d723e */ /* 0x000fe400000010ff */
[----:B------:R-:W-:Y:S02]  /*1d340*/  F2FP.BF16.F32.PACK_AB R14, R192, R194 ;  /* 0x000000c2c00e723e */ /* 0x000fe400000010ff */
[----:B------:R-:W-:Y:S02]  /*1d350*/  F2FP.BF16.F32.PACK_AB R15, R101, R97 ;  /* 0x00000061650f723e */ /* 0x000fe400000010ff */
[----:B0-----:R-:W-:Y:S02]  /*1d360*/  F2FP.BF16.F32.PACK_AB R28, R187, R189 ;  /* 0x000000bdbb1c723e */ /* 0x001fe400000010ff */
[----:B------:R-:W-:Y:S01]  /*1d370*/  F2FP.BF16.F32.PACK_AB R29, R44, R40 ;  /* 0x000000282c1d723e */ /* 0x000fe200000010ff */
[----:B------:R0:W-:Y:S01]  /*1d380*/  STSM.16.M88.4 [R212], R12 ;  /* 0x0000000cd4007844 */ /* 0x0001e20000000200 */
[----:B------:R-:W-:-:S02]  /*1d390*/  F2FP.BF16.F32.PACK_AB R30, R188, R190 ;  /* 0x000000bebc1e723e */ /* 0x000fc400000010ff */
[----:B------:R-:W-:Y:S02]  /*1d3a0*/  F2FP.BF16.F32.PACK_AB R31, R58, R105 ;  /* 0x000000693a1f723e */ /* 0x000fe400000010ff */
[----:B------:R-:W-:Y:S02]  /*1d3b0*/  F2FP.BF16.F32.PACK_AB R32, R184, R186 ;  /* 0x000000bab820723e */ /* 0x000fe400000010ff */
[----:B------:R-:W-:Y:S01]  /*1d3c0*/  F2FP.BF16.F32.PACK_AB R33, R46, R45 ;  /* 0x0000002d2e21723e */ /* 0x000fe200000010ff */
[----:B------:R1:W-:Y:S01]  /*1d3d0*/  STSM.16.M88.4 [R213], R28 ;  /* 0x0000001cd5007844 */ /* 0x0003e20000000200 */
[----:B------:R-:W-:Y:S02]  /*1d3e0*/  F2FP.BF16.F32.PACK_AB R34, R183, R185 ;  /* 0x000000b9b722723e */ /* 0x000fe400000010ff */
[----:B------:R-:W-:Y:S02]  /*1d3f0*/  F2FP.BF16.F32.PACK_AB R35, R70, R109 ;  /* 0x0000006d4623723e */ /* 0x000fe400000010ff */
[----:B0-----:R-:W-:-:S03]  /*1d400*/  F2FP.BF16.F32.PACK_AB R12, R180, R182 ;  /* 0x000000b6b40c723e */ /* 0x001fc600000010ff */
[----:B------:R0:W-:Y:S01]  /*1d410*/  STSM.16.M88.4 [R214], R32 ;  /* 0x00000020d6007844 */ /* 0x0001e20000000200 */
[----:B------:R-:W-:Y:S02]  /*1d420*/  F2FP.BF16.F32.PACK_AB R13, R48, R47 ;  /* 0x0000002f300d723e */ /* 0x000fe400000010ff */
[----:B------:R-:W-:Y:S02]  /*1d430*/  F2FP.BF16.F32.PACK_AB R14, R179, R181 ;  /* 0x000000b5b30e723e */ /* 0x000fe400000010ff */
[----:B------:R-:W-:Y:S02]  /*1d440*/  F2FP.BF16.F32.PACK_AB R15, R66, R74 ;  /* 0x0000004a420f723e */ /* 0x000fe400000010ff */
[----:B-1----:R-:W-:Y:S02]  /*1d450*/  F2FP.BF16.F32.PACK_AB R28, R176, R178 ;  /* 0x000000b2b01c723e */ /* 0x002fe400000010ff */
[----:B------:R-:W-:Y:S01]  /*1d460*/  F2FP.BF16.F32.PACK_AB R29, R50, R49 ;  /* 0x00000031321d723e */ /* 0x000fe200000010ff */
[----:B------:R1:W-:Y:S01]  /*1d470*/  STSM.16.M88.4 [R215], R12 ;  /* 0x0000000cd7007844 */ /* 0x0003e20000000200 */
[----:B------:R-:W-:-:S02]  /*1d480*/  F2FP.BF16.F32.PACK_AB R30, R175, R177 ;  /* 0x000000b1af1e723e */ /* 0x000fc400000010ff */
[----:B------:R-:W-:Y:S02]  /*1d490*/  F2FP.BF16.F32.PACK_AB R31, R71, R67 ;  /* 0x00000043471f723e */ /* 0x000fe400000010ff */
[----:B0-----:R-:W-:Y:S02]  /*1d4a0*/  F2FP.BF16.F32.PACK_AB R32, R172, R174 ;  /* 0x000000aeac20723e */ /* 0x001fe400000010ff */
[----:B------:R-:W-:Y:S02]  /*1d4b0*/  F2FP.BF16.F32.PACK_AB R33, R52, R51 ;  /* 0x000000333421723e */ /* 0x000fe400000010ff */
[----:B------:R-:W-:Y:S02]  /*1d4c0*/  F2FP.BF16.F32.PACK_AB R34, R171, R173 ;  /* 0x000000adab22723e */ /* 0x000fe400000010ff */
[----:B------:R-:W-:Y:S02]  /*1d4d0*/  F2FP.BF16.F32.PACK_AB R35, R79, R75 ;  /* 0x0000004b4f23723e */ /* 0x000fe400000010ff */
[----:B-1----:R-:W-:-:S02]  /*1d4e0*/  F2FP.BF16.F32.PACK_AB R12, R168, R170 ;  /* 0x000000aaa80c723e */ /* 0x002fc400000010ff */
[----:B------:R-:W-:Y:S02]  /*1d4f0*/  F2FP.BF16.F32.PACK_AB R13, R54, R53 ;  /* 0x00000035360d723e */ /* 0x000fe400000010ff */
[----:B------:R-:W-:Y:S02]  /*1d500*/  F2FP.BF16.F32.PACK_AB R14, R147, R169 ;  /* 0x000000a9930e723e */ /* 0x000fe400000010ff */
[----:B------:R-:W-:Y:S01]  /*1d510*/  F2FP.BF16.F32.PACK_AB R15, R87, R83 ;  /* 0x00000053570f723e */ /* 0x000fe200000010ff */
[----:B---3--:R0:W-:Y:S04]  /*1d520*/  STSM.16.M88.4 [R107], R28 ;  /* 0x0000001c6b007844 */ /* 0x0081e80000000200 */
[----:B--2---:R1:W-:Y:S04]  /*1d530*/  STSM.16.M88.4 [R103], R32 ;  /* 0x0000002067007844 */ /* 0x0043e80000000200 */
[----:B0-----:R-:W2:Y:S04]  /*1d540*/  LDL.LU R107, [R1+0xb4] ;  /* 0x0000b400016b7983 */ /* 0x001ea80000300800 */
[----:B----4-:R0:W-:Y:S04]  /*1d550*/  STSM.16.M88.4 [R102], R12 ;  /* 0x0000000c66007844 */ /* 0x0101e80000000200 */
[----:B-1----:R-:W3:Y:S01]  /*1d560*/  LDL.LU R103, [R1+0xbc] ;  /* 0x0000bc0001677983 */ /* 0x002ee20000300800 */
[----:B------:R-:W-:-:S02]  /*1d570*/  F2FP.BF16.F32.PACK_AB R28, R96, R100 ;  /* 0x00000064601c723e */ /* 0x000fc400000010ff */
[----:B------:R-:W-:Y:S02]  /*1d580*/  F2FP.BF16.F32.PACK_AB R29, R56, R55 ;  /* 0x00000037381d723e */ /* 0x000fe400000010ff */
[----:B------:R-:W-:Y:S02]  /*1d590*/  F2FP.BF16.F32.PACK_AB R30, R108, R104 ;  /* 0x000000686c1e723e */ /* 0x000fe400000010ff */
[----:B------:R-:W-:Y:S01]  /*1d5a0*/  F2FP.BF16.F32.PACK_AB R31, R91, R106 ;  /* 0x0000006a5b1f723e */ /* 0x000fe200000010ff */
[----:B0-----:R-:W4:Y:S01]  /*1d5b0*/  LDL.LU R102, [R1+0xc0] ;  /* 0x0000c00001667983 */ /* 0x001f220000300800 */
[----:B------:R-:W-:Y:S02]  /*1d5c0*/  F2FP.BF16.F32.PACK_AB R32, R88, R93 ;  /* 0x0000005d5820723e */ /* 0x000fe400000010ff */
[----:B------:R-:W-:Y:S01]  /*1d5d0*/  F2FP.BF16.F32.PACK_AB R33, R62, R60 ;  /* 0x0000003c3e21723e */ /* 0x000fe200000010ff */
[----:B------:R0:W-:Y:S01]  /*1d5e0*/  STSM.16.M88.4 [R95], R28 ;  /* 0x0000001c5f007844 */ /* 0x0001e20000000200 */
[----:B------:R-:W-:-:S02]  /*1d5f0*/  F2FP.BF16.F32.PACK_AB R34, R116, R112 ;  /* 0x000000707422723e */ /* 0x000fc400000010ff */
[----:B------:R-:W-:-:S05]  /*1d600*/  F2FP.BF16.F32.PACK_AB R35, R98, R111 ;  /* 0x0000006f6223723e */ /* 0x000fca00000010ff */
[----:B------:R1:W-:Y:S04]  /*1d610*/  STSM.16.M88.4 [R90], R32 ;  /* 0x000000205a007844 */ /* 0x0003e80000000200 */
[----:B0-----:R-:W4:Y:S04]  /*1d620*/  LDL.LU R95, [R1+0x48] ;  /* 0x00004800015f7983 */ /* 0x001f280000300800 */
[----:B-1----:R-:W4:Y:S01]  /*1d630*/  LDL.LU R90, [R1+0x4c] ;  /* 0x00004c00015a7983 */ /* 0x002f220000300800 */
[----:B------:R-:W-:Y:S02]  /*1d640*/  F2FP.BF16.F32.PACK_AB R12, R3, R84 ;  /* 0x00000054030c723e */ /* 0x000fe400000010ff */
[----:B------:R-:W-:-:S02]  /*1d650*/  F2FP.BF16.F32.PACK_AB R13, R72, R68 ;  /* 0x00000044480d723e */ /* 0x000fc400000010ff */
[----:B------:R-:W-:Y:S02]  /*1d660*/  F2FP.BF16.F32.PACK_AB R14, R57, R120 ;  /* 0x00000078390e723e */ /* 0x000fe400000010ff */
[----:B------:R-:W-:-:S05]  /*1d670*/  F2FP.BF16.F32.PACK_AB R15, R99, R115 ;  /* 0x00000073630f723e */ /* 0x000fca00000010ff */
[----:B------:R0:W-:Y:S04]  /*1d680*/  STSM.16.M88.4 [R86], R12 ;  /* 0x0000000c56007844 */ /* 0x0001e80000000200 */
[----:B0-----:R-:W4:Y:S01]  /*1d690*/  LDL.LU R86, [R1+0x40] ;  /* 0x0000400001567983 */ /* 0x001f220000300800 */
[----:B------:R-:W-:Y:S02]  /*1d6a0*/  F2FP.BF16.F32.PACK_AB R28, R5, R4 ;  /* 0x00000004051c723e */ /* 0x000fe400000010ff */
[----:B------:R-:W-:Y:S02]  /*1d6b0*/  F2FP.BF16.F32.PACK_AB R29, R78, R76 ;  /* 0x0000004c4e1d723e */ /* 0x000fe400000010ff */
[----:B------:R-:W-:Y:S02]  /*1d6c0*/  F2FP.BF16.F32.PACK_AB R30, R65, R61 ;  /* 0x0000003d411e723e */ /* 0x000fe400000010ff */
[----:B------:R-:W-:-:S02]  /*1d6d0*/  F2FP.BF16.F32.PACK_AB R31, R123, R122 ;  /* 0x0000007a7b1f723e */ /* 0x000fc400000010ff */
[----:B------:R-:W-:Y:S02]  /*1d6e0*/  F2FP.BF16.F32.PACK_AB R32, R7, R6 ;  /* 0x000000060720723e */ /* 0x000fe400000010ff */
[----:B------:R-:W-:Y:S02]  /*1d6f0*/  F2FP.BF16.F32.PACK_AB R33, R82, R80 ;  /* 0x000000505221723e */ /* 0x000fe400000010ff */
[----:B------:R-:W-:Y:S02]  /*1d700*/  F2FP.BF16.F32.PACK_AB R34, R73, R69 ;  /* 0x000000454922723e */ /* 0x000fe400000010ff */
[----:B------:R-:W-:Y:S02]  /*1d710*/  F2FP.BF16.F32.PACK_AB R35, R130, R129 ;  /* 0x000000818223723e */ /* 0x000fe400000010ff */
[----:B------:R-:W-:Y:S02]  /*1d720*/  F2FP.BF16.F32.PACK_AB R12, R9, R8 ;  /* 0x00000008090c723e */ /* 0x000fe400000010ff */
[----:B------:R-:W-:Y:S01]  /*1d730*/  F2FP.BF16.F32.PACK_AB R14, R81, R77 ;  /* 0x0000004d510e723e */ /* 0x000fe200000010ff */
[----:B--2---:R0:W-:Y:S04]  /*1d740*/  STSM.16.M88.4 [R107], R28 ;  /* 0x0000001c6b007844 */ /* 0x0041e80000000200 */
[----:B---3--:R-:W-:Y:S01]  /*1d750*/  STSM.16.M88.4 [R103], R32 ;  /* 0x0000002067007844 */ /* 0x008fe20000000200 */
[----:B0-----:R-:W-:-:S02]  /*1d760*/  SEL R28, R59, R11, P0 ;  /* 0x0000000b3b1c7207 */ /* 0x001fc40000000000 */
[----:B------:R-:W-:Y:S02]  /*1d770*/  SEL R30, R11, R59, P0 ;  /* 0x0000003b0b1e7207 */ /* 0x000fe40000000000 */
[----:B------:R-:W-:Y:S02]  /*1d780*/  SEL R29, R63, R0, P0 ;  /* 0x000000003f1d7207 */ /* 0x000fe40000000000 */
[----:B------:R-:W-:Y:S02]  /*1d790*/  SEL R31, R0, R63, P0 ;  /* 0x0000003f001f7207 */ /* 0x000fe40000000000 */
[----:B------:R-:W-:Y:S02]  /*1d7a0*/  F2FP.BF16.F32.PACK_AB R13, R29, R28 ;  /* 0x0000001c1d0d723e */ /* 0x000fe400000010ff */
[----:B------:R-:W-:-:S05]  /*1d7b0*/  F2FP.BF16.F32.PACK_AB R15, R31, R30 ;  /* 0x0000001e1f0f723e */ /* 0x000fca00000010ff */
[----:B----4-:R0:W-:Y:S01]  /*1d7c0*/  STSM.16.M88.4 [R102], R12 ;  /* 0x0000000c66007844 */ /* 0x0101e20000000200 */
[----:B------:R-:W-:Y:S01]  /*1d7d0*/  BAR.SYNC.DEFER_BLOCKING 0x1, 0x100 ;  /* 0x0044000000007b1d */ /* 0x000fe20000010000 */
[----:B------:R-:W-:-:S04]  /*1d7e0*/  ISETP.NE.U32.AND P0, PT, RZ, UR4, PT ;  /* 0x00000004ff007c0c */ /* 0x000fc8000bf05070 */
[----:B------:R-:W-:Y:S02]  /*1d7f0*/  ISETP.NE.AND.EX P0, PT, RZ, UR5, PT, P0 ;  /* 0x00000005ff007c0c */ /* 0x000fe4000bf05300 */
[----:B0-----:R-:W-:-:S04]  /*1d800*/  IADD3 R12, P1, R95, UR4, RZ ;  /* 0x000000045f0c7c10 */ /* 0x001fc8000ff3e0ff */
[----:B------:R-:W-:-:S07]  /*1d810*/  IADD3.X R13, R90, UR5, RZ, P1, !PT ;  /* 0x000000055a0d7c10 */ /* 0x000fce0008ffe4ff */
[----:B------:R-:W5:Y:S01]  /*1d820*/  @P0 LDG.E R2, desc[UR36][R12.64] ;  /* 0x000000240c020981 */ /* 0x000f62000c1e1900 */
[----:B------:R-:W-:-:S04]  /*1d830*/  ISETP.NE.U32.AND P3, PT, RZ, UR6, PT ;  /* 0x00000006ff007c0c */ /* 0x000fc8000bf65070 */
[----:B------:R-:W-:Y:S01]  /*1d840*/  ISETP.NE.AND.EX P3, PT, RZ, UR7, PT, P3 ;  /* 0x00000007ff007c0c */ /* 0x000fe2000bf65330 */
[----:B------:R-:W-:-:S12]  /*1d850*/  IMAD.MOV.U32 R11, RZ, RZ, 0x9b8 ;  /* 0x000009b8ff0b7424 */ /* 0x000fd800078e00ff */
[----:B------:R-:W-:Y:S01]  /*1d860*/  @P3 IADD3 R14, P1, R95, UR6, RZ ;  /* 0x000000065f0e3c10 */ /* 0x000fe2000ff3e0ff */
[----:B------:R-:W-:Y:S01]  /*1d870*/  ULDC UR6, c[0x0][0xa88] ;  /* 0x0002a20000067ab9 */ /* 0x000fe20000000800 */
[----:B------:R-:W-:Y:S02]  /*1d880*/  ISETP.GT.AND P2, PT, R86, 0x1, PT ;  /* 0x000000015600780c */ /* 0x000fe40003f44270 */
[----:B------:R-:W-:Y:S02]  /*1d890*/  MOV R63, UR6 ;  /* 0x00000006003f7c02 */ /* 0x000fe40008000f00 */
[----:B------:R-:W-:Y:S02]  /*1d8a0*/  @P3 IADD3.X R15, R90, UR7, RZ, P1, !PT ;  /* 0x000000075a0f3c10 */ /* 0x000fe40008ffe4ff */
[----:B------:R-:W-:-:S03]  /*1d8b0*/  SEL R11, R11, 0x978, P2 ;  /* 0x000009780b0b7807 */ /* 0x000fc60001000000 */
[----:B------:R0:W5:Y:S01]  /*1d8c0*/  @P3 LDG.E R63, desc[UR36][R14.64] ;  /* 0x000000240e3f3981 */ /* 0x000162000c1e1900 */
[----:B------:R1:W2:Y:S08]  /*1d8d0*/  LDC.64 R34, c[0x0][R11+0x218] ;  /* 0x000086000b227b82 */ /* 0x0002b00000000a00 */
[----:B------:R1:W3:Y:S08]  /*1d8e0*/  LDC.64 R32, c[0x0][R11+0x228] ;  /* 0x00008a000b207b82 */ /* 0x0002f00000000a00 */
[----:B0-----:R1:W0:Y:S01]  /*1d8f0*/  LDC.64 R14, c[0x0][R11+0x220] ;  /* 0x000088000b0e7b82 */ /* 0x0012220000000a00 */
[----:B------:R-:W-:-:S13]  /*1d900*/  ISETP.NE.AND P1, PT, R110, 0x1, PT ;  /* 0x000000016e00780c */ /* 0x000fda0003f25270 */
[----:B------:R-:W4:Y:S08]  /*1d910*/  @P1 LDC R86, c[0x0][0xbec] ;  /* 0x0002fb00ff561b82 */ /* 0x000f300000000800 */
[----:B------:R-:W0:Y:S01]  /*1d920*/  @P1 LDC R0, c[0x0][0xbf0] ;  /* 0x0002fc00ff001b82 */ /* 0x000e220000000800 */
[----:B-1----:R-:W-:Y:S05]  /*1d930*/  @P3 BRA `(.L_x_662) ;  /* 0x0000000000103947 */ /* 0x002fea0003800000 */
[----:B------:R-:W-:Y:S05]  /*1d940*/  @!P0 BRA `(.L_x_662) ;  /* 0x00000000000c8947 */ /* 0x000fea0003800000 */
[----:B-----5:R-:W2:Y:S04]  /*1d950*/  LDG.E R63, desc[UR36][R12.64] ;  /* 0x000000240c3f7981 */ /* 0x020ea8000c1e1900 */
[----:B------:R-:W2:Y:S02]  /*1d960*/  LDG.E R12, desc[UR36][R12.64+0x4] ;  /* 0x000004240c0c7981 */ /* 0x000ea4000c1e1900 */
[----:B--2---:R-:W-:-:S07]  /*1d970*/  IMAD.IADD R63, R12, 0x1, -R63 ;  /* 0x000000010c3f7824 */ /* 0x004fce00078e0a3f */
.L_x_662:
[----:B------:R-:W2:Y:S01]  /*1d980*/  LDL R12, [R1+0x19c] ;  /* 0x00019c00010c7983 */ /* 0x000ea20000100800 */
[----:B------:R-:W-:Y:S01]  /*1d990*/  ISETP.NE.U32.AND P0, PT, RZ, UR4, PT ;  /* 0x00000004ff007c0c */ /* 0x000fe2000bf05070 */
[----:B------:R-:W1:Y:S02]  /*1d9a0*/  LDC.64 R102, c[0x0][0xba8] ;  /* 0x0002ea00ff667b82 */ /* 0x000e640000000a00 */
[----:B------:R-:W3:Y:S04]  /*1d9b0*/  LDL.LU R13, [R1+0x3c] ;  /* 0x00003c00010d7983 */ /* 0x000ee80000300800 */
[----:B------:R-:W3:Y:S04]  /*1d9c0*/  LDL.LU R90, [R1+0x50] ;  /* 0x00005000015a7983 */ /* 0x000ee80000300800 */
[----:B------:R-:W2:Y:S04]  /*1d9d0*/  LDL R114, [R1+0x54] ;  /* 0x0000540001727983 */ /* 0x000ea80000100800 */
[----:B------:R-:W3:Y:S01]  /*1d9e0*/  LDL R113, [R1+0x64] ;  /* 0x0000640001717983 */ /* 0x000ee20000100800 */
[----:B------:R-:W-:-:S03]  /*1d9f0*/  ISETP.NE.AND.EX P0, PT, RZ, UR5, PT, P0 ;  /* 0x00000005ff007c0c */ /* 0x000fc6000bf05300 */
[----:B------:R-:W3:Y:S04]  /*1da00*/  LDL R118, [R1+0x194] ;  /* 0x0001940001767983 */ /* 0x000ee80000100800 */
[----:B------:R-:W3:Y:S01]  /*1da10*/  LDL R117, [R1+0x108] ;  /* 0x0001080001757983 */ /* 0x000ee20000100800 */
[----:B-1----:R-:W1:Y:S08]  /*1da20*/  @!P2 LDC R102, c[0x0][0xb50] ;  /* 0x0002d400ff66ab82 */ /* 0x002e700000000800 */
[----:B------:R-:W1:Y:S01]  /*1da30*/  @!P2 LDC R103, c[0x0][0xb54] ;  /* 0x0002d500ff67ab82 */ /* 0x000e620000000800 */
[----:B--2---:R-:W-:-:S04]  /*1da40*/  IMAD R59, R114, 0x80, R12 ;  /* 0x00000080723b7824 */ /* 0x004fc800078e020c */
[----:B----4-:R-:W-:Y:S01]  /*1da50*/  @P1 IMAD.HI.U32 R12, R59, R86, RZ ;  /* 0x000000563b0c1227 */ /* 0x010fe200078e00ff */
[----:B------:R-:W-:-:S04]  /*1da60*/  MOV R86, R59 ;  /* 0x0000003b00567202 */ /* 0x000fc80000000f00 */
[----:B0-----:R-:W-:Y:S02]  /*1da70*/  @P1 SHF.R.U32.HI R86, RZ, R0, R12 ;  /* 0x00000000ff561219 */ /* 0x001fe4000001160c */
[----:B---3--:R-:W-:Y:S02]  /*1da80*/  SEL R0, R13, RZ, !P0 ;  /* 0x000000ff0d007207 */ /* 0x008fe40004000000 */
[----:B------:R0:W2:Y:S03]  /*1da90*/  LDC.64 R12, c[0x0][R11+0x210] ;  /* 0x000084000b0c7b82 */ /* 0x0000a60000000a00 */
[----:B------:R-:W-:Y:S01]  /*1daa0*/  IMAD R15, R15, R0, RZ ;  /* 0x000000000f0f7224 */ /* 0x000fe200078e02ff */
[----:B------:R-:W-:Y:S02]  /*1dab0*/  SEL R107, R113, RZ, P2 ;  /* 0x000000ff716b7207 */ /* 0x000fe40001000000 */
[----:B0-----:R-:W-:Y:S01]  /*1dac0*/  SEL R11, R90, RZ, !P0 ;  /* 0x000000ff5a0b7207 */ /* 0x001fe20004000000 */
[----:B------:R-:W-:-:S02]  /*1dad0*/  IMAD R90, R35, R220, RZ ;  /* 0x000000dc235a7224 */ /* 0x000fc400078e02ff */
[----:B------:R-:W-:-:S04]  /*1dae0*/  IMAD.WIDE.U32 R34, R34, R220, RZ ;  /* 0x000000dc22227225 */ /* 0x000fc800078e00ff */
[C---:B------:R-:W-:Y:S02]  /*1daf0*/  IMAD R11, R14.reuse, R11, R15 ;  /* 0x0000000b0e0b7224 */ /* 0x040fe400078e020f */
[----:B------:R-:W-:-:S04]  /*1db00*/  IMAD.WIDE.U32 R14, R14, R0, RZ ;  /* 0x000000000e0e7225 */ /* 0x000fc800078e00ff */
[-C--:B------:R-:W-:Y:S01]  /*1db10*/  IMAD R95, R33, R107.reuse, RZ ;  /* 0x0000006b215f7224 */ /* 0x080fe200078e02ff */
[----:B-----5:R-:W-:Y:S01]  /*1db20*/  IADD3 R14, P0, P3, R14, R34, R2 ;  /* 0x000000220e0e7210 */ /* 0x020fe20007b1e002 */
[----:B------:R-:W-:-:S04]  /*1db30*/  IMAD.WIDE.U32 R32, R32, R107, RZ ;  /* 0x0000006b20207225 */ /* 0x000fc800078e00ff */
[----:B------:R-:W-:Y:S01]  /*1db40*/  IMAD.IADD R15, R15, 0x1, R11 ;  /* 0x000000010f0f7824 */ /* 0x000fe200078e020b */
[----:B------:R-:W-:Y:S01]  /*1db50*/  SHF.R.S32.HI R11, RZ, 0x1f, R2 ;  /* 0x0000001fff0b7819 */ /* 0x000fe20000011402 */
[----:B------:R-:W-:Y:S01]  /*1db60*/  IMAD.IADD R90, R35, 0x1, R90 ;  /* 0x00000001235a7824 */ /* 0x000fe200078e025a */
[----:B------:R-:W-:Y:S01]  /*1db70*/  IADD3 R32, P4, P5, R86, R14, R32 ;  /* 0x0000000e56207210 */ /* 0x000fe20007d9e020 */
[----:B------:R-:W-:Y:S01]  /*1db80*/  IMAD.IADD R95, R33, 0x1, R95 ;  /* 0x00000001215f7824 */ /* 0x000fe200078e025f */
[----:B------:R-:W-:Y:S02]  /*1db90*/  SHF.R.S32.HI R14, RZ, 0x1f, R86 ;  /* 0x0000001fff0e7819 */ /* 0x000fe40000011456 */
[----:B------:R-:W-:-:S04]  /*1dba0*/  IADD3.X R15, R15, R90, R11, P0, P3 ;  /* 0x0000005a0f0f7210 */ /* 0x000fc800007e640b */
[----:B------:R-:W-:Y:S02]  /*1dbb0*/  IADD3.X R33, R14, R15, R95, P4, P5 ;  /* 0x0000000f0e217210 */ /* 0x000fe400027ea45f */
[----:B------:R-:W-:-:S05]  /*1dbc0*/  IADD3 R14, -R86, RZ, RZ ;  /* 0x000000ff560e7210 */ /* 0x000fca0007ffe1ff */
[----:B------:R-:W-:-:S04]  /*1dbd0*/  IMAD R14, R110, R14, R59 ;  /* 0x0000000e6e0e7224 */ /* 0x000fc800078e023b */
[-C--:B--2---:R-:W-:Y:S01]  /*1dbe0*/  IMAD R13, R13, R14.reuse, RZ ;  /* 0x0000000e0d0d7224 */ /* 0x084fe200078e02ff */
[----:B------:R-:W-:Y:S01]  /*1dbf0*/  SHF.R.S32.HI R15, RZ, 0x1f, R14 ;  /* 0x0000001fff0f7819 */ /* 0x000fe2000001140e */
[----:B------:R-:W-:-:S04]  /*1dc00*/  IMAD.WIDE.U32 R32, R12, R14, R32 ;  /* 0x0000000e0c207225 */ /* 0x000fc800078e0020 */
[----:B------:R-:W-:Y:S01]  /*1dc10*/  IMAD R13, R12, R15, R13 ;  /* 0x0000000f0c0d7224 */ /* 0x000fe200078e020d */
[----:B-1----:R-:W-:-:S03]  /*1dc20*/  LEA R102, P0, R32, R102, 0x2 ;  /* 0x0000006620667211 */ /* 0x002fc600078010ff */
[----:B------:R-:W-:-:S05]  /*1dc30*/  IMAD.IADD R13, R33, 0x1, R13 ;  /* 0x00000001210d7824 */ /* 0x000fca00078e020d */
[----:B------:R-:W-:Y:S01]  /*1dc40*/  LEA.HI.X R103, R32, R103, R13, 0x2, P0 ;  /* 0x0000006720677211 */ /* 0x000fe200000f140d */
[----:B------:R-:W-:Y:S01]  /*1dc50*/  SHFL.IDX PT, R12, R102, RZ, 0x1c1f ;  /* 0x001c1fff660c7589 */ /* 0x000fe200000e0000 */
[----:B------:R-:W-:-:S03]  /*1dc60*/  IMAD R34, R114, 0x80, R118 ;  /* 0x0000008072227824 */ /* 0x000fc600078e0276 */
[----:B------:R-:W0:Y:S04]  /*1dc70*/  SHFL.IDX PT, R13, R103, RZ, 0x1c1f ;  /* 0x001c1fff670d7589 */ /* 0x000e2800000e0000 */
[----:B------:R-:W-:Y:S04]  /*1dc80*/  SHFL.IDX PT, R14, R102, 0x1, 0x1c1f ;  /* 0x003c1f00660e7f89 */ /* 0x000fe800000e0000 */
[----:B------:R-:W1:Y:S01]  /*1dc90*/  SHFL.IDX PT, R15, R103, 0x1, 0x1c1f ;  /* 0x003c1f00670f7f89 */ /* 0x000e6200000e0000 */
[----:B------:R-:W-:Y:S01]  /*1dca0*/  IMAD R32, R63, R110, RZ ;  /* 0x0000006e3f207224 */ /* 0x000fe200078e02ff */
[----:B------:R-:W-:Y:S01]  /*1dcb0*/  LOP3.LUT P0, RZ, R117, 0x3, RZ, 0xc0, !PT ;  /* 0x0000000375ff7812 */ /* 0x000fe2000780c0ff */
[----:B------:R-:W-:-:S03]  /*1dcc0*/  VIADD R33, R34, 0x8 ;  /* 0x0000000822217836 */ /* 0x000fc60000000000 */
[-C--:B------:R-:W-:Y:S02]  /*1dcd0*/  ISETP.GE.OR P3, PT, R34, R32.reuse, P0 ;  /* 0x000000202200720c */ /* 0x080fe40000766670 */
[----:B------:R-:W-:-:S11]  /*1dce0*/  ISETP.GE.OR P0, PT, R33, R32, P0 ;  /* 0x000000202100720c */ /* 0x000fd60000706670 */
[----:B0-----:R0:W-:Y:S04]  /*1dcf0*/  @!P3 ST.E desc[UR36][R12.64], R167 ;  /* 0x000000a70c00b985 */ /* 0x0011e8000c101924 */
[----:B-1----:R0:W-:Y:S01]  /*1dd00*/  @!P0 ST.E desc[UR36][R14.64], R166 ;  /* 0x000000a60e008985 */ /* 0x0021e2000c101924 */
[----:B------:R-:W-:Y:S05]  /*1dd10*/  @P2 BRA `(.L_x_663) ;  /* 0x0000001000442947 */ /* 0x000fea0003800000 */
[----:B------:R-:W-:Y:S01]  /*1dd20*/  LEA R5, R219, R22, 0x6 ;  /* 0x00000016db057211 */ /* 0x000fe200078e30ff */
[----:B------:R-:W1:Y:S01]  /*1dd30*/  S2R R117, SR_TID.X ;  /* 0x0000000000757919 */ /* 0x000e620000002100 */
[----:B------:R-:W2:Y:S01]  /*1dd40*/  @P1 LDC R9, c[0x0][0xbec] ;  /* 0x0002fb00ff091b82 */ /* 0x000ea20000000800 */
[----:B------:R-:W-:Y:S02]  /*1dd50*/  ULDC.64 UR4, c[0x0][0xaa0] ;  /* 0x0002a80000047ab9 */ /* 0x000fe40000000a00 */
[----:B------:R-:W-:-:S03]  /*1dd60*/  IMAD.WIDE R4, R5, 0x2, R24 ;  /* 0x0000000205047825 */ /* 0x000fc600078e0218 */
[C---:B------:R-:W-:Y:S02]  /*1dd70*/  IADD3 R49, P5, R4.reuse, 0x5000, RZ ;  /* 0x0000500004317810 */ /* 0x040fe40007fbe0ff */
[C---:B------:R-:W-:Y:S02]  /*1dd80*/  IADD3 R25, P0, R4.reuse, 0x1000, RZ ;  /* 0x0000100004197810 */ /* 0x040fe40007f1e0ff */
[C---:B------:R-:W-:Y:S02]  /*1dd90*/  IADD3 R29, P2, R4.reuse, 0x2000, RZ ;  /* 0x00002000041d7810 */ /* 0x040fe40007f5e0ff */
[C---:B------:R-:W-:Y:S02]  /*1dda0*/  IADD3 R37, P3, R4.reuse, 0x3000, RZ ;  /* 0x0000300004257810 */ /* 0x040fe40007f7e0ff */
[----:B------:R-:W-:Y:S02]  /*1ddb0*/  IADD3 R45, P4, R4, 0x4000, RZ ;  /* 0x00004000042d7810 */ /* 0x000fe40007f9e0ff */
[----:B------:R-:W-:-:S02]  /*1ddc0*/  LOP3.LUT R48, R49, 0x380, RZ, 0xc0, !PT ;  /* 0x0000038031307812 */ /* 0x000fc400078ec0ff */
[----:B------:R-:W-:Y:S02]  /*1ddd0*/  LOP3.LUT R24, R25, 0x380, RZ, 0xc0, !PT ;  /* 0x0000038019187812 */ /* 0x000fe400078ec0ff */
[----:B------:R-:W-:Y:S02]  /*1dde0*/  LOP3.LUT R28, R29, 0x380, RZ, 0xc0, !PT ;  /* 0x000003801d1c7812 */ /* 0x000fe400078ec0ff */
[----:B------:R-:W-:Y:S02]  /*1ddf0*/  LOP3.LUT R36, R37, 0x380, RZ, 0xc0, !PT ;  /* 0x0000038025247812 */ /* 0x000fe400078ec0ff */
[----:B------:R-:W-:Y:S02]  /*1de00*/  LOP3.LUT R44, R45, 0x380, RZ, 0xc0, !PT ;  /* 0x000003802d2c7812 */ /* 0x000fe400078ec0ff */
[----:B------:R-:W-:Y:S02]  /*1de10*/  SHF.R.U64 R48, R48, 0x3, RZ ;  /* 0x0000000330307819 */ /* 0x000fe400000012ff */
[----:B------:R-:W-:-:S02]  /*1de20*/  SHF.R.U64 R24, R24, 0x3, RZ ;  /* 0x0000000318187819 */ /* 0x000fc400000012ff */
        /* <DEDUP_REMOVED lines=11> */
[----:B------:R-:W-:-:S02]  /*1dee0*/  LOP3.LUT R44, R44, R45, RZ, 0x3c, !PT ;  /* 0x0000002d2c2c7212 */ /* 0x000fc400078e3cff */
[----:B-1----:R-:W-:Y:S01]  /*1def0*/  IADD3 R8, R117, -0x80, RZ ;  /* 0xffffff8075087810 */ /* 0x002fe20007ffe0ff */
[----:B------:R-:W-:Y:S01]  /*1df00*/  IMAD R11, R11, UR4, RZ ;  /* 0x000000040b0b7c24 */ /* 0x000fe2000f8e02ff */
[----:B------:R-:W-:Y:S01]  /*1df10*/  IADD3.X R45, RZ, R5, RZ, P4, !PT ;  /* 0x00000005ff2d7210 */ /* 0x000fe200027fe4ff */
[----:B------:R-:W5:Y:S01]  /*1df20*/  LD.E.128 R24, desc[UR36][R24.64] ;  /* 0x0000002418187980 */ /* 0x000f62000c101d00 */
[C---:B------:R-:W-:Y:S02]  /*1df30*/  IADD3 R69, P5, R4.reuse, 0xa000, RZ ;  /* 0x0000a00004457810 */ /* 0x040fe40007fbe0ff */
[C---:B------:R-:W-:Y:S01]  /*1df40*/  IADD3 R53, P0, R4.reuse, 0x6000, RZ ;  /* 0x0000600004357810 */ /* 0x040fe20007f1e0ff */
[----:B------:R-:W5:Y:S01]  /*1df50*/  LD.E.128 R28, desc[UR36][R28.64] ;  /* 0x000000241c1c7980 */ /* 0x000f62000c101d00 */
[C---:B------:R-:W-:Y:S02]  /*1df60*/  IADD3 R57, P2, R4.reuse, 0x7000, RZ ;  /* 0x0000700004397810 */ /* 0x040fe40007f5e0ff */
[C---:B------:R-:W-:Y:S01]  /*1df70*/  IADD3 R61, P3, R4.reuse, 0x8000, RZ ;  /* 0x00008000043d7810 */ /* 0x040fe20007f7e0ff */
[----:B------:R-:W5:Y:S01]  /*1df80*/  LD.E.128 R36, desc[UR36][R36.64] ;  /* 0x0000002424247980 */ /* 0x000f62000c101d00 */
[----:B------:R-:W-:-:S02]  /*1df90*/  IADD3 R65, P4, R4, 0x9000, RZ ;  /* 0x0000900004417810 */ /* 0x000fc40007f9e0ff */
[----:B------:R-:W-:Y:S01]  /*1dfa0*/  LOP3.LUT R68, R69, 0x380, RZ, 0xc0, !PT ;  /* 0x0000038045447812 */ /* 0x000fe200078ec0ff */
[----:B------:R-:W5:Y:S01]  /*1dfb0*/  LD.E.128 R48, desc[UR36][R48.64] ;  /* 0x0000002430307980 */ /* 0x000f62000c101d00 */
[----:B------:R-:W-:Y:S02]  /*1dfc0*/  LOP3.LUT R52, R53, 0x380, RZ, 0xc0, !PT ;  /* 0x0000038035347812 */ /* 0x000fe400078ec0ff */
[----:B------:R-:W-:Y:S02]  /*1dfd0*/  LOP3.LUT R56, R57, 0x380, RZ, 0xc0, !PT ;  /* 0x0000038039387812 */ /* 0x000fe400078ec0ff */
[----:B0-----:R-:W-:Y:S02]  /*1dfe0*/  SHF.R.S32.HI R13, RZ, 0x1f, R8 ;  /* 0x0000001fff0d7819 */ /* 0x001fe40000011408 */
[----:B------:R-:W-:Y:S01]  /*1dff0*/  LOP3.LUT R7, R4, 0x380, RZ, 0xc0, !PT ;  /* 0x0000038004077812 */ /* 0x000fe200078ec0ff */
[----:B------:R-:W-:Y:S01]  /*1e000*/  IMAD R11, R2, UR5, R11 ;  /* 0x00000005020b7c24 */ /* 0x000fe2000f8e020b */
[----:B------:R-:W-:Y:S01]  /*1e010*/  LOP3.LUT R60, R61, 0x380, RZ, 0xc0, !PT ;  /* 0x000003803d3c7812 */ /* 0x000fe200078ec0ff */
[----:B------:R-:W5:Y:S01]  /*1e020*/  LD.E.128 R44, desc[UR36][R44.64] ;  /* 0x000000242c2c7980 */ /* 0x000f62000c101d00 */
[----:B------:R-:W-:-:S02]  /*1e030*/  LOP3.LUT R64, R65, 0x380, RZ, 0xc0, !PT ;  /* 0x0000038041407812 */ /* 0x000fc400078ec0ff */
[----:B------:R-:W-:Y:S02]  /*1e040*/  SHF.R.U64 R68, R68, 0x3, RZ ;  /* 0x0000000344447819 */ /* 0x000fe400000012ff */
[----:B------:R-:W-:Y:S02]  /*1e050*/  SHF.R.U64 R52, R52, 0x3, RZ ;  /* 0x0000000334347819 */ /* 0x000fe400000012ff */
        /* <DEDUP_REMOVED lines=10> */
[----:B------:R-:W5:Y:S01]  /*1e100*/  LD.E.128 R68, desc[UR36][R68.64] ;  /* 0x0000002444447980 */ /* 0x000f62000c101d00 */
[----:B------:R-:W-:Y:S01]  /*1e110*/  LOP3.LUT R64, R64, R65, RZ, 0x3c, !PT ;  /* 0x0000004140407212 */ /* 0x000fe200078e3cff */
[----:B------:R-:W-:Y:S01]  /*1e120*/  IMAD.X R65, RZ, RZ, R5, P4 ;  /* 0x000000ffff417224 */ /* 0x000fe200020e0605 */
[----:B------:R-:W-:Y:S01]  /*1e130*/  IADD3.X R61, RZ, R5, RZ, P3, !PT ;  /* 0x00000005ff3d7210 */ /* 0x000fe20001ffe4ff */
[----:B------:R-:W5:Y:S01]  /*1e140*/  LD.E.128 R52, desc[UR36][R52.64] ;  /* 0x0000002434347980 */ /* 0x000f62000c101d00 */
[----:B------:R-:W-:-:S02]  /*1e150*/  IADD3 R6, P5, R4, 0xf000, RZ ;  /* 0x0000f00004067810 */ /* 0x000fc40007fbe0ff */
[C---:B------:R-:W-:Y:S01]  /*1e160*/  IADD3 R73, P0, R4.reuse, 0xb000, RZ ;  /* 0x0000b00004497810 */ /* 0x040fe20007f1e0ff */
[----:B------:R-:W5:Y:S01]  /*1e170*/  LD.E.128 R56, desc[UR36][R56.64] ;  /* 0x0000002438387980 */ /* 0x000f62000c101d00 */
[C---:B------:R-:W-:Y:S01]  /*1e180*/  IADD3 R77, P2, R4.reuse, 0xc000, RZ ;  /* 0x0000c000044d7810 */ /* 0x040fe20007f5e0ff */
[----:B------:R-:W-:Y:S01]  /*1e190*/  IMAD.X R89, RZ, RZ, R5, P5 ;  /* 0x000000ffff597224 */ /* 0x000fe200028e0605 */
[C---:B------:R-:W-:Y:S01]  /*1e1a0*/  IADD3 R81, P3, R4.reuse, 0xd000, RZ ;  /* 0x0000d00004517810 */ /* 0x040fe20007f7e0ff */
[----:B------:R-:W5:Y:S01]  /*1e1b0*/  LD.E.128 R60, desc[UR36][R60.64] ;  /* 0x000000243c3c7980 */ /* 0x000f62000c101d00 */
[----:B------:R-:W-:Y:S02]  /*1e1c0*/  IADD3 R85, P4, R4, 0xe000, RZ ;  /* 0x0000e00004557810 */ /* 0x000fe40007f9e0ff */
[----:B------:R-:W-:Y:S01]  /*1e1d0*/  LOP3.LUT R3, R6, 0x380, RZ, 0xc0, !PT ;  /* 0x0000038006037812 */ /* 0x000fe200078ec0ff */
[----:B------:R-:W5:Y:S01]  /*1e1e0*/  LD.E.128 R64, desc[UR36][R64.64] ;  /* 0x0000002440407980 */ /* 0x000f62000c101d00 */
[----:B------:R-:W-:-:S02]  /*1e1f0*/  LEA.HI R10, R13, R8, RZ, 0x3 ;  /* 0x000000080d0a7211 */ /* 0x000fc400078f18ff */
[----:B------:R-:W-:Y:S01]  /*1e200*/  LOP3.LUT R72, R73, 0x380, RZ, 0xc0, !PT ;  /* 0x0000038049487812 */ /* 0x000fe200078ec0ff */
[----:B------:R-:W0:Y:S01]  /*1e210*/  @P1 LDC R13, c[0x0][0xbf0] ;  /* 0x0002fc00ff0d1b82 */ /* 0x000e220000000800 */
[----:B------:R-:W-:Y:S02]  /*1e220*/  LOP3.LUT R76, R77, 0x380, RZ, 0xc0, !PT ;  /* 0x000003804d4c7812 */ /* 0x000fe400078ec0ff */
[----:B------:R-:W-:Y:S02]  /*1e230*/  LOP3.LUT R80, R81, 0x380, RZ, 0xc0, !PT ;  /* 0x0000038051507812 */ /* 0x000fe400078ec0ff */
[----:B------:R-:W-:Y:S02]  /*1e240*/  LOP3.LUT R84, R85, 0x380, RZ, 0xc0, !PT ;  /* 0x0000038055547812 */ /* 0x000fe400078ec0ff */
[----:B------:R-:W-:Y:S02]  /*1e250*/  SHF.R.U64 R3, R3, 0x3, RZ ;  /* 0x0000000303037819 */ /* 0x000fe400000012ff */
[----:B------:R-:W-:-:S02]  /*1e260*/  LOP3.LUT R15, R10, 0xfffffff8, RZ, 0xc0, !PT ;  /* 0xfffffff80a0f7812 */ /* 0x000fc400078ec0ff */
[----:B------:R-:W-:Y:S02]  /*1e270*/  SHF.R.U64 R72, R72, 0x3, RZ ;  /* 0x0000000348487819 */ /* 0x000fe400000012ff */
[----:B------:R-:W-:Y:S02]  /*1e280*/  SHF.R.U64 R76, R76, 0x3, RZ ;  /* 0x000000034c4c7819 */ /* 0x000fe400000012ff */
[----:B------:R-:W-:Y:S02]  /*1e290*/  SHF.R.U64 R80, R80, 0x3, RZ ;  /* 0x0000000350507819 */ /* 0x000fe400000012ff */
[----:B------:R-:W-:Y:S02]  /*1e2a0*/  SHF.R.U64 R84, R84, 0x3, RZ ;  /* 0x0000000354547819 */ /* 0x000fe400000012ff */
[----:B------:R-:W-:Y:S01]  /*1e2b0*/  SHF.R.U64 R7, R7, 0x3, RZ ;  /* 0x0000000307077819 */ /* 0x000fe200000012ff */
[----:B------:R-:W-:Y:S01]  /*1e2c0*/  IMAD.IADD R10, R8, 0x1, -R15 ;  /* 0x00000001080a7824 */ /* 0x000fe200078e0a0f */
[----:B------:R-:W-:Y:S01]  /*1e2d0*/  LOP3.LUT R88, R3, R6, RZ, 0x3c, !PT ;  /* 0x0000000603587212 */ /* 0x000fe200078e3cff */
[----:B------:R-:W-:Y:S01]  /*1e2e0*/  IMAD.WIDE.U32 R2, R2, UR4, RZ ;  /* 0x0000000402027c25 */ /* 0x000fe2000f8e00ff */
[----:B------:R-:W-:Y:S01]  /*1e2f0*/  LOP3.LUT R72, R72, R73, RZ, 0x3c, !PT ;  /* 0x0000004948487212 */ /* 0x000fe200078e3cff */
[----:B------:R-:W-:Y:S01]  /*1e300*/  ULDC.64 UR4, c[0x0][0xae8] ;  /* 0x0002ba0000047ab9 */ /* 0x000fe20000000a00 */
[----:B------:R-:W-:Y:S01]  /*1e310*/  LOP3.LUT R76, R76, R77, RZ, 0x3c, !PT ;  /* 0x0000004d4c4c7212 */ /* 0x000fe200078e3cff */
[--C-:B------:R-:W-:Y:S01]  /*1e320*/  IMAD.X R73, RZ, RZ, R5.reuse, P0 ;  /* 0x000000ffff497224 */ /* 0x100fe200000e0605 */
[----:B------:R-:W-:Y:S01]  /*1e330*/  LOP3.LUT R80, R80, R81, RZ, 0x3c, !PT ;  /* 0x0000005150507212 */ /* 0x000fe200078e3cff */
[--C-:B------:R-:W-:Y:S01]  /*1e340*/  IMAD.X R81, RZ, RZ, R5.reuse, P3 ;  /* 0x000000ffff517224 */ /* 0x100fe200018e0605 */
[----:B------:R-:W-:Y:S01]  /*1e350*/  LOP3.LUT R84, R84, R85, RZ, 0x3c, !PT ;  /* 0x0000005554547212 */ /* 0x000fe200078e3cff */
[----:B------:R-:W-:Y:S01]  /*1e360*/  IMAD.X R85, RZ, RZ, R5, P4 ;  /* 0x000000ffff557224 */ /* 0x000fe200020e0605 */
[----:B------:R-:W-:-:S02]  /*1e370*/  IADD3.X R77, RZ, R5, RZ, P2, !PT ;  /* 0x00000005ff4d7210 */ /* 0x000fc400017fe4ff */
[----:B------:R-:W-:Y:S01]  /*1e380*/  LOP3.LUT R4, R7, R4, RZ, 0x3c, !PT ;  /* 0x0000000407047212 */ /* 0x000fe200078e3cff */
[----:B------:R-:W-:Y:S01]  /*1e390*/  IMAD.IADD R3, R3, 0x1, R11 ;  /* 0x0000000103037824 */ /* 0x000fe200078e020b */
[----:B------:R-:W5:Y:S01]  /*1e3a0*/  LD.E.128 R72, desc[UR36][R72.64] ;  /* 0x0000002448487980 */ /* 0x000f62000c101d00 */
[----:B------:R-:W-:Y:S02]  /*1e3b0*/  IMAD R10, R10, 0x20, R219 ;  /* 0x000000200a0a7824 */ /* 0x000fe400078e02db */
[----:B------:R-:W-:Y:S01]  /*1e3c0*/  IMAD.WIDE.U32 R2, R220, UR4, R2 ;  /* 0x00000004dc027c25 */ /* 0x000fe2000f8e0002 */
[----:B------:R-:W5:Y:S01]  /*1e3d0*/  LD.E.128 R4, desc[UR36][R4.64] ;  /* 0x0000002404047980 */ /* 0x000f62000c101d00 */
[----:B------:R-:W-:-:S03]  /*1e3e0*/  SHF.R.S32.HI R11, RZ, 0x1f, R0 ;  /* 0x0000001fff0b7819 */ /* 0x000fc60000011400 */
[----:B------:R-:W5:Y:S01]  /*1e3f0*/  LD.E.128 R76, desc[UR36][R76.64] ;  /* 0x000000244c4c7980 */ /* 0x000f62000c101d00 */
[----:B------:R-:W-:-:S03]  /*1e400*/  LEA R10, R114, R10, 0x7 ;  /* 0x0000000a720a7211 */ /* 0x000fc600078e38ff */
[----:B------:R-:W5:Y:S04]  /*1e410*/  LD.E.128 R80, desc[UR36][R80.64] ;  /* 0x0000002450507980 */ /* 0x000f68000c101d00 */
[----:B------:R-:W5:Y:S04]  /*1e420*/  LD.E.128 R84, desc[UR36][R84.64] ;  /* 0x0000002454547980 */ /* 0x000f68000c101d00 */
[----:B------:R-:W5:Y:S01]  /*1e430*/  LD.E.128 R88, desc[UR36][R88.64] ;  /* 0x0000002458587980 */ /* 0x000f62000c101d00 */
[----:B------:R-:W-:Y:S01]  /*1e440*/  @!PT LDS RZ, [RZ] ;  /* 0x00000000fffff984 */ /* 0x000fe20000000800 */
[----:B------:R-:W-:Y:S01]  /*1e450*/  @!PT LDS RZ, [RZ] ;  /* 0x00000000fffff984 */ /* 0x000fe20000000800 */
[----:B------:R-:W-:Y:S01]  /*1e460*/  @!PT LDS RZ, [RZ] ;  /* 0x00000000fffff984 */ /* 0x000fe20000000800 */
[----:B------:R-:W-:Y:S01]  /*1e470*/  @!PT LDS RZ, [RZ] ;  /* 0x00000000fffff984 */ /* 0x000fe20000000800 */
[----:B------:R1:W-:Y:S06]  /*1e480*/  MEMBAR.ALL.CTA ;  /* 0x0000000000007992 */ /* 0x0003ec0000008000 */
[----:B-1----:R-:W1:Y:S01]  /*1e490*/  FENCE.VIEW.ASYNC.S ;  /* 0x00000000000073c6 */ /* 0x002e620000000000 */
[----:B------:R-:W-:Y:S01]  /*1e4a0*/  IMAD R3, R220, UR5, R3 ;  /* 0x00000005dc037c24 */ /* 0x000fe2000f8e0203 */
[----:B------:R-:W-:Y:S01]  /*1e4b0*/  ULDC.64 UR4, c[0x0][0xaf0] ;  /* 0x0002bc0000047ab9 */ /* 0x000fe20000000a00 */
[----:B--2---:R-:W-:-:S04]  /*1e4c0*/  @P1 IMAD.HI.U32 R8, R10, R9, RZ ;  /* 0x000000090a081227 */ /* 0x004fc800078e00ff */
[----:B------:R-:W-:Y:S02]  /*1e4d0*/  IMAD R11, R11, UR4, RZ ;  /* 0x000000040b0b7c24 */ /* 0x000fe4000f8e02ff */
[----:B------:R-:W-:Y:S01]  /*1e4e0*/  IMAD.MOV.U32 R9, RZ, RZ, R10 ;  /* 0x000000ffff097224 */ /* 0x000fe200078e000a */
[----:B0-----:R-:W-:Y:S01]  /*1e4f0*/  @P1 SHF.R.U32.HI R9, RZ, R13, R8 ;  /* 0x0000000dff091219 */ /* 0x001fe20000011608 */
[C---:B------:R-:W-:Y:S02]  /*1e500*/  IMAD R11, R0.reuse, UR5, R11 ;  /* 0x00000005000b7c24 */ /* 0x040fe4000f8e020b */
[----:B------:R-:W-:Y:S01]  /*1e510*/  IMAD.WIDE.U32 R2, R0, UR4, R2 ;  /* 0x0000000400027c25 */ /* 0x000fe2000f8e0002 */
[----:B------:R-:W-:Y:S01]  /*1e520*/  SHF.R.S32.HI R8, RZ, 0x1f, R9 ;  /* 0x0000001fff087819 */ /* 0x000fe20000011409 */
[----:B------:R-:W-:Y:S01]  /*1e530*/  ULDC.64 UR4, c[0x0][0xae0] ;  /* 0x0002b80000047ab9 */ /* 0x000fe20000000a00 */
[----:B------:R-:W-:Y:S01]  /*1e540*/  IADD3 R0, R19, 0x38820, RZ ;  /* 0x0003882013007810 */ /* 0x000fe20007ffe0ff */
[----:B------:R-:W-:-:S02]  /*1e550*/  IMAD.IADD R3, R3, 0x1, R11 ;  /* 0x0000000103037824 */ /* 0x000fc400078e020b */
[----:B------:R-:W-:Y:S01]  /*1e560*/  IMAD.MOV R11, RZ, RZ, -R9 ;  /* 0x000000ffff0b7224 */ /* 0x000fe200078e0a09 */
[----:B------:R-:W-:Y:S01]  /*1e570*/  PRMT R0, RZ, 0x654, R0 ;  /* 0x00000654ff007816 */ /* 0x000fe20000000000 */
[----:B------:R-:W-:Y:S02]  /*1e580*/  IMAD R8, R8, UR4, RZ ;  /* 0x0000000408087c24 */ /* 0x000fe4000f8e02ff */
[----:B------:R-:W-:Y:S01]  /*1e590*/  IMAD R11, R110, R11, R10 ;  /* 0x0000000b6e0b7224 */ /* 0x000fe200078e020a */
[----:B-1----:R0:W-:Y:S01]  /*1e5a0*/  SYNCS.ARRIVE.TRANS64.RED.A1T0 RZ, [R0+URZ], RZ ;  /* 0x000000ff00ff79a7 */ /* 0x0021e2000810043f */
[----:B------:R-:W-:-:S04]  /*1e5b0*/  IMAD.WIDE.U32 R2, R9, UR4, R2 ;  /* 0x0000000409027c25 */ /* 0x000fc8000f8e0002 */
[----:B------:R-:W-:Y:S01]  /*1e5c0*/  IMAD R9, R9, UR5, R8 ;  /* 0x0000000509097c24 */ /* 0x000fe2000f8e0208 */
[----:B------:R-:W-:Y:S01]  /*1e5d0*/  ULDC.64 UR4, c[0x0][0xad8] ;  /* 0x0002b60000047ab9 */ /* 0x000fe20000000a00 */
[----:B0-----:R-:W-:Y:S02]  /*1e5e0*/  SHF.R.S32.HI R0, RZ, 0x1f, R11 ;  /* 0x0000001fff007819 */ /* 0x001fe4000001140b */
[----:B------:R-:W-:-:S03]  /*1e5f0*/  IMAD.IADD R3, R3, 0x1, R9 ;  /* 0x0000000103037824 */ /* 0x000fc600078e0209 */
[----:B------:R-:W-:Y:S02]  /*1e600*/  IMAD R0, R0, UR4, RZ ;  /* 0x0000000400007c24 */ /* 0x000fe4000f8e02ff */
[----:B------:R-:W-:-:S04]  /*1e610*/  IMAD.WIDE.U32 R2, R11, UR4, R2 ;  /* 0x000000040b027c25 */ /* 0x000fc8000f8e0002 */
[----:B------:R-:W-:Y:S01]  /*1e620*/  IMAD R11, R11, UR5, R0 ;  /* 0x000000050b0b7c24 */ /* 0x000fe2000f8e0200 */
[----:B------:R-:W-:Y:S02]  /*1e630*/  ULDC.64 UR4, c[0x0][0xa80] ;  /* 0x0002a00000047ab9 */ /* 0x000fe40000000a00 */
[----:B------:R-:W-:Y:S01]  /*1e640*/  LEA R0, P0, R2, UR4, 0x1 ;  /* 0x0000000402007c11 */ /* 0x000fe2000f8008ff */
[----:B------:R-:W-:Y:S01]  /*1e650*/  IMAD.IADD R3, R3, 0x1, R11 ;  /* 0x0000000103037824 */ /* 0x000fe200078e020b */
[----:B------:R-:W-:Y:S01]  /*1e660*/  UMOV UR4, 0xffffffff ;  /* 0xffffffff00047882 */ /* 0x000fe20000000000 */
[----:B------:R-:W-:-:S03]  /*1e670*/  IMAD R33, R114, 0x80, R219 ;  /* 0x0000008072217824 */ /* 0x000fc600078e02db */
[----:B------:R-:W-:Y:S01]  /*1e680*/  LEA.HI.X R20, R2, UR5, R3, 0x1, P0 ;  /* 0x0000000502147c11 */ /* 0x000fe200080f0c03 */
[----:B------:R-:W-:Y:S06]  /*1e690*/  BRA.DIV UR4, `(.L_x_664) ;  /* 0x0000011204b47947 */ /* 0x000fec000b800000 */
[----:B------:R0:W1:Y:S04]  /*1e6a0*/  SHFL.IDX PT, R21, R20, RZ, 0x181f ;  /* 0x00181fff14157589 */ /* 0x00006800000e0000 */
[----:B------:R0:W2:Y:S02]  /*1e6b0*/  SHFL.IDX PT, R14, R0, RZ, 0x181f ;  /* 0x00181fff000e7589 */ /* 0x0000a400000e0000 */
.L_x_1031:
[----:B------:R-:W-:Y:S01]  /*1e6c0*/  ISETP.GE.AND P0, PT, R33, R32, PT ;  /* 0x000000202100720c */ /* 0x000fe20003f06270 */
[----:B------:R-:W-:-:S12]  /*1e6d0*/  BSSY B1, `(.L_x_665) ;  /* 0x0000018000017945 */ /* 0x000fd80003800000 */
[----:B------:R-:W-:Y:S05]  /*1e6e0*/  @P0 BRA `(.L_x_666) ;  /* 0x0000000000580947 */ /* 0x000fea0003800000 */
[----:B------:R-:W3:Y:S01]  /*1e6f0*/  LDL R35, [R1+0x14] ;  /* 0x0000140001237983 */ /* 0x000ee20000100800 */
[----:B------:R-:W-:-:S03]  /*1e700*/  ULDC UR4, c[0x0][0xac8] ;  /* 0x0002b20000047ab9 */ /* 0x000fc60000000800 */
[----:B------:R-:W4:Y:S04]  /*1e710*/  LDL R15, [R1+0x1c] ;  /* 0x00001c00010f7983 */ /* 0x000f280000100800 */
[----:B------:R-:W4:Y:S04]  /*1e720*/  LDL R12, [R1+0x44] ;  /* 0x00004400010c7983 */ /* 0x000f280000100800 */
[----:B------:R-:W4:Y:S04]  /*1e730*/  LDL R40, [R1+0x60] ;  /* 0x0000600001287983 */ /* 0x000f280000100800 */
[----:B------:R-:W4:Y:S01]  /*1e740*/  LDL R34, [R1+0x5c] ;  /* 0x00005c0001227983 */ /* 0x000f220000100800 */
[----:B------:R-:W-:-:S02]  /*1e750*/  ISETP.GE.AND P3, PT, R22, UR4, PT ;  /* 0x0000000416007c0c */ /* 0x000fc4000bf66270 */
[----:B------:R-:W-:-:S11]  /*1e760*/  ISETP.GE.AND P2, PT, R218, UR4, PT ;  /* 0x00000004da007c0c */ /* 0x000fd6000bf46270 */
[-C--:B--2---:R-:W-:Y:S02]  /*1e770*/  @!P3 LEA R2, P5, R22, R14.reuse, 0x1 ;  /* 0x0000000e1602b211 */ /* 0x084fe400078a08ff */
[----:B------:R-:W-:Y:S02]  /*1e780*/  @!P2 LEA R8, P4, R218, R14, 0x1 ;  /* 0x0000000eda08a211 */ /* 0x000fe400078808ff */
[----:B-1----:R-:W-:-:S05]  /*1e790*/  @!P3 LEA.HI.X R3, R22, R21, R23, 0x1, P5 ;  /* 0x000000151603b211 */ /* 0x002fca00028f0c17 */
[----:B-----5:R1:W-:Y:S01]  /*1e7a0*/  @!P3 ST.E.128 desc[UR36][R2.64], R4 ;  /* 0x000000040200b985 */ /* 0x0203e2000c101d24 */
[----:B---3--:R-:W-:Y:S02]  /*1e7b0*/  ISETP.GE.AND P1, PT, R35, UR4, PT ;  /* 0x0000000423007c0c */ /* 0x008fe4000bf26270 */
[----:B----4-:R-:W-:Y:S02]  /*1e7c0*/  ISETP.GE.AND P0, PT, R15, UR4, PT ;  /* 0x000000040f007c0c */ /* 0x010fe4000bf06270 */
[----:B------:R-:W-:-:S09]  /*1e7d0*/  @!P2 LEA.HI.X R9, R218, R21, R12, 0x1, P4 ;  /* 0x00000015da09a211 */ /* 0x000fd200020f0c0c */
[-C--:B------:R-:W-:Y:S02]  /*1e7e0*/  @!P1 LEA R10, P5, R35, R14.reuse, 0x1 ;  /* 0x0000000e230a9211 */ /* 0x080fe400078a08ff */
[----:B------:R-:W-:Y:S02]  /*1e7f0*/  @!P0 LEA R12, P4, R15, R14, 0x1 ;  /* 0x0000000e0f0c8211 */ /* 0x000fe400078808ff */
[-C--:B------:R-:W-:Y:S02]  /*1e800*/  @!P1 LEA.HI.X R11, R35, R21.reuse, R40, 0x1, P5 ;  /* 0x00000015230b9211 */ /* 0x080fe400028f0c28 */
[----:B------:R-:W-:Y:S01]  /*1e810*/  @!P0 LEA.HI.X R13, R15, R21, R34, 0x1, P4 ;  /* 0x000000150f0d8211 */ /* 0x000fe200020f0c22 */
[----:B------:R1:W-:Y:S04]  /*1e820*/  @!P2 ST.E.128 desc[UR36][R8.64], R44 ;  /* 0x0000002c0800a985 */ /* 0x0003e8000c101d24 */
[----:B------:R1:W-:Y:S04]  /*1e830*/  @!P1 ST.E.128 desc[UR36][R10.64], R60 ;  /* 0x0000003c0a009985 */ /* 0x0003e8000c101d24 */
[----:B------:R1:W-:Y:S02]  /*1e840*/  @!P0 ST.E.128 desc[UR36][R12.64], R76 ;  /* 0x0000004c0c008985 */ /* 0x0003e4000c101d24 */
.L_x_666:
[----:B------:R-:W-:Y:S05]  /*1e850*/  BSYNC B1 ;  /* 0x0000000000017941 */ /* 0x000fea0003800000 */
.L_x_665:
[----:B------:R-:W-:-:S03]  /*1e860*/  UMOV UR4, 0xffffffff ;  /* 0xffffffff00047882 */ /* 0x000fc60000000000 */
[----:B------:R-:W-:Y:S05]  /*1e870*/  BRA.DIV UR4, `(.L_x_667) ;  /* 0x0000011204707947 */ /* 0x000fea000b800000 */
[----:B-1----:R1:W3:Y:S04]  /*1e880*/  SHFL.IDX PT, R9, R20, 0x1, 0x181f ;  /* 0x00381f0014097f89 */ /* 0x0022e800000e0000 */
[----:B--2---:R1:W2:Y:S02]  /*1e890*/  SHFL.IDX PT, R14, R0, 0x1, 0x181f ;  /* 0x00381f00000e7f89 */ /* 0x0042a400000e0000 */
.L_x_1035:
[----:B------:R-:W-:Y:S01]  /*1e8a0*/  IADD3 R3, R33, 0x20, RZ ;  /* 0x0000002021037810 */ /* 0x000fe20007ffe0ff */
[----:B------:R-:W-:Y:S03]  /*1e8b0*/  BSSY B1, `(.L_x_668) ;  /* 0x0000019000017945 */ /* 0x000fe60003800000 */
[----:B------:R-:W-:-:S13]  /*1e8c0*/  ISETP.GE.AND P0, PT, R3, R32, PT ;  /* 0x000000200300720c */ /* 0x000fda0003f06270 */
[----:B------:R-:W-:Y:S05]  /*1e8d0*/  @P0 BRA `(.L_x_669) ;  /* 0x0000000000580947 */ /* 0x000fea0003800000 */
[----:B------:R-:W4:Y:S01]  /*1e8e0*/  LDL R12, [R1+0x14] ;  /* 0x00001400010c7983 */ /* 0x000f220000100800 */
        /* <DEDUP_REMOVED lines=8> */
[----:B-----5:R-:W-:Y:S02]  /*1e970*/  @!P2 LEA R4, P4, R218, R14, 0x1 ;  /* 0x0000000eda04a211 */ /* 0x020fe400078808ff */
[----:B---3--:R-:W-:-:S05]  /*1e980*/  @!P3 LEA.HI.X R3, R22, R9, R23, 0x1, P5 ;  /* 0x000000091603b211 */ /* 0x008fca00028f0c17 */
[----:B------:R2:W-:Y:S01]  /*1e990*/  @!P3 ST.E.128 desc[UR36][R2.64], R24 ;  /* 0x000000180200b985 */ /* 0x0005e2000c101d24 */
[----:B----4-:R-:W-:Y:S02]  /*1e9a0*/  ISETP.GE.AND P1, PT, R12, UR4, PT ;  /* 0x000000040c007c0c */ /* 0x010fe4000bf26270 */
[----:B------:R-:W-:Y:S02]  /*1e9b0*/  ISETP.GE.AND P0, PT, R10, UR4, PT ;  /* 0x000000040a007c0c */ /* 0x000fe4000bf06270 */
        /* <DEDUP_REMOVED lines=8> */
.L_x_669:
[----:B------:R-:W-:Y:S05]  /*1ea40*/  BSYNC B1 ;  /* 0x0000000000017941 */ /* 0x000fea0003800000 */
.L_x_668:
[----:B------:R-:W-:-:S03]  /*1ea50*/  UMOV UR4, 0xffffffff ;  /* 0xffffffff00047882 */ /* 0x000fc60000000000 */
[----:B------:R-:W-:Y:S05]  /*1ea60*/  BRA.DIV UR4, `(.L_x_670) ;  /* 0x00000112043c7947 */ /* 0x000fea000b800000 */
[----:B--23--:R2:W3:Y:S04]  /*1ea70*/  SHFL.IDX PT, R9, R20, 0x2, 0x181f ;  /* 0x00581f0014097f89 */ /* 0x00c4e800000e0000 */
[----:B------:R2:W4:Y:S02]  /*1ea80*/  SHFL.IDX PT, R14, R0, 0x2, 0x181f ;  /* 0x00581f00000e7f89 */ /* 0x00052400000e0000 */
.L_x_1039:
[----:B------:R-:W-:Y:S01]  /*1ea90*/  VIADD R3, R33, 0x40 ;  /* 0x0000004021037836 */ /* 0x000fe20000000000 */
[----:B------:R-:W-:Y:S04]  /*1eaa0*/  BSSY B1, `(.L_x_671) ;  /* 0x0000019000017945 */ /* 0x000fe80003800000 */
[----:B------:R-:W-:-:S13]  /*1eab0*/  ISETP.GE.AND P0, PT, R3, R32, PT ;  /* 0x000000200300720c */ /* 0x000fda0003f06270 */
[----:B------:R-:W-:Y:S05]  /*1eac0*/  @P0 BRA `(.L_x_672) ;  /* 0x0000000000580947 */ /* 0x000fea0003800000 */
[----:B------:R-:W2:Y:S01]  /*1ead0*/  LDL R12, [R1+0x14] ;  /* 0x00001400010c7983 */ /* 0x000ea20000100800 */
[----:B------:R-:W-:-:S03]  /*1eae0*/  ULDC UR4, c[0x0][0xac8] ;  /* 0x0002b20000047ab9 */ /* 0x000fc60000000800 */
[----:B------:R-:W2:Y:S04]  /*1eaf0*/  LDL R10, [R1+0x1c] ;  /* 0x00001c00010a7983 */ /* 0x000ea80000100800 */
[----:B------:R-:W2:Y:S04]  /*1eb00*/  LDL R8, [R1+0x44] ;  /* 0x0000440001087983 */ /* 0x000ea80000100800 */
[----:B------:R-:W2:Y:S04]  /*1eb10*/  LDL R13, [R1+0x60] ;  /* 0x00006000010d7983 */ /* 0x000ea80000100800 */
[----:B------:R-:W2:Y:S01]  /*1eb20*/  LDL R11, [R1+0x5c] ;  /* 0x00005c00010b7983 */ /* 0x000ea20000100800 */
[----:B------:R-:W-:-:S02]  /*1eb30*/  ISETP.GE.AND P3, PT, R22, UR4, PT ;  /* 0x0000000416007c0c */ /* 0x000fc4000bf66270 */
[----:B------:R-:W-:-:S11]  /*1eb40*/  ISETP.GE.AND P2, PT, R218, UR4, PT ;  /* 0x00000004da007c0c */ /* 0x000fd6000bf46270 */
[-C--:B----4-:R-:W-:Y:S02]  /*1eb50*/  @!P3 LEA R2, P5, R22, R14.reuse, 0x1 ;  /* 0x0000000e1602b211 */ /* 0x090fe400078a08ff */
[----:B-----5:R-:W-:Y:S02]  /*1eb60*/  @!P2 LEA R4, P4, R218, R14, 0x1 ;  /* 0x0000000eda04a211 */ /* 0x020fe400078808ff */
[----:B---3--:R-:W-:-:S05]  /*1eb70*/  @!P3 LEA.HI.X R3, R22, R9, R23, 0x1, P5 ;  /* 0x000000091603b211 */ /* 0x008fca00028f0c17 */
[----:B------:R3:W-:Y:S01]  /*1eb80*/  @!P3 ST.E.128 desc[UR36][R2.64], R28 ;  /* 0x0000001c0200b985 */ /* 0x0007e2000c101d24 */
[----:B--2---:R-:W-:Y:S02]  /*1eb90*/  ISETP.GE.AND P1, PT, R12, UR4, PT ;  /* 0x000000040c007c0c */ /* 0x004fe4000bf26270 */
        /* <DEDUP_REMOVED lines=9> */
.L_x_672:
[----:B------:R-:W-:Y:S05]  /*1ec30*/  BSYNC B1 ;  /* 0x0000000000017941 */ /* 0x000fea0003800000 */
.L_x_671:
[----:B------:R-:W-:-:S03]  /*1ec40*/  UMOV UR4, 0xffffffff ;  /* 0xffffffff00047882 */ /* 0x000fc60000000000 */
[----:B------:R-:W-:Y:S05]  /*1ec50*/  BRA.DIV UR4, `(.L_x_673) ;  /* 0x0000011204087947 */ /* 0x000fea000b800000 */
[----:B---3--:R3:W0:Y:S04]  /*1ec60*/  SHFL.IDX PT, R9, R20, 0x3, 0x181f ;  /* 0x00781f0014097f89 */ /* 0x00862800000e0000 */
[----:B----4-:R3:W4:Y:S02]  /*1ec70*/  SHFL.IDX PT, R14, R0, 0x3, 0x181f ;  /* 0x00781f00000e7f89 */ /* 0x01072400000e0000 */
.L_x_1043:
[----:B------:R-:W-:-:S05]  /*1ec80*/  VIADD R33, R33, 0x60 ;  /* 0x0000006021217836 */ /* 0x000fca0000000000 */
[----:B------:R-:W-:-:S13]  /*1ec90*/  ISETP.GE.AND P0, PT, R33, R32, PT ;  /* 0x000000202100720c */ /* 0x000fda0003f06270 */
[----:B------:R-:W-:Y:S05]  /*1eca0*/  @P0 BRA `(.L_x_674) ;  /* 0x0000003400c40947 */ /* 0x000fea0003800000 */
[----:B------:R-:W4:Y:S01]  /*1ecb0*/  LDL R8, [R1+0x14] ;  /* 0x0000140001087983 */ /* 0x000f220000100800 */
[----:B------:R-:W-:-:S03]  /*1ecc0*/  ULDC UR4, c[0x0][0xac8] ;  /* 0x0002b20000047ab9 */ /* 0x000fc60000000800 */
[----:B------:R-:W4:Y:S04]  /*1ecd0*/  LDL R11, [R1+0x44] ;  /* 0x00004400010b7983 */ /* 0x000f280000100800 */
[----:B------:R-:W4:Y:S04]  /*1ece0*/  LDL R10, [R1+0x60] ;  /* 0x00006000010a7983 */ /* 0x000f280000100800 */
[----:B0123--:R-:W2:Y:S01]  /*1ecf0*/  LDL R0, [R1+0x1c] ;  /* 0x00001c0001007983 */ /* 0x00fea20000100800 */
[----:B------:R-:W-:Y:S02]  /*1ed00*/  ISETP.GE.AND P3, PT, R22, UR4, PT ;  /* 0x0000000416007c0c */ /* 0x000fe4000bf66270 */
[----:B------:R-:W-:-:S11]  /*1ed10*/  ISETP.GE.AND P4, PT, R218, UR4, PT ;  /* 0x00000004da007c0c */ /* 0x000fd6000bf86270 */
[-C--:B----4-:R-:W-:Y:S02]  /*1ed20*/  @!P3 LEA R2, P0, R22, R14.reuse, 0x1 ;  /* 0x0000000e1602b211 */ /* 0x090fe400078008ff */
[----:B-----5:R-:W-:Y:S02]  /*1ed30*/  @!P4 LEA R4, P1, R218, R14, 0x1 ;  /* 0x0000000eda04c211 */ /* 0x020fe400078208ff */
[----:B------:R-:W-:-:S05]  /*1ed40*/  @!P3 LEA.HI.X R3, R22, R9, R23, 0x1, P0 ;  /* 0x000000091603b211 */ /* 0x000fca00000f0c17 */
[----:B------:R0:W-:Y:S01]  /*1ed50*/  @!P3 ST.E.128 desc[UR36][R2.64], R36 ;  /* 0x000000240200b985 */ /* 0x0001e2000c101d24 */
[----:B------:R-:W-:Y:S02]  /*1ed60*/  ISETP.GE.AND P5, PT, R8, UR4, PT ;  /* 0x0000000408007c0c */ /* 0x000fe4000bfa6270 */
[----:B------:R-:W-:-:S11]  /*1ed70*/  @!P4 LEA.HI.X R5, R218, R9, R11, 0x1, P1 ;  /* 0x00000009da05c211 */ /* 0x000fd600008f0c0b */
[----:B------:R-:W-:-:S04]  /*1ed80*/  @!P5 LEA R6, P2, R8, R14, 0x1 ;  /* 0x0000000e0806d211 */ /* 0x000fc800078408ff */
[----:B------:R-:W-:Y:S01]  /*1ed90*/  @!P5 LEA.HI.X R7, R8, R9, R10, 0x1, P2 ;  /* 0x000000090807d211 */ /* 0x000fe200010f0c0a */
[----:B------:R0:W-:Y:S04]  /*1eda0*/  @!P4 ST.E.128 desc[UR36][R4.64], R56 ;  /* 0x000000380400c985 */ /* 0x0001e8000c101d24 */
[----:B------:R0:W-:Y:S01]  /*1edb0*/  @!P5 ST.E.128 desc[UR36][R6.64], R72 ;  /* 0x000000480600d985 */ /* 0x0001e2000c101d24 */
[----:B--2---:R-:W-:-:S13]  /*1edc0*/  ISETP.GE.AND P0, PT, R0, UR4, PT ;  /* 0x0000000400007c0c */ /* 0x004fda000bf06270 */
[----:B------:R-:W-:Y:S05]  /*1edd0*/  @P0 BRA `(.L_x_674) ;  /* 0x0000003400780947 */ /* 0x000fea0003800000 */
[----:B------:R-:W2:Y:S01]  /*1ede0*/  LDL R8, [R1+0x5c] ;  /* 0x00005c0001087983 */ /* 0x000ea20000100800 */
[----:B0-----:R-:W-:-:S04]  /*1edf0*/  LEA R2, P0, R0, R14, 0x1 ;  /* 0x0000000e00027211 */ /* 0x001fc800078008ff */
[----:B--2---:R-:W-:-:S05]  /*1ee00*/  LEA.HI.X R3, R0, R9, R8, 0x1, P0 ;  /* 0x0000000900037211 */ /* 0x004fca00000f0c08 */
[----:B------:R0:W-:Y:S01]  /*1ee10*/  ST.E.128 desc[UR36][R2.64], R88 ;  /* 0x0000005802007985 */ /* 0x0001e2000c101d24 */
[----:B------:R-:W-:Y:S05]  /*1ee20*/  BRA `(.L_x_674) ;  /* 0x0000003400647947 */ /* 0x000fea0003800000 */
.L_x_663:
[----:B0-----:R-:W0:Y:S01]  /*1ee30*/  @P1 LDC R13, c[0x0][0xbec] ;  /* 0x0002fb00ff0d1b82 */ /* 0x001e220000000800 */
[----:B------:R-:W-:Y:S01]  /*1ee40*/  ULDC.64 UR4, c[0x0][0xb08] ;  /* 0x0002c20000047ab9 */ /* 0x000fe20000000a00 */
[----:B------:R-:W-:Y:S02]  /*1ee50*/  IMAD.MOV.U32 R14, RZ, RZ, R59 ;  /* 0x000000ffff0e7224 */ /* 0x000fe400078e003b */
[----:B------:R-:W-:-:S04]  /*1ee60*/  IMAD R11, R11, UR4, RZ ;  /* 0x000000040b0b7c24 */ /* 0x000fc8000f8e02ff */
[----:B------:R-:W1:Y:S01]  /*1ee70*/  @P1 LDC R12, c[0x0][0xbf0] ;  /* 0x0002fc00ff0c1b82 */ /* 0x000e620000000800 */
[----:B------:R-:W-:Y:S02]  /*1ee80*/  IMAD R11, R2, UR5, R11 ;  /* 0x00000005020b7c24 */ /* 0x000fe4000f8e020b */
[----:B0-----:R-:W-:-:S05]  /*1ee90*/  @P1 IMAD.HI.U32 R13, R59, R13, RZ ;  /* 0x0000000d3b0d1227 */ /* 0x001fca00078e00ff */
[----:B-1----:R-:W-:Y:S01]  /*1eea0*/  @P1 SHF.R.U32.HI R14, RZ, R12, R13 ;  /* 0x0000000cff0e1219 */ /* 0x002fe2000001160d */
[----:B------:R-:W-:Y:S01]  /*1eeb0*/  IMAD.WIDE.U32 R12, R2, UR4, RZ ;  /* 0x00000004020c7c25 */ /* 0x000fe2000f8e00ff */
[----:B------:R-:W-:Y:S01]  /*1eec0*/  ULDC.64 UR4, c[0x0][0xb38] ;  /* 0x0002ce0000047ab9 */ /* 0x000fe20000000a00 */
[----:B------:R-:W-:-:S03]  /*1eed0*/  SHF.R.S32.HI R2, RZ, 0x1f, R0 ;  /* 0x0000001fff027819 */ /* 0x000fc60000011400 */
[----:B------:R-:W-:Y:S01]  /*1eee0*/  IADD3 R13, R13, R11, RZ ;  /* 0x0000000b0d0d7210 */ /* 0x000fe20007ffe0ff */
[----:B------:R-:W-:Y:S02]  /*1eef0*/  VIADD R11, R19, 0x38820 ;  /* 0x00038820130b7836 */ /* 0x000fe40000000000 */
[----:B------:R-:W-:-:S03]  /*1ef00*/  IMAD.WIDE.U32 R12, R220, UR4, R12 ;  /* 0x00000004dc0c7c25 */ /* 0x000fc6000f8e000c */
[----:B------:R-:W-:Y:S01]  /*1ef10*/  PRMT R11, RZ, 0x654, R11 ;  /* 0x00000654ff0b7816 */ /* 0x000fe2000000000b */
[----:B------:R-:W-:Y:S01]  /*1ef20*/  IMAD R13, R220, UR5, R13 ;  /* 0x00000005dc0d7c24 */ /* 0x000fe2000f8e020d */
[----:B------:R-:W-:Y:S02]  /*1ef30*/  ULDC.64 UR4, c[0x0][0xb40] ;  /* 0x0002d00000047ab9 */ /* 0x000fe40000000a00 */
[----:B------:R0:W-:Y:S01]  /*1ef40*/  SYNCS.ARRIVE.TRANS64.RED.A1T0 RZ, [R11+URZ], RZ ;  /* 0x000000ff0bff79a7 */ /* 0x0001e2000810043f */
[----:B------:R-:W-:Y:S02]  /*1ef50*/  IMAD R2, R2, UR4, RZ ;  /* 0x0000000402027c24 */ /* 0x000fe4000f8e02ff */
[----:B------:R-:W-:-:S04]  /*1ef60*/  IMAD.WIDE.U32 R12, R0, UR4, R12 ;  /* 0x00000004000c7c25 */ /* 0x000fc8000f8e000c */
[----:B------:R-:W-:Y:S01]  /*1ef70*/  IMAD R2, R0, UR5, R2 ;  /* 0x0000000500027c24 */ /* 0x000fe2000f8e0202 */
[----:B------:R-:W-:Y:S01]  /*1ef80*/  ULDC.64 UR4, c[0x0][0xb48] ;  /* 0x0002d20000047ab9 */ /* 0x000fe20000000a00 */
[----:B------:R-:W-:Y:S02]  /*1ef90*/  IMAD.MOV R0, RZ, RZ, -R14 ;  /* 0x000000ffff007224 */ /* 0x000fe400078e0a0e */
[----:B------:R-:W-:Y:S01]  /*1efa0*/  IMAD.IADD R13, R13, 0x1, R2 ;  /* 0x000000010d0d7824 */ /* 0x000fe200078e0202 */
[----:B------:R-:W-:Y:S01]  /*1efb0*/  SHF.R.S32.HI R2, RZ, 0x1f, R14 ;  /* 0x0000001fff027819 */ /* 0x000fe2000001140e */
[----:B------:R-:W-:Y:S02]  /*1efc0*/  IMAD R0, R110, R0, R59 ;  /* 0x000000006e007224 */ /* 0x000fe400078e023b */
[----:B------:R-:W-:-:S04]  /*1efd0*/  IMAD.WIDE.U32 R12, R113, UR4, R12 ;  /* 0x00000004710c7c25 */ /* 0x000fc8000f8e000c */
[----:B------:R-:W-:Y:S01]  /*1efe0*/  IMAD R13, R113, UR5, R13 ;  /* 0x00000005710d7c24 */ /* 0x000fe2000f8e020d */
[----:B------:R-:W-:Y:S02]  /*1eff0*/  ULDC.64 UR4, c[0x0][0xb30] ;  /* 0x0002cc0000047ab9 */ /* 0x000fe40000000a00 */
[----:B------:R-:W-:Y:S02]  /*1f000*/  IMAD R2, R2, UR4, RZ ;  /* 0x0000000402027c24 */ /* 0x000fe4000f8e02ff */
[----:B------:R-:W-:-:S04]  /*1f010*/  IMAD.WIDE.U32 R12, R14, UR4, R12 ;  /* 0x000000040e0c7c25 */ /* 0x000fc8000f8e000c */
[----:B------:R-:W-:Y:S01]  /*1f020*/  IMAD R2, R14, UR5, R2 ;  /* 0x000000050e027c24 */ /* 0x000fe2000f8e0202 */
[----:B------:R-:W-:-:S04]  /*1f030*/  ULDC.64 UR4, c[0x0][0xb28] ;  /* 0x0002ca0000047ab9 */ /* 0x000fc80000000a00 */
[----:B------:R-:W-:Y:S02]  /*1f040*/  IADD3 R13, R13, R2, RZ ;  /* 0x000000020d0d7210 */ /* 0x000fe40007ffe0ff */
[----:B------:R-:W-:Y:S01]  /*1f050*/  SHF.R.S32.HI R2, RZ, 0x1f, R0 ;  /* 0x0000001fff027819 */ /* 0x000fe20000011400 */
[----:B------:R-:W-:-:S04]  /*1f060*/  IMAD.WIDE.U32 R12, R0, UR4, R12 ;  /* 0x00000004000c7c25 */ /* 0x000fc8000f8e000c */
[----:B------:R-:W-:-:S04]  /*1f070*/  IMAD R2, R2, UR4, RZ ;  /* 0x0000000402027c24 */ /* 0x000fc8000f8e02ff */
[----:B------:R-:W-:Y:S01]  /*1f080*/  IMAD R2, R0, UR5, R2 ;  /* 0x0000000500027c24 */ /* 0x000fe2000f8e0202 */
[----:B------:R-:W-:Y:S02]  /*1f090*/  ULDC.64 UR4, c[0x0][0xb00] ;  /* 0x0002c00000047ab9 */ /* 0x000fe40000000a00 */
[----:B------:R-:W-:Y:S01]  /*1f0a0*/  LEA R0, P0, R12, UR4, 0x2 ;  /* 0x000000040c007c11 */ /* 0x000fe2000f8010ff */
[----:B------:R-:W-:Y:S01]  /*1f0b0*/  IMAD.IADD R2, R13, 0x1, R2 ;  /* 0x000000010d027824 */ /* 0x000fe200078e0202 */
[----:B------:R-:W-:-:S04]  /*1f0c0*/  UMOV UR4, 0xffffffff ;  /* 0xffffffff00047882 */ /* 0x000fc80000000000 */
[----:B------:R-:W-:Y:S01]  /*1f0d0*/  LEA.HI.X R2, R12, UR5, R2, 0x2, P0 ;  /* 0x000000050c027c11 */ /* 0x000fe200080f1402 */
[----:B0-----:R-:W-:Y:S06]  /*1f0e0*/  BRA.DIV UR4, `(.L_x_675) ;  /* 0x0000010e042c7947 */ /* 0x001fec000b800000 */
[----:B------:R0:W1:Y:S04]  /*1f0f0*/  SHFL.IDX PT, R24, R2, RZ, 0x1c1f ;  /* 0x001c1fff02187589 */ /* 0x00006800000e0000 */
[----:B------:R0:W2:Y:S02]  /*1f100*/  SHFL.IDX PT, R11, R0, RZ, 0x1c1f ;  /* 0x001c1fff000b7589 */ /* 0x0000a400000e0000 */
.L_x_1046:
[----:B------:R-:W-:Y:S01]  /*1f110*/  ISETP.GE.AND P0, PT, R34, R32, PT ;  /* 0x000000202200720c */ /* 0x000fe20003f06270 */
[----:B------:R-:W-:-:S12]  /*1f120*/  BSSY B1, `(.L_x_676) ;  /* 0x00000fc000017945 */ /* 0x000fd80003800000 */
[----:B------:R-:W-:Y:S05]  /*1f130*/  @P0 BRA `(.L_x_677) ;  /* 0x0000000c00e80947 */ /* 0x000fea0003800000 */
[----:B------:R-:W3:Y:S01]  /*1f140*/  LDL R14, [R1+0x68] ;  /* 0x00006800010e7983 */ /* 0x000ee20000100800 */
[----:B------:R-:W-:-:S03]  /*1f150*/  ULDC UR4, c[0x0][0xac8] ;  /* 0x0002b20000047ab9 */ /* 0x000fc60000000800 */
[----:B------:R-:W4:Y:S04]  /*1f160*/  LDL R59, [R1+0x104] ;  /* 0x00010400013b7983 */ /* 0x000f280000100800 */
[----:B------:R-:W5:Y:S04]  /*1f170*/  LDL R107, [R1+0x184] ;  /* 0x00018400016b7983 */ /* 0x000f680000100800 */
        /* <DEDUP_REMOVED lines=14> */
[----:B------:R-:W5:Y:S01]  /*1f260*/  LDL R119, [R1+0x130] ;  /* 0x0001300001777983 */ /* 0x000f620000100800 */
[----:B---3--:R-:W-:-:S13]  /*1f270*/  ISETP.GE.AND P0, PT, R14, UR4, PT ;  /* 0x000000040e007c0c */ /* 0x008fda000bf06270 */
[----:B--2---:R-:W-:Y:S02]  /*1f280*/  @!P0 IMAD.MOV.U32 R12, RZ, RZ, R11 ;  /* 0x000000ffff0c8224 */ /* 0x004fe400078e000b */
[----:B-1----:R-:W-:Y:S02]  /*1f290*/  @!P0 IMAD.MOV.U32 R13, RZ, RZ, R24 ;  /* 0x000000ffff0d8224 */ /* 0x002fe400078e0018 */
[----:B------:R-:W-:Y:S02]  /*1f2a0*/  @!P0 IMAD.MOV.U32 R15, RZ, RZ, R203 ;  /* 0x000000ffff0f8224 */ /* 0x000fe400078e00cb */
[----:B------:R-:W-:Y:S01]  /*1f2b0*/  @!P0 IMAD.WIDE R12, R14, 0x4, R12 ;  /* 0x000000040e0c8825 */ /* 0x000fe200078e020c */
[----:B------:R-:W-:-:S05]  /*1f2c0*/  @!P0 MOV R14, R205 ;  /* 0x000000cd000e8202 */ /* 0x000fca0000000f00 */
[----:B------:R1:W-:Y:S01]  /*1f2d0*/  @!P0 ST.E.64 desc[UR36][R12.64], R14 ;  /* 0x0000000e0c008985 */ /* 0x0003e2000c101b24 */
[----:B----4-:R-:W-:-:S13]  /*1f2e0*/  ISETP.GE.AND P0, PT, R59, UR4, PT ;  /* 0x000000043b007c0c */ /* 0x010fda000bf06270 */
[C---:B-1----:R-:W-:Y:S01]  /*1f2f0*/  @!P0 LEA R12, P1, R59.reuse, R11, 0x2 ;  /* 0x0000000b3b0c8211 */ /* 0x042fe200078210ff */
[----:B------:R-:W-:Y:S02]  /*1f300*/  @!P0 IMAD.MOV.U32 R14, RZ, RZ, R206 ;  /* 0x000000ffff0e8224 */ /* 0x000fe400078e00ce */
[----:B------:R-:W-:Y:S01]  /*1f310*/  @!P0 IMAD.MOV.U32 R15, RZ, RZ, R204 ;  /* 0x000000ffff0f8224 */ /* 0x000fe200078e00cc */
[----:B-----5:R-:W-:Y:S02]  /*1f320*/  @!P0 LEA.HI.X R13, R59, R24, R107, 0x2, P1 ;  /* 0x000000183b0d8211 */ /* 0x020fe400008f146b */
[----:B------:R-:W2:Y:S04]  /*1f330*/  LDL R59, [R1+0xec] ;  /* 0x0000ec00013b7983 */ /* 0x000ea80000100800 */
[----:B------:R1:W-:Y:S01]  /*1f340*/  @!P0 ST.E.64 desc[UR36][R12.64], R14 ;  /* 0x0000000e0c008985 */ /* 0x0003e2000c101b24 */
[----:B------:R-:W-:-:S02]  /*1f350*/  ISETP.GE.AND P0, PT, R90, UR4, PT ;  /* 0x000000045a007c0c */ /* 0x000fc4000bf06270 */
[----:B------:R-:W-:Y:S01]  /*1f360*/  ISETP.GE.AND P1, PT, R63, UR4, PT ;  /* 0x000000043f007c0c */ /* 0x000fe2000bf26270 */
[----:B------:R-:W3:Y:S10]  /*1f370*/  LDL R107, [R1+0x16c] ;  /* 0x00016c00016b7983 */ /* 0x000ef40000100800 */
[----:B-1----:R-:W-:Y:S01]  /*1f380*/  @!P0 LEA R12, P2, R90, R11, 0x2 ;  /* 0x0000000b5a0c8211 */ /* 0x002fe200078410ff */
[----:B------:R-:W-:Y:S01]  /*1f390*/  @!P0 IMAD.MOV.U32 R15, RZ, RZ, R199 ;  /* 0x000000ffff0f8224 */ /* 0x000fe200078e00c7 */
[----:B------:R-:W-:-:S02]  /*1f3a0*/  @!P0 MOV R14, R201 ;  /* 0x000000c9000e8202 */ /* 0x000fc40000000f00 */
[----:B------:R-:W-:Y:S02]  /*1f3b0*/  @!P0 LEA.HI.X R13, R90, R24, R103, 0x2, P2 ;  /* 0x000000185a0d8211 */ /* 0x000fe400010f1467 */
[----:B------:R-:W4:Y:S04]  /*1f3c0*/  LDL R90, [R1+0xe8] ;  /* 0x0000e800015a7983 */ /* 0x000f280000100800 */
[----:B------:R1:W-:Y:S01]  /*1f3d0*/  @!P0 ST.E.64 desc[UR36][R12.64], R14 ;  /* 0x0000000e0c008985 */ /* 0x0003e2000c101b24 */
[----:B------:R-:W-:-:S03]  /*1f3e0*/  ISETP.GE.AND P0, PT, R86, UR4, PT ;  /* 0x0000000456007c0c */ /* 0x000fc6000bf06270 */
[----:B------:R-:W5:Y:S01]  /*1f3f0*/  LDL R103, [R1+0xd8] ;  /* 0x0000d80001677983 */ /* 0x000f620000100800 */
[----:B-1----:R-:W-:Y:S01]  /*1f400*/  @!P1 LEA R12, P2, R63, R11, 0x2 ;  /* 0x0000000b3f0c9211 */ /* 0x002fe200078410ff */
[----:B------:R-:W-:-:S03]  /*1f410*/  @!P1 IMAD.MOV.U32 R14, RZ, RZ, R202 ;  /* 0x000000ffff0e9224 */ /* 0x000fc600078e00ca */
[----:B------:R-:W-:Y:S01]  /*1f420*/  @!P1 LEA.HI.X R13, R63, R24, R102, 0x2, P2 ;  /* 0x000000183f0d9211 */ /* 0x000fe200010f1466 */
[----:B------:R-:W-:Y:S01]  /*1f430*/  @!P1 IMAD.MOV.U32 R15, RZ, RZ, R200 ;  /* 0x000000ffff0f9224 */ /* 0x000fe200078e00c8 */
[----:B------:R-:W5:Y:S04]  /*1f440*/  LDL R63, [R1+0xe4] ;  /* 0x0000e400013f7983 */ /* 0x000f680000100800 */
[----:B------:R1:W-:Y:S01]  /*1f450*/  @!P1 ST.E.64 desc[UR36][R12.64], R14 ;  /* 0x0000000e0c009985 */ /* 0x0003e2000c101b24 */
[----:B------:R-:W-:-:S03]  /*1f460*/  ISETP.GE.AND P1, PT, R25, UR4, PT ;  /* 0x0000000419007c0c */ /* 0x000fc6000bf26270 */
[----:B------:R-:W5:Y:S01]  /*1f470*/  LDL R102, [R1+0x168] ;  /* 0x0001680001667983 */ /* 0x000f620000100800 */
[C---:B-1----:R-:W-:Y:S01]  /*1f480*/  @!P0 LEA R12, P2, R86.reuse, R11, 0x2 ;  /* 0x0000000b560c8211 */ /* 0x042fe200078410ff */
[----:B------:R-:W-:Y:S01]  /*1f490*/  @!P0 IMAD.MOV.U32 R15, RZ, RZ, R195 ;  /* 0x000000ffff0f8224 */ /* 0x000fe200078e00c3 */
[----:B------:R-:W-:Y:S02]  /*1f4a0*/  @!P0 MOV R14, R197 ;  /* 0x000000c5000e8202 */ /* 0x000fe40000000f00 */
[----:B------:R-:W-:Y:S02]  /*1f4b0*/  @!P0 LEA.HI.X R13, R86, R24, R95, 0x2, P2 ;  /* 0x00000018560d8211 */ /* 0x000fe400010f145f */
[----:B------:R-:W5:Y:S04]  /*1f4c0*/  LDL R95, [R1+0x164] ;  /* 0x00016400015f7983 */ /* 0x000f680000100800 */
[----:B------:R1:W-:Y:S01]  /*1f4d0*/  @!P0 ST.E.64 desc[UR36][R12.64], R14 ;  /* 0x0000000e0c008985 */ /* 0x0003e2000c101b24 */
[----:B------:R-:W-:-:S03]  /*1f4e0*/  ISETP.GE.AND P0, PT, R110, UR4, PT ;  /* 0x000000046e007c0c */ /* 0x000fc6000bf06270 */
[----:B------:R-:W5:Y:S01]  /*1f4f0*/  LDL R86, [R1+0xdc] ;  /* 0x0000dc0001567983 */ /* 0x000f620000100800 */
[CC--:B-1----:R-:W-:Y:S01]  /*1f500*/  @!P1 LEA R12, P2, R25.reuse, R11.reuse, 0x2 ;  /* 0x0000000b190c9211 */ /* 0x0c2fe200078410ff */
[----:B------:R-:W-:Y:S02]  /*1f510*/  @!P1 IMAD.MOV.U32 R14, RZ, RZ, R198 ;  /* 0x000000ffff0e9224 */ /* 0x000fe400078e00c6 */
[----:B------:R-:W-:Y:S01]  /*1f520*/  @!P1 IMAD.MOV.U32 R15, RZ, RZ, R196 ;  /* 0x000000ffff0f9224 */ /* 0x000fe200078e00c4 */
[----:B------:R-:W-:Y:S02]  /*1f530*/  @!P1 LEA.HI.X R13, R25, R24, R35, 0x2, P2 ;  /* 0x00000018190d9211 */ /* 0x000fe400010f1423 */
[----:B------:R-:W5:Y:S04]  /*1f540*/  LDL R35, [R1+0x160] ;  /* 0x0001600001237983 */ /* 0x000f680000100800 */
[----:B------:R1:W-:Y:S04]  /*1f550*/  @!P1 ST.E.64 desc[UR36][R12.64], R14 ;  /* 0x0000000e0c009985 */ /* 0x0003e8000c101b24 */
[----:B------:R-:W5:Y:S01]  /*1f560*/  LDL R25, [R1+0xd4] ;  /* 0x0000d40001197983 */ /* 0x000f620000100800 */
[----:B-1----:R-:W-:-:S04]  /*1f570*/  @!P0 LEA R12, P2, R110, R11, 0x2 ;  /* 0x0000000b6e0c8211 */ /* 0x002fc800078410ff */
[----:B------:R-:W-:Y:S02]  /*1f580*/  @!P0 LEA.HI.X R13, R110, R24, R113, 0x2, P2 ;  /* 0x000000186e0d8211 */ /* 0x000fe400010f1471 */
[----:B------:R-:W5:Y:S04]  /*1f590*/  LDL R110, [R1+0x15c] ;  /* 0x00015c00016e7983 */ /* 0x000f680000100800 */
[----:B------:R-:W5:Y:S01]  /*1f5a0*/  LDL R113, [R1+0x158] ;  /* 0x0001580001717983 */ /* 0x000f620000100800 */
[----:B------:R-:W-:Y:S01]  /*1f5b0*/  @!P0 MOV R14, R193 ;  /* 0x000000c1000e8202 */ /* 0x000fe20000000f00 */
[----:B------:R-:W-:-:S05]  /*1f5c0*/  @!P0 IMAD.MOV.U32 R15, RZ, RZ, R191 ;  /* 0x000000ffff0f8224 */ /* 0x000fca00078e00bf */
[----:B------:R1:W-:Y:S01]  /*1f5d0*/  @!P0 ST.E.64 desc[UR36][R12.64], R14 ;  /* 0x0000000e0c008985 */ /* 0x0003e2000c101b24 */
[----:B--2---:R-:W-:-:S13]  /*1f5e0*/  ISETP.GE.AND P1, PT, R59, UR4, PT ;  /* 0x000000043b007c0c */ /* 0x004fda000bf26270 */
[C---:B-1----:R-:W-:Y:S01]  /*1f5f0*/  @!P1 LEA R12, P2, R59.reuse, R11, 0x2 ;  /* 0x0000000b3b0c9211 */ /* 0x042fe200078410ff */
[----:B------:R-:W-:Y:S02]  /*1f600*/  @!P1 IMAD.MOV.U32 R14, RZ, RZ, R194 ;  /* 0x000000ffff0e9224 */ /* 0x000fe400078e00c2 */
[----:B------:R-:W-:Y:S01]  /*1f610*/  @!P1 IMAD.MOV.U32 R15, RZ, RZ, R192 ;  /* 0x000000ffff0f9224 */ /* 0x000fe200078e00c0 */
[----:B---3--:R-:W-:Y:S02]  /*1f620*/  @!P1 LEA.HI.X R13, R59, R24, R107, 0x2, P2 ;  /* 0x000000183b0d9211 */ /* 0x008fe400010f146b */
[----:B------:R-:W2:Y:S01]  /*1f630*/  LDL R59, [R1+0xcc] ;  /* 0x0000cc00013b7983 */ /* 0x000ea20000100800 */
[----:B----4-:R-:W-:-:S03]  /*1f640*/  ISETP.GE.AND P0, PT, R90, UR4, PT ;  /* 0x000000045a007c0c */ /* 0x010fc6000bf06270 */
[----:B------:R1:W-:Y:S04]  /*1f650*/  @!P1 ST.E.64 desc[UR36][R12.64], R14 ;  /* 0x0000000e0c009985 */ /* 0x0003e8000c101b24 */
[----:B------:R-:W3:Y:S06]  /*1f660*/  LDL R107, [R1+0xb8] ;  /* 0x0000b800016b7983 */ /* 0x000eec0000100800 */
[----:B-1----:R-:W-:Y:S01]  /*1f670*/  @!P0 LEA R12, P1, R90, R11, 0x2 ;  /* 0x0000000b5a0c8211 */ /* 0x002fe200078210ff */
[----:B------:R-:W-:Y:S01]  /*1f680*/  @!P0 IMAD.MOV.U32 R15, RZ, RZ, R187 ;  /* 0x000000ffff0f8224 */ /* 0x000fe200078e00bb */
[----:B------:R-:W-:-:S02]  /*1f690*/  @!P0 MOV R14, R189 ;  /* 0x000000bd000e8202 */ /* 0x000fc40000000f00 */
[----:B-----5:R-:W-:Y:S02]  /*1f6a0*/  ISETP.GE.AND P2, PT, R63, UR4, PT ;  /* 0x000000043f007c0c */ /* 0x020fe4000bf46270 */
[----:B------:R-:W-:Y:S02]  /*1f6b0*/  @!P0 LEA.HI.X R13, R90, R24, R102, 0x2, P1 ;  /* 0x000000185a0d8211 */ /* 0x000fe400008f1466 */
[----:B------:R-:W4:Y:S04]  /*1f6c0*/  LDL R90, [R1+0x154] ;  /* 0x00015400015a7983 */ /* 0x000f280000100800 */
[----:B------:R1:W-:Y:S01]  /*1f6d0*/  @!P0 ST.E.64 desc[UR36][R12.64], R14 ;  /* 0x0000000e0c008985 */ /* 0x0003e2000c101b24 */
[----:B------:R-:W-:-:S03]  /*1f6e0*/  ISETP.GE.AND P0, PT, R34, UR4, PT ;  /* 0x0000000422007c0c */ /* 0x000fc6000bf06270 */
[----:B------:R-:W5:Y:S01]  /*1f6f0*/  LDL R102, [R1+0xc4] ;  /* 0x0000c40001667983 */ /* 0x000f620000100800 */
[----:B-1----:R-:W-:-:S04]  /*1f700*/  @!P2 LEA R12, P1, R63, R11, 0x2 ;  /* 0x0000000b3f0ca211 */ /* 0x002fc800078210ff */
[----:B------:R-:W-:Y:S02]  /*1f710*/  @!P2 LEA.HI.X R13, R63, R24, R95, 0x2, P1 ;  /* 0x000000183f0da211 */ /* 0x000fe400008f145f */
[----:B------:R-:W-:Y:S01]  /*1f720*/  ISETP.GE.AND P1, PT, R86, UR4, PT ;  /* 0x0000000456007c0c */ /* 0x000fe2000bf26270 */
[----:B------:R-:W3:Y:S01]  /*1f730*/  LDL R63, [R1+0xc8] ;  /* 0x0000c800013f7983 */ /* 0x000ee20000100800 */
[----:B------:R-:W-:Y:S02]  /*1f740*/  @!P2 IMAD.MOV.U32 R14, RZ, RZ, R190 ;  /* 0x000000ffff0ea224 */ /* 0x000fe400078e00be */
[----:B------:R-:W-:Y:S01]  /*1f750*/  @!P2 IMAD.MOV.U32 R15, RZ, RZ, R188 ;  /* 0x000000ffff0fa224 */ /* 0x000fe200078e00bc */
[----:B------:R-:W3:Y:S04]  /*1f760*/  LDL R95, [R1+0x14c] ;  /* 0x00014c00015f7983 */ /* 0x000ee80000100800 */
[----:B------:R1:W-:Y:S01]  /*1f770*/  @!P2 ST.E.64 desc[UR36][R12.64], R14 ;  /* 0x0000000e0c00a985 */ /* 0x0003e2000c101b24 */
[----:B------:R-:W-:-:S03]  /*1f780*/  ISETP.GE.AND P2, PT, R103, UR4, PT ;  /* 0x0000000467007c0c */ /* 0x000fc6000bf46270 */
[-C--:B-1----:R-:W-:Y:S02]  /*1f790*/  @!P1 LEA R12, P4, R86, R11.reuse, 0x2 ;  /* 0x0000000b560c9211 */ /* 0x082fe400078810ff */
[----:B------:R-:W-:-:S04]  /*1f7a0*/  @!P0 LEA R14, P3, R34, R11, 0x2 ;  /* 0x0000000b220e8211 */ /* 0x000fc800078610ff */
[----:B------:R-:W-:Y:S01]  /*1f7b0*/  @!P0 LEA.HI.X R15, R34, R24, R35, 0x2, P3 ;  /* 0x00000018220f8211 */ /* 0x000fe200018f1423 */
[----:B------:R-:W-:Y:S01]  /*1f7c0*/  @!P0 IMAD.MOV.U32 R35, RZ, RZ, R184 ;  /* 0x000000ffff238224 */ /* 0x000fe200078e00b8 */
[----:B------:R-:W-:Y:S02]  /*1f7d0*/  @!P0 MOV R34, R186 ;  /* 0x000000ba00228202 */ /* 0x000fe40000000f00 */
[----:B------:R-:W-:Y:S02]  /*1f7e0*/  @!P1 LEA.HI.X R13, R86, R24, R110, 0x2, P4 ;  /* 0x00000018560d9211 */ /* 0x000fe400020f146e */
[----:B------:R-:W3:Y:S04]  /*1f7f0*/  LDL R86, [R1+0xa8] ;  /* 0x0000a80001567983 */ /* 0x000ee80000100800 */
[----:B------:R-:W3:Y:S04]  /*1f800*/  LDL R110, [R1+0x144] ;  /* 0x00014400016e7983 */ /* 0x000ee80000100800 */
[----:B------:R1:W-:Y:S02]  /*1f810*/  @!P0 ST.E.64 desc[UR36][R14.64], R34 ;  /* 0x000000220e008985 */ /* 0x0003e4000c101b24 */
[----:B-1----:R-:W-:-:S04]  /*1f820*/  @!P2 LEA R14, P4, R103, R11, 0x2 ;  /* 0x0000000b670ea211 */ /* 0x002fc800078810ff */
[----:B------:R-:W-:Y:S02]  /*1f830*/  @!P2 LEA.HI.X R15, R103, R24, R113, 0x2, P4 ;  /* 0x00000018670fa211 */ /* 0x000fe400020f1471 */
[----:B------:R-:W3:Y:S01]  /*1f840*/  LDL R103, [R1+0x13c] ;  /* 0x00013c0001677983 */ /* 0x000ee20000100800 */
[----:B------:R-:W-:Y:S01]  /*1f850*/  ISETP.GE.AND P3, PT, R25, UR4, PT ;  /* 0x0000000419007c0c */ /* 0x000fe2000bf66270 */
[----:B------:R-:W-:Y:S02]  /*1f860*/  @!P1 IMAD.MOV.U32 R34, RZ, RZ, R185 ;  /* 0x000000ffff229224 */ /* 0x000fe400078e00b9 */
[----:B------:R-:W-:Y:S01]  /*1f870*/  @!P1 IMAD.MOV.U32 R35, RZ, RZ, R183 ;  /* 0x000000ffff239224 */ /* 0x000fe200078e00b7 */
[----:B------:R-:W-:Y:S01]  /*1f880*/  ISETP.GE.AND P0, PT, R117, UR4, PT ;  /* 0x0000000475007c0c */ /* 0x000fe2000bf06270 */
[----:B------:R-:W3:Y:S04]  /*1f890*/  LDL R113, [R1+0x140] ;  /* 0x0001400001717983 */ /* 0x000ee80000100800 */
[----:B------:R1:W-:Y:S04]  /*1f8a0*/  @!P1 ST.E.64 desc[UR36][R12.64], R34 ;  /* 0x000000220c009985 */ /* 0x0003e8000c101b24 */
[----:B-1----:R-:W-:Y:S01]  /*1f8b0*/  @!P3 LEA R12, P5, R25, R11, 0x2 ;  /* 0x0000000b190cb211 */ /* 0x002fe200078a10ff */
[----:B------:R-:W-:Y:S01]  /*1f8c0*/  @!P2 IMAD.MOV.U32 R35, RZ, RZ, R180 ;  /* 0x000000ffff23a224 */ /* 0x000fe200078e00b4 */
[----:B------:R-:W-:-:S05]  /*1f8d0*/  @!P2 MOV R34, R182 ;  /* 0x000000b60022a202 */ /* 0x000fca0000000f00 */
[----:B------:R1:W-:Y:S02]  /*1f8e0*/  @!P2 ST.E.64 desc[UR36][R14.64], R34 ;  /* 0x000000220e00a985 */ /* 0x0003e4000c101b24 */
[----:B-1----:R-:W-:Y:S02]  /*1f8f0*/  @!P3 IMAD.MOV.U32 R34, RZ, RZ, R181 ;  /* 0x000000ffff22b224 */ /* 0x002fe400078e00b5 */
[----:B------:R-:W-:Y:S01]  /*1f900*/  @!P3 IMAD.MOV.U32 R35, RZ, RZ, R179 ;  /* 0x000000ffff23b224 */ /* 0x000fe200078e00b3 */
[----:B------:R-:W-:-:S04]  /*1f910*/  @!P0 LEA R14, P4, R117, R11, 0x2 ;  /* 0x0000000b750e8211 */ /* 0x000fc800078810ff */
[-C--:B------:R-:W-:Y:S02]  /*1f920*/  @!P0 LEA.HI.X R15, R117, R24.reuse, R118, 0x2, P4 ;  /* 0x00000018750f8211 */ /* 0x080fe400020f1476 */
[----:B------:R-:W3:Y:S04]  /*1f930*/  LDL R118, [R1+0x9c] ;  /* 0x00009c0001767983 */ /* 0x000ee80000100800 */
[----:B------:R-:W3:Y:S01]  /*1f940*/  LDL R117, [R1+0x124] ;  /* 0x0001240001757983 */ /* 0x000ee20000100800 */
[----:B--2---:R-:W-:Y:S02]  /*1f950*/  ISETP.GE.AND P1, PT, R59, UR4, PT ;  /* 0x000000043b007c0c */ /* 0x004fe4000bf26270 */
[----:B----4-:R-:W-:Y:S02]  /*1f960*/  @!P3 LEA.HI.X R13, R25, R24, R90, 0x2, P5 ;  /* 0x00000018190db211 */ /* 0x010fe400028f145a */
[----:B------:R-:W2:Y:S04]  /*1f970*/  LDL R90, [R1+0xa4] ;  /* 0x0000a400015a7983 */ /* 0x000ea80000100800 */
[----:B------:R-:W4:Y:S04]  /*1f980*/  LDL R25, [R1+0xa0] ;  /* 0x0000a00001197983 */ /* 0x000f280000100800 */
[----:B------:R1:W-:Y:S01]  /*1f990*/  @!P3 ST.E.64 desc[UR36][R12.64], R34 ;  /* 0x000000220c00b985 */ /* 0x0003e2000c101b24 */
[----:B-----5:R-:W-:-:S02]  /*1f9a0*/  ISETP.GE.AND P3, PT, R102, UR4, PT ;  /* 0x0000000466007c0c */ /* 0x020fc4000bf66270 */
[----:B---3--:R-:W-:Y:S02]  /*1f9b0*/  ISETP.GE.AND P2, PT, R63, UR4, PT ;  /* 0x000000043f007c0c */ /* 0x008fe4000bf46270 */
[C---:B-1----:R-:W-:Y:S01]  /*1f9c0*/  @!P1 LEA R12, P5, R59.reuse, R11, 0x2 ;  /* 0x0000000b3b0c9211 */ /* 0x042fe200078a10ff */
[----:B------:R-:W-:Y:S01]  /*1f9d0*/  @!P0 IMAD.MOV.U32 R35, RZ, RZ, R176 ;  /* 0x000000ffff238224 */ /* 0x000fe200078e00b0 */
[----:B------:R-:W-:Y:S02]  /*1f9e0*/  @!P0 MOV R34, R178 ;  /* 0x000000b200228202 */ /* 0x000fe40000000f00 */
[----:B------:R-:W-:Y:S02]  /*1f9f0*/  @!P1 LEA.HI.X R13, R59, R24, R95, 0x2, P5 ;  /* 0x000000183b0d9211 */ /* 0x000fe400028f145f */
[----:B------:R-:W3:Y:S04]  /*1fa00*/  LDL R95, [R1+0x138] ;  /* 0x00013800015f7983 */ /* 0x000ee80000100800 */
[----:B------:R1:W-:Y:S04]  /*1fa10*/  @!P0 ST.E.64 desc[UR36][R14.64], R34 ;  /* 0x000000220e008985 */ /* 0x0003e8000c101b24 */
[----:B------:R-:W5:Y:S01]  /*1fa20*/  LDL R59, [R1+0x94] ;  /* 0x00009400013b7983 */ /* 0x000f620000100800 */
[----:B-1----:R-:W-:-:S02]  /*1fa30*/  @!P1 IMAD.MOV.U32 R34, RZ, RZ, R177 ;  /* 0x000000ffff229224 */ /* 0x002fc400078e00b1 */
[----:B------:R-:W-:Y:S01]  /*1fa40*/  @!P1 IMAD.MOV.U32 R35, RZ, RZ, R175 ;  /* 0x000000ffff239224 */ /* 0x000fe200078e00af */
[----:B------:R-:W-:-:S04]  /*1fa50*/  @!P2 LEA R14, P4, R63, R11, 0x2 ;  /* 0x0000000b3f0ea211 */ /* 0x000fc800078810ff */
[----:B------:R1:W-:Y:S01]  /*1fa60*/  @!P1 ST.E.64 desc[UR36][R12.64], R34 ;  /* 0x000000220c009985 */ /* 0x0003e2000c101b24 */
[----:B------:R-:W-:-:S03]  /*1fa70*/  @!P2 LEA.HI.X R15, R63, R24, R114, 0x2, P4 ;  /* 0x000000183f0fa211 */ /* 0x000fc600020f1472 */
[----:B------:R-:W5:Y:S01]  /*1fa80*/  LDL R63, [R1+0x134] ;  /* 0x00013400013f7983 */ /* 0x000f620000100800 */
[----:B------:R-:W-:Y:S02]  /*1fa90*/  ISETP.GE.AND P1, PT, R86, UR4, PT ;  /* 0x0000000456007c0c */ /* 0x000fe4000bf26270 */
[----:B------:R-:W-:Y:S01]  /*1faa0*/  ISETP.GE.AND P0, PT, R107, UR4, PT ;  /* 0x000000046b007c0c */ /* 0x000fe2000bf06270 */
[----:B------:R-:W5:Y:S01]  /*1fab0*/  LDL R114, [R1+0x88] ;  /* 0x0000880001727983 */ /* 0x000f620000100800 */
[----:B-1----:R-:W-:Y:S01]  /*1fac0*/  @!P2 MOV R34, R174 ;  /* 0x000000ae0022a202 */ /* 0x002fe20000000f00 */
[----:B------:R-:W-:Y:S01]  /*1fad0*/  @!P2 IMAD.MOV.U32 R35, RZ, RZ, R172 ;  /* 0x000000ffff23a224 */ /* 0x000fe200078e00ac */
[----:B------:R-:W-:-:S04]  /*1fae0*/  @!P3 LEA R12, P5, R102, R11, 0x2 ;  /* 0x0000000b660cb211 */ /* 0x000fc800078a10ff */
[----:B------:R1:W-:Y:S01]  /*1faf0*/  @!P2 ST.E.64 desc[UR36][R14.64], R34 ;  /* 0x000000220e00a985 */ /* 0x0003e2000c101b24 */
[----:B------:R-:W-:-:S03]  /*1fb00*/  @!P3 LEA.HI.X R13, R102, R24, R110, 0x2, P5 ;  /* 0x00000018660db211 */ /* 0x000fc600028f146e */
[----:B------:R-:W5:Y:S04]  /*1fb10*/  LDL R102, [R1+0x8c] ;  /* 0x00008c0001667983 */ /* 0x000f680000100800 */
[----:B------:R-:W5:Y:S01]  /*1fb20*/  LDL R110, [R1+0x84] ;  /* 0x00008400016e7983 */ /* 0x000f620000100800 */
[----:B-1----:R-:W-:Y:S02]  /*1fb30*/  @!P3 IMAD.MOV.U32 R34, RZ, RZ, R173 ;  /* 0x000000ffff22b224 */ /* 0x002fe400078e00ad */
[----:B------:R-:W-:-:S05]  /*1fb40*/  @!P3 IMAD.MOV.U32 R35, RZ, RZ, R171 ;  /* 0x000000ffff23b224 */ /* 0x000fca00078e00ab */
[----:B------:R1:W-:Y:S02]  /*1fb50*/  @!P3 ST.E.64 desc[UR36][R12.64], R34 ;  /* 0x000000220c00b985 */ /* 0x0003e4000c101b24 */
[----:B-1----:R-:W-:-:S04]  /*1fb60*/  @!P1 LEA R12, P3, R86, R11, 0x2 ;  /* 0x0000000b560c9211 */ /* 0x002fc800078610ff */
[----:B------:R-:W-:Y:S02]  /*1fb70*/  @!P1 LEA.HI.X R13, R86, R24, R103, 0x2, P3 ;  /* 0x00000018560d9211 */ /* 0x000fe400018f1467 */
[----:B------:R-:W5:Y:S01]  /*1fb80*/  LDL R86, [R1+0x12c] ;  /* 0x00012c0001567983 */ /* 0x000f620000100800 */
[C---:B------:R-:W-:Y:S01]  /*1fb90*/  @!P0 LEA R14, P5, R107.reuse, R11, 0x2 ;  /* 0x0000000b6b0e8211 */ /* 0x040fe200078a10ff */
[----:B------:R-:W-:Y:S01]  /*1fba0*/  @!P0 IMAD.MOV.U32 R35, RZ, RZ, R168 ;  /* 0x000000ffff238224 */ /* 0x000fe200078e00a8 */
[----:B------:R-:W-:Y:S01]  /*1fbb0*/  @!P0 MOV R34, R170 ;  /* 0x000000aa00228202 */ /* 0x000fe20000000f00 */
[----:B------:R-:W5:Y:S01]  /*1fbc0*/  LDL R103, [R1+0x128] ;  /* 0x0001280001677983 */ /* 0x000f620000100800 */
[----:B------:R-:W-:-:S03]  /*1fbd0*/  @!P0 LEA.HI.X R15, R107, R24, R113, 0x2, P5 ;  /* 0x000000186b0f8211 */ /* 0x000fc600028f1471 */
[----:B------:R-:W5:Y:S04]  /*1fbe0*/  LDL R107, [R1+0x7c] ;  /* 0x00007c00016b7983 */ /* 0x000f680000100800 */
[----:B------:R1:W-:Y:S04]  /*1fbf0*/  @!P0 ST.E.64 desc[UR36][R14.64], R34 ;  /* 0x000000220e008985 */ /* 0x0003e8000c101b24 */
[----:B------:R-:W5:Y:S01]  /*1fc00*/  LDL R113, [R1+0x120] ;  /* 0x0001200001717983 */ /* 0x000f620000100800 */
[----:B-1----:R-:W-:Y:S02]  /*1fc10*/  @!P1 IMAD.MOV.U32 R34, RZ, RZ, R169 ;  /* 0x000000ffff229224 */ /* 0x002fe400078e00a9 */
[----:B------:R-:W-:Y:S01]  /*1fc20*/  @!P1 IMAD.MOV.U32 R35, RZ, RZ, R147 ;  /* 0x000000ffff239224 */ /* 0x000fe200078e0093 */
[----:B------:R-:W-:-:S04]  /*1fc30*/  ISETP.GE.AND P0, PT, R118, UR4, PT ;  /* 0x0000000476007c0c */ /* 0x000fc8000bf06270 */
[----:B------:R1:W-:Y:S01]  /*1fc40*/  @!P1 ST.E.64 desc[UR36][R12.64], R34 ;  /* 0x000000220c009985 */ /* 0x0003e2000c101b24 */
[----:B--2---:R-:W-:Y:S02]  /*1fc50*/  ISETP.GE.AND P2, PT, R90, UR4, PT ;  /* 0x000000045a007c0c */ /* 0x004fe4000bf46270 */
[----:B----4-:R-:W-:-:S11]  /*1fc60*/  ISETP.GE.AND P4, PT, R25, UR4, PT ;  /* 0x0000000419007c0c */ /* 0x010fd6000bf86270 */
[CC--:B------:R-:W-:Y:S02]  /*1fc70*/  @!P2 LEA R14, P3, R90.reuse, R11.reuse, 0x2 ;  /* 0x0000000b5a0ea211 */ /* 0x0c0fe400078610ff */
[----:B-1----:R-:W-:Y:S01]  /*1fc80*/  @!P4 LEA R12, P5, R25, R11, 0x2 ;  /* 0x0000000b190cc211 */ /* 0x002fe200078a10ff */
[----:B------:R-:W-:Y:S01]  /*1fc90*/  @!P2 IMAD.MOV.U32 R35, RZ, RZ, R96 ;  /* 0x000000ffff23a224 */ /* 0x000fe200078e0060 */
[----:B------:R-:W-:Y:S01]  /*1fca0*/  @!P2 MOV R34, R100 ;  /* 0x000000640022a202 */ /* 0x000fe20000000f00 */
[----:B------:R-:W2:Y:S04]  /*1fcb0*/  LDL R96, [R1+0x118] ;  /* 0x0001180001607983 */ /* 0x000ea80000100800 */
[----:B------:R-:W4:Y:S01]  /*1fcc0*/  LDL R100, [R1+0x11c] ;  /* 0x00011c0001647983 */ /* 0x000f220000100800 */
[----:B---3--:R-:W-:-:S03]  /*1fcd0*/  @!P2 LEA.HI.X R15, R90, R24, R95, 0x2, P3 ;  /* 0x000000185a0fa211 */ /* 0x008fc600018f145f */
[----:B------:R-:W3:Y:S04]  /*1fce0*/  LDL R95, [R1+0x78] ;  /* 0x00007800015f7983 */ /* 0x000ee80000100800 */
[----:B------:R-:W2:Y:S01]  /*1fcf0*/  LDL R90, [R1+0x74] ;  /* 0x00007400015a7983 */ /* 0x000ea20000100800 */
[----:B-----5:R-:W-:-:S03]  /*1fd00*/  ISETP.GE.AND P1, PT, R59, UR4, PT ;  /* 0x000000043b007c0c */ /* 0x020fc6000bf26270 */
[----:B------:R1:W-:Y:S01]  /*1fd10*/  @!P2 ST.E.64 desc[UR36][R14.64], R34 ;  /* 0x000000220e00a985 */ /* 0x0003e2000c101b24 */
[----:B------:R-:W-:-:S03]  /*1fd20*/  @!P4 LEA.HI.X R13, R25, R24, R63, 0x2, P5 ;  /* 0x00000018190dc211 */ /* 0x000fc600028f143f */
[----:B------:R-:W5:Y:S04]  /*1fd30*/  LDL R63, [R1+0x70] ;  /* 0x00007000013f7983 */ /* 0x000f680000100800 */
[----:B------:R-:W5:Y:S01]  /*1fd40*/  LDL R25, [R1+0x6c] ;  /* 0x00006c0001197983 */ /* 0x000f620000100800 */
[----:B-1----:R-:W-:Y:S02]  /*1fd50*/  @!P4 IMAD.MOV.U32 R34, RZ, RZ, R104 ;  /* 0x000000ffff22c224 */ /* 0x002fe400078e0068 */
[----:B------:R-:W-:-:S05]  /*1fd60*/  @!P4 IMAD.MOV.U32 R35, RZ, RZ, R108 ;  /* 0x000000ffff23c224 */ /* 0x000fca00078e006c */
[----:B------:R1:W-:Y:S02]  /*1fd70*/  @!P4 ST.E.64 desc[UR36][R12.64], R34 ;  /* 0x000000220c00c985 */ /* 0x0003e4000c101b24 */
[----:B-1----:R-:W-:Y:S01]  /*1fd80*/  @!P0 IMAD.MOV.U32 R35, RZ, RZ, R88 ;  /* 0x000000ffff238224 */ /* 0x002fe200078e0058 */
[C---:B------:R-:W-:Y:S01]  /*1fd90*/  @!P1 LEA R12, P5, R59.reuse, R11, 0x2 ;  /* 0x0000000b3b0c9211 */ /* 0x040fe200078a10ff */
[----:B------:R-:W5:Y:S03]  /*1fda0*/  LDL R88, [R1+0x114] ;  /* 0x0001140001587983 */ /* 0x000f660000100800 */
[----:B------:R-:W-:Y:S02]  /*1fdb0*/  @!P1 LEA.HI.X R13, R59, R24, R86, 0x2, P5 ;  /* 0x000000183b0d9211 */ /* 0x000fe400028f1456 */
[----:B------:R-:W5:Y:S04]  /*1fdc0*/  LDL R86, [R1+0x110] ;  /* 0x0001100001567983 */ /* 0x000f680000100800 */
[----:B------:R-:W5:Y:S01]  /*1fdd0*/  LDL R59, [R1+0x10c] ;  /* 0x00010c00013b7983 */ /* 0x000f620000100800 */
[----:B------:R-:W-:-:S02]  /*1fde0*/  ISETP.GE.AND P2, PT, R102, UR4, PT ;  /* 0x0000000466007c0c */ /* 0x000fc4000bf46270 */
[----:B------:R-:W-:Y:S02]  /*1fdf0*/  @!P0 LEA R14, P3, R118, R11, 0x2 ;  /* 0x0000000b760e8211 */ /* 0x000fe400078610ff */
[----:B------:R-:W-:Y:S02]  /*1fe00*/  ISETP.GE.AND P4, PT, R114, UR4, PT ;  /* 0x0000000472007c0c */ /* 0x000fe4000bf86270 */
[----:B------:R-:W-:Y:S02]  /*1fe10*/  @!P0 LEA.HI.X R15, R118, R24, R119, 0x2, P3 ;  /* 0x00000018760f8211 */ /* 0x000fe400018f1477 */
[----:B------:R-:W-:Y:S02]  /*1fe20*/  @!P0 MOV R34, R93 ;  /* 0x0000005d00228202 */ /* 0x000fe40000000f00 */
[----:B------:R-:W-:-:S03]  /*1fe30*/  ISETP.GE.AND P3, PT, R110, UR4, PT ;  /* 0x000000046e007c0c */ /* 0x000fc6000bf66270 */
[----:B------:R1:W-:Y:S04]  /*1fe40*/  @!P0 ST.E.64 desc[UR36][R14.64], R34 ;  /* 0x000000220e008985 */ /* 0x0003e8000c101b24 */
[----:B------:R-:W-:Y:S02]  /*1fe50*/  @!P4 IMAD.MOV.U32 R121, RZ, RZ, R57 ;  /* 0x000000ffff79c224 */ /* 0x000fe400078e0039 */
[----:B-1----:R-:W-:Y:S01]  /*1fe60*/  @!P1 IMAD.MOV.U32 R34, RZ, RZ, R112 ;  /* 0x000000ffff229224 */ /* 0x002fe200078e0070 */
[----:B------:R-:W-:Y:S01]  /*1fe70*/  @!P2 LEA R14, P0, R102, R11, 0x2 ;  /* 0x0000000b660ea211 */ /* 0x000fe200078010ff */
[----:B------:R-:W-:-:S03]  /*1fe80*/  @!P1 IMAD.MOV.U32 R35, RZ, RZ, R116 ;  /* 0x000000ffff239224 */ /* 0x000fc600078e0074 */
[----:B------:R-:W-:Y:S02]  /*1fe90*/  @!P2 LEA.HI.X R15, R102, R24, R103, 0x2, P0 ;  /* 0x00000018660fa211 */ /* 0x000fe400000f1467 */
[----:B------:R1:W-:Y:S01]  /*1fea0*/  @!P1 ST.E.64 desc[UR36][R12.64], R34 ;  /* 0x000000220c009985 */ /* 0x0003e2000c101b24 */
[----:B------:R-:W-:Y:S02]  /*1feb0*/  ISETP.GE.AND P0, PT, R107, UR4, PT ;  /* 0x000000046b007c0c */ /* 0x000fe4000bf06270 */
[-C--:B------:R-:W-:Y:S02]  /*1fec0*/  @!P3 LEA R102, P5, R110, R11.reuse, 0x2 ;  /* 0x0000000b6e66b211 */ /* 0x080fe400078a10ff */
[C---:B-1----:R-:W-:Y:S01]  /*1fed0*/  @!P4 LEA R12, P1, R114.reuse, R11, 0x2 ;  /* 0x0000000b720cc211 */ /* 0x042fe200078210ff */
[----:B------:R-:W-:Y:S01]  /*1fee0*/  @!P2 IMAD.MOV.U32 R35, RZ, RZ, R3 ;  /* 0x000000ffff23a224 */ /* 0x000fe200078e0003 */
[----:B------:R-:W-:Y:S02]  /*1fef0*/  @!P2 MOV R34, R84 ;  /* 0x000000540022a202 */ /* 0x000fe40000000f00 */
[----:B------:R-:W-:-:S03]  /*1ff00*/  @!P4 LEA.HI.X R13, R114, R24, R117, 0x2, P1 ;  /* 0x00000018720dc211 */ /* 0x000fc600008f1475 */
[----:B------:R1:W-:Y:S01]  /*1ff10*/  @!P2 ST.E.64 desc[UR36][R14.64], R34 ;  /* 0x000000220e00a985 */ /* 0x0003e2000c101b24 */
[----:B------:R-:W-:-:S03]  /*1ff20*/  @!P3 LEA.HI.X R103, R110, R24, R113, 0x2, P5 ;  /* 0x000000186e67b211 */ /* 0x000fc600028f1471 */
[----:B------:R0:W-:Y:S04]  /*1ff30*/  @!P4 ST.E.64 desc[UR36][R12.64], R120 ;  /* 0x000000780c00c985 */ /* 0x0001e8000c101b24 */
[----:B------:R4:W-:Y:S01]  /*1ff40*/  @!P3 ST.E.64 desc[UR36][R102.64], R4 ;  /* 0x000000046600b985 */ /* 0x0009e2000c101b24 */
[----:B-1----:R-:W-:Y:S01]  /*1ff50*/  @!P0 IMAD.MOV.U32 R14, RZ, RZ, R61 ;  /* 0x000000ffff0e8224 */ /* 0x002fe200078e003d */
[----:B0-----:R-:W-:Y:S02]  /*1ff60*/  @!P0 LEA R12, P2, R107, R11, 0x2 ;  /* 0x0000000b6b0c8211 */ /* 0x001fe400078410ff */
[----:B------:R-:W-:Y:S02]  /*1ff70*/  @!P0 MOV R15, R65 ;  /* 0x00000041000f8202 */ /* 0x000fe40000000f00 */
[----:B---3--:R-:W-:-:S02]  /*1ff80*/  ISETP.GE.AND P1, PT, R95, UR4, PT ;  /* 0x000000045f007c0c */ /* 0x008fc4000bf26270 */
[----:B--2---:R-:W-:Y:S02]  /*1ff90*/  ISETP.GE.AND P4, PT, R90, UR4, PT ;  /* 0x000000045a007c0c */ /* 0x004fe4000bf86270 */
[----:B----4-:R-:W-:-:S09]  /*1ffa0*/  @!P0 LEA.HI.X R13, R107, R24, R100, 0x2, P2 ;  /* 0x000000186b0d8211 */ /* 0x010fd200010f1464 */
[CC--:B------:R-:W-:Y:S01]  /*1ffb0*/  @!P1 LEA R4, P2, R95.reuse, R11.reuse, 0x2 ;  /* 0x0000000b5f049211 */ /* 0x0c0fe200078410ff */
[----:B------:R0:W-:Y:S03]  /*1ffc0*/  @!P0 ST.E.64 desc[UR36][R12.64], R14 ;  /* 0x0000000e0c008985 */ /* 0x0001e6000c101b24 */
[----:B------:R-:W-:Y:S02]  /*1ffd0*/  @!P1 LEA.HI.X R5, R95, R24, R96, 0x2, P2 ;  /* 0x000000185f059211 */ /* 0x000fe400010f1460 */
[----:B-----5:R-:W-:Y:S02]  /*1ffe0*/  ISETP.GE.AND P5, PT, R63, UR4, PT ;  /* 0x000000043f007c0c */ /* 0x020fe4000bfa6270 */
[----:B------:R-:W-:Y:S02]  /*1fff0*/  ISETP.GE.AND P3, PT, R25, UR4, PT ;  /* 0x0000000419007c0c */ /* 0x000fe4000bf66270 */
[----:B0-----:R-:W-:Y:S01]  /*20000*/  @!P4 LEA R12, P0, R90, R11, 0x2 ;  /* 0x0000000b5a0cc211 */ /* 0x001fe200078010ff */
[----:B------:R0:W-:Y:S01]  /*20010*/  @!P1 ST.E.64 desc[UR36][R4.64], R6 ;  /* 0x0000000604009985 */ /* 0x0001e2000c101b24 */
[----:B------:R-:W-:-:S02]  /*20020*/  @!P4 IMAD.MOV.U32 R14, RZ, RZ, R69 ;  /* 0x000000ffff0ec224 */ /* 0x000fc400078e0045 */
[----:B------:R-:W-:-:S05]  /*20030*/  @!P4 IMAD.MOV.U32 R15, RZ, RZ, R73 ;  /* 0x000000ffff0fc224 */ /* 0x000fca00078e0049 */
[-C--:B0-----:R-:W-:Y:S02]  /*20040*/  @!P5 LEA R4, P1, R63, R11.reuse, 0x2 ;  /* 0x0000000b3f04d211 */ /* 0x081fe400078210ff */
[----:B------:R-:W-:Y:S02]  /*20050*/  @!P3 LEA R6, P2, R25, R11, 0x2 ;  /* 0x0000000b1906b211 */ /* 0x000fe400078410ff */
[----:B------:R-:W-:-:S05]  /*20060*/  @!P4 LEA.HI.X R13, R90, R24, R88, 0x2, P0 ;  /* 0x000000185a0dc211 */ /* 0x000fca00000f1458 */
[----:B------:R0:W-:Y:S02]  /*20070*/  @!P4 ST.E.64 desc[UR36][R12.64], R14 ;  /* 0x0000000e0c00c985 */ /* 0x0001e4000c101b24 */
[----:B0-----:R-:W-:Y:S01]  /*20080*/  @!P3 IMAD.MOV.U32 R12, RZ, RZ, R77 ;  /* 0x000000ffff0cb224 */ /* 0x001fe200078e004d */
[----:B------:R-:W-:Y:S02]  /*20090*/  @!P3 MOV R13, R81 ;  /* 0x00000051000db202 */ /* 0x000fe40000000f00 */
[-C--:B------:R-:W-:Y:S02]  /*200a0*/  @!P5 LEA.HI.X R5, R63, R24.reuse, R86, 0x2, P1 ;  /* 0x000000183f05d211 */ /* 0x080fe400008f1456 */
[----:B------:R-:W-:-:S03]  /*200b0*/  @!P3 LEA.HI.X R7, R25, R24, R59, 0x2, P2 ;  /* 0x000000181907b211 */ /* 0x000fc600010f143b */
[----:B------:R3:W-:Y:S04]  /*200c0*/  @!P5 ST.E.64 desc[UR36][R4.64], R8 ;  /* 0x000000080400d985 */ /* 0x0007e8000c101b24 */
[----:B------:R3:W-:Y:S02]  /*200d0*/  @!P3 ST.E.64 desc[UR36][R6.64], R12 ;  /* 0x0000000c0600b985 */ /* 0x0007e4000c101b24 */
.L_x_677:
[----:B------:R-:W-:Y:S05]  /*200e0*/  BSYNC B1 ;  /* 0x0000000000017941 */ /* 0x000fea0003800000 */
.L_x_676:
[----:B------:R-:W-:-:S03]  /*200f0*/  UMOV UR4, 0xffffffff ;  /* 0xffffffff00047882 */ /* 0x000fc60000000000 */
[----:B------:R-:W-:Y:S05]  /*20100*/  BRA.DIV UR4, `(.L_x_678) ;  /* 0x000000fe045c7947 */ /* 0x000fea000b800000 */
[----:B---3--:R3:W4:Y:S04]  /*20110*/  SHFL.IDX PT, R8, R2, 0x1, 0x1c1f ;  /* 0x003c1f0002087f89 */ /* 0x00872800000e0000 */
[----:B0-----:R-:W0:Y:S02]  /*20120*/  SHFL.IDX PT, R0, R0, 0x1, 0x1c1f ;  /* 0x003c1f0000007f89 */ /* 0x001e2400000e0000 */
.L_x_1050:
[----:B------:R-:W-:-:S13]  /*20130*/  ISETP.GE.AND P0, PT, R33, R32, PT ;  /* 0x000000202100720c */ /* 0x000fda0003f06270 */
[----:B------:R-:W-:Y:S05]  /*20140*/  @P0 BRA `(.L_x_674) ;  /* 0x00000020009c0947 */ /* 0x000fea0003800000 */
[----:B------:R-:W5:Y:S01]  /*20150*/  LDL R100, [R1+0x68] ;  /* 0x0000680001647983 */ /* 0x000f620000100800 */
[----:B------:R-:W-:-:S03]  /*20160*/  ULDC UR4, c[0x0][0xac8] ;  /* 0x0002b20000047ab9 */ /* 0x000fc60000000800 */
[----:B------:R-:W4:Y:S04]  /*20170*/  LDL R93, [R1+0xd0] ;  /* 0x0000d000015d7983 */ /* 0x000f280000100800 */
[----:B------:R-:W4:Y:S04]  /*20180*/  LDL R90, [R1+0xc8] ;  /* 0x0000c800015a7983 */ /* 0x000f280000100800 */
[----:B------:R-:W4:Y:S04]  /*20190*/  LDL R88, [R1+0xc4] ;  /* 0x0000c40001587983 */ /* 0x000f280000100800 */
[----:B------:R-:W4:Y:S04]  /*201a0*/  LDL R84, [R1+0x130] ;  /* 0x0001300001547983 */ /* 0x000f280000100800 */
[----:B------:R-:W4:Y:S04]  /*201b0*/  LDL R34, [R1+0xa8] ;  /* 0x0000a80001227983 */ /* 0x000f280000100800 */
[----:B------:R-:W4:Y:S04]  /*201c0*/  LDL R81, [R1+0xa4] ;  /* 0x0000a40001517983 */ /* 0x000f280000100800 */
[----:B------:R-:W4:Y:S04]  /*201d0*/  LDL R9, [R1+0x7c] ;  /* 0x00007c0001097983 */ /* 0x000f280000100800 */
[----:B------:R-:W4:Y:S04]  /*201e0*/  LDL R3, [R1+0x6c] ;  /* 0x00006c0001037983 */ /* 0x000f280000100800 */
[----:B---3--:R-:W3:Y:S04]  /*201f0*/  LDL R2, [R1+0x12c] ;  /* 0x00012c0001027983 */ /* 0x008ee80000100800 */
[----:B------:R-:W3:Y:S04]  /*20200*/  LDL R118, [R1+0x100] ;  /* 0x0001000001767983 */ /* 0x000ee80000100800 */
[----:B------:R-:W3:Y:S04]  /*20210*/  LDL R61, [R1+0x150] ;  /* 0x00015000013d7983 */ /* 0x000ee80000100800 */
[----:B--2---:R-:W2:Y:S04]  /*20220*/  LDL R11, [R1+0x9c] ;  /* 0x00009c00010b7983 */ /* 0x004ea80000100800 */
[----:B------:R-:W2:Y:S04]  /*20230*/  LDL R119, [R1+0x180] ;  /* 0x0001800001777983 */ /* 0x000ea80000100800 */
        /* <DEDUP_REMOVED lines=13> */
[----:B-1----:R-:W2:Y:S04]  /*20310*/  LDL R24, [R1+0x144] ;  /* 0x0001440001187983 */ /* 0x002ea80000100800 */
        /* <DEDUP_REMOVED lines=16> */
[----:B------:R-:W2:Y:S01]  /*20420*/  LDL R13, [R1+0x110] ;  /* 0x00011000010d7983 */ /* 0x000ea20000100800 */
[----:B-----5:R-:W-:Y:S01]  /*20430*/  ISETP.GE.AND P0, PT, R100, UR4, PT ;  /* 0x0000000464007c0c */ /* 0x020fe2000bf06270 */
[----:B----4-:R-:W-:-:S02]  /*20440*/  IMAD.MOV.U32 R96, RZ, RZ, R93 ;  /* 0x000000ffff607224 */ /* 0x010fc400078e005d */
[----:B------:R-:W-:Y:S02]  /*20450*/  IMAD.MOV.U32 R95, RZ, RZ, R90 ;  /* 0x000000ffff5f7224 */ /* 0x000fe400078e005a */
[----:B------:R-:W-:Y:S01]  /*20460*/  IMAD.MOV.U32 R93, RZ, RZ, R88 ;  /* 0x000000ffff5d7224 */ /* 0x000fe200078e0058 */
[----:B------:R-:W-:Y:S01]  /*20470*/  MOV R90, R84 ;  /* 0x00000054005a7202 */ /* 0x000fe20000000f00 */
[----:B------:R-:W-:Y:S02]  /*20480*/  IMAD.MOV.U32 R88, RZ, RZ, R34 ;  /* 0x000000ffff587224 */ /* 0x000fe400078e0022 */
[----:B------:R-:W-:Y:S02]  /*20490*/  IMAD.MOV.U32 R84, RZ, RZ, R81 ;  /* 0x000000ffff547224 */ /* 0x000fe400078e0051 */
[----:B------:R-:W-:Y:S01]  /*204a0*/  IMAD.MOV.U32 R34, RZ, RZ, R9 ;  /* 0x000000ffff227224 */ /* 0x000fe200078e0009 */
[----:B------:R-:W-:Y:S01]  /*204b0*/  MOV R9, R3 ;  /* 0x0000000300097202 */ /* 0x000fe20000000f00 */
[----:B------:R-:W-:-:S02]  /*204c0*/  @!P0 IMAD.MOV.U32 R3, RZ, RZ, R8 ;  /* 0x000000ffff038224 */ /* 0x000fc400078e0008 */
[----:B---3--:R-:W-:Y:S02]  /*204d0*/  IMAD.MOV.U32 R81, RZ, RZ, R2 ;  /* 0x000000ffff517224 */ /* 0x008fe400078e0002 */
[----:B0-----:R-:W-:Y:S01]  /*204e0*/  @!P0 IMAD.MOV.U32 R2, RZ, RZ, R0 ;  /* 0x000000ffff028224 */ /* 0x001fe200078e0000 */
[----:B------:R-:W-:-:S03]  /*204f0*/  ISETP.GE.AND P3, PT, R118, UR4, PT ;  /* 0x0000000476007c0c */ /* 0x000fc6000bf66270 */
[----:B------:R-:W-:-:S04]  /*20500*/  @!P0 IMAD.WIDE R2, R100, 0x4, R2 ;  /* 0x0000000464028825 */ /* 0x000fc800078e0202 */
[----:B------:R-:W-:Y:S02]  /*20510*/  IMAD.MOV.U32 R100, RZ, RZ, R93 ;  /* 0x000000ffff647224 */ /* 0x000fe400078e005d */
[----:B------:R-:W-:Y:S02]  /*20520*/  IMAD.MOV.U32 R93, RZ, RZ, R61 ;  /* 0x000000ffff5d7224 */ /* 0x000fe400078e003d */
[----:B--2---:R-:W-:Y:S02]  /*20530*/  IMAD.MOV.U32 R61, RZ, RZ, R11 ;  /* 0x000000ffff3d7224 */ /* 0x004fe400078e000b */
[----:B------:R-:W-:-:S05]  /*20540*/  @!P0 IMAD.MOV.U32 R11, RZ, RZ, R20 ;  /* 0x000000ffff0b8224 */ /* 0x000fca00078e0014 */
[----:B------:R0:W-:Y:S02]  /*20550*/  @!P0 ST.E.64 desc[UR36][R2.64], R10 ;  /* 0x0000000a02008985 */ /* 0x0001e4000c101b24 */
[----:B0-----:R-:W-:-:S04]  /*20560*/  @!P3 LEA R2, P5, R118, R0, 0x2 ;  /* 0x000000007602b211 */ /* 0x001fc800078a10ff */
[----:B------:R-:W-:Y:S02]  /*20570*/  @!P3 LEA.HI.X R3, R118, R8, R119, 0x2, P5 ;  /* 0x000000087603b211 */ /* 0x000fe400028f1477 */
[----:B------:R-:W2:Y:S01]  /*20580*/  LDL R118, [R1+0x17c] ;  /* 0x00017c0001767983 */ /* 0x000ea20000100800 */
[----:B------:R-:W-:Y:S01]  /*20590*/  ISETP.GE.AND P1, PT, R104, UR4, PT ;  /* 0x0000000468007c0c */ /* 0x000fe2000bf26270 */
[----:B------:R-:W-:Y:S02]  /*205a0*/  IMAD.MOV.U32 R102, RZ, RZ, R95 ;  /* 0x000000ffff667224 */ /* 0x000fe400078e005f */
[----:B------:R-:W-:Y:S01]  /*205b0*/  IMAD.MOV.U32 R95, RZ, RZ, R65 ;  /* 0x000000ffff5f7224 */ /* 0x000fe200078e0041 */
[----:B------:R-:W-:Y:S01]  /*205c0*/  MOV R103, R96 ;  /* 0x0000006000677202 */ /* 0x000fe20000000f00 */
[----:B------:R-:W-:Y:S01]  /*205d0*/  IMAD.MOV.U32 R65, RZ, RZ, R4 ;  /* 0x000000ffff417224 */ /* 0x000fe200078e0004 */
[----:B------:R-:W-:Y:S01]  /*205e0*/  ISETP.GE.AND P2, PT, R108, UR4, PT ;  /* 0x000000046c007c0c */ /* 0x000fe2000bf46270 */
[----:B------:R-:W-:Y:S01]  /*205f0*/  IMAD.MOV.U32 R96, RZ, RZ, R88 ;  /* 0x000000ffff607224 */ /* 0x000fe200078e0058 */
[----:B------:R-:W-:Y:S01]  /*20600*/  MOV R88, R81 ;  /* 0x0000005100587202 */ /* 0x000fe20000000f00 */
[----:B------:R-:W3:Y:S01]  /*20610*/  LDL R119, [R1+0xd8] ;  /* 0x0000d80001777983 */ /* 0x000ee20000100800 */
[----:B------:R-:W-:-:S03]  /*20620*/  MOV R81, R5 ;  /* 0x0000000500517202 */ /* 0x000fc60000000f00 */
[----:B------:R-:W-:-:S04]  /*20630*/  @!P1 LEA R4, P4, R104, R0, 0x2 ;  /* 0x0000000068049211 */ /* 0x000fc800078810ff */
[----:B------:R-:W-:Y:S01]  /*20640*/  @!P1 LEA.HI.X R5, R104, R8, R107, 0x2, P4 ;  /* 0x0000000868059211 */ /* 0x000fe200020f146b */
[----:B------:R-:W-:Y:S01]  /*20650*/  IMAD.MOV.U32 R107, RZ, RZ, R103 ;  /* 0x000000ffff6b7224 */ /* 0x000fe200078e0067 */
[----:B------:R-:W-:Y:S01]  /*20660*/  MOV R104, R102 ;  /* 0x0000006600687202 */ /* 0x000fe20000000f00 */
[----:B------:R-:W-:Y:S02]  /*20670*/  IMAD.MOV.U32 R103, RZ, RZ, R100 ;  /* 0x000000ffff677224 */ /* 0x000fe400078e0064 */
[----:B------:R-:W-:Y:S01]  /*20680*/  IMAD.MOV.U32 R102, RZ, RZ, R96 ;  /* 0x000000ffff667224 */ /* 0x000fe200078e0060 */
[----:B------:R-:W-:Y:S01]  /*20690*/  MOV R96, R93 ;  /* 0x0000005d00607202 */ /* 0x000fe20000000f00 */
[----:B------:R-:W-:Y:S02]  /*206a0*/  IMAD.MOV.U32 R100, RZ, RZ, R95 ;  /* 0x000000ffff647224 */ /* 0x000fe400078e005f */
[----:B------:R-:W-:Y:S02]  /*206b0*/  IMAD.MOV.U32 R95, RZ, RZ, R81 ;  /* 0x000000ffff5f7224 */ /* 0x000fe400078e0051 */
[----:B------:R-:W-:-:S02]  /*206c0*/  IMAD.MOV.U32 R81, RZ, RZ, R7 ;  /* 0x000000ffff517224 */ /* 0x000fc400078e0007 */
[----:B------:R-:W-:Y:S01]  /*206d0*/  IMAD.MOV.U32 R93, RZ, RZ, R6 ;  /* 0x000000ffff5d7224 */ /* 0x000fe200078e0006 */
[----:B------:R-:W-:Y:S01]  /*206e0*/  @!P1 MOV R6, R85 ;  /* 0x0000005500069202 */ /* 0x000fe20000000f00 */
[----:B------:R-:W-:-:S05]  /*206f0*/  @!P1 IMAD.MOV.U32 R7, RZ, RZ, R21 ;  /* 0x000000ffff079224 */ /* 0x000fca00078e0015 */
[----:B------:R0:W-:Y:S02]  /*20700*/  @!P1 ST.E.64 desc[UR36][R4.64], R6 ;  /* 0x0000000604009985 */ /* 0x0001e4000c101b24 */
[----:B0-----:R-:W-:-:S04]  /*20710*/  @!P2 LEA R4, P4, R108, R0, 0x2 ;  /* 0x000000006c04a211 */ /* 0x001fc800078810ff */
[----:B--2---:R-:W-:Y:S02]  /*20720*/  @!P2 LEA.HI.X R5, R108, R8, R118, 0x2, P4 ;  /* 0x000000086c05a211 */ /* 0x004fe400020f1476 */
[----:B------:R-:W2:Y:S01]  /*20730*/  LDL R118, [R1+0x178] ;  /* 0x0001780001767983 */ /* 0x000ea20000100800 */
[----:B------:R-:W-:-:S03]  /*20740*/  ISETP.GE.AND P0, PT, R116, UR4, PT ;  /* 0x0000000474007c0c */ /* 0x000fc6000bf06270 */
[----:B------:R0:W-:Y:S01]  /*20750*/  @!P3 ST.E.64 desc[UR36][R2.64], R26 ;  /* 0x0000001a0200b985 */ /* 0x0001e2000c101b24 */
[----:B------:R-:W-:Y:S01]  /*20760*/  IMAD.MOV.U32 R108, RZ, RZ, R107 ;  /* 0x000000ffff6c7224 */ /* 0x000fe200078e006b */
[----:B------:R-:W-:Y:S01]  /*20770*/  ISETP.GE.AND P3, PT, R114, UR4, PT ;  /* 0x0000000472007c0c */ /* 0x000fe2000bf66270 */
[----:B------:R-:W-:Y:S01]  /*20780*/  IMAD.MOV.U32 R107, RZ, RZ, R104 ;  /* 0x000000ffff6b7224 */ /* 0x000fe200078e0068 */
[----:B------:R-:W-:-:S06]  /*20790*/  MOV R104, R103 ;  /* 0x0000006700687202 */ /* 0x000fcc0000000f00 */
[----:B0-----:R-:W-:Y:S01]  /*207a0*/  @!P0 LEA R2, P5, R116, R0, 0x2 ;  /* 0x0000000074028211 */ /* 0x001fe200078a10ff */
[----:B------:R-:W-:Y:S02]  /*207b0*/  IMAD.MOV.U32 R103, RZ, RZ, R100 ;  /* 0x000000ffff677224 */ /* 0x000fe400078e0064 */
[----:B------:R-:W-:Y:S02]  /*207c0*/  IMAD.MOV.U32 R100, RZ, RZ, R96 ;  /* 0x000000ffff647224 */ /* 0x000fe400078e0060 */
[----:B------:R-:W-:Y:S01]  /*207d0*/  IMAD.MOV.U32 R96, RZ, RZ, R81 ;  /* 0x000000ffff607224 */ /* 0x000fe200078e0051 */
[----:B------:R-:W-:Y:S01]  /*207e0*/  MOV R81, R65 ;  /* 0x0000004100517202 */ /* 0x000fe20000000f00 */
[----:B------:R-:W-:-:S05]  /*207f0*/  @!P2 IMAD.MOV.U32 R65, RZ, RZ, R89 ;  /* 0x000000ffff41a224 */ /* 0x000fca00078e0059 */
[----:B------:R-:W-:Y:S01]  /*20800*/  @!P2 ST.E.64 desc[UR36][R4.64], R64 ;  /* 0x000000400400a985 */ /* 0x000fe2000c101b24 */
[----:B--2---:R-:W-:-:S03]  /*20810*/  @!P0 LEA.HI.X R3, R116, R8, R118, 0x2, P5 ;  /* 0x0000000874038211 */ /* 0x004fc600028f1476 */
[----:B------:R-:W2:Y:S04]  /*20820*/  LDL R116, [R1+0x174] ;  /* 0x0001740001747983 */ /* 0x000ea80000100800 */
[----:B------:R0:W-:Y:S01]  /*20830*/  @!P0 ST.E.64 desc[UR36][R2.64], R36 ;  /* 0x0000002402008985 */ /* 0x0001e2000c101b24 */
[----:B------:R-:W-:Y:S02]  /*20840*/  ISETP.GE.AND P1, PT, R110, UR4, PT ;  /* 0x000000046e007c0c */ /* 0x000fe4000bf26270 */
[----:B------:R-:W-:Y:S01]  /*20850*/  ISETP.GE.AND P2, PT, R112, UR4, PT ;  /* 0x0000000470007c0c */ /* 0x000fe2000bf46270 */
[----:B------:R-:W4:Y:S01]  /*20860*/  LDL R118, [R1+0xd4] ;  /* 0x0000d40001767983 */ /* 0x000f220000100800 */
[----:B0-----:R-:W-:-:S04]  /*20870*/  @!P3 LEA R2, P5, R114, R0, 0x2 ;  /* 0x000000007202b211 */ /* 0x001fc800078a10ff */
[----:B------:R-:W-:Y:S02]  /*20880*/  @!P3 LEA.HI.X R3, R114, R8, R124, 0x2, P5 ;  /* 0x000000087203b211 */ /* 0x000fe400028f147c */
[----:B------:R-:W5:Y:S03]  /*20890*/  LDL R124, [R1+0x16c] ;  /* 0x00016c00017c7983 */ /* 0x000f660000100800 */
[C---:B------:R-:W-:Y:S02]  /*208a0*/  @!P1 LEA R4, P4, R110.reuse, R0, 0x2 ;  /* 0x000000006e049211 */ /* 0x040fe400078810ff */
[----:B------:R-:W-:Y:S01]  /*208b0*/  ISETP.GE.AND P0, PT, R113, UR4, PT ;  /* 0x0000000471007c0c */ /* 0x000fe2000bf06270 */
[----:B------:R-:W-:Y:S01]  /*208c0*/  @!P2 IMAD.MOV.U32 R6, RZ, RZ, R97 ;  /* 0x000000ffff06a224 */ /* 0x000fe200078e0061 */
[----:B------:R-:W4:Y:S01]  /*208d0*/  LDL R114, [R1+0xcc] ;  /* 0x0000cc0001727983 */ /* 0x000f220000100800 */
[----:B--2---:R-:W-:Y:S01]  /*208e0*/  @!P1 LEA.HI.X R5, R110, R8, R116, 0x2, P4 ;  /* 0x000000086e059211 */ /* 0x004fe200020f1474 */
[----:B------:R-:W-:-:S02]  /*208f0*/  IMAD.MOV.U32 R116, RZ, RZ, R108 ;  /* 0x000000ffff747224 */ /* 0x000fc400078e006c */
[----:B------:R-:W-:Y:S01]  /*20900*/  IMAD.MOV.U32 R108, RZ, RZ, R107 ;  /* 0x000000ffff6c7224 */ /* 0x000fe200078e006b */
[----:B------:R-:W-:Y:S01]  /*20910*/  MOV R107, R104 ;  /* 0x00000068006b7202 */ /* 0x000fe20000000f00 */
[----:B------:R-:W-:Y:S02]  /*20920*/  IMAD.MOV.U32 R104, RZ, RZ, R100 ;  /* 0x000000ffff687224 */ /* 0x000fe400078e0064 */
[----:B------:R-:W-:Y:S01]  /*20930*/  IMAD.MOV.U32 R100, RZ, RZ, R93 ;  /* 0x000000ffff647224 */ /* 0x000fe200078e005d */
[----:B------:R-:W-:Y:S01]  /*20940*/  MOV R110, R108 ;  /* 0x0000006c006e7202 */ /* 0x000fe20000000f00 */
[----:B------:R-:W-:Y:S02]  /*20950*/  IMAD.MOV.U32 R93, RZ, RZ, R24 ;  /* 0x000000ffff5d7224 */ /* 0x000fe400078e0018 */
[----:B------:R-:W-:Y:S01]  /*20960*/  IMAD.MOV.U32 R108, RZ, RZ, R107 ;  /* 0x000000ffff6c7224 */ /* 0x000fe200078e006b */
[----:B------:R-:W2:Y:S01]  /*20970*/  LDL R24, [R1+0x78] ;  /* 0x0000780001187983 */ /* 0x000ea20000100800 */
[----:B------:R-:W-:-:S02]  /*20980*/  IMAD.MOV.U32 R107, RZ, RZ, R104 ;  /* 0x000000ffff6b7224 */ /* 0x000fc400078e0068 */
[----:B------:R-:W-:Y:S01]  /*20990*/  IMAD.MOV.U32 R104, RZ, RZ, R93 ;  /* 0x000000ffff687224 */ /* 0x000fe200078e005d */
[----:B------:R-:W-:-:S05]  /*209a0*/  @!P1 MOV R93, R94 ;  /* 0x0000005e005d9202 */ /* 0x000fca0000000f00 */
[----:B------:R0:W-:Y:S02]  /*209b0*/  @!P1 ST.E.64 desc[UR36][R4.64], R92 ;  /* 0x0000005c04009985 */ /* 0x0001e4000c101b24 */
[----:B0-----:R-:W-:-:S04]  /*209c0*/  @!P2 LEA R4, P4, R112, R0, 0x2 ;  /* 0x000000007004a211 */ /* 0x001fc800078810ff */
[----:B-----5:R-:W-:Y:S02]  /*209d0*/  @!P2 LEA.HI.X R5, R112, R8, R124, 0x2, P4 ;  /* 0x000000087005a211 */ /* 0x020fe400020f147c */
[----:B------:R-:W5:Y:S04]  /*209e0*/  LDL R124, [R1+0x168] ;  /* 0x00016800017c7983 */ /* 0x000f680000100800 */
[----:B------:R0:W-:Y:S02]  /*209f0*/  @!P3 ST.E.64 desc[UR36][R2.64], R38 ;  /* 0x000000260200b985 */ /* 0x0001e4000c101b24 */
[----:B0-----:R-:W-:-:S04]  /*20a00*/  @!P0 LEA R2, P5, R113, R0, 0x2 ;  /* 0x0000000071028211 */ /* 0x001fc800078a10ff */
[----:B-----5:R-:W-:Y:S02]  /*20a10*/  @!P0 LEA.HI.X R3, R113, R8, R124, 0x2, P5 ;  /* 0x0000000871038211 */ /* 0x020fe400028f147c */
[----:B------:R-:W5:Y:S01]  /*20a20*/  LDL R124, [R1+0x164] ;  /* 0x00016400017c7983 */ /* 0x000f620000100800 */
[----:B------:R-:W-:Y:S01]  /*20a30*/  ISETP.GE.AND P1, PT, R117, UR4, PT ;  /* 0x0000000475007c0c */ /* 0x000fe2000bf26270 */
[----:B------:R-:W-:-:S05]  /*20a40*/  @!P2 IMAD.MOV.U32 R7, RZ, RZ, R101 ;  /* 0x000000ffff07a224 */ /* 0x000fca00078e0065 */
[----:B------:R0:W-:Y:S07]  /*20a50*/  @!P2 ST.E.64 desc[UR36][R4.64], R6 ;  /* 0x000000060400a985 */ /* 0x0001ee000c101b24 */
[----:B0-----:R-:W-:-:S04]  /*20a60*/  @!P1 LEA R6, P4, R117, R0, 0x2 ;  /* 0x0000000075069211 */ /* 0x001fc800078810ff */
[----:B-----5:R-:W-:Y:S02]  /*20a70*/  @!P1 LEA.HI.X R7, R117, R8, R124, 0x2, P4 ;  /* 0x0000000875079211 */ /* 0x020fe400020f147c */
[----:B------:R-:W5:Y:S01]  /*20a80*/  LDL R124, [R1+0x160] ;  /* 0x00016000017c7983 */ /* 0x000f620000100800 */
[----:B------:R-:W-:Y:S02]  /*20a90*/  IMAD.MOV.U32 R112, RZ, RZ, R110 ;  /* 0x000000ffff707224 */ /* 0x000fe400078e006e */
[----:B------:R-:W-:Y:S02]  /*20aa0*/  IMAD.MOV.U32 R110, RZ, RZ, R107 ;  /* 0x000000ffff6e7224 */ /* 0x000fe400078e006b */
[----:B------:R-:W-:Y:S01]  /*20ab0*/  IMAD.MOV.U32 R107, RZ, RZ, R104 ;  /* 0x000000ffff6b7224 */ /* 0x000fe200078e0068 */
[----:B------:R-:W-:Y:S01]  /*20ac0*/  ISETP.GE.AND P3, PT, R121, UR4, PT ;  /* 0x0000000479007c0c */ /* 0x000fe2000bf66270 */
[----:B------:R-:W-:Y:S01]  /*20ad0*/  IMAD.MOV.U32 R113, RZ, RZ, R110 ;  /* 0x000000ffff717224 */ /* 0x000fe200078e006e */
[----:B------:R-:W-:-:S02]  /*20ae0*/  MOV R104, R96 ;  /* 0x0000006000687202 */ /* 0x000fc40000000f00 */
[----:B------:R-:W-:Y:S01]  /*20af0*/  MOV R110, R107 ;  /* 0x0000006b006e7202 */ /* 0x000fe20000000f00 */
[----:B------:R-:W3:Y:S01]  /*20b00*/  LDL R96, [R1+0x140] ;  /* 0x0001400001607983 */ /* 0x000ee20000100800 */
[----:B------:R-:W-:-:S03]  /*20b10*/  @!P0 IMAD.MOV.U32 R4, RZ, RZ, R40 ;  /* 0x000000ffff048224 */ /* 0x000fc600078e0028 */
[----:B------:R-:W4:Y:S01]  /*20b20*/  LDL R107, [R1+0x148] ;  /* 0x00014800016b7983 */ /* 0x000f220000100800 */
[----:B------:R-:W-:-:S05]  /*20b30*/  @!P0 IMAD.MOV.U32 R5, RZ, RZ, R44 ;  /* 0x000000ffff058224 */ /* 0x000fca00078e002c */
[----:B------:R0:W-:Y:S02]  /*20b40*/  @!P0 ST.E.64 desc[UR36][R2.64], R4 ;  /* 0x0000000402008985 */ /* 0x0001e4000c101b24 */
[----:B0-----:R-:W-:-:S04]  /*20b50*/  @!P3 LEA R2, P5, R121, R0, 0x2 ;  /* 0x000000007902b211 */ /* 0x001fc800078a10ff */
[----:B-----5:R-:W-:Y:S02]  /*20b60*/  @!P3 LEA.HI.X R3, R121, R8, R124, 0x2, P5 ;  /* 0x000000087903b211 */ /* 0x020fe400028f147c */
[----:B------:R-:W5:Y:S01]  /*20b70*/  LDL R121, [R1+0x15c] ;  /* 0x00015c0001797983 */ /* 0x000f620000100800 */
[----:B------:R-:W-:Y:S01]  /*20b80*/  ISETP.GE.AND P2, PT, R120, UR4, PT ;  /* 0x0000000478007c0c */ /* 0x000fe2000bf46270 */
[----:B------:R-:W-:Y:S01]  /*20b90*/  IMAD.MOV.U32 R117, RZ, RZ, R113 ;  /* 0x000000ffff757224 */ /* 0x000fe200078e0071 */
[----:B----4-:R-:W-:Y:S01]  /*20ba0*/  MOV R113, R107 ;  /* 0x0000006b00717202 */ /* 0x010fe20000000f00 */
[----:B---3--:R-:W-:Y:S02]  /*20bb0*/  IMAD.MOV.U32 R107, RZ, RZ, R96 ;  /* 0x000000ffff6b7224 */ /* 0x008fe400078e0060 */
[----:B------:R-:W-:Y:S02]  /*20bc0*/  IMAD.MOV.U32 R96, RZ, RZ, R59 ;  /* 0x000000ffff607224 */ /* 0x000fe400078e003b */
[----:B------:R-:W-:Y:S01]  /*20bd0*/  @!P1 IMAD.MOV.U32 R59, RZ, RZ, R58 ;  /* 0x000000ffff3b9224 */ /* 0x000fe200078e003a */
[----:B------:R-:W-:-:S05]  /*20be0*/  @!P1 MOV R58, R105 ;  /* 0x00000069003a9202 */ /* 0x000fca0000000f00 */
[----:B------:R0:W-:Y:S02]  /*20bf0*/  @!P1 ST.E.64 desc[UR36][R6.64], R58 ;  /* 0x0000003a06009985 */ /* 0x0001e4000c101b24 */
[----:B0-----:R-:W-:-:S04]  /*20c00*/  @!P2 LEA R6, P4, R120, R0, 0x2 ;  /* 0x000000007806a211 */ /* 0x001fc800078810ff */
[----:B-----5:R-:W-:Y:S02]  /*20c10*/  @!P2 LEA.HI.X R7, R120, R8, R121, 0x2, P4 ;  /* 0x000000087807a211 */ /* 0x020fe400020f1479 */
[----:B------:R-:W3:Y:S01]  /*20c20*/  LDL R120, [R1+0x158] ;  /* 0x0001580001787983 */ /* 0x000ee20000100800 */
[----:B------:R-:W-:Y:S01]  /*20c30*/  ISETP.GE.AND P0, PT, R119, UR4, PT ;  /* 0x0000000477007c0c */ /* 0x000fe2000bf06270 */
[----:B------:R-:W-:Y:S02]  /*20c40*/  @!P3 IMAD.MOV.U32 R4, RZ, RZ, R45 ;  /* 0x000000ffff04b224 */ /* 0x000fe400078e002d */
[----:B------:R-:W-:-:S05]  /*20c50*/  @!P3 IMAD.MOV.U32 R5, RZ, RZ, R46 ;  /* 0x000000ffff05b224 */ /* 0x000fca00078e002e */
[----:B------:R0:W-:Y:S01]  /*20c60*/  @!P3 ST.E.64 desc[UR36][R2.64], R4 ;  /* 0x000000040200b985 */ /* 0x0001e2000c101b24 */
[----:B------:R-:W-:-:S04]  /*20c70*/  ISETP.GE.AND P3, PT, R116, UR4, PT ;  /* 0x0000000474007c0c */ /* 0x000fc8000bf66270 */
[----:B0-----:R-:W-:Y:S01]  /*20c80*/  @!P0 LEA R2, P5, R119, R0, 0x2 ;  /* 0x0000000077028211 */ /* 0x001fe200078a10ff */
[----:B------:R-:W-:Y:S01]  /*20c90*/  @!P2 IMAD.MOV.U32 R4, RZ, RZ, R109 ;  /* 0x000000ffff04a224 */ /* 0x000fe200078e006d */
[----:B------:R-:W-:-:S05]  /*20ca0*/  @!P2 MOV R5, R70 ;  /* 0x000000460005a202 */ /* 0x000fca0000000f00 */
[----:B------:R0:W-:Y:S02]  /*20cb0*/  @!P2 ST.E.64 desc[UR36][R6.64], R4 ;  /* 0x000000040600a985 */ /* 0x0001e4000c101b24 */
[----:B0-----:R-:W-:Y:S02]  /*20cc0*/  @!P0 IMAD.MOV.U32 R4, RZ, RZ, R47 ;  /* 0x000000ffff048224 */ /* 0x001fe400078e002f */
[----:B------:R-:W-:Y:S01]  /*20cd0*/  @!P0 IMAD.MOV.U32 R5, RZ, RZ, R48 ;  /* 0x000000ffff058224 */ /* 0x000fe200078e0030 */
[----:B---3--:R-:W-:Y:S02]  /*20ce0*/  @!P0 LEA.HI.X R3, R119, R8, R120, 0x2, P5 ;  /* 0x0000000877038211 */ /* 0x008fe400028f1478 */
[----:B------:R-:W3:Y:S04]  /*20cf0*/  LDL R119, [R1+0x154] ;  /* 0x0001540001777983 */ /* 0x000ee80000100800 */
[----:B------:R0:W-:Y:S02]  /*20d00*/  @!P0 ST.E.64 desc[UR36][R2.64], R4 ;  /* 0x0000000402008985 */ /* 0x0001e4000c101b24 */
[----:B0-----:R-:W-:-:S04]  /*20d10*/  @!P3 LEA R2, P5, R116, R0, 0x2 ;  /* 0x000000007402b211 */ /* 0x001fc800078a10ff */
[----:B------:R-:W-:Y:S02]  /*20d20*/  @!P3 LEA.HI.X R3, R116, R8, R117, 0x2, P5 ;  /* 0x000000087403b211 */ /* 0x000fe400028f1475 */
[----:B------:R-:W4:Y:S01]  /*20d30*/  LDL R116, [R1+0x14c] ;  /* 0x00014c0001747983 */ /* 0x000f220000100800 */
[----:B------:R-:W-:Y:S02]  /*20d40*/  ISETP.GE.AND P1, PT, R118, UR4, PT ;  /* 0x0000000476007c0c */ /* 0x000fe4000bf26270 */
[----:B------:R-:W-:Y:S02]  /*20d50*/  ISETP.GE.AND P2, PT, R114, UR4, PT ;  /* 0x0000000472007c0c */ /* 0x000fe4000bf46270 */
[----:B------:R-:W-:-:S09]  /*20d60*/  ISETP.GE.AND P0, PT, R112, UR4, PT ;  /* 0x0000000470007c0c */ /* 0x000fd2000bf06270 */
[C---:B------:R-:W-:Y:S01]  /*20d70*/  @!P1 LEA R6, P4, R118.reuse, R0, 0x2 ;  /* 0x0000000076069211 */ /* 0x040fe200078810ff */
[----:B------:R-:W-:Y:S01]  /*20d80*/  @!P1 IMAD.MOV.U32 R4, RZ, RZ, R74 ;  /* 0x000000ffff049224 */ /* 0x000fe200078e004a */
[----:B------:R-:W-:Y:S02]  /*20d90*/  @!P1 MOV R5, R66 ;  /* 0x0000004200059202 */ /* 0x000fe40000000f00 */
[----:B---3--:R-:W-:-:S05]  /*20da0*/  @!P1 LEA.HI.X R7, R118, R8, R119, 0x2, P4 ;  /* 0x0000000876079211 */ /* 0x008fca00020f1477 */
[----:B------:R0:W-:Y:S01]  /*20db0*/  @!P1 ST.E.64 desc[UR36][R6.64], R4 ;  /* 0x0000000406009985 */ /* 0x0001e2000c101b24 */
[----:B------:R-:W-:Y:S01]  /*20dc0*/  ISETP.GE.AND P1, PT, R108, UR4, PT ;  /* 0x000000046c007c0c */ /* 0x000fe2000bf26270 */
[----:B0-----:R-:W-:Y:S02]  /*20dd0*/  @!P3 IMAD.MOV.U32 R4, RZ, RZ, R49 ;  /* 0x000000ffff04b224 */ /* 0x001fe400078e0031 */
[----:B------:R-:W-:Y:S01]  /*20de0*/  @!P3 IMAD.MOV.U32 R5, RZ, RZ, R50 ;  /* 0x000000ffff05b224 */ /* 0x000fe200078e0032 */
[----:B------:R-:W-:-:S04]  /*20df0*/  @!P2 LEA R6, P4, R114, R0, 0x2 ;  /* 0x000000007206a211 */ /* 0x000fc800078810ff */
[----:B------:R0:W-:Y:S01]  /*20e00*/  @!P3 ST.E.64 desc[UR36][R2.64], R4 ;  /* 0x000000040200b985 */ /* 0x0001e2000c101b24 */
[----:B----4-:R-:W-:Y:S02]  /*20e10*/  @!P2 LEA.HI.X R7, R114, R8, R116, 0x2, P4 ;  /* 0x000000087207a211 */ /* 0x010fe400020f1474 */
[----:B------:R-:W-:Y:S01]  /*20e20*/  ISETP.GE.AND P3, PT, R104, UR4, PT ;  /* 0x0000000468007c0c */ /* 0x000fe2000bf66270 */
[----:B0-----:R-:W-:Y:S01]  /*20e30*/  @!P2 IMAD.MOV.U32 R4, RZ, RZ, R67 ;  /* 0x000000ffff04a224 */ /* 0x001fe200078e0043 */
[----:B------:R-:W-:Y:S02]  /*20e40*/  @!P2 MOV R5, R71 ;  /* 0x000000470005a202 */ /* 0x000fe40000000f00 */
[----:B------:R-:W-:-:S03]  /*20e50*/  @!P0 LEA R2, P5, R112, R0, 0x2 ;  /* 0x0000000070028211 */ /* 0x000fc600078a10ff */
[----:B------:R0:W-:Y:S01]  /*20e60*/  @!P2 ST.E.64 desc[UR36][R6.64], R4 ;  /* 0x000000040600a985 */ /* 0x0001e2000c101b24 */
[----:B------:R-:W-:Y:S02]  /*20e70*/  @!P0 LEA.HI.X R3, R112, R8, R113, 0x2, P5 ;  /* 0x0000000870038211 */ /* 0x000fe400028f1471 */
[----:B------:R-:W-:Y:S01]  /*20e80*/  ISETP.GE.AND P2, PT, R102, UR4, PT ;  /* 0x0000000466007c0c */ /* 0x000fe2000bf46270 */
[----:B0-----:R-:W-:Y:S02]  /*20e90*/  @!P0 IMAD.MOV.U32 R4, RZ, RZ, R51 ;  /* 0x000000ffff048224 */ /* 0x001fe400078e0033 */
[----:B------:R-:W-:Y:S01]  /*20ea0*/  @!P0 IMAD.MOV.U32 R5, RZ, RZ, R52 ;  /* 0x000000ffff058224 */ /* 0x000fe200078e0034 */
[----:B------:R-:W-:-:S04]  /*20eb0*/  @!P1 LEA R6, P4, R108, R0, 0x2 ;  /* 0x000000006c069211 */ /* 0x000fc800078810ff */
[----:B------:R0:W-:Y:S01]  /*20ec0*/  @!P0 ST.E.64 desc[UR36][R2.64], R4 ;  /* 0x0000000402008985 */ /* 0x0001e2000c101b24 */
[----:B------:R-:W-:Y:S02]  /*20ed0*/  ISETP.GE.AND P0, PT, R84, UR4, PT ;  /* 0x0000000454007c0c */ /* 0x000fe4000bf06270 */
[----:B------:R-:W-:Y:S01]  /*20ee0*/  @!P1 LEA.HI.X R7, R108, R8, R110, 0x2, P4 ;  /* 0x000000086c079211 */ /* 0x000fe200020f146e */
        /* <DEDUP_REMOVED lines=11> */
[----:B------:R-:W-:Y:S02]  /*20fa0*/  @!P2 LEA.HI.X R7, R102, R8, R103, 0x2, P4 ;  /* 0x000000086607a211 */ /* 0x000fe400020f1467 */
[C---:B0-----:R-:W-:Y:S01]  /*20fb0*/  @!P0 LEA R2, P5, R84.reuse, R0, 0x2 ;  /* 0x0000000054028211 */ /* 0x041fe200078a10ff */
[----:B------:R-:W-:Y:S01]  /*20fc0*/  @!P2 IMAD.MOV.U32 R4, RZ, RZ, R83 ;  /* 0x000000ffff04a224 */ /* 0x000fe200078e0053 */
[----:B------:R-:W-:Y:S02]  /*20fd0*/  @!P2 MOV R5, R87 ;  /* 0x000000570005a202 */ /* 0x000fe40000000f00 */
[----:B------:R-:W-:Y:S01]  /*20fe0*/  @!P0 LEA.HI.X R3, R84, R8, R100, 0x2, P5 ;  /* 0x0000000854038211 */ /* 0x000fe200028f1464 */
[----:B------:R-:W-:-:S02]  /*20ff0*/  IMAD.MOV.U32 R84, RZ, RZ, R81 ;  /* 0x000000ffff547224 */ /* 0x000fc400078e0051 */
[----:B------:R-:W-:Y:S02]  /*21000*/  IMAD.MOV.U32 R81, RZ, RZ, R73 ;  /* 0x000000ffff517224 */ /* 0x000fe400078e0049 */
[----:B------:R-:W-:Y:S01]  /*21010*/  IMAD.MOV.U32 R73, RZ, RZ, R57 ;  /* 0x000000ffff497224 */ /* 0x000fe200078e0039 */
[----:B------:R-:W-:Y:S01]  /*21020*/  @!P0 MOV R57, R56 ;  /* 0x0000003800398202 */ /* 0x000fe20000000f00 */
[----:B------:R-:W-:Y:S01]  /*21030*/  @!P0 IMAD.MOV.U32 R56, RZ, RZ, R55 ;  /* 0x000000ffff388224 */ /* 0x000fe200078e0037 */
[----:B------:R0:W-:Y:S01]  /*21040*/  @!P2 ST.E.64 desc[UR36][R6.64], R4 ;  /* 0x000000040600a985 */ /* 0x0001e2000c101b24 */
[----:B------:R-:W-:-:S03]  /*21050*/  ISETP.GE.AND P2, PT, R86, UR4, PT ;  /* 0x0000000456007c0c */ /* 0x000fc6000bf46270 */
[----:B------:R1:W-:Y:S01]  /*21060*/  @!P0 ST.E.64 desc[UR36][R2.64], R56 ;  /* 0x0000003802008985 */ /* 0x0003e2000c101b24 */
[----:B------:R-:W-:Y:S01]  /*21070*/  ISETP.GE.AND P0, PT, R69, UR4, PT ;  /* 0x0000000445007c0c */ /* 0x000fe2000bf06270 */
[----:B------:R-:W-:Y:S01]  /*21080*/  @!P1 IMAD.MOV.U32 R107, RZ, RZ, R91 ;  /* 0x000000ffff6b9224 */ /* 0x000fe200078e005b */
[-C--:B0-----:R-:W-:Y:S02]  /*21090*/  @!P1 LEA R4, P4, R95, R0.reuse, 0x2 ;  /* 0x000000005f049211 */ /* 0x081fe400078810ff */
[----:B-1----:R-:W-:Y:S02]  /*210a0*/  @!P3 LEA R2, P5, R61, R0, 0x2 ;  /* 0x000000003d02b211 */ /* 0x002fe400078a10ff */
[-C--:B------:R-:W-:Y:S02]  /*210b0*/  @!P1 LEA.HI.X R5, R95, R8.reuse, R96, 0x2, P4 ;  /* 0x000000085f059211 */ /* 0x080fe400020f1460 */
[----:B------:R-:W-:Y:S01]  /*210c0*/  @!P3 LEA.HI.X R3, R61, R8, R90, 0x2, P5 ;  /* 0x000000083d03b211 */ /* 0x000fe200028f145a */
[----:B------:R-:W-:Y:S01]  /*210d0*/  @!P3 IMAD.MOV.U32 R61, RZ, RZ, R62 ;  /* 0x000000ffff3db224 */ /* 0x000fe200078e003e */
[----:B------:R-:W-:Y:S01]  /*210e0*/  ISETP.GE.AND P4, PT, R77, UR4, PT ;  /* 0x000000044d007c0c */ /* 0x000fe2000bf86270 */
[----:B------:R0:W-:Y:S01]  /*210f0*/  @!P1 ST.E.64 desc[UR36][R4.64], R106 ;  /* 0x0000006a04009985 */ /* 0x0001e2000c101b24 */
[----:B------:R-:W-:Y:S01]  /*21100*/  @!P2 MOV R6, R111 ;  /* 0x0000006f0006a202 */ /* 0x000fe20000000f00 */
[----:B------:R-:W-:-:S02]  /*21110*/  @!P2 IMAD.MOV.U32 R7, RZ, RZ, R98 ;  /* 0x000000ffff07a224 */ /* 0x000fc400078e0062 */
[----:B------:R1:W-:Y:S01]  /*21120*/  @!P3 ST.E.64 desc[UR36][R2.64], R60 ;  /* 0x0000003c0200b985 */ /* 0x0003e2000c101b24 */
[CC--:B0-----:R-:W-:Y:S02]  /*21130*/  @!P2 LEA R4, P1, R86.reuse, R0.reuse, 0x2 ;  /* 0x000000005604a211 */ /* 0x0c1fe400078210ff */
[----:B-1----:R-:W-:Y:S02]  /*21140*/  @!P0 LEA R2, P5, R69, R0, 0x2 ;  /* 0x0000000045028211 */ /* 0x002fe400078a10ff */
[-C--:B------:R-:W-:Y:S02]  /*21150*/  @!P2 LEA.HI.X R5, R86, R8.reuse, R88, 0x2, P1 ;  /* 0x000000085605a211 */ /* 0x080fe400008f1458 */
[----:B------:R-:W-:Y:S02]  /*21160*/  ISETP.GE.AND P1, PT, R63, UR4, PT ;  /* 0x000000043f007c0c */ /* 0x000fe4000bf26270 */
[----:B------:R-:W-:Y:S01]  /*21170*/  @!P0 LEA.HI.X R3, R69, R8, R84, 0x2, P5 ;  /* 0x0000000845038211 */ /* 0x000fe200028f1454 */
[----:B------:R0:W-:Y:S01]  /*21180*/  @!P2 ST.E.64 desc[UR36][R4.64], R6 ;  /* 0x000000060400a985 */ /* 0x0001e2000c101b24 */
[----:B------:R-:W-:Y:S01]  /*21190*/  @!P0 IMAD.MOV.U32 R69, RZ, RZ, R72 ;  /* 0x000000ffff458224 */ /* 0x000fe200078e0048 */
[----:B------:R-:W-:-:S02]  /*211a0*/  ISETP.GE.AND P2, PT, R34, UR4, PT ;  /* 0x0000000422007c0c */ /* 0x000fc4000bf46270 */
[C---:B------:R-:W-:Y:S02]  /*211b0*/  @!P4 LEA R10, P3, R77.reuse, R0, 0x2 ;  /* 0x000000004d0ac211 */ /* 0x040fe400078610ff */
[----:B------:R1:W-:Y:S02]  /*211c0*/  @!P0 ST.E.64 desc[UR36][R2.64], R68 ;  /* 0x0000004402008985 */ /* 0x0003e4000c101b24 */
[----:B------:R-:W-:Y:S02]  /*211d0*/  @!P4 LEA.HI.X R11, R77, R8, R81, 0x2, P3 ;  /* 0x000000084d0bc211 */ /* 0x000fe400018f1451 */
[----:B--2---:R-:W-:Y:S02]  /*211e0*/  ISETP.GE.AND P3, PT, R24, UR4, PT ;  /* 0x0000000418007c0c */ /* 0x004fe4000bf66270 */
[----:B------:R-:W-:Y:S02]  /*211f0*/  ISETP.GE.AND P5, PT, R14, UR4, PT ;  /* 0x000000040e007c0c */ /* 0x000fe4000bfa6270 */
[----:B0-----:R-:W-:Y:S01]  /*21200*/  @!P1 LEA R4, P0, R63, R0, 0x2 ;  /* 0x000000003f049211 */ /* 0x001fe200078010ff */
[----:B-1----:R-:W-:Y:S01]  /*21210*/  @!P4 IMAD.MOV.U32 R2, RZ, RZ, R115 ;  /* 0x000000ffff02c224 */ /* 0x002fe200078e0073 */
[----:B------:R-:W-:-:S02]  /*21220*/  @!P4 MOV R3, R99 ;  /* 0x000000630003c202 */ /* 0x000fc40000000f00 */
[----:B------:R-:W-:-:S03]  /*21230*/  @!P1 LEA.HI.X R5, R63, R8, R73, 0x2, P0 ;  /* 0x000000083f059211 */ /* 0x000fc600000f1449 */
[----:B------:R0:W-:Y:S01]  /*21240*/  @!P4 ST.E.64 desc[UR36][R10.64], R2 ;  /* 0x000000020a00c985 */ /* 0x0001e2000c101b24 */
[----:B------:R-:W-:Y:S01]  /*21250*/  ISETP.GE.AND P4, PT, R12, UR4, PT ;  /* 0x000000040c007c0c */ /* 0x000fe2000bf86270 */
[----:B------:R-:W-:Y:S01]  /*21260*/  @!P1 IMAD.MOV.U32 R77, RZ, RZ, R78 ;  /* 0x000000ffff4d9224 */ /* 0x000fe200078e004e */
[----:B0-----:R-:W-:-:S04]  /*21270*/  @!P2 LEA R2, P0, R34, R0, 0x2 ;  /* 0x000000002202a211 */ /* 0x001fc800078010ff */
[----:B------:R-:W-:Y:S01]  /*21280*/  @!P2 LEA.HI.X R3, R34, R8, R35, 0x2, P0 ;  /* 0x000000082203a211 */ /* 0x000fe200000f1423 */
[----:B------:R0:W-:Y:S04]  /*21290*/  @!P1 ST.E.64 desc[UR36][R4.64], R76 ;  /* 0x0000004c04009985 */ /* 0x0001e8000c101b24 */
[----:B------:R1:W-:Y:S02]  /*212a0*/  @!P2 ST.E.64 desc[UR36][R2.64], R122 ;  /* 0x0000007a0200a985 */ /* 0x0003e4000c101b24 */
[----:B------:R-:W-:Y:S01]  /*212b0*/  @!P4 LEA R6, P2, R12, R0, 0x2 ;  /* 0x000000000c06c211 */ /* 0x000fe200078410ff */
[----:B------:R-:W-:Y:S02]  /*212c0*/  @!P3 IMAD.MOV.U32 R81, RZ, RZ, R82 ;  /* 0x000000ffff51b224 */ /* 0x000fe400078e0052 */
[----:B------:R-:W-:Y:S01]  /*212d0*/  @!P5 IMAD.MOV.U32 R131, RZ, RZ, R130 ;  /* 0x000000ffff83d224 */ /* 0x000fe200078e0082 */
[----:B------:R-:W-:-:S02]  /*212e0*/  @!P5 MOV R130, R129 ;  /* 0x000000810082d202 */ /* 0x000fc40000000f00 */
[-C--:B0-----:R-:W-:Y:S02]  /*212f0*/  @!P3 LEA R4, P0, R24, R0.reuse, 0x2 ;  /* 0x000000001804b211 */ /* 0x081fe400078010ff */
[----:B-1----:R-:W-:Y:S02]  /*21300*/  @!P5 LEA R2, P1, R14, R0, 0x2 ;  /* 0x000000000e02d211 */ /* 0x002fe400078210ff */
[-C--:B------:R-:W-:Y:S02]  /*21310*/  @!P3 LEA.HI.X R5, R24, R8.reuse, R25, 0x2, P0 ;  /* 0x000000081805b211 */ /* 0x080fe400000f1419 */
[-C--:B------:R-:W-:Y:S02]  /*21320*/  @!P5 LEA.HI.X R3, R14, R8.reuse, R15, 0x2, P1 ;  /* 0x000000080e03d211 */ /* 0x080fe400008f140f */
[----:B------:R-:W-:Y:S01]  /*21330*/  @!P4 LEA.HI.X R7, R12, R8, R13, 0x2, P2 ;  /* 0x000000080c07c211 */ /* 0x000fe200010f140d */
[----:B------:R0:W-:Y:S04]  /*21340*/  @!P3 ST.E.64 desc[UR36][R4.64], R80 ;  /* 0x000000500400b985 */ /* 0x0001e8000c101b24 */
[----:B------:R0:W-:Y:S04]  /*21350*/  @!P5 ST.E.64 desc[UR36][R2.64], R130 ;  /* 0x000000820200d985 */ /* 0x0001e8000c101b24 */
[----:B------:R0:W-:Y:S01]  /*21360*/  @!P4 ST.E.64 desc[UR36][R6.64], R28 ;  /* 0x0000001c0600c985 */ /* 0x0001e2000c101b24 */
[----:B------:R-:W-:-:S13]  /*21370*/  ISETP.GE.AND P0, PT, R9, UR4, PT ;  /* 0x0000000409007c0c */ /* 0x000fda000bf06270 */
[----:B0-----:R-:W-:Y:S05]  /*21380*/  @P0 BRA `(.L_x_674) ;  /* 0x00000010000c0947 */ /* 0x001fea0003800000 */
[----:B------:R-:W2:Y:S01]  /*21390*/  LDL R12, [R1+0x10c] ;  /* 0x00010c00010c7983 */ /* 0x000ea20000100800 */
[----:B------:R-:W-:-:S04]  /*213a0*/  LEA R2, P0, R9, R0, 0x2 ;  /* 0x0000000009027211 */ /* 0x000fc800078010ff */
[----:B--2---:R-:W-:-:S05]  /*213b0*/  LEA.HI.X R3, R9, R8, R12, 0x2, P0 ;  /* 0x0000000809037211 */ /* 0x004fca00000f140c */
[----:B------:R0:W-:Y:S01]  /*213c0*/  ST.E.64 desc[UR36][R2.64], R30 ;  /* 0x0000001e02007985 */ /* 0x0001e2000c101b24 */
[----:B------:R-:W-:Y:S05]  /*213d0*/  BRA `(.L_x_674) ;  /* 0x0000000c00f87947 */ /* 0x000fea0003800000 */
.L_x_660:
[----:B------:R-:W0:Y:S01]  /*213e0*/  LDL.LU R4, [R1+0x48] ;  /* 0x0000480001047983 */ /* 0x000e220000300800 */
[----:B------:R-:W-:Y:S01]  /*213f0*/  ULDC.64 UR6, c[0x0][0xc08] ;  /* 0x0003020000067ab9 */ /* 0x000fe20000000a00 */
[----:B------:R-:W-:Y:S02]  /*21400*/  ULDC.64 UR4, c[0x0][0xc00] ;  /* 0x0003000000047ab9 */ /* 0x000fe40000000a00 */
[----:B------:R-:W2:Y:S01]  /*21410*/  LDL.LU R0, [R1+0x4c] ;  /* 0x00004c0001007983 */ /* 0x000ea20000300800 */
[----:B------:R-:W-:Y:S02]  /*21420*/  ISETP.NE.U32.AND P1, PT, RZ, UR6, PT ;  /* 0x00000006ff007c0c */ /* 0x000fe4000bf25070 */
[----:B------:R-:W-:Y:S01]  /*21430*/  ISETP.NE.U32.AND P0, PT, RZ, UR4, PT ;  /* 0x00000004ff007c0c */ /* 0x000fe2000bf05070 */
[----:B------:R-:W-:Y:S01]  /*21440*/  IMAD.MOV.U32 R15, RZ, RZ, RZ ;  /* 0x000000ffff0f7224 */ /* 0x000fe200078e00ff */
[----:B------:R-:W-:Y:S01]  /*21450*/  ISETP.NE.AND.EX P1, PT, RZ, UR7, PT, P1 ;  /* 0x00000007ff007c0c */ /* 0x000fe2000bf25310 */
[----:B------:R-:W3:Y:S01]  /*21460*/  LDL R6, [R1+0x40] ;  /* 0x0000400001067983 */ /* 0x000ee20000100800 */
[----:B------:R-:W-:Y:S01]  /*21470*/  ISETP.NE.AND.EX P0, PT, RZ, UR5, PT, P0 ;  /* 0x00000005ff007c0c */ /* 0x000fe2000bf05300 */
[----:B------:R-:W1:Y:S01]  /*21480*/  S2R R7, SR_TID.X ;  /* 0x0000000000077919 */ /* 0x000e620000002100 */
[----:B0-----:R-:W-:Y:S01]  /*21490*/  IADD3 R2, P2, R4, UR4, RZ ;  /* 0x0000000404027c10 */ /* 0x001fe2000ff5e0ff */
[----:B------:R-:W-:-:S03]  /*214a0*/  ULDC UR4, c[0x0][0xa88] ;  /* 0x0002a20000047ab9 */ /* 0x000fc60000000800 */
[----:B--2---:R-:W-:-:S05]  /*214b0*/  IADD3.X R3, R0, UR5, RZ, P2, !PT ;  /* 0x0000000500037c10 */ /* 0x004fca00097fe4ff */
[----:B------:R-:W-:Y:S01]  /*214c0*/  @P1 IADD3 R4, P2, R4, UR6, RZ ;  /* 0x0000000604041c10 */ /* 0x000fe2000ff5e0ff */
[----:B------:R-:W-:Y:S01]  /*214d0*/  IMAD.U32 R20, RZ, RZ, UR4 ;  /* 0x00000004ff147e24 */ /* 0x000fe2000f8e00ff */
[----:B------:R0:W5:Y:S02]  /*214e0*/  @P0 LDG.E R15, desc[UR36][R2.64] ;  /* 0x00000024020f0981 */ /* 0x000164000c1e1900 */
[----:B------:R-:W-:-:S05]  /*214f0*/  @P1 IADD3.X R5, R0, UR7, RZ, P2, !PT ;  /* 0x0000000700051c10 */ /* 0x000fca00097fe4ff */
[----:B------:R0:W5:Y:S01]  /*21500*/  @P1 LDG.E R20, desc[UR36][R4.64] ;  /* 0x0000002404141981 */ /* 0x000162000c1e1900 */
[----:B-1----:R-:W-:Y:S01]  /*21510*/  VIADD R28, R7, 0xffffff80 ;  /* 0xffffff80071c7836 */ /* 0x002fe20000000000 */
[----:B---3--:R-:W-:-:S04]  /*21520*/  ISETP.GT.AND P2, PT, R6, 0x1, PT ;  /* 0x000000010600780c */ /* 0x008fc80003f44270 */
[----:B------:R-:W-:Y:S01]  /*21530*/  ISETP.GT.AND P3, PT, R28, 0x7f, PT ;  /* 0x0000007f1c00780c */ /* 0x000fe20003f64270 */
[----:B------:R-:W-:-:S12]  /*21540*/  @P1 BRA `(.L_x_679) ;  /* 0x0000000000101947 */ /* 0x000fd80003800000 */
[----:B------:R-:W-:Y:S05]  /*21550*/  @!P0 BRA `(.L_x_679) ;  /* 0x00000000000c8947 */ /* 0x000fea0003800000 */
[----:B0-----:R-:W2:Y:S04]  /*21560*/  LDG.E R5, desc[UR36][R2.64] ;  /* 0x0000002402057981 */ /* 0x001ea8000c1e1900 */
[----:B-----5:R-:W2:Y:S02]  /*21570*/  LDG.E R20, desc[UR36][R2.64+0x4] ;  /* 0x0000042402147981 */ /* 0x020ea4000c1e1900 */
[----:B--2---:R-:W-:-:S07]  /*21580*/  IADD3 R20, -R5, R20, RZ ;  /* 0x0000001405147210 */ /* 0x004fce0007ffe1ff */
.L_x_679:
[----:B0-----:R-:W2:Y:S04]  /*21590*/  LDL.LU R2, [R1+0x3c] ;  /* 0x00003c0001027983 */ /* 0x001ea80000300800 */
[----:B------:R-:W3:Y:S01]  /*215a0*/  LDL.LU R0, [R1+0x50] ;  /* 0x0000500001007983 */ /* 0x000ee20000300800 */
[----:B------:R-:W-:Y:S01]  /*215b0*/  BSSY B1, `(.L_x_680) ;  /* 0x0000038000017945 */ /* 0x000fe20003800000 */
[----:B-----5:R-:W-:Y:S02]  /*215c0*/  SHF.R.S32.HI R14, RZ, 0x1f, R15 ;  /* 0x0000001fff0e7819 */ /* 0x020fe4000001140f */
[----:B--2---:R-:W-:Y:S02]  /*215d0*/  SEL R25, R2, RZ, !P0 ;  /* 0x000000ff02197207 */ /* 0x004fe40004000000 */
[----:B---3--:R-:W-:Y:S01]  /*215e0*/  SEL R24, R0, RZ, !P0 ;  /* 0x000000ff00187207 */ /* 0x008fe20004000000 */
[----:B------:R-:W-:Y:S06]  /*215f0*/  @P3 BRA `(.L_x_681) ;  /* 0x0000000000cc3947 */ /* 0x000fec0003800000 */
[----:B------:R-:W2:Y:S01]  /*21600*/  LDL R0, [R1+0x54] ;  /* 0x0000540001007983 */ /* 0x000ea20000100800 */
[----:B------:R-:W0:Y:S02]  /*21610*/  LDC R29, c[0x0][0xbe8] ;  /* 0x0002fa00ff1d7b82 */ /* 0x000e240000000800 */
[----:B0-----:R-:W-:Y:S02]  /*21620*/  IMAD R2, R20, R29, RZ ;  /* 0x0000001d14027224 */ /* 0x001fe400078e02ff */
[----:B--2---:R-:W-:-:S04]  /*21630*/  IMAD R0, R0, 0x80, R7 ;  /* 0x0000008000007824 */ /* 0x004fc800078e0207 */
[----:B------:R-:W-:-:S05]  /*21640*/  VIADD R27, R0, 0xffffff80 ;  /* 0xffffff80001b7836 */ /* 0x000fca0000000000 */
[----:B------:R-:W-:-:S13]  /*21650*/  ISETP.GE.AND P0, PT, R27, R2, PT ;  /* 0x000000021b00720c */ /* 0x000fda0003f06270 */
[----:B------:R-:W-:Y:S05]  /*21660*/  @P0 BRA `(.L_x_681) ;  /* 0x0000000000b00947 */ /* 0x000fea0003800000 */
[----:B------:R-:W2:Y:S01]  /*21670*/  LDL.LU R30, [R1+0x64] ;  /* 0x00006400011e7983 */ /* 0x000ea20000300800 */
[----:B------:R-:W-:Y:S01]  /*21680*/  IMAD.MOV.U32 R0, RZ, RZ, 0x9b8 ;  /* 0x000009b8ff007424 */ /* 0x000fe200078e00ff */
[----:B------:R-:W-:Y:S01]  /*21690*/  ISETP.GT.AND P3, PT, R6, 0x1, PT ;  /* 0x000000010600780c */ /* 0x000fe20003f64270 */
[----:B------:R-:W0:Y:S01]  /*216a0*/  LDC.64 R8, c[0x0][0xba8] ;  /* 0x0002ea00ff087b82 */ /* 0x000e220000000a00 */
[----:B------:R-:W-:Y:S02]  /*216b0*/  ISETP.NE.AND P0, PT, R29, 0x1, PT ;  /* 0x000000011d00780c */ /* 0x000fe40003f05270 */
[----:B------:R-:W-:Y:S02]  /*216c0*/  SEL R26, R0, 0x978, P3 ;  /* 0x00000978001a7807 */ /* 0x000fe40001800000 */
[----:B------:R-:W-:-:S03]  /*216d0*/  MOV R21, R27 ;  /* 0x0000001b00157202 */ /* 0x000fc60000000f00 */
[----:B------:R-:W1:Y:S08]  /*216e0*/  LDC.64 R2, c[0x0][R26+0x220] ;  /* 0x000088001a027b82 */ /* 0x000e700000000a00 */
[----:B------:R-:W3:Y:S08]  /*216f0*/  LDC.64 R10, c[0x0][R26+0x218] ;  /* 0x000086001a0a7b82 */ /* 0x000ef00000000a00 */
[----:B------:R-:W4:Y:S08]  /*21700*/  LDC.64 R4, c[0x0][R26+0x228] ;  /* 0x00008a001a047b82 */ /* 0x000f300000000a00 */
[----:B------:R-:W5:Y:S08]  /*21710*/  LDC.64 R6, c[0x0][R26+0x210] ;  /* 0x000084001a067b82 */ /* 0x000f700000000a00 */
[----:B------:R-:W3:Y:S08]  /*21720*/  @P0 LDC R0, c[0x0][0xbec] ;  /* 0x0002fb00ff000b82 */ /* 0x000ef00000000800 */
[----:B------:R-:W4:Y:S01]  /*21730*/  @P0 LDC R33, c[0x0][0xbf0] ;  /* 0x0002fc00ff210b82 */ /* 0x000f220000000800 */
[----:B-1----:R-:W-:-:S07]  /*21740*/  IMAD R3, R3, R25, RZ ;  /* 0x0000001903037224 */ /* 0x002fce00078e02ff */
[----:B0-----:R-:W0:Y:S01]  /*21750*/  @!P3 LDC R8, c[0x0][0xb50] ;  /* 0x0002d400ff08bb82 */ /* 0x001e220000000800 */
[----:B------:R-:W-:-:S04]  /*21760*/  IMAD.WIDE.U32 R12, R2, R25, RZ ;  /* 0x00000019020c7225 */ /* 0x000fc800078e00ff */
[----:B------:R-:W-:Y:S02]  /*21770*/  IMAD R3, R2, R24, R3 ;  /* 0x0000001802037224 */ /* 0x000fe400078e0203 */
[----:B---3--:R-:W-:Y:S01]  /*21780*/  @P0 IMAD.HI.U32 R0, R27, R0, RZ ;  /* 0x000000001b000227 */ /* 0x008fe200078e00ff */
[----:B------:R-:W1:Y:S03]  /*21790*/  @!P3 LDC R9, c[0x0][0xb54] ;  /* 0x0002d500ff09bb82 */ /* 0x000e660000000800 */
[-C--:B------:R-:W-:Y:S02]  /*217a0*/  IMAD R31, R11, R220.reuse, RZ ;  /* 0x000000dc0b1f7224 */ /* 0x080fe400078e02ff */
[----:B------:R-:W-:Y:S01]  /*217b0*/  IMAD.WIDE.U32 R10, R10, R220, RZ ;  /* 0x000000dc0a0a7225 */ /* 0x000fe200078e00ff */
[----:B----4-:R-:W-:-:S03]  /*217c0*/  @P0 SHF.R.U32.HI R21, RZ, R33, R0 ;  /* 0x00000021ff150219 */ /* 0x010fc60000011600 */
[----:B------:R-:W-:Y:S01]  /*217d0*/  IMAD.IADD R11, R31, 0x1, R11 ;  /* 0x000000011f0b7824 */ /* 0x000fe200078e020b */
[----:B------:R-:W-:Y:S01]  /*217e0*/  IADD3 R10, P0, P1, R12, R10, R15 ;  /* 0x0000000a0c0a7210 */ /* 0x000fe2000791e00f */
[----:B------:R-:W-:Y:S02]  /*217f0*/  IMAD.IADD R12, R13, 0x1, R3 ;  /* 0x000000010d0c7824 */ /* 0x000fe400078e0203 */
[----:B------:R-:W-:-:S04]  /*21800*/  IMAD.MOV R0, RZ, RZ, -R21 ;  /* 0x000000ffff007224 */ /* 0x000fc800078e0a15 */
[----:B------:R-:W-:Y:S01]  /*21810*/  IMAD R3, R29, R0, R27 ;  /* 0x000000001d037224 */ /* 0x000fe200078e021b */
[----:B------:R-:W-:-:S04]  /*21820*/  IADD3.X R0, R12, R11, R14, P0, P1 ;  /* 0x0000000b0c007210 */ /* 0x000fc800007e240e */
[----:B------:R-:W-:Y:S02]  /*21830*/  SHF.R.S32.HI R11, RZ, 0x1f, R3 ;  /* 0x0000001fff0b7819 */ /* 0x000fe40000011403 */
[----:B--2---:R-:W-:-:S05]  /*21840*/  SEL R33, R30, RZ, P3 ;  /* 0x000000ff1e217207 */ /* 0x004fca0001800000 */
[-C--:B------:R-:W-:Y:S02]  /*21850*/  IMAD R13, R5, R33.reuse, RZ ;  /* 0x00000021050d7224 */ /* 0x080fe400078e02ff */
[----:B------:R-:W-:-:S03]  /*21860*/  IMAD.WIDE.U32 R4, R4, R33, RZ ;  /* 0x0000002104047225 */ /* 0x000fc600078e00ff */
[----:B------:R-:W-:Y:S02]  /*21870*/  IADD3 R4, P0, P1, R21, R10, R4 ;  /* 0x0000000a15047210 */ /* 0x000fe4000791e004 */
[----:B------:R-:W-:Y:S02]  /*21880*/  IADD3 R2, R13, R5, RZ ;  /* 0x000000050d027210 */ /* 0x000fe40007ffe0ff */
[----:B------:R-:W-:-:S04]  /*21890*/  SHF.R.S32.HI R21, RZ, 0x1f, R21 ;  /* 0x0000001fff157819 */ /* 0x000fc80000011415 */
[----:B------:R-:W-:Y:S01]  /*218a0*/  IADD3.X R5, R21, R0, R2, P0, P1 ;  /* 0x0000000015057210 */ /* 0x000fe200007e2402 */
[----:B-----5:R-:W-:-:S04]  /*218b0*/  IMAD R0, R7, R3, RZ ;  /* 0x0000000307007224 */ /* 0x020fc800078e02ff */
[C---:B------:R-:W-:Y:S02]  /*218c0*/  IMAD R11, R6.reuse, R11, R0 ;  /* 0x0000000b060b7224 */ /* 0x040fe400078e0200 */
[----:B------:R-:W-:-:S04]  /*218d0*/  IMAD.WIDE.U32 R4, R6, R3, R4 ;  /* 0x0000000306047225 */ /* 0x000fc800078e0004 */
[----:B------:R-:W-:Y:S01]  /*218e0*/  IMAD.IADD R0, R5, 0x1, R11 ;  /* 0x0000000105007824 */ /* 0x000fe200078e020b */
[----:B0-----:R-:W-:Y:S01]  /*218f0*/  LEA R8, P0, R4, R8, 0x2 ;  /* 0x0000000804087211 */ /* 0x001fe200078010ff */
[----:B------:R-:W-:-:S03]  /*21900*/  IMAD.MOV.U32 R3, RZ, RZ, -0x800000 ;  /* 0xff800000ff037424 */ /* 0x000fc600078e00ff */
[----:B-1----:R-:W-:-:S05]  /*21910*/  LEA.HI.X R9, R4, R9, R0, 0x2, P0 ;  /* 0x0000000904097211 */ /* 0x002fca00000f1400 */
[----:B------:R0:W-:Y:S04]  /*21920*/  STG.E desc[UR36][R8.64], R3 ;  /* 0x0000000308007986 */ /* 0x0001e8000c101924 */
.L_x_681:
[----:B------:R-:W-:Y:S05]  /*21930*/  BSYNC B1 ;  /* 0x0000000000017941 */ /* 0x000fea0003800000 */
.L_x_680:
[----:B------:R-:W-:Y:S05]  /*21940*/  @P2 BRA `(.L_x_674) ;  /* 0x00000008009c2947 */ /* 0x000fea0003800000 */
[----:B0-----:R-:W2:Y:S01]  /*21950*/  LDL.LU R8, [R1+0x54] ;  /* 0x0000540001087983 */ /* 0x001ea20000300800 */
[----:B------:R-:W0:Y:S01]  /*21960*/  LDC R21, c[0x0][0xbe8] ;  /* 0x0002fa00ff157b82 */ /* 0x000e220000000800 */
[----:B------:R-:W-:Y:S01]  /*21970*/  SHF.R.S32.HI R3, RZ, 0x1f, R28 ;  /* 0x0000001fff037819 */ /* 0x000fe2000001141c */
[----:B------:R-:W-:Y:S01]  /*21980*/  ULDC.64 UR4, c[0x0][0xaa0] ;  /* 0x0002a80000047ab9 */ /* 0x000fe20000000a00 */
[----:B------:R-:W-:Y:S01]  /*21990*/  ULDC.64 UR6, c[0x0][0xaf0] ;  /* 0x0002bc0000067ab9 */ /* 0x000fe20000000a00 */
[----:B------:R-:W-:Y:S01]  /*219a0*/  IMAD R0, R14, UR4, RZ ;  /* 0x000000040e007c24 */ /* 0x000fe2000f8e02ff */
[----:B------:R-:W-:Y:S01]  /*219b0*/  LEA.HI R4, R3, R28, RZ, 0x3 ;  /* 0x0000001c03047211 */ /* 0x000fe200078f18ff */
[----:B------:R-:W-:-:S03]  /*219c0*/  IMAD.WIDE.U32 R2, R15, UR4, RZ ;  /* 0x000000040f027c25 */ /* 0x000fc6000f8e00ff */
[----:B------:R-:W-:Y:S01]  /*219d0*/  LOP3.LUT R7, R4, 0xfffffff8, RZ, 0xc0, !PT ;  /* 0xfffffff804077812 */ /* 0x000fe200078ec0ff */
[----:B------:R-:W-:Y:S01]  /*219e0*/  IMAD R5, R15, UR5, R0 ;  /* 0x000000050f057c24 */ /* 0x000fe2000f8e0200 */
[----:B------:R-:W-:Y:S01]  /*219f0*/  ULDC.64 UR4, c[0x0][0xae8] ;  /* 0x0002ba0000047ab9 */ /* 0x000fe20000000a00 */
[----:B------:R-:W-:Y:S02]  /*21a00*/  IMAD R4, R24, UR6, RZ ;  /* 0x0000000618047c24 */ /* 0x000fe4000f8e02ff */
[----:B------:R-:W-:Y:S01]  /*21a10*/  IMAD.IADD R0, R28, 0x1, -R7 ;  /* 0x000000011c007824 */ /* 0x000fe200078e0a07 */
[----:B------:R-:W-:Y:S01]  /*21a20*/  IADD3 R3, R3, R5, RZ ;  /* 0x0000000503037210 */ /* 0x000fe20007ffe0ff */
[----:B------:R-:W-:Y:S02]  /*21a30*/  IMAD R7, R25, UR7, R4 ;  /* 0x0000000719077c24 */ /* 0x000fe4000f8e0204 */
[----:B------:R-:W-:Y:S02]  /*21a40*/  IMAD R0, R0, 0x20, R219 ;  /* 0x0000002000007824 */ /* 0x000fe400078e02db */
[----:B------:R-:W-:Y:S01]  /*21a50*/  IMAD.WIDE.U32 R2, R220, UR4, R2 ;  /* 0x00000004dc027c25 */ /* 0x000fe2000f8e0002 */
[----:B0-----:R-:W-:-:S03]  /*21a60*/  ISETP.NE.AND P0, PT, R21, 0x1, PT ;  /* 0x000000011500780c */ /* 0x001fc60003f05270 */
[----:B------:R-:W-:Y:S01]  /*21a70*/  IMAD R3, R220, UR5, R3 ;  /* 0x00000005dc037c24 */ /* 0x000fe2000f8e0203 */
[----:B------:R-:W-:Y:S01]  /*21a80*/  ULDC.64 UR4, c[0x0][0xae0] ;  /* 0x0002b80000047ab9 */ /* 0x000fe20000000a00 */
[----:B------:R-:W-:-:S04]  /*21a90*/  IMAD.WIDE.U32 R2, R25, UR6, R2 ;  /* 0x0000000619027c25 */ /* 0x000fc8000f8e0002 */
[----:B------:R-:W-:-:S04]  /*21aa0*/  IMAD.IADD R3, R3, 0x1, R7 ;  /* 0x0000000103037824 */ /* 0x000fc800078e0207 */
[----:B------:R-:W0:Y:S08]  /*21ab0*/  @P0 LDC R6, c[0x0][0xbec] ;  /* 0x0002fb00ff060b82 */ /* 0x000e300000000800 */
[----:B------:R-:W1:Y:S01]  /*21ac0*/  @P0 LDC R11, c[0x0][0xbf0] ;  /* 0x0002fc00ff0b0b82 */ /* 0x000e620000000800 */
[C---:B--2---:R-:W-:Y:S01]  /*21ad0*/  IMAD R9, R8.reuse, 0x80, R0 ;  /* 0x0000008008097824 */ /* 0x044fe200078e0200 */
[----:B------:R-:W-:-:S03]  /*21ae0*/  LEA R24, R8, R219, 0x7 ;  /* 0x000000db08187211 */ /* 0x000fc600078e38ff */
[----:B0-----:R-:W-:-:S04]  /*21af0*/  @P0 IMAD.HI.U32 R0, R9, R6, RZ ;  /* 0x0000000609000227 */ /* 0x001fc800078e00ff */
[----:B------:R-:W-:Y:S01]  /*21b00*/  IMAD.MOV.U32 R5, RZ, RZ, R9 ;  /* 0x000000ffff057224 */ /* 0x000fe200078e0009 */
[----:B-1----:R-:W-:-:S04]  /*21b10*/  @P0 SHF.R.U32.HI R5, RZ, R11, R0 ;  /* 0x0000000bff050219 */ /* 0x002fc80000011600 */
[----:B------:R-:W-:Y:S01]  /*21b20*/  SHF.R.S32.HI R0, RZ, 0x1f, R5 ;  /* 0x0000001fff007819 */ /* 0x000fe20000011405 */
[C---:B------:R-:W-:Y:S01]  /*21b30*/  IMAD.WIDE.U32 R2, R5.reuse, UR4, R2 ;  /* 0x0000000405027c25 */ /* 0x040fe2000f8e0002 */
[----:B------:R-:W-:-:S03]  /*21b40*/  IADD3 R4, -R5, RZ, RZ ;  /* 0x000000ff05047210 */ /* 0x000fc60007ffe1ff */
[----:B------:R-:W-:Y:S02]  /*21b50*/  IMAD R0, R0, UR4, RZ ;  /* 0x0000000400007c24 */ /* 0x000fe4000f8e02ff */
[----:B------:R-:W-:Y:S02]  /*21b60*/  IMAD R7, R21, R4, R9 ;  /* 0x0000000415077224 */ /* 0x000fe400078e0209 */
[----:B------:R-:W-:Y:S01]  /*21b70*/  IMAD R9, R5, UR5, R0 ;  /* 0x0000000505097c24 */ /* 0x000fe2000f8e0200 */
[----:B------:R-:W-:Y:S02]  /*21b80*/  ULDC.64 UR4, c[0x0][0xad8] ;  /* 0x0002b60000047ab9 */ /* 0x000fe40000000a00 */
[----:B------:R-:W-:Y:S01]  /*21b90*/  SHF.R.S32.HI R0, RZ, 0x1f, R7 ;  /* 0x0000001fff007819 */ /* 0x000fe20000011407 */
[----:B------:R-:W-:-:S04]  /*21ba0*/  IMAD.IADD R3, R3, 0x1, R9 ;  /* 0x0000000103037824 */ /* 0x000fc800078e0209 */
[----:B------:R-:W-:Y:S02]  /*21bb0*/  IMAD R0, R0, UR4, RZ ;  /* 0x0000000400007c24 */ /* 0x000fe4000f8e02ff */
[----:B------:R-:W-:-:S04]  /*21bc0*/  IMAD.WIDE.U32 R2, R7, UR4, R2 ;  /* 0x0000000407027c25 */ /* 0x000fc8000f8e0002 */
[----:B------:R-:W-:Y:S01]  /*21bd0*/  IMAD R7, R7, UR5, R0 ;  /* 0x0000000507077c24 */ /* 0x000fe2000f8e0200 */
[----:B------:R-:W-:Y:S02]  /*21be0*/  ULDC.64 UR4, c[0x0][0xa80] ;  /* 0x0002a00000047ab9 */ /* 0x000fe40000000a00 */
[----:B------:R-:W-:Y:S01]  /*21bf0*/  LEA R0, P0, R2, UR4, 0x1 ;  /* 0x0000000402007c11 */ /* 0x000fe2000f8008ff */
[----:B------:R-:W-:Y:S01]  /*21c00*/  IMAD.IADD R3, R3, 0x1, R7 ;  /* 0x0000000103037824 */ /* 0x000fe200078e0207 */
[----:B------:R-:W-:-:S04]  /*21c10*/  UMOV UR4, 0xffffffff ;  /* 0xffffffff00047882 */ /* 0x000fc80000000000 */
[----:B------:R-:W-:Y:S01]  /*21c20*/  LEA.HI.X R10, R2, UR5, R3, 0x1, P0 ;  /* 0x00000005020a7c11 */ /* 0x000fe200080f0c03 */
[----:B------:R-:W-:Y:S06]  /*21c30*/  BRA.DIV UR4, `(.L_x_682) ;  /* 0x000000e204dc7947 */ /* 0x000fec000b800000 */
[----:B------:R0:W1:Y:S04]  /*21c40*/  SHFL.IDX PT, R9, R10, RZ, 0x181f ;  /* 0x00181fff0a097589 */ /* 0x00006800000e0000 */
[----:B------:R0:W2:Y:S02]  /*21c50*/  SHFL.IDX PT, R14, R0, RZ, 0x181f ;  /* 0x00181fff000e7589 */ /* 0x0000a400000e0000 */
.L_x_1053:
[----:B------:R-:W-:Y:S01]  /*21c60*/  IMAD R21, R20, R21, RZ ;  /* 0x0000001514157224 */ /* 0x000fe200078e02ff */
[----:B------:R-:W-:Y:S04]  /*21c70*/  BSSY B1, `(.L_x_683) ;  /* 0x0000019000017945 */ /* 0x000fe80003800000 */
[----:B------:R-:W-:-:S13]  /*21c80*/  ISETP.GE.AND P0, PT, R24, R21, PT ;  /* 0x000000151800720c */ /* 0x000fda0003f06270 */
[----:B------:R-:W-:Y:S05]  /*21c90*/  @P0 BRA `(.L_x_684) ;  /* 0x0000000000580947 */ /* 0x000fea0003800000 */
[----:B------:R-:W3:Y:S01]  /*21ca0*/  LDL R13, [R1+0x14] ;  /* 0x00001400010d7983 */ /* 0x000ee20000100800 */
[----:B------:R-:W-:-:S03]  /*21cb0*/  ULDC UR4, c[0x0][0xac8] ;  /* 0x0002b20000047ab9 */ /* 0x000fc60000000800 */
[----:B------:R-:W4:Y:S04]  /*21cc0*/  LDL R11, [R1+0x1c] ;  /* 0x00001c00010b7983 */ /* 0x000f280000100800 */
[----:B------:R-:W5:Y:S04]  /*21cd0*/  LDL R8, [R1+0x44] ;  /* 0x0000440001087983 */ /* 0x000f680000100800 */
[----:B------:R-:W5:Y:S04]  /*21ce0*/  LDL R15, [R1+0x60] ;  /* 0x00006000010f7983 */ /* 0x000f680000100800 */
[----:B------:R-:W5:Y:S01]  /*21cf0*/  LDL R12, [R1+0x5c] ;  /* 0x00005c00010c7983 */ /* 0x000f620000100800 */
[----:B------:R-:W-:-:S02]  /*21d00*/  ISETP.GE.AND P3, PT, R22, UR4, PT ;  /* 0x0000000416007c0c */ /* 0x000fc4000bf66270 */
[----:B------:R-:W-:-:S11]  /*21d10*/  ISETP.GE.AND P2, PT, R218, UR4, PT ;  /* 0x00000004da007c0c */ /* 0x000fd6000bf46270 */
[-C--:B--2---:R-:W-:Y:S02]  /*21d20*/  @!P3 LEA R2, P5, R22, R14.reuse, 0x1 ;  /* 0x0000000e1602b211 */ /* 0x084fe400078a08ff */
[----:B------:R-:W-:Y:S02]  /*21d30*/  @!P2 LEA R4, P4, R218, R14, 0x1 ;  /* 0x0000000eda04a211 */ /* 0x000fe400078808ff */
[----:B-1----:R-:W-:-:S05]  /*21d40*/  @!P3 LEA.HI.X R3, R22, R9, R23, 0x1, P5 ;  /* 0x000000091603b211 */ /* 0x002fca00028f0c17 */
[----:B------:R1:W-:Y:S01]  /*21d50*/  @!P3 ST.E.128 desc[UR36][R2.64], RZ ;  /* 0x000000ff0200b985 */ /* 0x0003e2000c101d24 */
[----:B---3--:R-:W-:Y:S02]  /*21d60*/  ISETP.GE.AND P1, PT, R13, UR4, PT ;  /* 0x000000040d007c0c */ /* 0x008fe4000bf26270 */
[----:B----4-:R-:W-:Y:S02]  /*21d70*/  ISETP.GE.AND P0, PT, R11, UR4, PT ;  /* 0x000000040b007c0c */ /* 0x010fe4000bf06270 */
[----:B-----5:R-:W-:-:S09]  /*21d80*/  @!P2 LEA.HI.X R5, R218, R9, R8, 0x1, P4 ;  /* 0x00000009da05a211 */ /* 0x020fd200020f0c08 */
[-C--:B------:R-:W-:Y:S02]  /*21d90*/  @!P1 LEA R6, P5, R13, R14.reuse, 0x1 ;  /* 0x0000000e0d069211 */ /* 0x080fe400078a08ff */
[----:B------:R-:W-:Y:S02]  /*21da0*/  @!P0 LEA R8, P4, R11, R14, 0x1 ;  /* 0x0000000e0b088211 */ /* 0x000fe400078808ff */
[-C--:B------:R-:W-:Y:S02]  /*21db0*/  @!P1 LEA.HI.X R7, R13, R9.reuse, R15, 0x1, P5 ;  /* 0x000000090d079211 */ /* 0x080fe400028f0c0f */
[----:B------:R-:W-:Y:S01]  /*21dc0*/  @!P0 LEA.HI.X R9, R11, R9, R12, 0x1, P4 ;  /* 0x000000090b098211 */ /* 0x000fe200020f0c0c */
[----:B------:R1:W-:Y:S04]  /*21dd0*/  @!P2 ST.E.128 desc[UR36][R4.64], RZ ;  /* 0x000000ff0400a985 */ /* 0x0003e8000c101d24 */
[----:B------:R1:W-:Y:S04]  /*21de0*/  @!P1 ST.E.128 desc[UR36][R6.64], RZ ;  /* 0x000000ff06009985 */ /* 0x0003e8000c101d24 */
[----:B------:R1:W-:Y:S02]  /*21df0*/  @!P0 ST.E.128 desc[UR36][R8.64], RZ ;  /* 0x000000ff08008985 */ /* 0x0003e4000c101d24 */
.L_x_684:
[----:B------:R-:W-:Y:S05]  /*21e00*/  BSYNC B1 ;  /* 0x0000000000017941 */ /* 0x000fea0003800000 */
.L_x_683:
[----:B------:R-:W-:-:S03]  /*21e10*/  UMOV UR4, 0xffffffff ;  /* 0xffffffff00047882 */ /* 0x000fc60000000000 */
[----:B------:R-:W-:Y:S05]  /*21e20*/  BRA.DIV UR4, `(.L_x_685) ;  /* 0x000000e204947947 */ /* 0x000fea000b800000 */
[----:B-1----:R1:W3:Y:S04]  /*21e30*/  SHFL.IDX PT, R9, R10, 0x1, 0x181f ;  /* 0x00381f000a097f89 */ /* 0x0022e800000e0000 */
[----:B--2---:R1:W2:Y:S02]  /*21e40*/  SHFL.IDX PT, R14, R0, 0x1, 0x181f ;  /* 0x00381f00000e7f89 */ /* 0x0042a400000e0000 */
.L_x_1057:
[----:B------:R-:W-:Y:S01]  /*21e50*/  VIADD R2, R24, 0x20 ;  /* 0x0000002018027836 */ /* 0x000fe20000000000 */
[----:B------:R-:W-:Y:S04]  /*21e60*/  BSSY B1, `(.L_x_686) ;  /* 0x0000019000017945 */ /* 0x000fe80003800000 */
[----:B------:R-:W-:-:S13]  /*21e70*/  ISETP.GE.AND P0, PT, R2, R21, PT ;  /* 0x000000150200720c */ /* 0x000fda0003f06270 */
[----:B------:R-:W-:Y:S05]  /*21e80*/  @P0 BRA `(.L_x_687) ;  /* 0x0000000000580947 */ /* 0x000fea0003800000 */
[----:B------:R-:W4:Y:S01]  /*21e90*/  LDL R13, [R1+0x14] ;  /* 0x00001400010d7983 */ /* 0x000f220000100800 */
[----:B------:R-:W-:-:S03]  /*21ea0*/  ULDC UR4, c[0x0][0xac8] ;  /* 0x0002b20000047ab9 */ /* 0x000fc60000000800 */
[----:B------:R-:W5:Y:S04]  /*21eb0*/  LDL R11, [R1+0x1c] ;  /* 0x00001c00010b7983 */ /* 0x000f680000100800 */
[----:B------:R-:W5:Y:S04]  /*21ec0*/  LDL R8, [R1+0x44] ;  /* 0x0000440001087983 */ /* 0x000f680000100800 */
[----:B------:R-:W5:Y:S04]  /*21ed0*/  LDL R15, [R1+0x60] ;  /* 0x00006000010f7983 */ /* 0x000f680000100800 */
[----:B------:R-:W5:Y:S01]  /*21ee0*/  LDL R12, [R1+0x5c] ;  /* 0x00005c00010c7983 */ /* 0x000f620000100800 */
[----:B------:R-:W-:-:S02]  /*21ef0*/  ISETP.GE.AND P3, PT, R22, UR4, PT ;  /* 0x0000000416007c0c */ /* 0x000fc4000bf66270 */
[----:B------:R-:W-:-:S11]  /*21f00*/  ISETP.GE.AND P2, PT, R218, UR4, PT ;  /* 0x00000004da007c0c */ /* 0x000fd6000bf46270 */
[-C--:B--2---:R-:W-:Y:S02]  /*21f10*/  @!P3 LEA R2, P5, R22, R14.reuse, 0x1 ;  /* 0x0000000e1602b211 */ /* 0x084fe400078a08ff */
[----:B------:R-:W-:Y:S02]  /*21f20*/  @!P2 LEA R4, P4, R218, R14, 0x1 ;  /* 0x0000000eda04a211 */ /* 0x000fe400078808ff */
[----:B---3--:R-:W-:-:S05]  /*21f30*/  @!P3 LEA.HI.X R3, R22, R9, R23, 0x1, P5 ;  /* 0x000000091603b211 */ /* 0x008fca00028f0c17 */
[----:B------:R2:W-:Y:S01]  /*21f40*/  @!P3 ST.E.128 desc[UR36][R2.64], RZ ;  /* 0x000000ff0200b985 */ /* 0x0005e2000c101d24 */
[----:B----4-:R-:W-:Y:S02]  /*21f50*/  ISETP.GE.AND P1, PT, R13, UR4, PT ;  /* 0x000000040d007c0c */ /* 0x010fe4000bf26270 */
[----:B-----5:R-:W-:Y:S02]  /*21f60*/  ISETP.GE.AND P0, PT, R11, UR4, PT ;  /* 0x000000040b007c0c */ /* 0x020fe4000bf06270 */
[----:B------:R-:W-:-:S09]  /*21f70*/  @!P2 LEA.HI.X R5, R218, R9, R8, 0x1, P4 ;  /* 0x00000009da05a211 */ /* 0x000fd200020f0c08 */
[-C--:B------:R-:W-:Y:S02]  /*21f80*/  @!P1 LEA R6, P5, R13, R14.reuse, 0x1 ;  /* 0x0000000e0d069211 */ /* 0x080fe400078a08ff */
[----:B------:R-:W-:Y:S02]  /*21f90*/  @!P0 LEA R8, P4, R11, R14, 0x1 ;  /* 0x0000000e0b088211 */ /* 0x000fe400078808ff */
[-C--:B------:R-:W-:Y:S02]  /*21fa0*/  @!P1 LEA.HI.X R7, R13, R9.reuse, R15, 0x1, P5 ;  /* 0x000000090d079211 */ /* 0x080fe400028f0c0f */
[----:B------:R-:W-:Y:S01]  /*21fb0*/  @!P0 LEA.HI.X R9, R11, R9, R12, 0x1, P4 ;  /* 0x000000090b098211 */ /* 0x000fe200020f0c0c */
[----:B------:R2:W-:Y:S04]  /*21fc0*/  @!P2 ST.E.128 desc[UR36][R4.64], RZ ;  /* 0x000000ff0400a985 */ /* 0x0005e8000c101d24 */
[----:B------:R2:W-:Y:S04]  /*21fd0*/  @!P1 ST.E.128 desc[UR36][R6.64], RZ ;  /* 0x000000ff06009985 */ /* 0x0005e8000c101d24 */
[----:B------:R2:W-:Y:S02]  /*21fe0*/  @!P0 ST.E.128 desc[UR36][R8.64], RZ ;  /* 0x000000ff08008985 */ /* 0x0005e4000c101d24 */
.L_x_687:
[----:B------:R-:W-:Y:S05]  /*21ff0*/  BSYNC B1 ;  /* 0x0000000000017941 */ /* 0x000fea0003800000 */
.L_x_686:
[----:B------:R-:W-:-:S03]  /*22000*/  UMOV UR4, 0xffffffff ;  /* 0xffffffff00047882 */ /* 0x000fc60000000000 */
[----:B------:R-:W-:Y:S05]  /*22010*/  BRA.DIV UR4, `(.L_x_688) ;  /* 0x000000e204607947 */ /* 0x000fea000b800000 */
[----:B--23--:R2:W3:Y:S04]  /*22020*/  SHFL.IDX PT, R9, R10, 0x2, 0x181f ;  /* 0x00581f000a097f89 */ /* 0x00c4e800000e0000 */
[----:B------:R2:W4:Y:S02]  /*22030*/  SHFL.IDX PT, R14, R0, 0x2, 0x181f ;  /* 0x00581f00000e7f89 */ /* 0x00052400000e0000 */
.L_x_1061:
[----:B------:R-:W-:Y:S01]  /*22040*/  VIADD R2, R24, 0x40 ;  /* 0x0000004018027836 */ /* 0x000fe20000000000 */
[----:B------:R-:W-:Y:S04]  /*22050*/  BSSY B1, `(.L_x_689) ;  /* 0x0000019000017945 */ /* 0x000fe80003800000 */
[----:B------:R-:W-:-:S13]  /*22060*/  ISETP.GE.AND P0, PT, R2, R21, PT ;  /* 0x000000150200720c */ /* 0x000fda0003f06270 */
[----:B------:R-:W-:Y:S05]  /*22070*/  @P0 BRA `(.L_x_690) ;  /* 0x0000000000580947 */ /* 0x000fea0003800000 */
[----:B------:R-:W5:Y:S01]  /*22080*/  LDL R13, [R1+0x14] ;  /* 0x00001400010d7983 */ /* 0x000f620000100800 */
        /* <DEDUP_REMOVED lines=8> */
[----:B------:R-:W-:Y:S02]  /*22110*/  @!P2 LEA R4, P4, R218, R14, 0x1 ;  /* 0x0000000eda04a211 */ /* 0x000fe400078808ff */
[----:B---3--:R-:W-:-:S05]  /*22120*/  @!P3 LEA.HI.X R3, R22, R9, R23, 0x1, P5 ;  /* 0x000000091603b211 */ /* 0x008fca00028f0c17 */
[----:B------:R3:W-:Y:S01]  /*22130*/  @!P3 ST.E.128 desc[UR36][R2.64], RZ ;  /* 0x000000ff0200b985 */ /* 0x0007e2000c101d24 */
[----:B-----5:R-:W-:Y:S02]  /*22140*/  ISETP.GE.AND P1, PT, R13, UR4, PT ;  /* 0x000000040d007c0c */ /* 0x020fe4000bf26270 */
[----:B--2---:R-:W-:Y:S02]  /*22150*/  ISETP.GE.AND P0, PT, R11, UR4, PT ;  /* 0x000000040b007c0c */ /* 0x004fe4000bf06270 */
        /* <DEDUP_REMOVED lines=8> */
.L_x_690:
[----:B------:R-:W-:Y:S05]  /*221e0*/  BSYNC B1 ;  /* 0x0000000000017941 */ /* 0x000fea0003800000 */
.L_x_689:
[----:B------:R-:W-:-:S03]  /*221f0*/  UMOV UR4, 0xffffffff ;  /* 0xffffffff00047882 */ /* 0x000fc60000000000 */
[----:B------:R-:W-:Y:S05]  /*22200*/  BRA.DIV UR4, `(.L_x_691) ;  /* 0x000000e2042c7947 */ /* 0x000fea000b800000 */
[----:B---3--:R3:W0:Y:S04]  /*22210*/  SHFL.IDX PT, R9, R10, 0x3, 0x181f ;  /* 0x00781f000a097f89 */ /* 0x00862800000e0000 */
[----:B----4-:R3:W4:Y:S02]  /*22220*/  SHFL.IDX PT, R14, R0, 0x3, 0x181f ;  /* 0x00781f00000e7f89 */ /* 0x01072400000e0000 */
.L_x_1065:
[----:B0123--:R-:W-:-:S05]  /*22230*/  VIADD R0, R24, 0x60 ;  /* 0x0000006018007836 */ /* 0x00ffca0000000000 */
[----:B------:R-:W-:-:S13]  /*22240*/  ISETP.GE.AND P0, PT, R0, R21, PT ;  /* 0x000000150000720c */ /* 0x000fda0003f06270 */
[----:B------:R-:W-:Y:S05]  /*22250*/  @P0 BRA `(.L_x_674) ;  /* 0x0000000000580947 */ /* 0x000fea0003800000 */
[----:B------:R-:W2:Y:S01]  /*22260*/  LDL R12, [R1+0x14] ;  /* 0x00001400010c7983 */ /* 0x000ea20000100800 */
[----:B------:R-:W-:-:S03]  /*22270*/  ULDC UR4, c[0x0][0xac8] ;  /* 0x0002b20000047ab9 */ /* 0x000fc60000000800 */
[----:B------:R-:W3:Y:S04]  /*22280*/  LDL R10, [R1+0x1c] ;  /* 0x00001c00010a7983 */ /* 0x000ee80000100800 */
[----:B------:R-:W5:Y:S04]  /*22290*/  LDL R8, [R1+0x44] ;  /* 0x0000440001087983 */ /* 0x000f680000100800 */
[----:B------:R-:W5:Y:S04]  /*222a0*/  LDL R13, [R1+0x60] ;  /* 0x00006000010d7983 */ /* 0x000f680000100800 */
[----:B------:R-:W5:Y:S01]  /*222b0*/  LDL R11, [R1+0x5c] ;  /* 0x00005c00010b7983 */ /* 0x000f620000100800 */
[----:B------:R-:W-:-:S02]  /*222c0*/  ISETP.GE.AND P3, PT, R22, UR4, PT ;  /* 0x0000000416007c0c */ /* 0x000fc4000bf66270 */
[----:B------:R-:W-:-:S11]  /*222d0*/  ISETP.GE.AND P2, PT, R218, UR4, PT ;  /* 0x00000004da007c0c */ /* 0x000fd6000bf46270 */
[-C--:B----4-:R-:W-:Y:S02]  /*222e0*/  @!P3 LEA R2, P5, R22, R14.reuse, 0x1 ;  /* 0x0000000e1602b211 */ /* 0x090fe400078a08ff */
[----:B------:R-:W-:Y:S02]  /*222f0*/  @!P2 LEA R4, P4, R218, R14, 0x1 ;  /* 0x0000000eda04a211 */ /* 0x000fe400078808ff */
[----:B------:R-:W-:-:S05]  /*22300*/  @!P3 LEA.HI.X R3, R22, R9, R23, 0x1, P5 ;  /* 0x000000091603b211 */ /* 0x000fca00028f0c17 */
[----:B------:R0:W-:Y:S01]  /*22310*/  @!P3 ST.E.128 desc[UR36][R2.64], RZ ;  /* 0x000000ff0200b985 */ /* 0x0001e2000c101d24 */
[----:B--2---:R-:W-:Y:S02]  /*22320*/  ISETP.GE.AND P1, PT, R12, UR4, PT ;  /* 0x000000040c007c0c */ /* 0x004fe4000bf26270 */
[----:B---3--:R-:W-:Y:S02]  /*22330*/  ISETP.GE.AND P0, PT, R10, UR4, PT ;  /* 0x000000040a007c0c */ /* 0x008fe4000bf06270 */
        /* <DEDUP_REMOVED lines=8> */
.L_x_674:
[----:B------:R-:W-:Y:S05]  /*223c0*/  BSYNC B0 ;  /* 0x0000000000007941 */ /* 0x000fea0003800000 */
.L_x_659:
[----:B------:R-:W-:Y:S02]  /*223d0*/  ULDC UR4, c[0x0][0xc3c] ;  /* 0x00030f0000047ab9 */ /* 0x000fe40000000800 */
[----:B------:R-:W-:-:S13]  /*223e0*/  ISETP.GE.AND P0, PT, R43, UR4, PT ;  /* 0x000000042b007c0c */ /* 0x000fda000bf06270 */
[----:B------:R-:W-:Y:S05]  /*223f0*/  @!P0 BRA `(.L_x_692) ;  /* 0xfffffdf400c48947 */ /* 0x000fea000383ffff */
[----:B------:R-:W-:Y:S05]  /*22400*/  BRA `(.L_x_483) ;  /* 0x00000084000c7947 */ /* 0x000fea0003800000 */
.L_x_481:
[----:B------:R-:W-:-:S08]  /*22410*/  NOP ;  /* 0x0000000000007918 */ /* 0x000fd00000000000 */
[----:B0-----:R-:W0:-:S00]  /*22420*/  USETMAXREG.DEALLOC.CTAPOOL 0x28 ;  /* 0x00000028000079c8 */ /* 0x001e0000080e0500 */
[----:B0-----:R-:W2:Y:S01]  /*22430*/  LDL.LU R3, [R1] ;  /* 0x0000000001037983 */ /* 0x001ea20000300800 */
[----:B------:R-:W-:-:S06]  /*22440*/  LOP3.LUT R0, R0, 0x3, RZ, 0xc0, !PT ;  /* 0x0000000300007812 */ /* 0x000fcc00078ec0ff */
[----:B------:R-:W0:Y:S02]  /*22450*/  SHFL.IDX PT, R0, R0, RZ, 0x1f ;  /* 0x00001fff00007589 */ /* 0x000e2400000e0000 */
[----:B0-----:R-:W-:-:S13]  /*22460*/  ISETP.NE.AND P0, PT, R0, RZ, PT ;  /* 0x000000ff0000720c */ /* 0x001fda0003f05270 */
[----:B------:R-:W-:Y:S01]  /*22470*/  @P0 BAR.SYNC.DEFER_BLOCKING 0x5, 0x180 ;  /* 0x0146000000000b1d */ /* 0x000fe20000010000 */
[----:B--2---:R-:W-:-:S04]  /*22480*/  LOP3.LUT R3, R3, 0xffffff7f, RZ, 0xc0, !PT ;  /* 0xffffff7f03037812 */ /* 0x004fc800078ec0ff */
[----:B------:R-:W-:-:S05]  /*22490*/  @P0 LOP3.LUT R3, R3, 0x80, RZ, 0xfc, !PT ;  /* 0x0000008003030812 */ /* 0x000fca00078efcff */
[----:B------:R0:W-:Y:S02]  /*224a0*/  STL [R1], R3 ;  /* 0x0000000301007387 */ /* 0x0001e40000100800 */
[----:B0-----:R-:W-:-:S04]  /*224b0*/  @P0 MOV R3, 0x400 ;  /* 0x0000040000030802 */ /* 0x001fc80000000f00 */
[----:B------:R-:W-:-:S05]  /*224c0*/  @P0 LEA R2, R2, R3, 0x18 ;  /* 0x0000000302020211 */ /* 0x000fca00078ec0ff */
[----:B------:R0:W1:Y:S01]  /*224d0*/  @P0 LDS.128 R24, [R2+0x388d0] ;  /* 0x0388d00002180984 */ /* 0x0000620000000c00 */
[----:B------:R-:W-:Y:S06]  /*224e0*/  @P0 BAR.ARV 0x4, 0x180 ;  /* 0x0106000000000b1d */ /* 0x000fec0000002000 */
[----:B------:R-:W-:Y:S05]  /*224f0*/  @P0 BRA `(.L_x_693) ;  /* 0x0000000800980947 */ /* 0x000fea0003800000 */
[----:B------:R-:W2:Y:S01]  /*22500*/  S2R R4, SR_TID.X ;  /* 0x0000000000047919 */ /* 0x000ea20000002100 */
[----:B------:R-:W-:Y:S01]  /*22510*/  ULDC UR4, c[0x0][0xc3c] ;  /* 0x00030f0000047ab9 */ /* 0x000fe20000000800 */
[----:B------:R-:W-:Y:S01]  /*22520*/  MOV R0, RZ ;  /* 0x000000ff00007202 */ /* 0x000fe20000000f00 */
[----:B------:R-:W-:Y:S01]  /*22530*/  IMAD.MOV.U32 R9, RZ, RZ, RZ ;  /* 0x000000ffff097224 */ /* 0x000fe200078e00ff */
[----:B------:R-:W3:Y:S01]  /*22540*/  S2UR UR6, SR_CTAID.X ;  /* 0x00000000000679c3 */ /* 0x000ee20000002500 */
[----:B------:R-:W-:Y:S01]  /*22550*/  ULDC UR5, c[0x0][0xc38] ;  /* 0x00030e0000057ab9 */ /* 0x000fe20000000800 */
[----:B--2---:R-:W-:-:S04]  /*22560*/  LOP3.LUT R7, R4, 0x1f, RZ, 0xc0, !PT ;  /* 0x0000001f04077812 */ /* 0x004fc800078ec0ff */
[----:B------:R-:W-:-:S04]  /*22570*/  ISETP.NE.AND P0, PT, R7, 0x1f, PT ;  /* 0x0000001f0700780c */ /* 0x000fc80003f05270 */
[----:B------:R-:W-:-:S13]  /*22580*/  ISETP.GE.OR P1, PT, R7, UR4, !P0 ;  /* 0x0000000407007c0c */ /* 0x000fda000c726670 */
[----:B------:R-:W2:Y:S08]  /*22590*/  @!P1 LDC.64 R4, c[0x0][0xc80] ;  /* 0x00032000ff049b82 */ /* 0x000eb00000000a00 */
[----:B0-----:R-:W0:Y:S01]  /*225a0*/  @!P1 LDC.64 R2, c[0x0][0xc78] ;  /* 0x00031e00ff029b82 */ /* 0x001e220000000a00 */
[----:B--2---:R-:W-:-:S05]  /*225b0*/  @!P1 IMAD.WIDE.U32 R4, R7, 0x4, R4 ;  /* 0x0000000407049825 */ /* 0x004fca00078e0004 */
[----:B------:R-:W2:Y:S01]  /*225c0*/  @!P1 LDG.E R0, desc[UR36][R4.64] ;  /* 0x0000002404009981 */ /* 0x000ea2000c1e1900 */
[----:B0-----:R-:W-:-:S05]  /*225d0*/  @!P1 IMAD.WIDE.U32 R2, R7, 0x4, R2 ;  /* 0x0000000407029825 */ /* 0x001fca00078e0002 */
[----:B------:R-:W2:Y:S01]  /*225e0*/  @!P1 LDG.E R9, desc[UR36][R2.64] ;  /* 0x0000002402099981 */ /* 0x000ea2000c1e1900 */
[C---:B------:R-:W-:Y:S02]  /*225f0*/  ISETP.NE.AND P1, PT, R7.reuse, RZ, PT ;  /* 0x000000ff0700720c */ /* 0x040fe40003f25270 */
[C---:B------:R-:W-:Y:S02]  /*22600*/  ISETP.GE.U32.AND P2, PT, R7.reuse, 0x2, PT ;  /* 0x000000020700780c */ /* 0x040fe40003f46070 */
[C---:B------:R-:W-:Y:S02]  /*22610*/  ISETP.GE.U32.AND P3, PT, R7.reuse, 0x4, PT ;  /* 0x000000040700780c */ /* 0x040fe40003f66070 */
[C---:B------:R-:W-:Y:S02]  /*22620*/  ISETP.GE.U32.AND P4, PT, R7.reuse, 0x8, PT ;  /* 0x000000080700780c */ /* 0x040fe40003f86070 */
[----:B------:R-:W-:Y:S01]  /*22630*/  ISETP.GE.U32.AND P5, PT, R7, 0x10, PT ;  /* 0x000000100700780c */ /* 0x000fe20003fa6070 */
[----:B------:R-:W-:Y:S01]  /*22640*/  UMOV UR4, URZ ;  /* 0x0000003f00047c82 */ /* 0x000fe20008000000 */
        /* <DEDUP_REMOVED lines=8> */
[----:B0-----:R-:W-:-:S04]  /*226d0*/  SEL R3, R4, RZ, P3 ;  /* 0x000000ff04037207 */ /* 0x001fc80001800000 */
[----:B------:R-:W-:-:S05]  /*226e0*/  IADD3 R3, R8, R3, RZ ;  /* 0x0000000308037210 */ /* 0x000fca0007ffe0ff */
[----:B------:R-:W0:Y:S02]  /*226f0*/  SHFL.UP PT, R2, R3, 0x8, RZ ;  /* 0x0500000003027989 */ /* 0x000e2400000e00ff */
[----:B0-----:R-:W-:-:S05]  /*22700*/  SEL R2, R2, RZ, P4 ;  /* 0x000000ff02027207 */ /* 0x001fca0002000000 */
[----:B------:R-:W-:-:S05]  /*22710*/  IMAD.IADD R2, R3, 0x1, R2 ;  /* 0x0000000103027824 */ /* 0x000fca00078e0202 */
[----:B------:R-:W0:Y:S02]  /*22720*/  SHFL.UP PT, R4, R2, 0x10, RZ ;  /* 0x0600000002047989 */ /* 0x000e2400000e00ff */
[----:B0-----:R-:W-:-:S05]  /*22730*/  SEL R5, R4, RZ, P5 ;  /* 0x000000ff04057207 */ /* 0x001fca0002800000 */
[----:B------:R-:W-:-:S05]  /*22740*/  IMAD.IADD R5, R2, 0x1, R5 ;  /* 0x0000000102057824 */ /* 0x000fca00078e0205 */
[----:B------:R-:W0:Y:S02]  /*22750*/  SHFL.IDX PT, R6, R5, 0x1f, 0x1f ;  /* 0x03e01f0005067f89 */ /* 0x000e2400000e0000 */
[----:B0-----:R-:W-:-:S05]  /*22760*/  IMAD R6, R6, UR5, RZ ;  /* 0x0000000506067c24 */ /* 0x001fca000f8e02ff */
[----:B---3--:R-:W-:Y:S01]  /*22770*/  ISETP.GT.AND P6, PT, R6, UR6, PT ;  /* 0x0000000606007c0c */ /* 0x008fe2000bfc4270 */
[----:B------:R-:W-:-:S12]  /*22780*/  IMAD.MOV.U32 R3, RZ, RZ, R6 ;  /* 0x000000ffff037224 */ /* 0x000fd800078e0006 */
[----:B------:R-:W-:Y:S05]  /*22790*/  @P6 BRA `(.L_x_694) ;  /* 0x0000000000a06947 */ /* 0x000fea0003800000 */
[----:B------:R-:W-:Y:S01]  /*227a0*/  MOV R6, R3 ;  /* 0x0000000300067202 */ /* 0x000fe20000000f00 */
[----:B------:R-:W-:Y:S01]  /*227b0*/  UMOV UR4, URZ ;  /* 0x0000003f00047c82 */ /* 0x000fe20008000000 */
[----:B------:R-:W-:-:S05]  /*227c0*/  ULDC UR5, c[0x0][0xc38] ;  /* 0x00030e0000057ab9 */ /* 0x000fca0000000800 */
.L_x_696:
[----:B------:R-:W0:Y:S01]  /*227d0*/  LDC R0, c[0x0][0xc3c] ;  /* 0x00030f00ff007b82 */ /* 0x000e220000000800 */
[----:B------:R-:W-:Y:S01]  /*227e0*/  UIADD3 UR4, UR4, 0x1f, URZ ;  /* 0x0000001f04047890 */ /* 0x000fe2000fffe03f */
[----:B------:R-:W-:Y:S02]  /*227f0*/  ULDC UR7, c[0x0][0xc3c] ;  /* 0x00030f0000077ab9 */ /* 0x000fe40000000800 */
[----:B-1----:R-:W-:-:S03]  /*22800*/  IMAD.U32 R27, RZ, RZ, UR7 ;  /* 0x00000007ff1b7e24 */ /* 0x002fc6000f8e00ff */
[----:B0-----:R-:W-:-:S13]  /*22810*/  ISETP.LE.AND P6, PT, R0, UR4, PT ;  /* 0x0000000400007c0c */ /* 0x001fda000bfc3270 */
[----:B------:R-:W-:Y:S05]  /*22820*/  @P6 BRA `(.L_x_695) ;  /* 0x0000000400a86947 */ /* 0x000fea0003800000 */
[----:B------:R-:W-:-:S05]  /*22830*/  VIADD R9, R7, UR4 ;  /* 0x0000000407097c36 */ /* 0x000fca0008000000 */
[----:B------:R-:W-:Y:S01]  /*22840*/  ISETP.GE.OR P6, PT, R9, R0, !P0 ;  /* 0x000000000900720c */ /* 0x000fe200047c6670 */
[----:B------:R-:W-:-:S12]  /*22850*/  IMAD.MOV.U32 R0, RZ, RZ, RZ ;  /* 0x000000ffff007224 */ /* 0x000fd800078e00ff */
[----:B------:R-:W0:Y:S08]  /*22860*/  @!P6 LDC.64 R4, c[0x0][0xc80] ;  /* 0x00032000ff04eb82 */ /* 0x000e300000000a00 */
[----:B------:R-:W1:Y:S01]  /*22870*/  @!P6 LDC.64 R2, c[0x0][0xc78] ;  /* 0x00031e00ff02eb82 */ /* 0x000e620000000a00 */
[----:B0-----:R-:W-:-:S05]  /*22880*/  @!P6 IMAD.WIDE R4, R9, 0x4, R4 ;  /* 0x000000040904e825 */ /* 0x001fca00078e0204 */
[----:B------:R-:W2:Y:S01]  /*22890*/  @!P6 LDG.E R0, desc[UR36][R4.64] ;  /* 0x000000240400e981 */ /* 0x000ea2000c1e1900 */
[----:B-1----:R-:W-:Y:S01]  /*228a0*/  @!P6 IMAD.WIDE R2, R9, 0x4, R2 ;  /* 0x000000040902e825 */ /* 0x002fe200078e0202 */
[----:B------:R-:W-:-:S06]  /*228b0*/  MOV R9, RZ ;  /* 0x000000ff00097202 */ /* 0x000fcc0000000f00 */
[----:B------:R-:W2:Y:S02]  /*228c0*/  @!P6 LDG.E R9, desc[UR36][R2.64] ;  /* 0x000000240209e981 */ /* 0x000ea4000c1e1900 */
        /* <DEDUP_REMOVED lines=16> */
[----:B------:R-:W0:Y:S02]  /*229d0*/  SHFL.IDX PT, R2, R5, 0x1f, 0x1f ;  /* 0x03e01f0005027f89 */ /* 0x000e2400000e0000 */
[----:B0-----:R-:W-:-:S04]  /*229e0*/  IMAD R3, R2, UR5, RZ ;  /* 0x0000000502037c24 */ /* 0x001fc8000f8e02ff */
[----:B------:R-:W-:-:S05]  /*229f0*/  IMAD.IADD R6, R3, 0x1, R6 ;  /* 0x0000000103067824 */ /* 0x000fca00078e0206 */
[----:B------:R-:W-:-:S13]  /*22a00*/  ISETP.GT.AND P6, PT, R6, UR6, PT ;  /* 0x0000000606007c0c */ /* 0x000fda000bfc4270 */
[----:B------:R-:W-:Y:S05]  /*22a10*/  @!P6 BRA `(.L_x_696) ;  /* 0xfffffffc006ce947 */ /* 0x000fea000383ffff */
.L_x_694:
[----:B------:R-:W-:Y:S02]  /*22a20*/  IMAD.IADD R10, R6, 0x1, -R3 ;  /* 0x00000001060a7824 */ /* 0x000fe400078e0a03 */
[----:B-1----:R-:W-:Y:S02]  /*22a30*/  IMAD.MOV.U32 R24, RZ, RZ, RZ ;  /* 0x000000ffff187224 */ /* 0x002fe400078e00ff */
[----:B------:R-:W-:-:S05]  /*22a40*/  IMAD R2, R5, UR5, R10 ;  /* 0x0000000505027c24 */ /* 0x000fca000f8e020a */
[----:B------:R-:W-:-:S13]  /*22a50*/  ISETP.GT.AND P0, PT, R2, UR6, PT ;  /* 0x0000000602007c0c */ /* 0x000fda000bf04270 */
[----:B------:R-:W-:-:S04]  /*22a60*/  VOTE.ANY R6, PT, !P0 ;  /* 0x0000000000067806 */ /* 0x000fc800040e0100 */
[----:B------:R-:W0:Y:S01]  /*22a70*/  POPC R27, R6 ;  /* 0x00000006001b7309 */ /* 0x000e220000000000 */
[----:B------:R-:W-:Y:S01]  /*22a80*/  ISETP.NE.AND P0, PT, R6, RZ, PT ;  /* 0x000000ff0600720c */ /* 0x000fe20003f05270 */
[----:B0-----:R-:W0:Y:S04]  /*22a90*/  SHFL.IDX PT, R0, R0, R27, 0x1f ;  /* 0x00001f1b00007589 */ /* 0x001e2800000e0000 */
[----:B------:R1:W2:Y:S01]  /*22aa0*/  SHFL.IDX PT, R9, R9, R27, 0x1f ;  /* 0x00001f1b09097589 */ /* 0x0002a200000e0000 */
[----:B0-----:R-:W-:-:S04]  /*22ab0*/  IABS R4, R0 ;  /* 0x0000000000047213 */ /* 0x001fc80000000000 */
[----:B------:R-:W0:Y:S08]  /*22ac0*/  I2F.RP R8, R4 ;  /* 0x0000000400087306 */ /* 0x000e300000209400 */
[----:B0-----:R-:W0:Y:S02]  /*22ad0*/  MUFU.RCP R8, R8 ;  /* 0x0000000800087308 */ /* 0x001e240000001000 */
[----:B0-----:R-:W-:-:S06]  /*22ae0*/  IADD3 R2, R8, 0xffffffe, RZ ;  /* 0x0ffffffe08027810 */ /* 0x001fcc0007ffe0ff */
[----:B------:R-:W0:Y:S02]  /*22af0*/  F2I.FTZ.U32.TRUNC.NTZ R3, R2 ;  /* 0x0000000200037305 */ /* 0x000e24000021f000 */
[----:B0-----:R-:W-:Y:S01]  /*22b00*/  IMAD.MOV R11, RZ, RZ, -R3 ;  /* 0x000000ffff0b7224 */ /* 0x001fe200078e0a03 */
[----:B-12---:R-:W-:Y:S06]  /*22b10*/  @!P0 BRA `(.L_x_697) ;  /* 0x0000000000088947 */ /* 0x006fec0003800000 */
[----:B------:R-:W-:-:S06]  /*22b20*/  VIADD R24, R27, 0xffffffff ;  /* 0xffffffff1b187836 */ /* 0x000fcc0000000000 */
[----:B------:R0:W1:Y:S02]  /*22b30*/  SHFL.IDX PT, R24, R5, R24, 0x1f ;  /* 0x00001f1805187589 */ /* 0x00006400000e0000 */
.L_x_697:
[----:B-1----:R-:W-:Y:S01]  /*22b40*/  IMAD R24, R24, UR5, R10 ;  /* 0x0000000518187c24 */ /* 0x002fe2000f8e020a */
[----:B------:R-:W-:Y:S01]  /*22b50*/  MOV R2, RZ ;  /* 0x000000ff00027202 */ /* 0x000fe20000000f00 */
[----:B------:R-:W-:Y:S01]  /*22b60*/  IMAD R11, R11, R4, RZ ;  /* 0x000000040b0b7224 */ /* 0x000fe200078e02ff */
[----:B------:R-:W-:Y:S01]  /*22b70*/  IABS R10, R0 ;  /* 0x00000000000a7213 */ /* 0x000fe20000000000 */
[----:B------:R-:W-:Y:S01]  /*22b80*/  VIADD R27, R27, UR4 ;  /* 0x000000041b1b7c36 */ /* 0x000fe20008000000 */
[----:B------:R-:W-:Y:S01]  /*22b90*/  IADD3 R25, -R24, UR6, RZ ;  /* 0x0000000618197c10 */ /* 0x000fe2000fffe1ff */
[----:B------:R-:W-:Y:S01]  /*22ba0*/  IMAD.HI.U32 R2, R3, R11, R2 ;  /* 0x0000000b03027227 */ /* 0x000fe200078e0002 */
[----:B0-----:R-:W-:Y:S02]  /*22bb0*/  IABS R5, R9 ;  /* 0x0000000900057213 */ /* 0x001fe40000000000 */
[----:B------:R-:W-:Y:S01]  /*22bc0*/  IABS R8, R25 ;  /* 0x0000001900087213 */ /* 0x000fe20000000000 */
[----:B------:R-:W-:Y:S01]  /*22bd0*/  IMAD.MOV R10, RZ, RZ, -R10 ;  /* 0x000000ffff0a7224 */ /* 0x000fe200078e0a0a */
[----:B------:R-:W0:Y:S03]  /*22be0*/  I2F.RP R6, R5 ;  /* 0x0000000500067306 */ /* 0x000e260000209400 */
[----:B------:R-:W-:-:S02]  /*22bf0*/  IMAD.MOV.U32 R3, RZ, RZ, R8 ;  /* 0x000000ffff037224 */ /* 0x000fc400078e0008 */
[----:B------:R-:W-:Y:S02]  /*22c00*/  IMAD.MOV.U32 R8, RZ, RZ, R10 ;  /* 0x000000ffff087224 */ /* 0x000fe400078e000a */
[----:B------:R-:W-:-:S04]  /*22c10*/  IMAD.HI.U32 R2, R2, R3, RZ ;  /* 0x0000000302027227 */ /* 0x000fc800078e00ff */
[----:B------:R-:W-:Y:S01]  /*22c20*/  IMAD R3, R2, R8, R3 ;  /* 0x0000000802037224 */ /* 0x000fe200078e0203 */
[----:B0-----:R-:W0:Y:S04]  /*22c30*/  MUFU.RCP R6, R6 ;  /* 0x0000000600067308 */ /* 0x001e280000001000 */
[----:B------:R-:W-:-:S13]  /*22c40*/  ISETP.GT.U32.AND P1, PT, R4, R3, PT ;  /* 0x000000030400720c */ /* 0x000fda0003f24070 */
[-C--:B------:R-:W-:Y:S01]  /*22c50*/  @!P1 IADD3 R3, R3, -R4.reuse, RZ ;  /* 0x8000000403039210 */ /* 0x080fe20007ffe0ff */
[----:B------:R-:W-:Y:S01]  /*22c60*/  @!P1 VIADD R2, R2, 0x1 ;  /* 0x0000000102029836 */ /* 0x000fe20000000000 */
[----:B------:R-:W-:Y:S01]  /*22c70*/  ISETP.NE.AND P1, PT, R0, RZ, PT ;  /* 0x000000ff0000720c */ /* 0x000fe20003f25270 */
[----:B0-----:R-:W-:Y:S01]  /*22c80*/  VIADD R8, R6, 0xffffffe ;  /* 0x0ffffffe06087836 */ /* 0x001fe20000000000 */
[----:B------:R-:W-:Y:S02]  /*22c90*/  ISETP.GE.U32.AND P0, PT, R3, R4, PT ;  /* 0x000000040300720c */ /* 0x000fe40003f06070 */
[----:B------:R-:W-:Y:S01]  /*22ca0*/  LOP3.LUT R4, R25, R0, RZ, 0x3c, !PT ;  /* 0x0000000019047212 */ /* 0x000fe200078e3cff */
[----:B------:R0:W1:Y:S03]  /*22cb0*/  F2I.FTZ.U32.TRUNC.NTZ R3, R8 ;  /* 0x0000000800037305 */ /* 0x000066000021f000 */
[----:B------:R-:W-:-:S02]  /*22cc0*/  ISETP.GE.AND P2, PT, R4, RZ, PT ;  /* 0x000000ff0400720c */ /* 0x000fc40003f46270 */
[----:B0-----:R-:W-:-:S05]  /*22cd0*/  IABS R8, R9 ;  /* 0x0000000900087213 */ /* 0x001fca0000000000 */
[----:B------:R-:W-:Y:S02]  /*22ce0*/  @P0 VIADD R2, R2, 0x1 ;  /* 0x0000000102020836 */ /* 0x000fe40000000000 */
[----:B------:R-:W-:-:S03]  /*22cf0*/  IMAD.MOV R8, RZ, RZ, -R8 ;  /* 0x000000ffff087224 */ /* 0x000fc600078e0a08 */
[----:B------:R-:W-:Y:S01]  /*22d00*/  MOV R6, R2 ;  /* 0x0000000200067202 */ /* 0x000fe20000000f00 */
[----:B-1----:R-:W-:-:S04]  /*22d10*/  IMAD.MOV R2, RZ, RZ, -R3 ;  /* 0x000000ffff027224 */ /* 0x002fc800078e0a03 */
[----:B------:R-:W-:Y:S01]  /*22d20*/  @!P2 IMAD.MOV R6, RZ, RZ, -R6 ;  /* 0x000000ffff06a224 */ /* 0x000fe200078e0a06 */
[----:B------:R-:W-:Y:S01]  /*22d30*/  @!P1 LOP3.LUT R6, RZ, R0, RZ, 0x33, !PT ;  /* 0x00000000ff069212 */ /* 0x000fe200078e33ff */
[----:B------:R-:W-:Y:S01]  /*22d40*/  IMAD R11, R2, R5, RZ ;  /* 0x00000005020b7224 */ /* 0x000fe200078e02ff */
[----:B------:R-:W-:Y:S02]  /*22d50*/  MOV R2, RZ ;  /* 0x000000ff00027202 */ /* 0x000fe40000000f00 */
[-C--:B------:R-:W-:Y:S01]  /*22d60*/  IABS R4, R6.reuse ;  /* 0x0000000600047213 */ /* 0x080fe20000000000 */
[----:B------:R-:W-:Y:S02]  /*22d70*/  IMAD R0, R0, R6, RZ ;  /* 0x0000000600007224 */ /* 0x000fe400078e02ff */
[----:B------:R-:W-:-:S04]  /*22d80*/  IMAD.HI.U32 R2, R3, R11, R2 ;  /* 0x0000000b03027227 */ /* 0x000fc800078e0002 */
[----:B------:R-:W-:Y:S02]  /*22d90*/  IMAD.MOV.U32 R3, RZ, RZ, R4 ;  /* 0x000000ffff037224 */ /* 0x000fe400078e0004 */
[----:B------:R-:W-:Y:S02]  /*22da0*/  IMAD.MOV.U32 R4, RZ, RZ, R8 ;  /* 0x000000ffff047224 */ /* 0x000fe400078e0008 */
[----:B------:R-:W-:-:S04]  /*22db0*/  IMAD.HI.U32 R2, R2, R3, RZ ;  /* 0x0000000302027227 */ /* 0x000fc800078e00ff */
[----:B------:R-:W-:Y:S01]  /*22dc0*/  IMAD R4, R2, R4, R3 ;  /* 0x0000000402047224 */ /* 0x000fe200078e0203 */
[----:B------:R-:W-:Y:S01]  /*22dd0*/  LOP3.LUT R3, R6, R9, RZ, 0x3c, !PT ;  /* 0x0000000906037212 */ /* 0x000fe200078e3cff */
[----:B------:R-:W-:-:S03]  /*22de0*/  IMAD.IADD R25, R25, 0x1, -R0 ;  /* 0x0000000119197824 */ /* 0x000fc600078e0a00 */
[----:B------:R-:W-:Y:S02]  /*22df0*/  ISETP.GT.U32.AND P1, PT, R5, R4, PT ;  /* 0x000000040500720c */ /* 0x000fe40003f24070 */
[----:B------:R-:W-:-:S11]  /*22e00*/  ISETP.GE.AND P2, PT, R3, RZ, PT ;  /* 0x000000ff0300720c */ /* 0x000fd60003f46270 */
[----:B------:R-:W-:Y:S01]  /*22e10*/  @!P1 IMAD.IADD R4, R4, 0x1, -R5 ;  /* 0x0000000104049824 */ /* 0x000fe200078e0a05 */
[----:B------:R-:W-:Y:S02]  /*22e20*/  @!P1 IADD3 R2, R2, 0x1, RZ ;  /* 0x0000000102029810 */ /* 0x000fe40007ffe0ff */
[----:B------:R-:W-:Y:S02]  /*22e30*/  ISETP.NE.AND P1, PT, R9, RZ, PT ;  /* 0x000000ff0900720c */ /* 0x000fe40003f25270 */
[----:B------:R-:W-:-:S13]  /*22e40*/  ISETP.GE.U32.AND P0, PT, R4, R5, PT ;  /* 0x000000050400720c */ /* 0x000fda0003f06070 */
[----:B------:R-:W-:-:S04]  /*22e50*/  @P0 VIADD R2, R2, 0x1 ;  /* 0x0000000102020836 */ /* 0x000fc80000000000 */
[----:B------:R-:W-:Y:S01]  /*22e60*/  @!P2 IMAD.MOV R2, RZ, RZ, -R2 ;  /* 0x000000ffff02a224 */ /* 0x000fe200078e0a02 */
[----:B------:R-:W-:-:S05]  /*22e70*/  @!P1 LOP3.LUT R2, RZ, R9, RZ, 0x33, !PT ;  /* 0x00000009ff029212 */ /* 0x000fca00078e33ff */
[----:B------:R-:W-:-:S04]  /*22e80*/  IMAD.MOV R26, RZ, RZ, -R2 ;  /* 0x000000ffff1a7224 */ /* 0x000fc800078e0a02 */
[C---:B------:R-:W-:Y:S01]  /*22e90*/  IMAD R26, R9.reuse, R26, R6 ;  /* 0x0000001a091a7224 */ /* 0x040fe200078e0206 */
[----:B------:R-:W-:-:S05]  /*22ea0*/  LEA R9, R9, R2, 0x18 ;  /* 0x0000000209097211 */ /* 0x000fca00078ec0ff */
[----:B------:R-:W-:Y:S01]  /*22eb0*/  IMAD R26, R26, 0x10000, R9 ;  /* 0x000100001a1a7824 */ /* 0x000fe200078e0209 */
[----:B------:R-:W-:Y:S06]  /*22ec0*/  BRA `(.L_x_698) ;  /* 0x00000000000c7947 */ /* 0x000fec0003800000 */
.L_x_695:
[----:B------:R-:W-:Y:S01]  /*22ed0*/  MOV R25, RZ ;  /* 0x000000ff00197202 */ /* 0x000fe20000000f00 */
[----:B------:R-:W-:Y:S02]  /*22ee0*/  IMAD.U32 R24, RZ, RZ, UR6 ;  /* 0x00000006ff187e24 */ /* 0x000fe4000f8e00ff */
[----:B------:R-:W-:-:S07]  /*22ef0*/  IMAD.MOV.U32 R26, RZ, RZ, RZ ;  /* 0x000000ffff1a7224 */ /* 0x000fce00078e00ff */
.L_x_698:
[----:B------:R-:W-:-:S13]  /*22f00*/  ISETP.NE.AND P0, PT, R7, RZ, PT ;  /* 0x000000ff0700720c */ /* 0x000fda0003f05270 */
[----:B------:R-:W0:Y:S01]  /*22f10*/  @!P0 S2R R3, SR_CgaCtaId ;  /* 0x0000000000038919 */ /* 0x000e220000008800 */
[----:B------:R-:W-:-:S04]  /*22f20*/  @!P0 MOV R0, 0x400 ;  /* 0x0000040000008802 */ /* 0x000fc80000000f00 */
[----:B0-----:R-:W-:-:S05]  /*22f30*/  @!P0 LEA R0, R3, R0, 0x18 ;  /* 0x0000000003008211 */ /* 0x001fca00078ec0ff */
[----:B------:R2:W-:Y:S01]  /*22f40*/  @!P0 STS.128 [R0+0x388d0], R24 ;  /* 0x0388d01800008388 */ /* 0x0005e20000000c00 */
[----:B------:R-:W-:Y:S06]  /*22f50*/  BAR.ARV 0x5, 0x180 ;  /* 0x0146000000007b1d */ /* 0x000fec0000002000 */
.L_x_693:
[----:B------:R3:W-:Y:S01]  /*22f60*/  STL [R1+0x28], RZ ;  /* 0x000028ff01007387 */ /* 0x0007e20000100800 */
[----:B------:R-:W-:Y:S01]  /*22f70*/  ULDC UR4, c[0x0][0xc3c] ;  /* 0x00030f0000047ab9 */ /* 0x000fe20000000800 */
[----:B------:R-:W-:Y:S01]  /*22f80*/  IMAD.MOV.U32 R31, RZ, RZ, 0x1 ;  /* 0x00000001ff1f7424 */ /* 0x000fe200078e00ff */
[----:B-1----:R-:W-:Y:S02]  /*22f90*/  ISETP.GE.AND P0, PT, R27, UR4, PT ;  /* 0x000000041b007c0c */ /* 0x002fe4000bf06270 */
[----:B------:R-:W-:-:S11]  /*22fa0*/  MOV R28, RZ ;  /* 0x000000ff001c7202 */ /* 0x000fd60000000f00 */
[----:B---3--:R-:W-:Y:S05]  /*22fb0*/  @P0 BRA `(.L_x_699) ;  /* 0x00000074001c0947 */ /* 0x008fea0003800000 */
[----:B--2---:R-:W2:Y:S01]  /*22fc0*/  LDL R0, [R1+0x1a4] ;  /* 0x0001a40001007983 */ /* 0x004ea20000100800 */
[----:B------:R-:W1:Y:S01]  /*22fd0*/  S2UR UR4, SR_CgaCtaId ;  /* 0x00000000000479c3 */ /* 0x000e620000008800 */
[----:B------:R-:W-:Y:S01]  /*22fe0*/  MOV R16, 0x400 ;  /* 0x0000040000107802 */ /* 0x000fe20000000f00 */
[----:B------:R-:W-:Y:S01]  /*22ff0*/  IMAD.MOV.U32 R34, RZ, RZ, 0x40 ;  /* 0x00000040ff227424 */ /* 0x000fe200078e00ff */
[----:B------:R-:W0:Y:S01]  /*23000*/  S2R R11, SR_TID.X ;  /* 0x00000000000b7919 */ /* 0x000e220000002100 */
[----:B------:R-:W-:Y:S01]  /*23010*/  IMAD.MOV.U32 R33, RZ, RZ, 0x20 ;  /* 0x00000020ff217424 */ /* 0x000fe200078e00ff */
[----:B------:R-:W-:Y:S01]  /*23020*/  BSSY B7, `(.L_x_699) ;  /* 0x0000740000077945 */ /* 0x000fe20003800000 */
[----:B------:R-:W-:Y:S02]  /*23030*/  MOV R32, 0x1 ;  /* 0x0000000100207802 */ /* 0x000fe40000000f00 */
[----:B------:R-:W-:Y:S01]  /*23040*/  CS2R R28, SRZ ;  /* 0x00000000001c7805 */ /* 0x000fe2000001ff00 */
[----:B------:R-:W-:Y:S01]  /*23050*/  IMAD.MOV.U32 R31, RZ, RZ, 0x1 ;  /* 0x00000001ff1f7424 */ /* 0x000fe200078e00ff */
[----:B------:R-:W-:Y:S01]  /*23060*/  ULDC.64 UR40, c[0x0][0x198] ;  /* 0x0000660000287ab9 */ /* 0x000fe20000000a00 */
[----:B------:R-:W-:Y:S01]  /*23070*/  ULDC UR39, c[0x0][0xc] ;  /* 0x0000030000277ab9 */ /* 0x000fe20000000800 */
[C---:B0-----:R-:W-:Y:S01]  /*23080*/  IMAD.SHL.U32 R2, R11.reuse, 0x80, RZ ;  /* 0x000000800b027824 */ /* 0x041fe200078e00ff */
[----:B------:R-:W-:Y:S01]  /*23090*/  SHF.R.U32.HI R4, RZ, 0x1, R11 ;  /* 0x00000001ff047819 */ /* 0x000fe2000001160b */
[C---:B------:R-:W-:Y:S01]  /*230a0*/  IMAD.SHL.U32 R6, R11.reuse, 0x2, RZ ;  /* 0x000000020b067824 */ /* 0x040fe200078e00ff */
[----:B------:R-:W-:-:S02]  /*230b0*/  LOP3.LUT R10, R11, 0x7f, RZ, 0xc0, !PT ;  /* 0x0000007f0b0a7812 */ /* 0x000fc400078ec0ff */
[----:B------:R-:W-:Y:S02]  /*230c0*/  LOP3.LUT R3, R2, 0x380, RZ, 0xc0, !PT ;  /* 0x0000038002037812 */ /* 0x000fe400078ec0ff */
[----:B------:R-:W-:Y:S02]  /*230d0*/  SHF.L.U32 R7, R10, 0x6, RZ ;  /* 0x000000060a077819 */ /* 0x000fe400000006ff */
[----:B------:R-:W-:-:S05]  /*230e0*/  R2P PR, R11, 0x6 ;  /* 0x000000060b007804 */ /* 0x000fca0000000000 */
[----:B------:R-:W-:Y:S02]  /*230f0*/  SEL R34, R34, 0xffffffc0, !P2 ;  /* 0xffffffc022227807 */ /* 0x000fe40005000000 */
[----:B------:R-:W-:Y:S02]  /*23100*/  SEL R33, R33, 0xffffffe0, !P1 ;  /* 0xffffffe021217807 */ /* 0x000fe40004800000 */
[----:B--2---:R-:W-:Y:S01]  /*23110*/  R2UR UR5, R0 ;  /* 0x00000000000572ca */ /* 0x004fe200000e0000 */
[----:B------:R-:W-:-:S05]  /*23120*/  IMAD.SHL.U32 R0, R11, 0x10, RZ ;  /* 0x000000100b007824 */ /* 0x000fca00078e00ff */
[C---:B------:R-:W-:Y:S02]  /*23130*/  LOP3.LUT R5, R0.reuse, 0x3f0, RZ, 0xc0, !PT ;  /* 0x000003f000057812 */ /* 0x040fe400078ec0ff */
[----:B------:R-:W-:Y:S02]  /*23140*/  LOP3.LUT R30, R0, 0x70, RZ, 0xc0, !PT ;  /* 0x00000070001e7812 */ /* 0x000fe400078ec0ff */
[----:B------:R-:W-:Y:S01]  /*23150*/  LOP3.LUT R9, R5, 0x70, R6, 0x78, !PT ;  /* 0x0000007005097812 */ /* 0x000fe200078e7806 */
[----:B------:R-:W-:Y:S01]  /*23160*/  IMAD.SHL.U32 R6, R10, 0x10, RZ ;  /* 0x000000100a067824 */ /* 0x000fe200078e00ff */
[C---:B------:R-:W-:Y:S01]  /*23170*/  LOP3.LUT R5, R3.reuse, 0x30, R4, 0xf8, !PT ;  /* 0x0000003003057812 */ /* 0x040fe200078ef804 */
[----:B------:R-:W-:Y:S01]  /*23180*/  ULOP3.LUT UR42, UR5, 0x2, URZ, 0xfc, !UPT ;  /* 0x00000002052a7892 */ /* 0x000fe2000f8efc3f */
[----:B------:R-:W-:Y:S01]  /*23190*/  LOP3.LUT R4, R2, 0x400, RZ, 0xc0, !PT ;  /* 0x0000040002047812 */ /* 0x000fe200078ec0ff */
[----:B------:R-:W-:Y:S01]  /*231a0*/  ULOP3.LUT UR38, UR5, 0x1, URZ, 0xfc, !UPT ;  /* 0x0000000105267892 */ /* 0x000fe2000f8efc3f */
[----:B------:R-:W-:-:S02]  /*231b0*/  LOP3.LUT R3, R3, 0x10, R11, 0xf8, !PT ;  /* 0x0000001003037812 */ /* 0x000fc400078ef80b */
[--C-:B------:R-:W-:Y:S02]  /*231c0*/  LOP3.LUT R5, R5, 0x70, R0.reuse, 0x78, !PT ;  /* 0x0000007005057812 */ /* 0x100fe400078e7800 */
[----:B------:R-:W-:Y:S02]  /*231d0*/  LOP3.LUT R4, R4, 0x1800, R7, 0xf8, !PT ;  /* 0x0000180004047812 */ /* 0x000fe400078ef807 */
[----:B------:R-:W-:Y:S02]  /*231e0*/  LOP3.LUT R3, R3, 0x70, R0, 0x78, !PT ;  /* 0x0000007003037812 */ /* 0x000fe400078e7800 */
[----:B------:R-:W-:Y:S02]  /*231f0*/  LOP3.LUT R5, R5, 0xc00, R2, 0xf8, !PT ;  /* 0x00000c0005057812 */ /* 0x000fe400078ef802 */
[----:B------:R-:W-:Y:S02]  /*23200*/  LOP3.LUT R8, R9, 0x400, R6, 0xf8, !PT ;  /* 0x0000040009087812 */ /* 0x000fe400078ef806 */
[----:B------:R-:W-:Y:S01]  /*23210*/  LOP3.LUT R2, R4, R3, RZ, 0xfc, !PT ;  /* 0x0000000304027212 */ /* 0x000fe200078efcff */
[----:B------:R-:W-:Y:S01]  /*23220*/  STL [R1+0x10], R5 ;  /* 0x0000100501007387 */ /* 0x000fe20000100800 */
[----:B------:R-:W-:-:S03]  /*23230*/  SHF.R.U32.HI R3, RZ, 0x3, R10 ;  /* 0x00000003ff037819 */ /* 0x000fc6000001160a */
[----:B------:R-:W-:Y:S01]  /*23240*/  STL [R1+0x8], R8 ;  /* 0x0000080801007387 */ /* 0x000fe20000100800 */
[----:B------:R-:W-:-:S03]  /*23250*/  LOP3.LUT R0, R3, 0x70, R0, 0xf8, !PT ;  /* 0x0000007003007812 */ /* 0x000fc600078ef800 */
[----:B------:R1:W-:Y:S04]  /*23260*/  STL [R1+0xc], R2 ;  /* 0x00000c0201007387 */ /* 0x0003e80000100800 */
[----:B------:R-:W-:Y:S01]  /*23270*/  STL [R1+0x28], RZ ;  /* 0x000028ff01007387 */ /* 0x000fe20000100800 */
[----:B-1----:R-:W-:-:S05]  /*23280*/  IMAD.U32 R2, RZ, RZ, UR4 ;  /* 0x00000004ff027e24 */ /* 0x002fca000f8e00ff */
[----:B------:R-:W-:Y:S01]  /*23290*/  LEA R16, R2, R16, 0x18 ;  /* 0x0000001002107211 */ /* 0x000fe200078ec0ff */
[----:B------:R0:W-:Y:S04]  /*232a0*/  STL [R1+0x4], R2 ;  /* 0x0000040201007387 */ /* 0x0001e80000100800 */
[----:B------:R-:W-:-:S05]  /*232b0*/  IMAD.IADD R0, R16, 0x1, R8 ;  /* 0x0000000110007824 */ /* 0x000fca00078e0208 */
[----:B------:R1:W-:Y:S01]  /*232c0*/  STL [R1+0x14], R0 ;  /* 0x0000140001007387 */ /* 0x0003e20000100800 */
[----:B0-----:R-:W-:-:S07]  /*232d0*/  LOP3.LUT R2, R30, 0x80, RZ, 0xfc, !PT ;  /* 0x000000801e027812 */ /* 0x001fce00078efcff */
.L_x_815:
[----:B01----:R-:W0:Y:S02]  /*232e0*/  LDC.64 R18, c[0x0][0xc88] ;  /* 0x00032200ff127b82 */ /* 0x003e240000000a00 */
[----:B0-----:R-:W-:-:S06]  /*232f0*/  IMAD.WIDE R18, R27, 0x4, R18 ;  /* 0x000000041b127825 */ /* 0x001fcc00078e0212 */
[----:B------:R-:W1:Y:S01]  /*23300*/  LDG.E R18, desc[UR36][R18.64] ;  /* 0x0000002412127981 */ /* 0x000e62000c1e1900 */
[----:B------:R-:W-:Y:S05]  /*23310*/  YIELD ;  /* 0x0000000000007946 */ /* 0x000fea0003800000 */
[----:B------:R-:W-:Y:S01]  /*23320*/  ULDC.64 UR4, c[0x0][0xa28] ;  /* 0x00028a0000047ab9 */ /* 0x000fe20000000a00 */
[----:B------:R-:W-:Y:S01]  /*23330*/  MOV R36, RZ ;  /* 0x000000ff00247202 */ /* 0x000fe20000000f00 */
[----:B------:R-:W-:Y:S01]  /*23340*/  IMAD.MOV.U32 R6, RZ, RZ, RZ ;  /* 0x000000ffff067224 */ /* 0x000fe200078e00ff */
[----:B------:R-:W-:Y:S01]  /*23350*/  ISETP.NE.U32.AND P0, PT, RZ, UR4, PT ;  /* 0x00000004ff007c0c */ /* 0x000fe2000bf05070 */
[----:B------:R-:W-:Y:S01]  /*23360*/  ULDC.64 UR8, c[0x0][0xa18] ;  /* 0x0002860000087ab9 */ /* 0x000fe20000000a00 */
[----:B------:R-:W-:-:S02]  /*23370*/  ULDC.64 UR6, c[0x0][0xa10] ;  /* 0x0002840000067ab9 */ /* 0x000fc40000000a00 */
[----:B------:R-:W-:Y:S02]  /*23380*/  ISETP.NE.AND.EX P0, PT, RZ, UR5, PT, P0 ;  /* 0x00000005ff007c0c */ /* 0x000fe4000bf05300 */
[----:B-1----:R-:W-:-:S11]  /*23390*/  SHF.R.S32.HI R0, RZ, 0x1f, R18 ;  /* 0x0000001fff007819 */ /* 0x002fd60000011412 */
[C---:B---3--:R-:W-:Y:S01]  /*233a0*/  @P0 LEA R2, P1, R18.reuse, UR4, 0x2 ;  /* 0x0000000412020c11 */ /* 0x048fe2000f8210ff */
[C---:B------:R-:W-:Y:S01]  /*233b0*/  IMAD.SHL.U32 R19, R18.reuse, 0x4, RZ ;  /* 0x0000000412137824 */ /* 0x040fe200078e00ff */
[C-C-:B------:R-:W-:Y:S01]  /*233c0*/  SHF.L.U64.HI R22, R18.reuse, 0x2, R0.reuse ;  /* 0x0000000212167819 */ /* 0x140fe20000010200 */
[----:B------:R0:W-:Y:S01]  /*233d0*/  STL [R1+0x20], R0 ;  /* 0x0000200001007387 */ /* 0x0001e20000100800 */
[----:B------:R-:W-:Y:S01]  /*233e0*/  @P0 LEA.HI.X R3, R18, UR5, R0, 0x2, P1 ;  /* 0x0000000512030c11 */ /* 0x000fe200088f1400 */
[----:B------:R-:W-:-:S04]  /*233f0*/  ULDC.64 UR4, c[0x0][0xa00] ;  /* 0x0002800000047ab9 */ /* 0x000fc80000000a00 */
[----:B------:R1:W5:Y:S01]  /*23400*/  @P0 LDG.E R36, desc[UR36][R2.64] ;  /* 0x0000002402240981 */ /* 0x000362000c1e1900 */
[----:B------:R-:W-:Y:S02]  /*23410*/  ISETP.NE.U32.AND P0, PT, RZ, UR4, PT ;  /* 0x00000004ff007c0c */ /* 0x000fe4000bf05070 */
[----:B------:R-:W-:Y:S01]  /*23420*/  ISETP.NE.U32.AND P1, PT, RZ, UR8, PT ;  /* 0x00000008ff007c0c */ /* 0x000fe2000bf25070 */
[----:B0-----:R-:W-:Y:S01]  /*23430*/  IMAD.MOV.U32 R0, RZ, RZ, RZ ;  /* 0x000000ffff007224 */ /* 0x001fe200078e00ff */
[----:B------:R-:W-:Y:S02]  /*23440*/  ISETP.NE.AND.EX P0, PT, RZ, UR5, PT, P0 ;  /* 0x00000005ff007c0c */ /* 0x000fe4000bf05300 */
[----:B------:R-:W-:Y:S02]  /*23450*/  ISETP.NE.AND.EX P1, PT, RZ, UR9, PT, P1 ;  /* 0x00000009ff007c0c */ /* 0x000fe4000bf25310 */
[----:B------:R-:W-:Y:S02]  /*23460*/  ISETP.NE.U32.AND P2, PT, RZ, UR6, PT ;  /* 0x00000006ff007c0c */ /* 0x000fe4000bf45070 */
[----:B-1----:R-:W-:-:S02]  /*23470*/  IADD3 R2, P3, R19, UR4, RZ ;  /* 0x0000000413027c10 */ /* 0x002fc4000ff7e0ff */
[----:B------:R-:W-:Y:S02]  /*23480*/  ISETP.NE.AND.EX P2, PT, RZ, UR7, PT, P2 ;  /* 0x00000007ff007c0c */ /* 0x000fe4000bf45320 */
[----:B------:R-:W-:Y:S02]  /*23490*/  IADD3.X R3, R22, UR5, RZ, P3, !PT ;  /* 0x0000000516037c10 */ /* 0x000fe40009ffe4ff */
[----:B------:R-:W-:-:S03]  /*234a0*/  IADD3 R4, P4, R19, UR6, RZ ;  /* 0x0000000613047c10 */ /* 0x000fc6000ff9e0ff */
[----:B------:R-:W2:Y:S01]  /*234b0*/  @P0 LDG.E R6, desc[UR36][R2.64] ;  /* 0x0000002402060981 */ /* 0x000ea2000c1e1900 */
[----:B------:R-:W-:Y:S01]  /*234c0*/  ULDC UR4, c[0x0][0x288] ;  /* 0x0000a20000047ab9 */ /* 0x000fe20000000800 */
[----:B------:R-:W-:Y:S02]  /*234d0*/  IADD3.X R5, R22, UR7, RZ, P4, !PT ;  /* 0x0000000716057c10 */ /* 0x000fe4000a7fe4ff */
[----:B------:R-:W-:Y:S01]  /*234e0*/  MOV R8, UR4 ;  /* 0x0000000400087c02 */ /* 0x000fe20008000f00 */
[----:B------:R-:W-:Y:S02]  /*234f0*/  ULDC.64 UR4, c[0x0][0x418] ;  /* 0x0001060000047ab9 */ /* 0x000fe40000000a00 */
[----:B------:R-:W5:Y:S04]  /*23500*/  @P2 LDG.E R0, desc[UR36][R4.64] ;  /* 0x0000002404002981 */ /* 0x000f68000c1e1900 */
[----:B--2---:R0:W-:Y:S02]  /*23510*/  STL [R1+0x18], R6 ;  /* 0x0000180601007387 */ /* 0x0041e40000100800 */
[----:B0-----:R-:W-:-:S04]  /*23520*/  @P1 IADD3 R6, P3, R19, UR8, RZ ;  /* 0x0000000813061c10 */ /* 0x001fc8000ff7e0ff */
[----:B------:R-:W-:-:S05]  /*23530*/  @P1 IADD3.X R7, R22, UR9, RZ, P3, !PT ;  /* 0x0000000916071c10 */ /* 0x000fca0009ffe4ff */
[----:B------:R0:W2:Y:S01]  /*23540*/  @P1 LDG.E R8, desc[UR36][R6.64] ;  /* 0x0000002406081981 */ /* 0x0000a2000c1e1900 */
[----:B------:R-:W-:-:S03]  /*23550*/  UISETP.NE.U32.AND UP0, UPT, UR4, URZ, UPT ;  /* 0x0000003f0400728c */ /* 0x000fc6000bf05070 */
[----:B------:R-:W-:Y:S01]  /*23560*/  ULDC UR4, c[0x0][0x424] ;  /* 0x0001090000047ab9 */ /* 0x000fe20000000800 */
[----:B------:R-:W-:-:S03]  /*23570*/  UISETP.NE.AND.EX UP0, UPT, UR5, URZ, UPT, UP0 ;  /* 0x0000003f0500728c */ /* 0x000fc6000bf05300 */
[----:B------:R-:W-:Y:S01]  /*23580*/  ULDC UR5, c[0x0][0x2f0] ;  /* 0x0000bc0000057ab9 */ /* 0x000fe20000000800 */
[----:B------:R-:W-:-:S04]  /*23590*/  USEL UR4, UR4, 0x1, UP0 ;  /* 0x0000000104047887 */ /* 0x000fc80008000000 */
[----:B------:R-:W-:-:S03]  /*235a0*/  UIMAD UR4, UR4, UR5, URZ ;  /* 0x00000005040472a4 */ /* 0x000fc6000f8e023f */
[----:B------:R-:W-:Y:S02]  /*235b0*/  ULDC UR5, c[0x0][0x348] ;  /* 0x0000d20000057ab9 */ /* 0x000fe40000000800 */
[----:B0-----:R-:W-:Y:S01]  /*235c0*/  IMAD.U32 R6, RZ, RZ, UR5 ;  /* 0x00000005ff067e24 */ /* 0x001fe2000f8e00ff */
[----:B--2---:R0:W-:Y:S02]  /*235d0*/  STL [R1+0x24], R8 ;  /* 0x0000240801007387 */ /* 0x0041e40000100800 */
[----:B0-----:R-:W-:Y:S01]  /*235e0*/  IMAD.U32 R8, RZ, RZ, UR4 ;  /* 0x00000004ff087e24 */ /* 0x001fe2000f8e00ff */
[----:B------:R-:W-:Y:S06]  /*235f0*/  @P1 BRA `(.L_x_700) ;  /* 0x0000000000141947 */ /* 0x000fec0003800000 */
[----:B------:R-:W-:Y:S05]  /*23600*/  @!P0 BRA `(.L_x_700) ;  /* 0x0000000000108947 */ /* 0x000fea0003800000 */
[----:B------:R-:W2:Y:S04]  /*23610*/  LDG.E R7, desc[UR36][R2.64] ;  /* 0x0000002402077981 */ /* 0x000ea8000c1e1900 */
[----:B------:R-:W2:Y:S02]  /*23620*/  LDG.E R2, desc[UR36][R2.64+0x4] ;  /* 0x0000042402027981 */ /* 0x000ea4000c1e1900 */
[----:B--2---:R-:W-:-:S05]  /*23630*/  IMAD.IADD R2, R2, 0x1, -R7 ;  /* 0x0000000102027824 */ /* 0x004fca00078e0a07 */
[----:B------:R0:W-:Y:S02]  /*23640*/  STL [R1+0x24], R2 ;  /* 0x0000240201007387 */ /* 0x0001e40000100800 */
.L_x_700:
[----:B------:R-:W-:Y:S01]  /*23650*/  ULDC.64 UR4, c[0x0][0xa20] ;  /* 0x0002880000047ab9 */ /* 0x000fe20000000a00 */
[C---:B------:R-:W-:Y:S02]  /*23660*/  LOP3.LUT R7, R26.reuse, 0xff000000, RZ, 0xc0, !PT ;  /* 0xff0000001a077812 */ /* 0x040fe400078ec0ff */
[----:B------:R-:W-:Y:S02]  /*23670*/  ISETP.NE.U32.AND P0, PT, RZ, UR4, PT ;  /* 0x00000004ff007c0c */ /* 0x000fe4000bf05070 */
[----:B------:R-:W-:Y:S02]  /*23680*/  SHF.R.U32.HI R7, RZ, 0x8, R7 ;  /* 0x00000008ff077819 */ /* 0x000fe40000011607 */
[----:B------:R-:W-:Y:S02]  /*23690*/  ISETP.NE.AND.EX P0, PT, RZ, UR5, PT, P0 ;  /* 0x00000005ff007c0c */ /* 0x000fe4000bf05300 */
[C---:B0-----:R-:W-:Y:S02]  /*236a0*/  LOP3.LUT R2, R26.reuse, 0xff0000, RZ, 0xc0, !PT ;  /* 0x00ff00001a027812 */ /* 0x041fe400078ec0ff */
[----:B------:R-:W-:-:S02]  /*236b0*/  LOP3.LUT R17, R26, 0xffff, RZ, 0xc0, !PT ;  /* 0x0000ffff1a117812 */ /* 0x000fc400078ec0ff */
[----:B------:R-:W-:Y:S02]  /*236c0*/  LEA.HI R7, R2, R7, RZ, 0x10 ;  /* 0x0000000702077211 */ /* 0x000fe400078f80ff */
[----:B------:R-:W-:-:S05]  /*236d0*/  MOV R26, R18 ;  /* 0x00000012001a7202 */ /* 0x000fca0000000f00 */
[----:B------:R-:W-:Y:S05]  /*236e0*/  @!P0 BRA `(.L_x_701) ;  /* 0x0000000000108947 */ /* 0x000fea0003800000 */
[----:B------:R-:W-:-:S04]  /*236f0*/  IADD3 R2, P0, R19, UR4, RZ ;  /* 0x0000000413027c10 */ /* 0x000fc8000ff1e0ff */
[----:B------:R-:W-:-:S05]  /*23700*/  IADD3.X R3, R22, UR5, RZ, P0, !PT ;  /* 0x0000000516037c10 */ /* 0x000fca00087fe4ff */
[----:B------:R0:W5:Y:S01]  /*23710*/  LDG.E R8, desc[UR36][R2.64] ;  /* 0x0000002402087981 */ /* 0x000162000c1e1900 */
[----:B------:R-:W-:Y:S05]  /*23720*/  BRA `(.L_x_702) ;  /* 0x0000000000247947 */ /* 0x000fea0003800000 */
.L_x_701:
[----:B------:R-:W-:Y:S02]  /*23730*/  ULDC.64 UR4, c[0x0][0xa08] ;  /* 0x0002820000047ab9 */ /* 0x000fe40000000a00 */
[----:B------:R-:W-:-:S04]  /*23740*/  ISETP.NE.U32.AND P0, PT, RZ, UR4, PT ;  /* 0x00000004ff007c0c */ /* 0x000fc8000bf05070 */
[----:B------:R-:W-:-:S13]  /*23750*/  ISETP.NE.AND.EX P0, PT, RZ, UR5, PT, P0 ;  /* 0x00000005ff007c0c */ /* 0x000fda000bf05300 */
[----:B------:R-:W-:Y:S05]  /*23760*/  @!P0 BRA `(.L_x_702) ;  /* 0x0000000000148947 */ /* 0x000fea0003800000 */
[----:B------:R-:W0:Y:S02]  /*23770*/  LDC.64 R2, c[0x0][0xa08] ;  /* 0x00028200ff027b82 */ /* 0x000e240000000a00 */
[----:B0-----:R-:W-:-:S05]  /*23780*/  IMAD.WIDE R2, R26, 0x4, R2 ;  /* 0x000000041a027825 */ /* 0x001fca00078e0202 */
[----:B------:R-:W2:Y:S04]  /*23790*/  LDG.E R8, desc[UR36][R2.64] ;  /* 0x0000002402087981 */ /* 0x000ea8000c1e1900 */
[----:B------:R-:W2:Y:S02]  /*237a0*/  LDG.E R2, desc[UR36][R2.64+0x4] ;  /* 0x0000042402027981 */ /* 0x000ea4000c1e1900 */
[----:B--2---:R-:W-:-:S07]  /*237b0*/  IMAD.IADD R8, R2, 0x1, -R8 ;  /* 0x0000000102087824 */ /* 0x004fce00078e0a08 */
.L_x_702:
[----:B0-----:R-:W2:Y:S04]  /*237c0*/  @P2 LDG.E R2, desc[UR36][R4.64] ;  /* 0x0000002404022981 */ /* 0x001ea8000c1e1900 */
[----:B------:R0:W2:Y:S01]  /*237d0*/  @P2 LDG.E R4, desc[UR36][R4.64+0x4] ;  /* 0x0000042404042981 */ /* 0x0000a2000c1e1900 */
[----:B-----5:R-:W-:Y:S01]  /*237e0*/  IMAD.IADD R8, R8, 0x1, -R36 ;  /* 0x0000000108087824 */ /* 0x020fe200078e0a24 */
[----:B------:R-:W-:Y:S01]  /*237f0*/  BSSY B0, `(.L_x_703) ;  /* 0x0000029000007945 */ /* 0x000fe20003800000 */
[----:B------:R-:W-:Y:S01]  /*23800*/  LOP3.LUT R35, R7, 0xff, RZ, 0xc0, !PT ;  /* 0x000000ff07237812 */ /* 0x000fe200078ec0ff */
[----:B------:R-:W-:Y:S01]  /*23810*/  IMAD.MOV.U32 R3, RZ, RZ, RZ ;  /* 0x000000ffff037224 */ /* 0x000fe200078e00ff */
[----:B0-----:R-:W-:Y:S01]  /*23820*/  SHF.R.U32.HI R5, RZ, 0x10, R7 ;  /* 0x00000010ff057819 */ /* 0x001fe20000011607 */
[----:B--2---:R-:W-:-:S05]  /*23830*/  @P2 IMAD.IADD R6, R4, 0x1, -R2 ;  /* 0x0000000104062824 */ /* 0x004fca00078e0a02 */
[----:B------:R-:W-:-:S04]  /*23840*/  IADD3 R23, R8, R6, RZ ;  /* 0x0000000608177210 */ /* 0x000fc80007ffe0ff */
[C---:B------:R-:W-:Y:S01]  /*23850*/  ISETP.GE.AND P1, PT, R23.reuse, 0x1, PT ;  /* 0x000000011700780c */ /* 0x040fe20003f26270 */
[----:B------:R-:W-:-:S05]  /*23860*/  VIADD R4, R23, 0x7f ;  /* 0x0000007f17047836 */ /* 0x000fca0000000000 */
[----:B------:R-:W-:-:S04]  /*23870*/  SHF.R.S32.HI R2, RZ, 0x1f, R4 ;  /* 0x0000001fff027819 */ /* 0x000fc80000011404 */
[----:B------:R-:W-:-:S04]  /*23880*/  LEA.HI R4, R2, R4, RZ, 0x7 ;  /* 0x0000000402047211 */ /* 0x000fc800078f38ff */
[----:B------:R-:W-:Y:S01]  /*23890*/  SHF.R.S32.HI R4, RZ, 0x7, R4 ;  /* 0x00000007ff047819 */ /* 0x000fe20000011404 */
[----:B------:R-:W-:Y:S06]  /*238a0*/  @!P1 BRA `(.L_x_704) ;  /* 0x0000000000749947 */ /* 0x000fec0003800000 */
[----:B------:R-:W-:Y:S01]  /*238b0*/  ISETP.NE.AND P0, PT, R5, RZ, PT ;  /* 0x000000ff0500720c */ /* 0x000fe20003f05270 */
[----:B------:R-:W-:-:S03]  /*238c0*/  ULDC UR4, c[0x0][0x9f0] ;  /* 0x00027c0000047ab9 */ /* 0x000fc60000000800 */
[----:B------:R-:W-:-:S04]  /*238d0*/  SEL R7, R5, UR4, P0 ;  /* 0x0000000405077c07 */ /* 0x000fc80008000000 */
[----:B------:R-:W-:Y:S02]  /*238e0*/  IABS R9, R7 ;  /* 0x0000000700097213 */ /* 0x000fe40000000000 */
[----:B------:R-:W-:Y:S02]  /*238f0*/  IADD3 R10, R7, -0x1, R4 ;  /* 0xffffffff070a7810 */ /* 0x000fe40007ffe004 */
[----:B------:R-:W0:Y:S08]  /*23900*/  I2F.RP R2, R9 ;  /* 0x0000000900027306 */ /* 0x000e300000209400 */
[----:B0-----:R-:W0:Y:S02]  /*23910*/  MUFU.RCP R2, R2 ;  /* 0x0000000200027308 */ /* 0x001e240000001000 */
[----:B0-----:R-:W-:-:S06]  /*23920*/  VIADD R2, R2, 0xffffffe ;  /* 0x0ffffffe02027836 */ /* 0x001fcc0000000000 */
[----:B------:R0:W1:Y:S02]  /*23930*/  F2I.FTZ.U32.TRUNC.NTZ R3, R2 ;  /* 0x0000000200037305 */ /* 0x000064000021f000 */
[----:B0-----:R-:W-:-:S04]  /*23940*/  LOP3.LUT R2, R10, R7, RZ, 0x3c, !PT ;  /* 0x000000070a027212 */ /* 0x001fc800078e3cff */
[----:B------:R-:W-:Y:S02]  /*23950*/  ISETP.GE.AND P4, PT, R2, RZ, PT ;  /* 0x000000ff0200720c */ /* 0x000fe40003f86270 */
[----:B-1----:R-:W-:-:S05]  /*23960*/  IADD3 R2, RZ, -R3, RZ ;  /* 0x80000003ff027210 */ /* 0x002fca0007ffe0ff */
[----:B------:R-:W-:Y:S02]  /*23970*/  IMAD R11, R2, R9, RZ ;  /* 0x00000009020b7224 */ /* 0x000fe400078e02ff */
[----:B------:R-:W-:-:S04]  /*23980*/  IMAD.MOV.U32 R2, RZ, RZ, RZ ;  /* 0x000000ffff027224 */ /* 0x000fc800078e00ff */
[----:B------:R-:W-:Y:S01]  /*23990*/  IMAD.HI.U32 R2, R3, R11, R2 ;  /* 0x0000000b03027227 */ /* 0x000fe200078e0002 */
[----:B------:R-:W-:Y:S02]  /*239a0*/  IABS R3, R10 ;  /* 0x0000000a00037213 */ /* 0x000fe40000000000 */
[----:B------:R-:W-:-:S03]  /*239b0*/  IABS R10, R7 ;  /* 0x00000007000a7213 */ /* 0x000fc60000000000 */
[----:B------:R-:W-:-:S04]  /*239c0*/  IMAD.HI.U32 R2, R2, R3, RZ ;  /* 0x0000000302027227 */ /* 0x000fc800078e00ff */
[----:B------:R-:W-:-:S04]  /*239d0*/  IMAD.MOV R10, RZ, RZ, -R10 ;  /* 0x000000ffff0a7224 */ /* 0x000fc800078e0a0a */
[----:B------:R-:W-:-:S05]  /*239e0*/  IMAD R3, R2, R10, R3 ;  /* 0x0000000a02037224 */ /* 0x000fca00078e0203 */
[----:B------:R-:W-:-:S13]  /*239f0*/  ISETP.GT.U32.AND P3, PT, R9, R3, PT ;  /* 0x000000030900720c */ /* 0x000fda0003f64070 */
[----:B------:R-:W-:Y:S01]  /*23a00*/  @!P3 IMAD.IADD R3, R3, 0x1, -R9 ;  /* 0x000000010303b824 */ /* 0x000fe200078e0a09 */
[----:B------:R-:W-:Y:S02]  /*23a10*/  @!P3 IADD3 R2, R2, 0x1, RZ ;  /* 0x000000010202b810 */ /* 0x000fe40007ffe0ff */
[----:B------:R-:W-:Y:S02]  /*23a20*/  ISETP.NE.AND P3, PT, R7, RZ, PT ;  /* 0x000000ff0700720c */ /* 0x000fe40003f65270 */
[----:B------:R-:W-:-:S13]  /*23a30*/  ISETP.GE.U32.AND P0, PT, R3, R9, PT ;  /* 0x000000090300720c */ /* 0x000fda0003f06070 */
[----:B------:R-:W-:-:S04]  /*23a40*/  @P0 VIADD R2, R2, 0x1 ;  /* 0x0000000102020836 */ /* 0x000fc80000000000 */
[----:B------:R-:W-:Y:S01]  /*23a50*/  @!P4 IMAD.MOV R2, RZ, RZ, -R2 ;  /* 0x000000ffff02c224 */ /* 0x000fe200078e0a02 */
[----:B------:R-:W-:-:S05]  /*23a60*/  @!P3 LOP3.LUT R2, RZ, R7, RZ, 0x33, !PT ;  /* 0x00000007ff02b212 */ /* 0x000fca00078e33ff */
[----:B------:R-:W-:-:S07]  /*23a70*/  IMAD.MOV.U32 R3, RZ, RZ, R2 ;  /* 0x000000ffff037224 */ /* 0x000fce00078e0002 */
.L_x_704:
[----:B------:R-:W-:Y:S05]  /*23a80*/  BSYNC B0 ;  /* 0x0000000000007941 */ /* 0x000fea0003800000 */
.L_x_703:
[-C--:B------:R-:W-:Y:S01]  /*23a90*/  IMAD R2, R35, R3.reuse, RZ ;  /* 0x0000000323027224 */ /* 0x080fe200078e02ff */
[----:B------:R-:W-:Y:S04]  /*23aa0*/  BSSY B0, `(.L_x_705) ;  /* 0x0000112000007945 */ /* 0x000fe80003800000 */
[C---:B------:R-:W-:Y:S02]  /*23ab0*/  VIADDMNMX R3, R2.reuse, R3, R4, PT ;  /* 0x0000000302037246 */ /* 0x040fe40003800104 */
[----:B------:R-:W-:-:S03]  /*23ac0*/  LEA R2, R2, -R8, 0x7 ;  /* 0x8000000802027211 */ /* 0x000fc600078e38ff */
[----:B------:R-:W-:-:S05]  /*23ad0*/  IMAD R3, R3, 0x80, -R8 ;  /* 0x0000008003037824 */ /* 0x000fca00078e0a08 */
[----:B------:R-:W-:Y:S02]  /*23ae0*/  VIMNMX R3, R3, R6, PT ;  /* 0x0000000603037248 */ /* 0x000fe40003fe0100 */
[----:B------:R-:W-:-:S04]  /*23af0*/  VIMNMX R6, RZ, R2, !PT ;  /* 0x00000002ff067248 */ /* 0x000fc80007fe0100 */
[----:B------:R-:W-:Y:S02]  /*23b00*/  ISETP.GT.AND P0, PT, R3, R6, PT ;  /* 0x000000060300720c */ /* 0x000fe40003f04270 */
[----:B------:R-:W-:-:S11]  /*23b10*/  SHF.R.U32.HI R6, RZ, 0x7, R6 ;  /* 0x00000007ff067819 */ /* 0x000fd60000011606 */
[----:B------:R-:W-:-:S05]  /*23b20*/  @P0 VIADD R2, R3, 0x7f ;  /* 0x0000007f03020836 */ /* 0x000fca0000000000 */
[----:B------:R-:W-:-:S04]  /*23b30*/  @P0 SHF.R.S32.HI R3, RZ, 0x1f, R2 ;  /* 0x0000001fff030819 */ /* 0x000fc80000011402 */
[----:B------:R-:W-:Y:S01]  /*23b40*/  @P0 LEA.HI R2, R3, R2, RZ, 0x7 ;  /* 0x0000000203020211 */ /* 0x000fe200078f38ff */
[----:B------:R-:W-:-:S03]  /*23b50*/  IMAD.MOV.U32 R3, RZ, RZ, R6 ;  /* 0x000000ffff037224 */ /* 0x000fc600078e0006 */
[----:B------:R-:W-:Y:S02]  /*23b60*/  @P0 SHF.R.S32.HI R3, RZ, 0x7, R2 ;  /* 0x00000007ff030819 */ /* 0x000fe40000011402 */
[----:B------:R-:W-:Y:S02]  /*23b70*/  PLOP3.LUT P0, PT, PT, PT, PT, 0x80, 0x0 ;  /* 0x000000000000781c */ /* 0x000fe40003f0f070 */
[----:B------:R-:W-:-:S13]  /*23b80*/  ISETP.GT.AND P3, PT, R3, R6, PT ;  /* 0x000000060300720c */ /* 0x000fda0003f64270 */
[----:B------:R-:W-:Y:S05]  /*23b90*/  @!P3 BRA `(.L_x_706) ;  /* 0x000000100008b947 */ /* 0x000fea0003800000 */
[----:B------:R-:W-:Y:S01]  /*23ba0*/  UMOV UR4, 0xffffffff ;  /* 0xffffffff00047882 */ /* 0x000fe20000000000 */
[----:B------:R-:W-:Y:S02]  /*23bb0*/  SEL R2, R26, RZ, !P2 ;  /* 0x000000ff1a027207 */ /* 0x000fe40005000000 */
[----:B------:R-:W-:Y:S05]  /*23bc0*/  BRA.DIV UR4, `(.L_x_707) ;  /* 0x000000ca04047947 */ /* 0x000fea000b800000 */
[----:B------:R-:W0:Y:S02]  /*23bd0*/  S2R R7, SR_TID.X ;  /* 0x0000000000077919 */ /* 0x000e240000002100 */
[----:B0-----:R-:W-:-:S04]  /*23be0*/  SHF.R.U32.HI R7, RZ, 0x5, R7 ;  /* 0x00000005ff077819 */ /* 0x001fc80000011607 */
[----:B------:R-:W-:-:S05]  /*23bf0*/  LOP3.LUT R7, R7, 0x3, RZ, 0xc0, !PT ;  /* 0x0000000307077812 */ /* 0x000fca00078ec0ff */
[----:B------:R0:W1:Y:S02]  /*23c00*/  SHFL.IDX PT, R14, R7, RZ, 0x1f ;  /* 0x00001fff070e7589 */ /* 0x00006400000e0000 */
.L_x_1068:
[----:B-1----:R-:W-:Y:S02]  /*23c10*/  ISETP.NE.AND P0, PT, R14, RZ, PT ;  /* 0x000000ff0e00720c */ /* 0x002fe40003f05270 */
[----:B------:R-:W-:-:S11]  /*23c20*/  PLOP3.LUT P6, PT, PT, PT, PT, 0x8, 0x0 ;  /* 0x000000000000781c */ /* 0x000fd60003fce170 */
[----:B------:R-:W-:Y:S05]  /*23c30*/  @P0 BRA `(.L_x_708) ;  /* 0x00000000000c0947 */ /* 0x000fea0003800000 */
[----:B------:R-:W-:-:S03]  /*23c40*/  UMOV UR4, 0xffffffff ;  /* 0xffffffff00047882 */ /* 0x000fc60000000000 */
[----:B------:R-:W-:Y:S05]  /*23c50*/  BRA.DIV UR4, `(.L_x_709) ;  /* 0x000000ca04147947 */ /* 0x000fea000b800000 */
[----:B------:R-:W-:-:S13]  /*23c60*/  ELECT P6, URZ, PT ;  /* 0x00000000003f782f */ /* 0x000fda00038c0000 */
.L_x_708:
[----:B0-----:R-:W2:Y:S01]  /*23c70*/  LDL R7, [R1+0x28] ;  /* 0x0000280001077983 */ /* 0x001ea20000100800 */
[----:B------:R-:W-:Y:S01]  /*23c80*/  BSSY B1, `(.L_x_710) ;  /* 0x0000008000017945 */ /* 0x000fe20003800000 */
[----:B--2---:R-:W-:-:S04]  /*23c90*/  IADD3 R7, R7, 0x1, RZ ;  /* 0x0000000107077810 */ /* 0x004fc80007ffe0ff */
[----:B------:R-:W-:-:S04]  /*23ca0*/  LEA.HI R8, R7, R7, RZ, 0x1 ;  /* 0x0000000707087211 */ /* 0x000fc800078f08ff */
[----:B------:R-:W-:-:S05]  /*23cb0*/  LOP3.LUT R8, R8, 0xfffffffe, RZ, 0xc0, !PT ;  /* 0xfffffffe08087812 */ /* 0x000fca00078ec0ff */
[----:B------:R-:W-:-:S05]  /*23cc0*/  IMAD.IADD R7, R7, 0x1, -R8 ;  /* 0x0000000107077824 */ /* 0x000fca00078e0a08 */
[----:B------:R-:W-:-:S04]  /*23cd0*/  SHF.L.U32 R7, R7, 0x1f, RZ ;  /* 0x0000001f07077819 */ /* 0x000fc800000006ff */
[----:B------:R-:W0:Y:S02]  /*23ce0*/  SYNCS.PHASECHK.TRANS64.TRYWAIT P0, [R16+URZ+0x38820], R7 ;  /* 0x03882007100075a7 */ /* 0x000e24000800017f */
[----:B0-----:R-:W-:Y:S05]  /*23cf0*/  @!P0 BRA `(.L_x_711) ;  /* 0x000000c8000c8947 */ /* 0x001fea0003800000 */
.L_x_1071:
[----:B------:R-:W-:Y:S05]  /*23d00*/  BSYNC B1 ;  /* 0x0000000000017941 */ /* 0x000fea0003800000 */
.L_x_710:
[----:B------:R-:W-:Y:S04]  /*23d10*/  BSSY B1, `(.L_x_712) ;  /* 0x000006c000017945 */ /* 0x000fe80003800000 */
[----:B------:R-:W-:Y:S05]  /*23d20*/  @!P6 BRA `(.L_x_713) ;  /* 0x0000000400a8e947 */ /* 0x000fea0003800000 */
[----:B------:R-:W-:Y:S01]  /*23d30*/  IMAD R11, R29, 0x8, R16 ;  /* 0x000000081d0b7824 */ /* 0x000fe200078e0210 */
[----:B------:R-:W-:Y:S01]  /*23d40*/  SHF.L.U32 R10, R32, 0x1f, RZ ;  /* 0x0000001f200a7819 */ /* 0x000fe200000006ff */
[----:B------:R-:W1:Y:S01]  /*23d50*/  S2R R8, SR_TID.X ;  /* 0x0000000000087919 */ /* 0x000e620000002100 */
[----:B------:R-:W-:Y:S02]  /*23d60*/  BSSY B2, `(.L_x_714) ;  /* 0x0000005000027945 */ /* 0x000fe40003800000 */
[----:B------:R-:W2:Y:S01]  /*23d70*/  SYNCS.PHASECHK.TRANS64.TRYWAIT P0, [R11+URZ+0x388a0], R10 ;  /* 0x0388a00a0b0075a7 */ /* 0x000ea2000800017f */
[----:B-1----:R-:W-:-:S04]  /*23d80*/  LOP3.LUT R8, R8, 0x7f, RZ, 0xc0, !PT ;  /* 0x0000007f08087812 */ /* 0x002fc800078ec0ff */
[----:B------:R-:W-:Y:S01]  /*23d90*/  ISETP.NE.AND P2, PT, R8, RZ, PT ;  /* 0x000000ff0800720c */ /* 0x000fe20003f45270 */
[----:B--2---:R-:W-:-:S12]  /*23da0*/  @!P0 BRA `(.L_x_715) ;  /* 0x000000c400f48947 */ /* 0x004fd80003800000 */
.L_x_1072:
[----:B------:R-:W-:Y:S05]  /*23db0*/  BSYNC B2 ;  /* 0x0000000000027941 */ /* 0x000fea0003800000 */
.L_x_714:
[----:B------:R-:W-:Y:S04]  /*23dc0*/  BSSY B2, `(.L_x_716) ;  /* 0x0000009000027945 */ /* 0x000fe80003800000 */
[----:B------:R-:W-:Y:S05]  /*23dd0*/  @P2 BRA `(.L_x_717) ;  /* 0x00000000001c2947 */ /* 0x000fea0003800000 */
[----:B0-----:R-:W0:Y:S02]  /*23de0*/  S2R R7, SR_TID.X ;  /* 0x0000000000077919 */ /* 0x001e240000002100 */
[----:B0-----:R-:W-:Y:S01]  /*23df0*/  LOP3.LUT R8, R7, 0x1f, RZ, 0xc0, !PT ;  /* 0x0000001f07087812 */ /* 0x001fe200078ec0ff */
[----:B------:R-:W-:-:S03]  /*23e00*/  IMAD.MOV.U32 R7, RZ, RZ, 0x8000 ;  /* 0x00008000ff077424 */ /* 0x000fc600078e00ff */
[----:B------:R-:W-:Y:S01]  /*23e10*/  ISETP.NE.AND P0, PT, R8, RZ, PT ;  /* 0x000000ff0800720c */ /* 0x000fe20003f05270 */
[----:B------:R2:W-:-:S12]  /*23e20*/  SYNCS.ARRIVE.TRANS64 RZ, [R11+URZ+0x38890], R7 ;  /* 0x038890070bff79a7 */ /* 0x0005d8000800003f */
[----:B--2---:R-:W-:Y:S05]  /*23e30*/  @!P0 BRA `(.L_x_717) ;  /* 0x0000000000048947 */ /* 0x004fea0003800000 */
[----:B------:R-:W-:Y:S01]  /*23e40*/  BPT.TRAP 0x1 ;  /* 0x000000040000795c */ /* 0x000fe20000300000 */
.L_x_717:
[----:B------:R-:W-:Y:S05]  /*23e50*/  BSYNC B2 ;  /* 0x0000000000027941 */ /* 0x000fea0003800000 */
.L_x_716:
[----:B------:R-:W-:Y:S01]  /*23e60*/  MOV R15, RZ ;  /* 0x000000ff000f7202 */ /* 0x000fe20000000f00 */
[----:B------:R-:W-:Y:S01]  /*23e70*/  IMAD R8, R3, 0x80, R0 ;  /* 0x0000008003087824 */ /* 0x000fe200078e0200 */
[----:B------:R-:W-:Y:S01]  /*23e80*/  UIADD3 UR4, UP0, UR40, 0x570, URZ ;  /* 0x0000057028047890 */ /* 0x000fe2000ff1e03f */
[----:B------:R-:W-:Y:S01]  /*23e90*/  IMAD R9, R29, 0x8000, R16 ;  /* 0x000080001d097824 */ /* 0x000fe200078e0210 */
[----:B------:R-:W-:Y:S01]  /*23ea0*/  R2UR UR10, R15 ;  /* 0x000000000f0a72ca */ /* 0x000fe200000e0000 */
[----:B------:R-:W-:Y:S01]  /*23eb0*/  VIADD R8, R8, 0xffffff80 ;  /* 0xffffff8008087836 */ /* 0x000fe20000000000 */
[----:B------:R-:W-:Y:S01]  /*23ec0*/  PLOP3.LUT P0, PT, PT, PT, PT, 0x80, 0x0 ;  /* 0x000000000000781c */ /* 0x000fe20003f0f070 */
[----:B------:R-:W-:Y:S01]  /*23ed0*/  VIADD R12, R9, 0x28400 ;  /* 0x00028400090c7836 */ /* 0x000fe20000000000 */
[----:B0-----:R-:W-:Y:S01]  /*23ee0*/  IADD3 R7, R11, 0x38890, RZ ;  /* 0x000388900b077810 */ /* 0x001fe20007ffe0ff */
[----:B------:R-:W-:Y:S01]  /*23ef0*/  UIADD3.X UR5, URZ, UR41, URZ, UP0, !UPT ;  /* 0x000000293f057290 */ /* 0x000fe200087fe43f */
[----:B------:R-:W-:Y:S01]  /*23f00*/  UMOV UR6, 0x0 ;  /* 0x0000000000067882 */ /* 0x000fe20000000000 */
[----:B------:R-:W-:-:S10]  /*23f10*/  UMOV UR7, 0x12f00000 ;  /* 0x12f0000000077882 */ /* 0x000fd40000000000 */
.L_x_718:
[----:B------:R-:W-:-:S13]  /*23f20*/  @P0 ELECT P3, URZ, PT ;  /* 0x00000000003f082f */ /* 0x000fda0003860000 */
[----:B------:R-:W-:Y:S02]  /*23f30*/  @P3 R2UR UR13, R2 ;  /* 0x00000000020d32ca */ /* 0x000fe400000e0000 */
[----:B------:R-:W-:Y:S02]  /*23f40*/  @P3 R2UR UR12, R17 ;  /* 0x00000000110c32ca */ /* 0x000fe400000e0000 */
[----:B------:R-:W-:Y:S02]  /*23f50*/  @P3 R2UR UR11, R8 ;  /* 0x00000000080b32ca */ /* 0x000fe400000e0000 */
[----:B------:R-:W-:Y:S02]  /*23f60*/  @P3 R2UR UR9, R7 ;  /* 0x00000000070932ca */ /* 0x000fe400000e0000 */
[----:B------:R-:W-:Y:S02]  /*23f70*/  @P3 R2UR UR8, R12 ;  /* 0x000000000c0832ca */ /* 0x000fe400000e0000 */
[----:B------:R-:W-:-:S02]  /*23f80*/  @P3 PLOP3.LUT P0, PT, P3, PT, PT, 0x8, 0x0 ;  /* 0x000000000000381c */ /* 0x000fc40001f0e170 */
[----:B------:R-:W-:-:S09]  /*23f90*/  PLOP3.LUT P3, PT, PT, PT, PT, 0x8, 0x0 ;  /* 0x000000000000781c */ /* 0x000fd20003f6e170 */
[----:B------:R0:W-:Y:S02]  /*23fa0*/  UTMALDG.4D [UR8], [UR4], desc[UR6] ;  /* 0x00000608040075b4 */ /* 0x0001e40008019000 */
[----:B0-----:R-:W-:Y:S05]  /*23fb0*/  @P0 BRA.U.ANY `(.L_x_718) ;  /* 0xfffffffd00d80947 */ /* 0x001fea000393ffff */
[----:B------:R-:W-:Y:S01]  /*23fc0*/  IMAD.MOV.U32 R14, RZ, RZ, 0x80 ;  /* 0x00000080ff0e7424 */ /* 0x000fe200078e00ff */
[----:B------:R-:W-:Y:S01]  /*23fd0*/  PLOP3.LUT P0, PT, PT, PT, PT, 0x80, 0x0 ;  /* 0x000000000000781c */ /* 0x000fe20003f0f070 */
[----:B------:R-:W-:Y:S01]  /*23fe0*/  VIADD R12, R9, 0x2c400 ;  /* 0x0002c400090c7836 */ /* 0x000fe20000000000 */
[----:B------:R-:W-:Y:S01]  /*23ff0*/  UMOV UR6, 0x0 ;  /* 0x0000000000067882 */ /* 0x000fe20000000000 */
[----:B------:R-:W-:Y:S01]  /*24000*/  UMOV UR7, 0x12f00000 ;  /* 0x12f0000000077882 */ /* 0x000fe20000000000 */
[----:B------:R-:W-:-:S15]  /*24010*/  R2UR UR10, R14 ;  /* 0x000000000e0a72ca */ /* 0x000fde00000e0000 */
.L_x_719:
        /* <DEDUP_REMOVED lines=10> */
[----:B------:R-:W0:Y:S01]  /*240c0*/  SYNCS.PHASECHK.TRANS64.TRYWAIT P0, [R11+URZ+0x388c0], R10 ;  /* 0x0388c00a0b0075a7 */ /* 0x000e22000800017f */
[----:B------:R-:W-:Y:S04]  /*240d0*/  BSSY B2, `(.L_x_720) ;  /* 0x0000002000027945 */ /* 0x000fe80003800000 */
[----:B0-----:R-:W-:Y:S05]  /*240e0*/  @!P0 BRA `(.L_x_721) ;  /* 0x000000c400388947 */ /* 0x001fea0003800000 */
.L_x_1073:
[----:B------:R-:W-:Y:S05]  /*240f0*/  BSYNC B2 ;  /* 0x0000000000027941 */ /* 0x000fea0003800000 */
.L_x_720:
[----:B------:R-:W-:Y:S01]  /*24100*/  BSSY B2, `(.L_x_722) ;  /* 0x000000b000027945 */ /* 0x000fe20003800000 */
[----:B------:R-:W-:Y:S01]  /*24110*/  MOV R12, 0x0 ;  /* 0x00000000000c7802 */ /* 0x000fe20000000f00 */
[----:B------:R-:W-:Y:S02]  /*24120*/  IMAD.MOV.U32 R13, RZ, RZ, 0x12f00000 ;  /* 0x12f00000ff0d7424 */ /* 0x000fe400078e00ff */
[----:B------:R-:W-:Y:S05]  /*24130*/  @P2 BRA `(.L_x_723) ;  /* 0x00000000001c2947 */ /* 0x000fea0003800000 */
[----:B------:R-:W2:Y:S02]  /*24140*/  S2R R7, SR_TID.X ;  /* 0x0000000000077919 */ /* 0x000ea40000002100 */
[----:B--2---:R-:W-:Y:S01]  /*24150*/  LOP3.LUT R20, R7, 0x1f, RZ, 0xc0, !PT ;  /* 0x0000001f07147812 */ /* 0x004fe200078ec0ff */
[----:B------:R-:W-:-:S03]  /*24160*/  IMAD.MOV.U32 R7, RZ, RZ, 0x8000 ;  /* 0x00008000ff077424 */ /* 0x000fc600078e00ff */
[----:B------:R-:W-:Y:S01]  /*24170*/  ISETP.NE.AND P0, PT, R20, RZ, PT ;  /* 0x000000ff1400720c */ /* 0x000fe20003f05270 */
[----:B------:R2:W-:-:S12]  /*24180*/  SYNCS.ARRIVE.TRANS64 RZ, [R11+URZ+0x388b0], R7 ;  /* 0x0388b0070bff79a7 */ /* 0x0005d8000800003f */
[----:B--2---:R-:W-:Y:S05]  /*24190*/  @!P0 BRA `(.L_x_723) ;  /* 0x0000000000048947 */ /* 0x004fea0003800000 */
[----:B------:R-:W-:Y:S01]  /*241a0*/  BPT.TRAP 0x1 ;  /* 0x000000040000795c */ /* 0x000fe20000300000 */
.L_x_723:
[----:B------:R-:W-:Y:S05]  /*241b0*/  BSYNC B2 ;  /* 0x0000000000027941 */ /* 0x000fea0003800000 */
.L_x_722:
[----:B------:R-:W-:Y:S01]  /*241c0*/  R2UR UR10, R15 ;  /* 0x000000000f0a72ca */ /* 0x000fe200000e0000 */
[----:B------:R-:W-:Y:S01]  /*241d0*/  UIADD3 UR4, UP0, UR40, 0x670, URZ ;  /* 0x0000067028047890 */ /* 0x000fe2000ff1e03f */
[----:B------:R-:W-:Y:S01]  /*241e0*/  R2UR UR6, R12 ;  /* 0x000000000c0672ca */ /* 0x000fe200000e0000 */
[----:B01----:R-:W-:Y:S01]  /*241f0*/  VIADD R11, R11, 0x388b0 ;  /* 0x000388b00b0b7836 */ /* 0x003fe20000000000 */
[----:B------:R-:W-:Y:S01]  /*24200*/  R2UR UR7, R13 ;  /* 0x000000000d0772ca */ /* 0x000fe200000e0000 */
[----:B------:R-:W-:Y:S01]  /*24210*/  UIADD3.X UR5, URZ, UR41, URZ, UP0, !UPT ;  /* 0x000000293f057290 */ /* 0x000fe200087fe43f */
[----:B------:R-:W-:Y:S02]  /*24220*/  PLOP3.LUT P0, PT, PT, PT, PT, 0x80, 0x0 ;  /* 0x000000000000781c */ /* 0x000fe40003f0f070 */
[----:B------:R-:W-:-:S11]  /*24230*/  IADD3 R7, R9, 0x10400, RZ ;  /* 0x0001040009077810 */ /* 0x000fd60007ffe0ff */
.L_x_724:
        /* <DEDUP_REMOVED lines=10> */
[----:B------:R-:W-:Y:S01]  /*242e0*/  R2UR UR10, R14 ;  /* 0x000000000e0a72ca */ /* 0x000fe200000e0000 */
[----:B------:R-:W-:Y:S01]  /*242f0*/  VIADD R9, R9, 0x14400 ;  /* 0x0001440009097836 */ /* 0x000fe20000000000 */
[----:B------:R-:W-:Y:S02]  /*24300*/  R2UR UR6, R12 ;  /* 0x000000000c0672ca */ /* 0x000fe400000e0000 */
[----:B------:R-:W-:Y:S02]  /*24310*/  R2UR UR7, R13 ;  /* 0x000000000d0772ca */ /* 0x000fe400000e0000 */
[----:B------:R-:W-:-:S13]  /*24320*/  PLOP3.LUT P0, PT, PT, PT, PT, 0x80, 0x0 ;  /* 0x000000000000781c */ /* 0x000fda0003f0f070 */
.L_x_725:
        /* <DEDUP_REMOVED lines=9> */
[----:B-1----:R-:W-:Y:S05]  /*243c0*/  @P0 BRA.U.ANY `(.L_x_725) ;  /* 0xfffffffd00d80947 */ /* 0x002fea000393ffff */
.L_x_713:
[----:B------:R-:W-:Y:S05]  /*243d0*/  BSYNC B1 ;  /* 0x0000000000017941 */ /* 0x000fea0003800000 */
.L_x_712:
[----:B------:R-:W-:Y:S01]  /*243e0*/  VIADD R11, R3, 0xfffffffe ;  /* 0xfffffffe030b7836 */ /* 0x000fe20000000000 */
[----:B------:R-:W-:Y:S01]  /*243f0*/  PLOP3.LUT P0, PT, PT, PT, PT, 0x8, 0x0 ;  /* 0x000000000000781c */ /* 0x000fe20003f0e170 */
[----:B------:R-:W-:-:S03]  /*24400*/  VIADD R29, R29, 0x1 ;  /* 0x000000011d1d7836 */ /* 0x000fc60000000000 */
[----:B------:R-:W-:Y:S02]  /*24410*/  ISETP.GE.AND P3, PT, R11, R6, PT ;  /* 0x000000060b00720c */ /* 0x000fe40003f66270 */
[----:B------:R-:W-:-:S04]  /*24420*/  ISETP.NE.AND P2, PT, R29, 0x2, PT ;  /* 0x000000021d00780c */ /* 0x000fc80003f45270 */
[----:B------:R-:W-:Y:S02]  /*24430*/  SEL R3, RZ, 0x1, P2 ;  /* 0x00000001ff037807 */ /* 0x000fe40001000000 */
[----:B------:R-:W-:Y:S02]  /*24440*/  SEL R29, R29, RZ, P2 ;  /* 0x000000ff1d1d7207 */ /* 0x000fe40001000000 */
[----:B------:R-:W-:-:S03]  /*24450*/  LOP3.LUT R32, R32, R3, RZ, 0x3c, !PT ;  /* 0x0000000320207212 */ /* 0x000fc600078e3cff */
[----:B------:R-:W-:Y:S05]  /*24460*/  @!P3 BRA `(.L_x_706) ;  /* 0x0000000400d4b947 */ /* 0x000fea0003800000 */
.L_x_740:
[----:B------:R-:W-:Y:S05]  /*24470*/  YIELD ;  /* 0x0000000000007946 */ /* 0x000fea0003800000 */
[----:B------:R-:W-:Y:S04]  /*24480*/  BSSY B1, `(.L_x_726) ;  /* 0x000006b000017945 */ /* 0x000fe80003800000 */
[----:B------:R-:W-:Y:S05]  /*24490*/  @!P6 BRA `(.L_x_727) ;  /* 0x0000000400a4e947 */ /* 0x000fea0003800000 */
[----:B------:R-:W-:Y:S01]  /*244a0*/  LEA R10, R29, R16, 0x3 ;  /* 0x000000101d0a7211 */ /* 0x000fe200078e18ff */
[----:B------:R-:W1:Y:S01]  /*244b0*/  S2R R3, SR_TID.X ;  /* 0x0000000000037919 */ /* 0x000e620000002100 */
[----:B------:R-:W-:Y:S01]  /*244c0*/  SHF.L.U32 R9, R32, 0x1f, RZ ;  /* 0x0000001f20097819 */ /* 0x000fe200000006ff */
[----:B------:R-:W-:Y:S03]  /*244d0*/  BSSY B2, `(.L_x_728) ;  /* 0x0000005000027945 */ /* 0x000fe60003800000 */
[----:B------:R-:W2:Y:S01]  /*244e0*/  SYNCS.PHASECHK.TRANS64.TRYWAIT P2, [R10+URZ+0x388a0], R9 ;  /* 0x0388a0090a0075a7 */ /* 0x000ea2000804017f */
[----:B-1----:R-:W-:-:S04]  /*244f0*/  LOP3.LUT R3, R3, 0x7f, RZ, 0xc0, !PT ;  /* 0x0000007f03037812 */ /* 0x002fc800078ec0ff */
[----:B------:R-:W-:Y:S01]  /*24500*/  ISETP.NE.AND P3, PT, R3, RZ, PT ;  /* 0x000000ff0300720c */ /* 0x000fe20003f65270 */
[----:B--2---:R-:W-:-:S12]  /*24510*/  @!P2 BRA `(.L_x_729) ;  /* 0x000000c00040a947 */ /* 0x004fd80003800000 */
.L_x_1074:
[----:B------:R-:W-:Y:S05]  /*24520*/  BSYNC B2 ;  /* 0x0000000000027941 */ /* 0x000fea0003800000 */
.L_x_728:
[----:B------:R-:W-:Y:S04]  /*24530*/  BSSY B2, `(.L_x_730) ;  /* 0x0000009000027945 */ /* 0x000fe80003800000 */
[----:B------:R-:W-:Y:S05]  /*24540*/  @P3 BRA `(.L_x_731) ;  /* 0x00000000001c3947 */ /* 0x000fea0003800000 */
[----:B------:R-:W0:Y:S02]  /*24550*/  S2R R3, SR_TID.X ;  /* 0x0000000000037919 */ /* 0x000e240000002100 */
[----:B0-----:R-:W-:Y:S01]  /*24560*/  LOP3.LUT R7, R3, 0x1f, RZ, 0xc0, !PT ;  /* 0x0000001f03077812 */ /* 0x001fe200078ec0ff */
[----:B------:R-:W-:-:S03]  /*24570*/  IMAD.MOV.U32 R3, RZ, RZ, 0x8000 ;  /* 0x00008000ff037424 */ /* 0x000fc600078e00ff */
[----:B------:R-:W-:Y:S01]  /*24580*/  ISETP.NE.AND P2, PT, R7, RZ, PT ;  /* 0x000000ff0700720c */ /* 0x000fe20003f45270 */
[----:B------:R2:W-:-:S12]  /*24590*/  SYNCS.ARRIVE.TRANS64 RZ, [R10+URZ+0x38890], R3 ;  /* 0x038890030aff79a7 */ /* 0x0005d8000800003f */
[----:B--2---:R-:W-:Y:S05]  /*245a0*/  @!P2 BRA `(.L_x_731) ;  /* 0x000000000004a947 */ /* 0x004fea0003800000 */
[----:B------:R-:W-:Y:S01]  /*245b0*/  BPT.TRAP 0x1 ;  /* 0x000000040000795c */ /* 0x000fe20000300000 */
.L_x_731:
[----:B------:R-:W-:Y:S05]  /*245c0*/  BSYNC B2 ;  /* 0x0000000000027941 */ /* 0x000fea0003800000 */
.L_x_730:
[----:B------:R-:W-:Y:S01]  /*245d0*/  IMAD.MOV.U32 R14, RZ, RZ, RZ ;  /* 0x000000ffff0e7224 */ /* 0x000fe200078e00ff */
[----:B------:R-:W-:Y:S01]  /*245e0*/  UIADD3 UR4, UP0, UR40, 0x570, URZ ;  /* 0x0000057028047890 */ /* 0x000fe2000ff1e03f */
[----:B------:R-:W-:Y:S01]  /*245f0*/  IMAD R8, R29, 0x8000, R16 ;  /* 0x000080001d087824 */ /* 0x000fe200078e0210 */
[----:B------:R-:W-:Y:S01]  /*24600*/  PLOP3.LUT P2, PT, PT, PT, PT, 0x80, 0x0 ;  /* 0x000000000000781c */ /* 0x000fe20003f4f070 */
[----:B------:R-:W-:Y:S01]  /*24610*/  VIADD R3, R10, 0x38890 ;  /* 0x000388900a037836 */ /* 0x000fe20000000000 */
[----:B------:R-:W-:Y:S01]  /*24620*/  R2UR UR10, R14 ;  /* 0x000000000e0a72ca */ /* 0x000fe200000e0000 */
[----:B------:R-:W-:Y:S01]  /*24630*/  VIADD R12, R8, 0x28400 ;  /* 0x00028400080c7836 */ /* 0x000fe20000000000 */
[----:B0-----:R-:W-:Y:S01]  /*24640*/  LEA R7, R11, R0, 0x7 ;  /* 0x000000000b077211 */ /* 0x001fe200078e38ff */
[----:B------:R-:W-:Y:S01]  /*24650*/  UIADD3.X UR5, URZ, UR41, URZ, UP0, !UPT ;  /* 0x000000293f057290 */ /* 0x000fe200087fe43f */
[----:B------:R-:W-:Y:S01]  /*24660*/  UMOV UR6, 0x0 ;  /* 0x0000000000067882 */ /* 0x000fe20000000000 */
[----:B------:R-:W-:-:S10]  /*24670*/  UMOV UR7, 0x12f00000 ;  /* 0x12f0000000077882 */ /* 0x000fd40000000000 */
.L_x_732:
        /* <DEDUP_REMOVED lines=12> */
[----:B------:R-:W-:Y:S01]  /*24740*/  UMOV UR6, 0x0 ;  /* 0x0000000000067882 */ /* 0x000fe20000000000 */
[----:B------:R-:W-:Y:S01]  /*24750*/  IADD3 R12, R8, 0x2c400, RZ ;  /* 0x0002c400080c7810 */ /* 0x000fe20007ffe0ff */
[----:B------:R-:W-:Y:S01]  /*24760*/  UMOV UR7, 0x12f00000 ;  /* 0x12f0000000077882 */ /* 0x000fe20000000000 */
[----:B------:R-:W-:-:S15]  /*24770*/  R2UR UR10, R15 ;  /* 0x000000000f0a72ca */ /* 0x000fde00000e0000 */
.L_x_733:
        /* <DEDUP_REMOVED lines=13> */
.L_x_1075:
[----:B------:R-:W-:Y:S05]  /*24850*/  BSYNC B2 ;  /* 0x0000000000027941 */ /* 0x000fea0003800000 */
.L_x_734:
[----:B------:R-:W-:Y:S01]  /*24860*/  BSSY B2, `(.L_x_736) ;  /* 0x000000b000027945 */ /* 0x000fe20003800000 */
[----:B------:R-:W-:Y:S02]  /*24870*/  IMAD.MOV.U32 R12, RZ, RZ, 0x0 ;  /* 0x00000000ff0c7424 */ /* 0x000fe400078e00ff */
[----:B------:R-:W-:Y:S01]  /*24880*/  IMAD.MOV.U32 R13, RZ, RZ, 0x12f00000 ;  /* 0x12f00000ff0d7424 */ /* 0x000fe200078e00ff */
[----:B------:R-:W-:Y:S06]  /*24890*/  @P3 BRA `(.L_x_737) ;  /* 0x00000000001c3947 */ /* 0x000fec0003800000 */
[----:B------:R-:W2:Y:S02]  /*248a0*/  S2R R3, SR_TID.X ;  /* 0x0000000000037919 */ /* 0x000ea40000002100 */
[----:B--2---:R-:W-:Y:S01]  /*248b0*/  LOP3.LUT R20, R3, 0x1f, RZ, 0xc0, !PT ;  /* 0x0000001f03147812 */ /* 0x004fe200078ec0ff */
[----:B------:R-:W-:-:S03]  /*248c0*/  IMAD.MOV.U32 R3, RZ, RZ, 0x8000 ;  /* 0x00008000ff037424 */ /* 0x000fc600078e00ff */
[----:B------:R-:W-:Y:S01]  /*248d0*/  ISETP.NE.AND P2, PT, R20, RZ, PT ;  /* 0x000000ff1400720c */ /* 0x000fe20003f45270 */
[----:B------:R2:W-:-:S12]  /*248e0*/  SYNCS.ARRIVE.TRANS64 RZ, [R10+URZ+0x388b0], R3 ;  /* 0x0388b0030aff79a7 */ /* 0x0005d8000800003f */
[----:B--2---:R-:W-:Y:S05]  /*248f0*/  @!P2 BRA `(.L_x_737) ;  /* 0x000000000004a947 */ /* 0x004fea0003800000 */
[----:B------:R-:W-:Y:S01]  /*24900*/  BPT.TRAP 0x1 ;  /* 0x000000040000795c */ /* 0x000fe20000300000 */
.L_x_737:
[----:B------:R-:W-:Y:S05]  /*24910*/  BSYNC B2 ;  /* 0x0000000000027941 */ /* 0x000fea0003800000 */
.L_x_736:
[----:B------:R-:W-:Y:S01]  /*24920*/  R2UR UR10, R14 ;  /* 0x000000000e0a72ca */ /* 0x000fe200000e0000 */
[----:B------:R-:W-:Y:S01]  /*24930*/  UIADD3 UR4, UP0, UR40, 0x670, URZ ;  /* 0x0000067028047890 */ /* 0x000fe2000ff1e03f */
[----:B------:R-:W-:Y:S01]  /*24940*/  R2UR UR6, R12 ;  /* 0x000000000c0672ca */ /* 0x000fe200000e0000 */
[----:B------:R-:W-:Y:S01]  /*24950*/  VIADD R3, R8, 0x10400 ;  /* 0x0001040008037836 */ /* 0x000fe20000000000 */
[----:B------:R-:W-:Y:S01]  /*24960*/  R2UR UR7, R13 ;  /* 0x000000000d0772ca */ /* 0x000fe200000e0000 */
[----:B------:R-:W-:Y:S01]  /*24970*/  UIADD3.X UR5, URZ, UR41, URZ, UP0, !UPT ;  /* 0x000000293f057290 */ /* 0x000fe200087fe43f */
[----:B------:R-:W-:Y:S02]  /*24980*/  PLOP3.LUT P2, PT, PT, PT, PT, 0x80, 0x0 ;  /* 0x000000000000781c */ /* 0x000fe40003f4f070 */
[----:B01----:R-:W-:-:S11]  /*24990*/  IADD3 R10, R10, 0x388b0, RZ ;  /* 0x000388b00a0a7810 */ /* 0x003fd60007ffe0ff */
.L_x_738:
        /* <DEDUP_REMOVED lines=15> */
.L_x_739:
        /* <DEDUP_REMOVED lines=10> */
.L_x_727:
[----:B------:R-:W-:Y:S05]  /*24b30*/  BSYNC B1 ;  /* 0x0000000000017941 */ /* 0x000fea0003800000 */
.L_x_726:
[----:B------:R-:W-:Y:S01]  /*24b40*/  ISETP.GT.AND P3, PT, R11, R6, PT ;  /* 0x000000060b00720c */ /* 0x000fe20003f64270 */
[----:B------:R-:W-:Y:S01]  /*24b50*/  VIADD R29, R29, 0x1 ;  /* 0x000000011d1d7836 */ /* 0x000fe20000000000 */
[----:B------:R-:W-:-:S04]  /*24b60*/  IADD3 R11, R11, -0x1, RZ ;  /* 0xffffffff0b0b7810 */ /* 0x000fc80007ffe0ff */
[----:B------:R-:W-:-:S04]  /*24b70*/  ISETP.NE.AND P2, PT, R29, 0x2, PT ;  /* 0x000000021d00780c */ /* 0x000fc80003f45270 */
[----:B------:R-:W-:Y:S02]  /*24b80*/  SEL R3, RZ, 0x1, P2 ;  /* 0x00000001ff037807 */ /* 0x000fe40001000000 */
[----:B------:R-:W-:Y:S02]  /*24b90*/  SEL R29, R29, RZ, P2 ;  /* 0x000000ff1d1d7207 */ /* 0x000fe40001000000 */
[----:B------:R-:W-:Y:S01]  /*24ba0*/  LOP3.LUT R32, R32, R3, RZ, 0x3c, !PT ;  /* 0x0000000320207212 */ /* 0x000fe200078e3cff */
[----:B------:R-:W-:Y:S06]  /*24bb0*/  @P3 BRA `(.L_x_740) ;  /* 0xfffffff8002c3947 */ /* 0x000fec000383ffff */
.L_x_706:
[----:B------:R-:W-:Y:S05]  /*24bc0*/  BSYNC B0 ;  /* 0x0000000000007941 */ /* 0x000fea0003800000 */
.L_x_705:
[----:B------:R-:W-:Y:S05]  /*24bd0*/  @!P0 WARPSYNC.ALL ;  /* 0x0000000000008948 */ /* 0x000fea0003800000 */
[----:B------:R-:W-:Y:S01]  /*24be0*/  @!P0 BAR.SYNC.DEFER_BLOCKING 0xc, 0x180 ;  /* 0x0306000000008b1d */ /* 0x000fe20000010000 */
[----:B------:R-:W-:-:S05]  /*24bf0*/  IMAD.MOV.U32 R0, RZ, RZ, RZ ;  /* 0x000000ffff007224 */ /* 0x000fca00078e00ff */
[----:B------:R-:W-:Y:S04]  /*24c00*/  BSSY B0, `(.L_x_741) ;  /* 0x000001e000007945 */ /* 0x000fe80003800000 */
[----:B------:R-:W-:Y:S05]  /*24c10*/  @!P1 BRA `(.L_x_742) ;  /* 0x0000000000709947 */ /* 0x000fea0003800000 */
[----:B------:R-:W-:-:S13]  /*24c20*/  ISETP.NE.AND P0, PT, R5, RZ, PT ;  /* 0x000000ff0500720c */ /* 0x000fda0003f05270 */
[----:B------:R-:W1:Y:S02]  /*24c30*/  @!P0 LDC R5, c[0x0][0x9f0] ;  /* 0x00027c00ff058b82 */ /* 0x000e640000000800 */
[-C--:B-1----:R-:W-:Y:S02]  /*24c40*/  IABS R0, R5.reuse ;  /* 0x0000000500007213 */ /* 0x082fe40000000000 */
[----:B0-----:R-:W-:Y:S02]  /*24c50*/  IABS R7, R5 ;  /* 0x0000000500077213 */ /* 0x001fe40000000000 */
[----:B------:R-:W0:Y:S03]  /*24c60*/  I2F.RP R2, R0 ;  /* 0x0000000000027306 */ /* 0x000e260000209400 */
[----:B------:R-:W-:-:S05]  /*24c70*/  IMAD.MOV R7, RZ, RZ, -R7 ;  /* 0x000000ffff077224 */ /* 0x000fca00078e0a07 */
[----:B0-----:R-:W0:Y:S02]  /*24c80*/  MUFU.RCP R2, R2 ;  /* 0x0000000200027308 */ /* 0x001e240000001000 */
[----:B0-----:R-:W-:-:S06]  /*24c90*/  VIADD R2, R2, 0xffffffe ;  /* 0x0ffffffe02027836 */ /* 0x001fcc0000000000 */
[----:B------:R-:W0:Y:S02]  /*24ca0*/  F2I.FTZ.U32.TRUNC.NTZ R3, R2 ;  /* 0x0000000200037305 */ /* 0x000e24000021f000 */
[----:B0-----:R-:W-:-:S04]  /*24cb0*/  IMAD.MOV R2, RZ, RZ, -R3 ;  /* 0x000000ffff027224 */ /* 0x001fc800078e0a03 */
[----:B------:R-:W-:Y:S01]  /*24cc0*/  IMAD R6, R2, R0, RZ ;  /* 0x0000000002067224 */ /* 0x000fe200078e02ff */
[----:B------:R-:W-:-:S05]  /*24cd0*/  MOV R2, RZ ;  /* 0x000000ff00027202 */ /* 0x000fca0000000f00 */
[----:B------:R-:W-:Y:S01]  /*24ce0*/  IMAD.HI.U32 R6, R3, R6, R2 ;  /* 0x0000000603067227 */ /* 0x000fe200078e0002 */
[----:B------:R-:W-:-:S04]  /*24cf0*/  IADD3 R3, R4, -0x1, R5 ;  /* 0xffffffff04037810 */ /* 0x000fc80007ffe005 */
[----:B------:R-:W-:Y:S02]  /*24d00*/  IABS R2, R3 ;  /* 0x0000000300027213 */ /* 0x000fe40000000000 */
[----:B------:R-:W-:-:S03]  /*24d10*/  LOP3.LUT R3, R3, R5, RZ, 0x3c, !PT ;  /* 0x0000000503037212 */ /* 0x000fc600078e3cff */
[----:B------:R-:W-:Y:S01]  /*24d20*/  IMAD.HI.U32 R6, R6, R2, RZ ;  /* 0x0000000206067227 */ /* 0x000fe200078e00ff */
[----:B------:R-:W-:-:S03]  /*24d30*/  ISETP.GE.AND P2, PT, R3, RZ, PT ;  /* 0x000000ff0300720c */ /* 0x000fc60003f46270 */
[----:B------:R-:W-:-:S05]  /*24d40*/  IMAD R2, R6, R7, R2 ;  /* 0x0000000706027224 */ /* 0x000fca00078e0202 */
[----:B------:R-:W-:-:S13]  /*24d50*/  ISETP.GT.U32.AND P1, PT, R0, R2, PT ;  /* 0x000000020000720c */ /* 0x000fda0003f24070 */
[----:B------:R-:W-:Y:S02]  /*24d60*/  @!P1 IMAD.IADD R2, R2, 0x1, -R0 ;  /* 0x0000000102029824 */ /* 0x000fe400078e0a00 */
[----:B------:R-:W-:Y:S01]  /*24d70*/  @!P1 VIADD R6, R6, 0x1 ;  /* 0x0000000106069836 */ /* 0x000fe20000000000 */
[----:B------:R-:W-:Y:S02]  /*24d80*/  ISETP.NE.AND P1, PT, R5, RZ, PT ;  /* 0x000000ff0500720c */ /* 0x000fe40003f25270 */
[----:B------:R-:W-:-:S13]  /*24d90*/  ISETP.GE.U32.AND P0, PT, R2, R0, PT ;  /* 0x000000000200720c */ /* 0x000fda0003f06070 */
[----:B------:R-:W-:-:S05]  /*24da0*/  @P0 IADD3 R6, R6, 0x1, RZ ;  /* 0x0000000106060810 */ /* 0x000fca0007ffe0ff */
[----:B------:R-:W-:-:S04]  /*24db0*/  IMAD.MOV.U32 R0, RZ, RZ, R6 ;  /* 0x000000ffff007224 */ /* 0x000fc800078e0006 */
[----:B------:R-:W-:Y:S01]  /*24dc0*/  @!P2 IMAD.MOV R0, RZ, RZ, -R0 ;  /* 0x000000ffff00a224 */ /* 0x000fe200078e0a00 */
[----:B------:R-:W-:-:S07]  /*24dd0*/  @!P1 LOP3.LUT R0, RZ, R5, RZ, 0x33, !PT ;  /* 0x00000005ff009212 */ /* 0x000fce00078e33ff */
.L_x_742:
[----:B------:R-:W-:Y:S05]  /*24de0*/  BSYNC B0 ;  /* 0x0000000000007941 */ /* 0x000fea0003800000 */
.L_x_741:
[----:B------:R-:W-:-:S05]  /*24df0*/  IMAD R35, R35, R0, RZ ;  /* 0x0000000023237224 */ /* 0x000fca00078e02ff */
[----:B------:R-:W-:-:S04]  /*24e00*/  VIADDMNMX R2, R35, R0, R4, PT ;  /* 0x0000000023027246 */ /* 0x000fc80003800104 */
[----:B------:R-:W-:Y:S01]  /*24e10*/  ISETP.GT.AND P0, PT, R2, R35, PT ;  /* 0x000000230200720c */ /* 0x000fe20003f04270 */
[----:B------:R1:W-:-:S12]  /*24e20*/  STL [R1+0x1c], R2 ;  /* 0x00001c0201007387 */ /* 0x0003d80000100800 */
[----:B-1----:R-:W-:Y:S05]  /*24e30*/  @P0 BRA `(.L_x_743) ;  /* 0x0000000000440947 */ /* 0x002fea0003800000 */
        /* <DEDUP_REMOVED lines=13> */
[----:B0-----:R-:W0:Y:S01]  /*24f10*/  POPC R7, R4 ;  /* 0x0000000400077309 */ /* 0x001e220000000000 */
[----:B--2---:R-:W0:Y:S02]  /*24f20*/  SHFL.IDX PT, R0, R3, R0, 0x1f ;  /* 0x00001f0003007589 */ /* 0x004e2400000e0000 */
[----:B0-----:R-:W-:Y:S01]  /*24f30*/  IADD3 R24, R0, UR39, R7 ;  /* 0x0000002700187c10 */ /* 0x001fe2000fffe007 */
[----:B------:R-:W-:Y:S06]  /*24f40*/  BRA `(.L_x_744) ;  /* 0x00000048001c7947 */ /* 0x000fec0003800000 */
.L_x_743:
        /* <DEDUP_REMOVED lines=8> */
[----:B------:R-:W-:Y:S01]  /*24fd0*/  MOV R4, UR6 ;  /* 0x0000000600047c02 */ /* 0x000fe20008000f00 */
[----:B------:R-:W-:Y:S01]  /*24fe0*/  IMAD.U32 R5, RZ, RZ, UR7 ;  /* 0x00000007ff057e24 */ /* 0x000fe2000f8e00ff */
[----:B------:R-:W1:Y:S01]  /*24ff0*/  LDC.64 R2, c[0x4][R2] ;  /* 0x0100000002027b82 */ /* 0x000e620000000a00 */
[----:B------:R-:W-:Y:S01]  /*25000*/  IMAD.U32 R6, RZ, RZ, UR8 ;  /* 0x00000008ff067e24 */ /* 0x000fe2000f8e00ff */
[----:B------:R-:W-:Y:S01]  /*25010*/  MOV R10, UR4 ;  /* 0x00000004000a7c02 */ /* 0x000fe20008000f00 */
[----:B0-----:R-:W-:Y:S01]  /*25020*/  IMAD.U32 R7, RZ, RZ, UR9 ;  /* 0x00000009ff077e24 */ /* 0x001fe2000f8e00ff */
[----:B------:R-:W-:Y:S01]  /*25030*/  MOV R13, RZ ;  /* 0x000000ff000d7202 */ /* 0x000fe20000000f00 */
[----:B------:R-:W-:-:S02]  /*25040*/  IMAD.U32 R11, RZ, RZ, UR5 ;  /* 0x00000005ff0b7e24 */ /* 0x000fc4000f8e00ff */
[----:B------:R-:W-:Y:S02]  /*25050*/  IMAD.MOV.U32 R8, RZ, RZ, 0x70 ;  /* 0x00000070ff087424 */ /* 0x000fe400078e00ff */
[----:B------:R-:W-:-:S07]  /*25060*/  IMAD.MOV.U32 R12, RZ, RZ, 0x1 ;  /* 0x00000001ff0c7424 */ /* 0x000fce00078e00ff */
[----:B------:R-:W-:-:S07]  /*25070*/  LEPC R20, `(.L_x_746) ;  /* 0x000000001014794e */ /* 0x000fce0000000000 */
[----:B-1----:R-:W-:Y:S05]  /*25080*/  CALL.ABS.NOINC R2 ;  /* 0x0000000002007343 */ /* 0x002fea0003c00000 */
.L_x_746:
[----:B------:R-:W-:Y:S05]  /*25090*/  BSYNC B6 ;  /* 0x0000000000067941 */ /* 0x000fea0003800000 */
.L_x_745:
[----:B------:R-:W2:Y:S01]  /*250a0*/  LDL.LU R2, [R1] ;  /* 0x0000000001027983 */ /* 0x000ea20000300800 */
[----:B------:R-:W-:Y:S01]  /*250b0*/  VIADD R0, R16, 0x10400 ;  /* 0x0001040010007836 */ /* 0x000fe20000000000 */
[----:B------:R-:W-:Y:S04]  /*250c0*/  BSSY B6, `(.L_x_747) ;  /* 0x0000016000067945 */ /* 0x000fe80003800000 */
[----:B------:R-:W-:Y:S02]  /*250d0*/  LOP3.LUT P0, RZ, R0, 0x3ff, RZ, 0xc0, !PT ;  /* 0x000003ff00ff7812 */ /* 0x000fe4000780c0ff */
[----:B--2---:R-:W-:-:S11]  /*250e0*/  LOP3.LUT R2, R2, 0xfffffffe, RZ, 0xc0, !PT ;  /* 0xfffffffe02027812 */ /* 0x004fd600078ec0ff */
[----:B------:R-:W-:-:S05]  /*250f0*/  @P0 LOP3.LUT R2, R2, 0x1, RZ, 0xfc, !PT ;  /* 0x0000000102020812 */ /* 0x000fca00078efcff */
[----:B------:R1:W-:Y:S01]  /*25100*/  STL [R1], R2 ;  /* 0x0000000201007387 */ /* 0x0003e20000100800 */
[----:B------:R-:W-:Y:S05]  /*25110*/  @!P0 BRA `(.L_x_748) ;  /* 0x0000000000408947 */ /* 0x000fea0003800000 */
[----:B-1----:R-:W-:Y:S01]  /*25120*/  MOV R2, 0x0 ;  /* 0x0000000000027802 */ /* 0x002fe20000000f00 */
[----:B------:R-:W-:Y:S01]  /*25130*/  ULDC.64 UR6, c[0x4][0xc0] ;  /* 0x0100300000067ab9 */ /* 0x000fe20000000a00 */
[----:B------:R-:W-:Y:S01]  /*25140*/  ULDC.64 UR8, c[0x4][0xc8] ;  /* 0x0100320000087ab9 */ /* 0x000fe20000000a00 */
[----:B------:R-:W-:Y:S01]  /*25150*/  ULDC.64 UR4, c[0x4][0x10] ;  /* 0x0100040000047ab9 */ /* 0x000fe20000000a00 */
[----:B------:R-:W-:Y:S01]  /*25160*/  IMAD.U32 R4, RZ, RZ, UR6 ;  /* 0x00000006ff047e24 */ /* 0x000fe2000f8e00ff */
[----:B------:R-:W-:Y:S01]  /*25170*/  MOV R6, UR8 ;  /* 0x0000000800067c02 */ /* 0x000fe20008000f00 */
[----:B------:R-:W1:Y:S01]  /*25180*/  LDC.64 R2, c[0x4][R2] ;  /* 0x0100000002027b82 */ /* 0x000e620000000a00 */
[----:B------:R-:W-:Y:S01]  /*25190*/  IMAD.U32 R5, RZ, RZ, UR7 ;  /* 0x00000007ff057e24 */ /* 0x000fe2000f8e00ff */
[----:B------:R-:W-:Y:S01]  /*251a0*/  MOV R8, 0x70 ;  /* 0x0000007000087802 */ /* 0x000fe20000000f00 */
[----:B0-----:R-:W-:Y:S02]  /*251b0*/  IMAD.U32 R7, RZ, RZ, UR9 ;  /* 0x00000009ff077e24 */ /* 0x001fe4000f8e00ff */
[----:B------:R-:W-:-:S02]  /*251c0*/  IMAD.U32 R10, RZ, RZ, UR4 ;  /* 0x00000004ff0a7e24 */ /* 0x000fc4000f8e00ff */
[----:B------:R-:W-:Y:S02]  /*251d0*/  IMAD.U32 R11, RZ, RZ, UR5 ;  /* 0x00000005ff0b7e24 */ /* 0x000fe4000f8e00ff */
[----:B------:R-:W-:Y:S02]  /*251e0*/  IMAD.MOV.U32 R12, RZ, RZ, 0x1 ;  /* 0x00000001ff0c7424 */ /* 0x000fe400078e00ff */
[----:B------:R-:W-:-:S07]  /*251f0*/  IMAD.MOV.U32 R13, RZ, RZ, RZ ;  /* 0x000000ffff0d7224 */ /* 0x000fce00078e00ff */
[----:B------:R-:W-:-:S07]  /*25200*/  LEPC R20, `(.L_x_748) ;  /* 0x000000001014794e */ /* 0x000fce0000000000 */
[----:B-1----:R-:W-:Y:S05]  /*25210*/  CALL.ABS.NOINC R2 ;  /* 0x0000000002007343 */ /* 0x002fea0003c00000 */
.L_x_748:
[----:B------:R-:W-:Y:S05]  /*25220*/  BSYNC B6 ;  /* 0x0000000000067941 */ /* 0x000fea0003800000 */
.L_x_747:
[----:B------:R-:W-:Y:S01]  /*25230*/  VIADD R0, R16, 0x400 ;  /* 0x0000040010007836 */ /* 0x000fe20000000000 */
[----:B------:R-:W-:Y:S04]  /*25240*/  BSSY B6, `(.L_x_749) ;  /* 0x0000013000067945 */ /* 0x000fe80003800000 */
[----:B------:R-:W-:-:S13]  /*25250*/  LOP3.LUT P0, RZ, R0, 0x3ff, RZ, 0xc0, !PT ;  /* 0x000003ff00ff7812 */ /* 0x000fda000780c0ff */
[----:B------:R-:W-:Y:S05]  /*25260*/  @!P0 BRA `(.L_x_750) ;  /* 0x0000000000408947 */ /* 0x000fea0003800000 */
[----:B-1----:R-:W-:Y:S01]  /*25270*/  MOV R2, 0x0 ;  /* 0x0000000000027802 */ /* 0x002fe20000000f00 */
        /* <DEDUP_REMOVED lines=15> */
.L_x_750:
[----:B------:R-:W-:Y:S05]  /*25370*/  BSYNC B6 ;  /* 0x0000000000067941 */ /* 0x000fea0003800000 */
.L_x_749:
[----:B-1----:R-:W2:Y:S01]  /*25380*/  LDL R2, [R1] ;  /* 0x0000000001027983 */ /* 0x002ea20000100800 */
[----:B------:R-:W-:Y:S01]  /*25390*/  BSSY B6, `(.L_x_751) ;  /* 0x0000013000067945 */ /* 0x000fe20003800000 */
[----:B--2---:R-:W-:-:S13]  /*253a0*/  LOP3.LUT P6, RZ, R2, 0x1, RZ, 0xc0, !PT ;  /* 0x0000000102ff7812 */ /* 0x004fda00078cc0ff */
[----:B------:R-:W-:Y:S05]  /*253b0*/  @!P6 BRA `(.L_x_752) ;  /* 0x000000000040e947 */ /* 0x000fea0003800000 */
[----:B------:R-:W-:Y:S01]  /*253c0*/  MOV R2, 0x0 ;  /* 0x0000000000027802 */ /* 0x000fe20000000f00 */
[----:B------:R-:W-:Y:S01]  /*253d0*/  ULDC.64 UR4, c[0x4][0xc0] ;  /* 0x0100300000047ab9 */ /* 0x000fe20000000a00 */
[----:B------:R-:W-:Y:S01]  /*253e0*/  ULDC.64 UR6, c[0x4][0xc8] ;  /* 0x0100320000067ab9 */ /* 0x000fe20000000a00 */
[----:B------:R-:W-:Y:S01]  /*253f0*/  ULDC.64 UR8, c[0x4][0x20] ;  /* 0x0100080000087ab9 */ /* 0x000fe20000000a00 */
[----:B------:R-:W-:Y:S01]  /*25400*/  IMAD.U32 R4, RZ, RZ, UR4 ;  /* 0x00000004ff047e24 */ /* 0x000fe2000f8e00ff */
[----:B0-----:R-:W-:Y:S01]  /*25410*/  MOV R7, UR7 ;  /* 0x0000000700077c02 */ /* 0x001fe20008000f00 */
        /* <DEDUP_REMOVED lines=9> */
[----:B0-----:R-:W-:Y:S05]  /*254b0*/  CALL.ABS.NOINC R2 ;  /* 0x0000000002007343 */ /* 0x001fea0003c00000 */
.L_x_752:
[----:B------:R-:W-:Y:S05]  /*254c0*/  BSYNC B6 ;  /* 0x0000000000067941 */ /* 0x000fea0003800000 */
.L_x_751:
[----:B------:R-:W2:Y:S01]  /*254d0*/  LDL.LU R2, [R1] ;  /* 0x0000000001027983 */ /* 0x000ea20000300800 */
[----:B------:R-:W-:Y:S01]  /*254e0*/  ULDC.64 UR4, c[0x0][0x9f8] ;  /* 0x00027e0000047ab9 */ /* 0x000fe20000000a00 */
[----:B------:R-:W1:Y:S02]  /*254f0*/  LDC R8, c[0x0][0x430] ;  /* 0x00010c00ff087b82 */ /* 0x000e640000000800 */
[----:B------:R-:W0:Y:S01]  /*25500*/  LDL R0, [R1+0x1c] ;  /* 0x00001c0001007983 */ /* 0x000e220000100800 */
[----:B------:R-:W-:Y:S01]  /*25510*/  ISETP.NE.U32.AND P0, PT, RZ, UR4, PT ;  /* 0x00000004ff007c0c */ /* 0x000fe2000bf05070 */
[----:B------:R-:W3:Y:S03]  /*25520*/  S2R R21, SR_TID.X ;  /* 0x0000000000157919 */ /* 0x000ee60000002100 */
[----:B------:R-:W-:Y:S01]  /*25530*/  ISETP.NE.AND.EX P0, PT, RZ, UR5, PT, P0 ;  /* 0x00000005ff007c0c */ /* 0x000fe2000bf05300 */
[----:B------:R-:W4:Y:S01]  /*25540*/  LDC R10, c[0x0][0x2f4] ;  /* 0x0000bd00ff0a7b82 */ /* 0x000f220000000800 */
[----:B--2---:R-:W-:-:S02]  /*25550*/  IMAD.MOV.U32 R20, RZ, RZ, R2 ;  /* 0x000000ffff147224 */ /* 0x004fc400078e0002 */
[----:B------:R-:W2:Y:S02]  /*25560*/  S2R R2, SR_TID.X ;  /* 0x0000000000027919 */ /* 0x000ea40000002100 */
[----:B--2---:R-:W-:-:S07]  /*25570*/  LOP3.LUT R4, R2, 0x7f, RZ, 0xc0, !PT ;  /* 0x0000007f02047812 */ /* 0x004fce00078ec0ff */
[----:B------:R-:W-:Y:S01]  /*25580*/  @P0 IADD3 R2, P1, R19, UR4, RZ ;  /* 0x0000000413020c10 */ /* 0x000fe2000ff3e0ff */
[----:B---3--:R-:W-:Y:S01]  /*25590*/  IMAD.SHL.U32 R21, R21, 0x10, RZ ;  /* 0x0000001015157824 */ /* 0x008fe200078e00ff */
[----:B------:R-:W-:Y:S02]  /*255a0*/  SHF.R.U32.HI R4, RZ, 0x3, R4 ;  /* 0x00000003ff047819 */ /* 0x000fe40000011604 */
[----:B------:R-:W-:-:S05]  /*255b0*/  @P0 IADD3.X R3, R22, UR5, RZ, P1, !PT ;  /* 0x0000000516030c10 */ /* 0x000fca0008ffe4ff */
[----:B------:R2:W3:Y:S01]  /*255c0*/  @P0 LDG.E R26, desc[UR36][R2.64] ;  /* 0x00000024021a0981 */ /* 0x0004e2000c1e1900 */
[----:B-1----:R-:W-:Y:S02]  /*255d0*/  ISETP.NE.AND P1, PT, R8, 0x1, PT ;  /* 0x000000010800780c */ /* 0x002fe40003f25270 */
[----:B------:R-:W-:Y:S02]  /*255e0*/  LOP3.LUT R21, R4, 0x70, R21, 0xf8, !PT ;  /* 0x0000007004157812 */ /* 0x000fe400078ef815 */
[----:B0-----:R-:W-:-:S04]  /*255f0*/  LEA R7, R0, 0xffffff80, 0x7 ;  /* 0xffffff8000077811 */ /* 0x001fc800078e38ff */
[----:B------:R-:W-:-:S04]  /*25600*/  LOP3.LUT R5, R21, R7, RZ, 0xfc, !PT ;  /* 0x0000000715057212 */ /* 0x000fc800078efcff */
[C---:B------:R-:W-:Y:S01]  /*25610*/  ISETP.GE.AND P0, PT, R5.reuse, R23, PT ;  /* 0x000000170500720c */ /* 0x040fe20003f06270 */
[----:B------:R-:W0:Y:S01]  /*25620*/  @P1 LDC R6, c[0x0][0x434] ;  /* 0x00010d00ff061b82 */ /* 0x000e220000000800 */
[----:B------:R-:W-:-:S05]  /*25630*/  IADD3 R5, R5, R36, RZ ;  /* 0x0000002405057210 */ /* 0x000fca0007ffe0ff */
[----:B------:R-:W-:Y:S02]  /*25640*/  IMAD.MOV.U32 R4, RZ, RZ, R5 ;  /* 0x000000ffff047224 */ /* 0x000fe400078e0005 */
[----:B------:R-:W1:Y:S08]  /*25650*/  @P1 LDC R0, c[0x0][0x438] ;  /* 0x00010e00ff001b82 */ /* 0x000e700000000800 */
[----:B--2---:R-:W2:Y:S01]  /*25660*/  @!P0 LDC.64 R2, c[0x0][0x428] ;  /* 0x00010a00ff028b82 */ /* 0x004ea20000000a00 */
[----:B0-----:R-:W-:-:S05]  /*25670*/  @P1 IMAD.HI.U32 R6, R5, R6, RZ ;  /* 0x0000000605061227 */ /* 0x001fca00078e00ff */
[----:B-1----:R-:W-:-:S05]  /*25680*/  @P1 SHF.R.U32.HI R4, RZ, R0, R6 ;  /* 0x00000000ff041219 */ /* 0x002fca0000011606 */
[----:B------:R-:W-:-:S04]  /*25690*/  IMAD.MOV R0, RZ, RZ, -R4 ;  /* 0x000000ffff007224 */ /* 0x000fc800078e0a04 */
[----:B------:R-:W-:Y:S01]  /*256a0*/  IMAD R0, R8, R0, R5 ;  /* 0x0000000008007224 */ /* 0x000fe200078e0205 */
[----:B------:R-:W-:Y:S02]  /*256b0*/  @!P0 SHF.R.S32.HI R5, RZ, 0x1f, R4 ;  /* 0x0000001fff058819 */ /* 0x000fe40000011404 */
[----:B------:R-:W-:Y:S02]  /*256c0*/  LOP3.LUT R9, R30, 0x80, RZ, 0xfc, !PT ;  /* 0x000000801e097812 */ /* 0x000fe400078efcff */
[----:B------:R-:W-:Y:S01]  /*256d0*/  LOP3.LUT R20, R20, 0xfffffffd, RZ, 0xc0, !PT ;  /* 0xfffffffd14147812 */ /* 0x000fe200078ec0ff */
[----:B------:R-:W-:Y:S01]  /*256e0*/  UMOV UR4, 0xffffffff ;  /* 0xffffffff00047882 */ /* 0x000fe20000000000 */
[----:B---3--:R-:W-:Y:S01]  /*256f0*/  SHF.R.S32.HI R37, RZ, 0x1f, R26 ;  /* 0x0000001fff257819 */ /* 0x008fe2000001141a */
[----:B--2---:R-:W-:-:S04]  /*25700*/  @!P0 IMAD.WIDE.U32 R4, R26, R2, R4 ;  /* 0x000000021a048225 */ /* 0x004fc800078e0004 */
[----:B------:R-:W-:-:S04]  /*25710*/  @!P0 IMAD R6, R37, R2, RZ ;  /* 0x0000000225068224 */ /* 0x000fc800078e02ff */
[----:B------:R-:W-:Y:S02]  /*25720*/  @!P0 IMAD R6, R26, R3, R6 ;  /* 0x000000031a068224 */ /* 0x000fe400078e0206 */
[----:B------:R-:W0:Y:S02]  /*25730*/  @!P0 LDC.64 R2, c[0x0][0x418] ;  /* 0x00010600ff028b82 */ /* 0x000e240000000a00 */
[----:B------:R-:W-:Y:S01]  /*25740*/  @!P0 IMAD.IADD R6, R5, 0x1, R6 ;  /* 0x0000000105068824 */ /* 0x000fe200078e0206 */
[----:B0-----:R-:W-:-:S04]  /*25750*/  @!P0 LEA R2, P1, R4, R2, 0x2 ;  /* 0x0000000204028211 */ /* 0x001fc800078210ff */
[----:B------:R-:W-:Y:S02]  /*25760*/  @!P0 LEA.HI.X R3, R4, R3, R6, 0x2, P1 ;  /* 0x0000000304038211 */ /* 0x000fe400008f1406 */
[----:B----4-:R-:W-:Y:S02]  /*25770*/  ISETP.GE.AND P1, PT, R30, R10, PT ;  /* 0x0000000a1e00720c */ /* 0x010fe40003f26270 */
[----:B------:R-:W-:-:S06]  /*25780*/  MOV R4, RZ ;  /* 0x000000ff00047202 */ /* 0x000fcc0000000f00 */
[----:B------:R0:W5:Y:S01]  /*25790*/  @!P0 LDG.E R4, desc[UR36][R2.64] ;  /* 0x0000002402048981 */ /* 0x000162000c1e1900 */
[----:B------:R-:W-:-:S04]  /*257a0*/  ISETP.GE.AND P0, PT, R9, R10, PT ;  /* 0x0000000a0900720c */ /* 0x000fc80003f06270 */
[----:B------:R-:W-:-:S04]  /*257b0*/  @P1 LOP3.LUT R20, R20, 0x2, RZ, 0xfc, !PT ;  /* 0x0000000214141812 */ /* 0x000fc800078efcff */
[----:B------:R-:W-:Y:S01]  /*257c0*/  LOP3.LUT R20, R20, 0xfffffffb, RZ, 0xc0, !PT ;  /* 0xfffffffb14147812 */ /* 0x000fe200078ec0ff */
[----:B0-----:R-:W-:-:S03]  /*257d0*/  IMAD.U32 R2, RZ, RZ, UR42 ;  /* 0x0000002aff027e24 */ /* 0x001fc6000f8e00ff */
[----:B------:R-:W-:Y:S02]  /*257e0*/  LOP3.LUT R20, R20, 0xfffffffe, RZ, 0xc0, !PT ;  /* 0xfffffffe14147812 */ /* 0x000fe400078ec0ff */
[----:B------:R-:W-:Y:S02]  /*257f0*/  ISETP.NE.AND P2, PT, R2, 0x3, PT ;  /* 0x000000030200780c */ /* 0x000fe40003f45270 */
[----:B------:R-:W-:-:S11]  /*25800*/  @P0 LOP3.LUT R20, R20, 0x1, RZ, 0xfc, !PT ;  /* 0x0000000114140812 */ /* 0x000fd600078efcff */
[----:B------:R-:W-:-:S05]  /*25810*/  @P2 LOP3.LUT R20, R20, 0x4, RZ, 0xfc, !PT ;  /* 0x0000000414142812 */ /* 0x000fca00078efcff */
[----:B------:R0:W-:Y:S01]  /*25820*/  STL [R1], R20 ;  /* 0x0000001401007387 */ /* 0x0001e20000100800 */
[----:B------:R-:W-:Y:S05]  /*25830*/  BRA.DIV UR4, `(.L_x_753) ;  /* 0x000000ae04a07947 */ /* 0x000fea000b800000 */
.L_x_1078:
[----:B------:R-:W-:Y:S05]  /*25840*/  @!P2 BRA `(.L_x_754) ;  /* 0x000000000004a947 */ /* 0x000fea0003800000 */
[----:B------:R-:W-:Y:S01]  /*25850*/  BPT.TRAP 0x1 ;  /* 0x000000040000795c */ /* 0x000fe20000300000 */
.L_x_754:
        /* <DEDUP_REMOVED lines=10> */
.L_x_1079:
[----:B------:R-:W-:Y:S05]  /*25900*/  BSYNC B0 ;  /* 0x0000000000007941 */ /* 0x000fea0003800000 */
.L_x_755:
[----:B------:R-:W2:Y:S01]  /*25910*/  LDL R12, [R1+0x8] ;  /* 0x00000800010c7983 */ /* 0x000ea20000100800 */
[----:B------:R-:W-:Y:S01]  /*25920*/  ULDC.64 UR4, c[0x0][0x328] ;  /* 0x0000ca0000047ab9 */ /* 0x000fe20000000a00 */
[----:B-----5:R-:W-:Y:S01]  /*25930*/  SHF.R.S32.HI R10, RZ, 0x1f, R4 ;  /* 0x0000001fff0a7819 */ /* 0x020fe20000011404 */
[----:B------:R-:W-:Y:S01]  /*25940*/  ULDC.64 UR6, c[0x0][0x318] ;  /* 0x0000c60000067ab9 */ /* 0x000fe20000000a00 */
[----:B------:R-:W3:Y:S01]  /*25950*/  LDL.LU R11, [R1] ;  /* 0x00000000010b7983 */ /* 0x000ee20000300800 */
[----:B------:R-:W-:Y:S01]  /*25960*/  ISETP.GE.AND P1, PT, R23, 0x1, PT ;  /* 0x000000011700780c */ /* 0x000fe20003f26270 */
[----:B------:R-:W-:Y:S02]  /*25970*/  IMAD R5, R9, UR4, RZ ;  /* 0x0000000409057c24 */ /* 0x000fe4000f8e02ff */
[----:B------:R-:W-:-:S04]  /*25980*/  IMAD.WIDE.U32 R2, R0, UR4, RZ ;  /* 0x0000000400027c25 */ /* 0x000fc8000f8e00ff */
[----:B------:R-:W-:Y:S01]  /*25990*/  IMAD R5, R0, UR5, R5 ;  /* 0x0000000500057c24 */ /* 0x000fe2000f8e0205 */
[----:B------:R-:W-:-:S03]  /*259a0*/  ULDC.64 UR4, c[0x0][0x338] ;  /* 0x0000ce0000047ab9 */ /* 0x000fc60000000a00 */
[----:B------:R-:W-:Y:S02]  /*259b0*/  IMAD.IADD R3, R3, 0x1, R5 ;  /* 0x0000000103037824 */ /* 0x000fe400078e0205 */
[----:B------:R-:W-:Y:S02]  /*259c0*/  IMAD R5, R10, UR4, RZ ;  /* 0x000000040a057c24 */ /* 0x000fe4000f8e02ff */
[----:B------:R-:W-:-:S04]  /*259d0*/  IMAD.WIDE.U32 R2, R4, UR4, R2 ;  /* 0x0000000404027c25 */ /* 0x000fc8000f8e0002 */
[----:B------:R-:W-:Y:S01]  /*259e0*/  IMAD R5, R4, UR5, R5 ;  /* 0x0000000504057c24 */ /* 0x000fe2000f8e0205 */
[----:B------:R-:W-:-:S04]  /*259f0*/  ULDC.64 UR4, c[0x0][0x330] ;  /* 0x0000cc0000047ab9 */ /* 0x000fc80000000a00 */
[----:B------:R-:W-:-:S03]  /*25a00*/  IADD3 R3, R3, R5, RZ ;  /* 0x0000000503037210 */ /* 0x000fc60007ffe0ff */
[----:B------:R-:W-:Y:S01]  /*25a10*/  IMAD.WIDE.U32 R2, R17, UR4, R2 ;  /* 0x0000000411027c25 */ /* 0x000fe2000f8e0002 */
[----:B------:R-:W-:-:S03]  /*25a20*/  UMOV UR4, 0xffffffff ;  /* 0xffffffff00047882 */ /* 0x000fc60000000000 */
[----:B------:R-:W-:Y:S01]  /*25a30*/  IMAD R8, R17, UR5, R3 ;  /* 0x0000000511087c24 */ /* 0x000fe2000f8e0203 */
[----:B------:R-:W-:-:S04]  /*25a40*/  IADD3 R7, P0, R2, UR6, RZ ;  /* 0x0000000602077c10 */ /* 0x000fc8000ff1e0ff */
[----:B------:R-:W-:Y:S01]  /*25a50*/  IADD3.X R8, R8, UR7, RZ, P0, !PT ;  /* 0x0000000708087c10 */ /* 0x000fe200087fe4ff */
[----:B--2---:R-:W-:Y:S01]  /*25a60*/  IMAD R5, R28, 0x8000, R12 ;  /* 0x000080001c057824 */ /* 0x004fe200078e020c */
[----:B---3--:R-:W-:-:S04]  /*25a70*/  LOP3.LUT R11, R11, 0xffffffdf, RZ, 0xc0, !PT ;  /* 0xffffffdf0b0b7812 */ /* 0x008fc800078ec0ff */
[----:B------:R-:W-:-:S05]  /*25a80*/  @P1 LOP3.LUT R11, R11, 0x20, RZ, 0xfc, !PT ;  /* 0x000000200b0b1812 */ /* 0x000fca00078efcff */
[----:B------:R2:W-:Y:S01]  /*25a90*/  STL [R1], R11 ;  /* 0x0000000b01007387 */ /* 0x0005e20000100800 */
[----:B------:R-:W-:Y:S05]  /*25aa0*/  BRA.DIV UR4, `(.L_x_757) ;  /* 0x000000ae044c7947 */ /* 0x000fea000b800000 */
[----:B------:R-:W3:Y:S01]  /*25ab0*/  LDC R12, c[0x0][0x2f4] ;  /* 0x0000bd00ff0c7b82 */ /* 0x000ee20000000800 */
[----:B------:R-:W4:Y:S01]  /*25ac0*/  SHFL.IDX PT, R2, R7, RZ, 0x181f ;  /* 0x00181fff07027589 */ /* 0x000f2200000e0000 */
[----:B--2---:R-:W-:-:S03]  /*25ad0*/  LOP3.LUT R11, R30, 0x80, RZ, 0xfc, !PT ;  /* 0x000000801e0b7812 */ /* 0x004fc600078efcff */
[----:B------:R-:W2:Y:S01]  /*25ae0*/  SHFL.IDX PT, R3, R8, RZ, 0x181f ;  /* 0x00181fff08037589 */ /* 0x000ea200000e0000 */
[----:B------:R-:W-:Y:S01]  /*25af0*/  IMAD.IADD R5, R16, 0x1, R5 ;  /* 0x0000000110057824 */ /* 0x000fe200078e0205 */
[C---:B---3--:R-:W-:Y:S02]  /*25b00*/  ISETP.GE.AND P1, PT, R30.reuse, R12, PT ;  /* 0x0000000c1e00720c */ /* 0x048fe40003f26270 */
[----:B----4-:R-:W-:Y:S02]  /*25b10*/  IADD3 R2, P0, R30, R2, RZ ;  /* 0x000000021e027210 */ /* 0x010fe40007f1e0ff */
[----:B------:R-:W-:-:S03]  /*25b20*/  ISETP.LT.OR P2, PT, R23, 0x1, P1 ;  /* 0x000000011700780c */ /* 0x000fc60000f41670 */
[----:B--2---:R-:W-:Y:S01]  /*25b30*/  IMAD.X R3, RZ, RZ, R3, P0 ;  /* 0x000000ffff037224 */ /* 0x004fe200000e0603 */
[----:B------:R-:W-:Y:S02]  /*25b40*/  ISETP.GE.AND P0, PT, R11, R12, PT ;  /* 0x0000000c0b00720c */ /* 0x000fe40003f06270 */
[----:B------:R-:W2:Y:S01]  /*25b50*/  LDL.LU R11, [R1] ;  /* 0x00000000010b7983 */ /* 0x000ea20000300800 */
[C---:B------:R-:W-:Y:S02]  /*25b60*/  ISETP.GE.AND P3, PT, R23.reuse, 0x11, PT ;  /* 0x000000111700780c */ /* 0x040fe40003f66270 */
[C---:B------:R-:W-:Y:S02]  /*25b70*/  ISETP.GE.AND P6, PT, R23.reuse, 0x71, PT ;  /* 0x000000711700780c */ /* 0x040fe40003fc6270 */
[C---:B------:R-:W-:Y:S02]  /*25b80*/  ISETP.GE.AND P5, PT, R23.reuse, 0x31, PT ;  /* 0x000000311700780c */ /* 0x040fe40003fa6270 */
[----:B------:R-:W-:Y:S01]  /*25b90*/  @!PT LDS RZ, [RZ] ;  /* 0x00000000fffff984 */ /* 0x000fe20000000800 */
[----:B------:R-:W-:Y:S01]  /*25ba0*/  LDGSTS.E.BYPASS.LTC128B.128 [R5+0x10400], desc[UR36][R2.64], !P2 ;  /* 0x1040000002057fae */ /* 0x000fe2000d101d64 */
[----:B------:R-:W-:-:S02]  /*25bb0*/  ISETP.LT.OR P2, PT, R23, 0x1, P0 ;  /* 0x000000011700780c */ /* 0x000fc40000741670 */
[----:B------:R-:W-:-:S11]  /*25bc0*/  ISETP.GE.AND P4, PT, R23, 0x41, PT ;  /* 0x000000411700780c */ /* 0x000fd60003f86270 */
[----:B------:R3:W-:Y:S04]  /*25bd0*/  LDGSTS.E.BYPASS.LTC128B.128 [R5+0x14400], desc[UR36][R2.64+0x80], !P2 ;  /* 0x1440008002057fae */ /* 0x0007e8000d101d64 */
[----:B---3--:R-:W3:Y:S04]  /*25be0*/  SHFL.IDX PT, R2, R7, 0x1, 0x181f ;  /* 0x00381f0007027f89 */ /* 0x008ee800000e0000 */
[----:B------:R-:W4:Y:S01]  /*25bf0*/  SHFL.IDX PT, R3, R8, 0x1, 0x181f ;  /* 0x00381f0008037f89 */ /* 0x000f2200000e0000 */
[----:B---3--:R-:W-:-:S04]  /*25c00*/  IADD3 R2, P2, R30, R2, RZ ;  /* 0x000000021e027210 */ /* 0x008fc80007f5e0ff */
[----:B----4-:R-:W-:Y:S02]  /*25c10*/  IADD3.X R3, RZ, R3, RZ, P2, !PT ;  /* 0x00000003ff037210 */ /* 0x010fe400017fe4ff */
[----:B------:R-:W-:-:S13]  /*25c20*/  ISETP.LT.OR P2, PT, R23, 0x11, P1 ;  /* 0x000000111700780c */ /* 0x000fda0000f41670 */
[----:B------:R-:W-:Y:S01]  /*25c30*/  LDGSTS.E.BYPASS.LTC128B.128 [R5+0x10c00], desc[UR36][R2.64], !P2 ;  /* 0x10c0000002057fae */ /* 0x000fe2000d101d64 */
[----:B------:R-:W-:-:S13]  /*25c40*/  ISETP.LT.OR P2, PT, R23, 0x11, P0 ;  /* 0x000000111700780c */ /* 0x000fda0000741670 */
[----:B------:R3:W-:Y:S04]  /*25c50*/  LDGSTS.E.BYPASS.LTC128B.128 [R5+0x14c00], desc[UR36][R2.64+0x80], !P2 ;  /* 0x14c0008002057fae */ /* 0x0007e8000d101d64 */
[----:B---3--:R-:W3:Y:S04]  /*25c60*/  SHFL.IDX PT, R2, R7, 0x2, 0x181f ;  /* 0x00581f0007027f89 */ /* 0x008ee800000e0000 */
[----:B------:R-:W4:Y:S01]  /*25c70*/  SHFL.IDX PT, R3, R8, 0x2, 0x181f ;  /* 0x00581f0008037f89 */ /* 0x000f2200000e0000 */
[----:B---3--:R-:W-:-:S05]  /*25c80*/  IADD3 R2, P2, R30, R2, RZ ;  /* 0x000000021e027210 */ /* 0x008fca0007f5e0ff */
[----:B----4-:R-:W-:Y:S01]  /*25c90*/  IMAD.X R3, RZ, RZ, R3, P2 ;  /* 0x000000ffff037224 */ /* 0x010fe200010e0603 */
        /* <DEDUP_REMOVED lines=19> */
[----:B------:R3:W-:Y:S01]  /*25dd0*/  LDGSTS.E.BYPASS.LTC128B.128 [R5+0x16400], desc[UR36][R2.64+0x80], !P2 ;  /* 0x1640008002057fae */ /* 0x0007e2000d101d64 */
[----:B--2---:R-:W-:-:S04]  /*25de0*/  LOP3.LUT R11, R11, 0xffffffef, RZ, 0xc0, !PT ;  /* 0xffffffef0b0b7812 */ /* 0x004fc800078ec0ff */
[----:B------:R-:W-:Y:S02]  /*25df0*/  @P3 LOP3.LUT R11, R11, 0x10, RZ, 0xfc, !PT ;  /* 0x000000100b0b3812 */ /* 0x000fe400078efcff */
[----:B------:R-:W-:Y:S02]  /*25e00*/  ISETP.GE.AND P3, PT, R23, 0x51, PT ;  /* 0x000000511700780c */ /* 0x000fe40003f66270 */
[----:B------:R-:W-:Y:S01]  /*25e10*/  LOP3.LUT R11, R11, 0xfffffff7, RZ, 0xc0, !PT ;  /* 0xfffffff70b0b7812 */ /* 0x000fe200078ec0ff */
[----:B---3--:R-:W2:Y:S04]  /*25e20*/  SHFL.IDX PT, R2, R7, 0x5, 0x181f ;  /* 0x00b81f0007027f89 */ /* 0x008ea800000e0000 */
[----:B------:R-:W3:Y:S01]  /*25e30*/  SHFL.IDX PT, R3, R8, 0x5, 0x181f ;  /* 0x00b81f0008037f89 */ /* 0x000ee200000e0000 */
[----:B--2---:R-:W-:-:S04]  /*25e40*/  IADD3 R2, P2, R30, R2, RZ ;  /* 0x000000021e027210 */ /* 0x004fc80007f5e0ff */
[----:B---3--:R-:W-:Y:S02]  /*25e50*/  IADD3.X R3, RZ, R3, RZ, P2, !PT ;  /* 0x00000003ff037210 */ /* 0x008fe400017fe4ff */
        /* <DEDUP_REMOVED lines=18> */
[----:B------:R-:W-:-:S05]  /*25f80*/  @P6 LOP3.LUT R11, R11, 0x40, RZ, 0xfc, !PT ;  /* 0x000000400b0b6812 */ /* 0x000fca00078efcff */
[----:B----4-:R2:W-:Y:S02]  /*25f90*/  STL [R1], R11 ;  /* 0x0000000b01007387 */ /* 0x0105e40000100800 */
.L_x_1097:
        /* <DEDUP_REMOVED lines=11> */
.L_x_758:
[----:B------:R-:W-:Y:S02]  /*26050*/  PLOP3.LUT P1, PT, P1, P0, PT, 0xa2, 0x0 ;  /* 0x000000000000781c */ /* 0x000fe40000f21472 */
[----:B------:R-:W-:-:S08]  /*26060*/  @P0 R2UR P1, UR4, R6 ;  /* 0x00000000060402ca */ /* 0x000fd00000020000 */
[----:B------:R-:W-:-:S05]  /*26070*/  @P0 PLOP3.LUT P0, PT, P1, PT, PT, 0x80, 0x0 ;  /* 0x000000000000081c */ /* 0x000fca0000f0f070 */
[----:B------:R-:W-:Y:S01]  /*26080*/  @!P1 SYNCS.ARRIVE.TRANS64.RED.A0T1 RZ, [UR4+0x38870], RZ ;  /* 0x038870ffffff99a7 */ /* 0x000fe20008200404 */
[----:B------:R-:W-:Y:S07]  /*26090*/  @!P1 ARRIVES.LDGSTSBAR.64.TRANSCNT [UR4+0x38870] ;  /* 0x03887000ff0099b0 */ /* 0x000fee0008000a84 */
[----:B------:R-:W-:Y:S05]  /*260a0*/  @P0 BRA.U.ANY `(.L_x_758) ;  /* 0xfffffffd00e80947 */ /* 0x000fea000393ffff */
[----:B------:R-:W-:Y:S01]  /*260b0*/  NOP ;  /* 0x0000000000007918 */ /* 0x000fe20000000000 */
[----:B---3--:R-:W3:Y:S02]  /*260c0*/  LDL R2, [R1] ;  /* 0x0000000001027983 */ /* 0x008ee40000100800 */
[----:B---3--:R-:W-:-:S13]  /*260d0*/  LOP3.LUT P6, RZ, R2, 0x4, RZ, 0xc0, !PT ;  /* 0x0000000402ff7812 */ /* 0x008fda00078cc0ff */
[----:B------:R-:W-:Y:S05]  /*260e0*/  @!P6 BRA `(.L_x_759) ;  /* 0x000000000004e947 */ /* 0x000fea0003800000 */
[----:B------:R-:W-:Y:S01]  /*260f0*/  BPT.TRAP 0x1 ;  /* 0x000000040000795c */ /* 0x000fe20000300000 */
.L_x_759:
[----:B------:R3:W-:Y:S01]  /*26100*/  SYNCS.ARRIVE.TRANS64.A1T0 RZ, [R6+URZ+0x38870], RZ ;  /* 0x038870ff06ff79a7 */ /* 0x0007e2000810003f */
[----:B------:R-:W-:Y:S05]  /*26110*/  @!P6 BRA `(.L_x_760) ;  /* 0x000000000004e947 */ /* 0x000fea0003800000 */
[----:B------:R-:W-:Y:S01]  /*26120*/  BPT.TRAP 0x1 ;  /* 0x000000040000795c */ /* 0x000fe20000300000 */
.L_x_760:
[----:B------:R-:W4:Y:S01]  /*26130*/  SYNCS.PHASECHK.TRANS64.TRYWAIT P0, [R6+URZ+0x38840], R19 ;  /* 0x03884013060075a7 */ /* 0x000f22000800017f */
[----:B------:R-:W-:Y:S04]  /*26140*/  BSSY B0, `(.L_x_761) ;  /* 0x0000002000007945 */ /* 0x000fe80003800000 */
[----:B----4-:R-:W-:Y:S05]  /*26150*/  @!P0 BRA `(.L_x_762) ;  /* 0x000000b000788947 */ /* 0x010fea0003800000 */
.L_x_1098:
[----:B------:R-:W-:Y:S05]  /*26160*/  BSYNC B0 ;  /* 0x0000000000007941 */ /* 0x000fea0003800000 */
.L_x_761:
[----:B0-----:R0:W5:Y:S01]  /*26170*/  LDL R20, [R1] ;  /* 0x0000000001147983 */ /* 0x0011620000100800 */
[----:B------:R-:W-:Y:S01]  /*26180*/  ULDC.64 UR4, c[0x0][0x300] ;  /* 0x0000c00000047ab9 */ /* 0x000fe20000000a00 */
[----:B------:R-:W1:Y:S01]  /*26190*/  LDC R8, c[0x0][0x2f4] ;  /* 0x0000bd00ff087b82 */ /* 0x000e620000000800 */
[----:B--2---:R-:W-:Y:S01]  /*261a0*/  IMAD R7, R9, UR4, RZ ;  /* 0x0000000409077c24 */ /* 0x004fe2000f8e02ff */
        /* <DEDUP_REMOVED lines=9> */
[----:B------:R-:W-:-:S04]  /*26240*/  ULDC.64 UR4, c[0x0][0x308] ;  /* 0x0000c20000047ab9 */ /* 0x000fc80000000a00 */
[----:B------:R-:W-:Y:S02]  /*26250*/  IADD3 R3, R3, R10, RZ ;  /* 0x0000000a03037210 */ /* 0x000fe40007ffe0ff */
[----:B-1----:R-:W-:Y:S01]  /*26260*/  ISETP.GE.AND P1, PT, R11, R8, PT ;  /* 0x000000080b00720c */ /* 0x002fe20003f26270 */
[----:B------:R-:W-:Y:S01]  /*26270*/  IMAD.WIDE.U32 R2, R17, UR4, R2 ;  /* 0x0000000411027c25 */ /* 0x000fe2000f8e0002 */
[----:B------:R-:W-:-:S03]  /*26280*/  UMOV UR4, 0xffffffff ;  /* 0xffffffff00047882 */ /* 0x000fc60000000000 */
[----:B------:R-:W-:Y:S01]  /*26290*/  IMAD R0, R17, UR5, R3 ;  /* 0x0000000511007c24 */ /* 0x000fe2000f8e0203 */
[----:B------:R-:W-:-:S04]  /*262a0*/  IADD3 R4, P0, R2, UR6, RZ ;  /* 0x0000000602047c10 */ /* 0x000fc8000ff1e0ff */
[----:B------:R-:W-:Y:S01]  /*262b0*/  IADD3.X R0, R0, UR7, RZ, P0, !PT ;  /* 0x0000000700007c10 */ /* 0x000fe200087fe4ff */
[----:B0-----:R-:W-:Y:S08]  /*262c0*/  BRA.DIV UR4, `(.L_x_763) ;  /* 0x000000b204307947 */ /* 0x001ff0000b800000 */
[----:B------:R-:W0:Y:S01]  /*262d0*/  SHFL.IDX PT, R3, R4, RZ, 0x181f ;  /* 0x00181fff04037589 */ /* 0x000e2200000e0000 */
[----:B-----5:R-:W-:Y:S02]  /*262e0*/  LOP3.LUT R20, R20, 0xfffffbff, RZ, 0xc0, !PT ;  /* 0xfffffbff14147812 */ /* 0x020fe400078ec0ff */
[----:B------:R-:W-:Y:S01]  /*262f0*/  ISETP.GE.AND P6, PT, R30, R8, PT ;  /* 0x000000081e00720c */ /* 0x000fe20003fc6270 */
[----:B------:R-:W1:Y:S01]  /*26300*/  SHFL.IDX PT, R2, R0, RZ, 0x181f ;  /* 0x00181fff00027589 */ /* 0x000e6200000e0000 */
[----:B------:R-:W-:-:S04]  /*26310*/  @P4 LOP3.LUT R20, R20, 0x400, RZ, 0xfc, !PT ;  /* 0x0000040014144812 */ /* 0x000fc800078efcff */
[C---:B------:R-:W-:Y:S02]  /*26320*/  LOP3.LUT P4, RZ, R20.reuse, 0x20, RZ, 0xc0, !PT ;  /* 0x0000002014ff7812 */ /* 0x040fe4000788c0ff */
[----:B------:R-:W-:-:S04]  /*26330*/  LOP3.LUT R20, R20, 0xfffffdff, RZ, 0xc0, !PT ;  /* 0xfffffdff14147812 */ /* 0x000fc800078ec0ff */
[----:B------:R-:W-:-:S04]  /*26340*/  @P3 LOP3.LUT R20, R20, 0x200, RZ, 0xfc, !PT ;  /* 0x0000020014143812 */ /* 0x000fc800078efcff */
[C---:B------:R-:W-:Y:S02]  /*26350*/  LOP3.LUT P3, RZ, R20.reuse, 0x10, RZ, 0xc0, !PT ;  /* 0x0000001014ff7812 */ /* 0x040fe4000786c0ff */
[----:B------:R-:W-:Y:S02]  /*26360*/  LOP3.LUT R20, R20, 0xfffffeff, RZ, 0xc0, !PT ;  /* 0xfffffeff14147812 */ /* 0x000fe400078ec0ff */
[----:B0-----:R-:W-:Y:S02]  /*26370*/  @P4 IADD3 R3, P0, R30, R3, RZ ;  /* 0x000000031e034210 */ /* 0x001fe40007f1e0ff */
[----:B------:R-:W-:-:S03]  /*26380*/  @P2 LOP3.LUT R20, R20, 0x100, RZ, 0xfc, !PT ;  /* 0x0000010014142812 */ /* 0x000fc600078efcff */
[----:B-1----:R-:W-:Y:S01]  /*26390*/  @P4 IMAD.X R2, RZ, RZ, R2, P0 ;  /* 0x000000ffff024224 */ /* 0x002fe200000e0602 */
[----:B------:R-:W-:Y:S01]  /*263a0*/  LOP3.LUT P2, RZ, R20, 0x8, RZ, 0xc0, !PT ;  /* 0x0000000814ff7812 */ /* 0x000fe2000784c0ff */
[----:B------:R-:W-:Y:S03]  /*263b0*/  STL [R1], R20 ;  /* 0x0000001401007387 */ /* 0x000fe60000100800 */
[----:B------:R-:W-:-:S04]  /*263c0*/  @P4 LOP3.LUT R3, R3, R2, RZ, 0x3c, !PT ;  /* 0x0000000203034212 */ /* 0x000fc800078e3cff */
[----:B------:R-:W-:-:S04]  /*263d0*/  @P4 LOP3.LUT R2, R3, R2, RZ, 0x3c, !PT ;  /* 0x0000000203024212 */ /* 0x000fc800078e3cff */
[----:B------:R-:W-:-:S05]  /*263e0*/  @P4 LOP3.LUT R3, R3, R2, RZ, 0x3c, !PT ;  /* 0x0000000203034212 */ /* 0x000fca00078e3cff */
[----:B------:R-:W-:Y:S01]  /*263f0*/  @!PT LDS RZ, [RZ] ;  /* 0x00000000fffff984 */ /* 0x000fe20000000800 */
[----:B------:R-:W-:Y:S04]  /*26400*/  @P4 LDGSTS.E.BYPASS.LTC128B.128 [R5+0x28400], desc[UR36][R2.64], !P6 ;  /* 0x2840000002054fae */ /* 0x000fe8000f101d64 */
[----:B------:R0:W-:Y:S01]  /*26410*/  @P4 LDGSTS.E.BYPASS.LTC128B.128 [R5+0x2c400], desc[UR36][R2.64+0x80], !P1 ;  /* 0x2c40008002054fae */ /* 0x0001e2000c901d64 */
[----:B------:R-:W-:-:S03]  /*26420*/  LOP3.LUT P4, RZ, R20, 0x400, RZ, 0xc0, !PT ;  /* 0x0000040014ff7812 */ /* 0x000fc6000788c0ff */
[----:B0-----:R-:W0:Y:S04]  /*26430*/  SHFL.IDX PT, R3, R4, 0x1, 0x181f ;  /* 0x00381f0004037f89 */ /* 0x001e2800000e0000 */
[----:B------:R-:W1:Y:S01]  /*26440*/  SHFL.IDX PT, R2, R0, 0x1, 0x181f ;  /* 0x00381f0000027f89 */ /* 0x000e6200000e0000 */
[----:B0-----:R-:W-:-:S05]  /*26450*/  @P3 IADD3 R3, P0, R30, R3, RZ ;  /* 0x000000031e033210 */ /* 0x001fca0007f1e0ff */
[----:B-1----:R-:W-:-:S05]  /*26460*/  @P3 IMAD.X R2, RZ, RZ, R2, P0 ;  /* 0x000000ffff023224 */ /* 0x002fca00000e0602 */
[----:B------:R-:W-:-:S04]  /*26470*/  @P3 LOP3.LUT R3, R3, R2, RZ, 0x3c, !PT ;  /* 0x0000000203033212 */ /* 0x000fc800078e3cff */
[----:B------:R-:W-:-:S04]  /*26480*/  @P3 LOP3.LUT R2, R3, R2, RZ, 0x3c, !PT ;  /* 0x0000000203023212 */ /* 0x000fc800078e3cff */
[----:B------:R-:W-:-:S05]  /*26490*/  @P3 LOP3.LUT R3, R3, R2, RZ, 0x3c, !PT ;  /* 0x0000000203033212 */ /* 0x000fca00078e3cff */
        /* <DEDUP_REMOVED lines=15> */
[----:B0-----:R-:W-:-:S04]  /*26590*/  @P5 IADD3 R3, P0, R30, R3, RZ ;  /* 0x000000031e035210 */ /* 0x001fc80007f1e0ff */
[----:B-1----:R-:W-:-:S04]  /*265a0*/  @P5 IADD3.X R2, RZ, R2, RZ, P0, !PT ;  /* 0x00000002ff025210 */ /* 0x002fc800007fe4ff */
[----:B------:R-:W-:-:S04]  /*265b0*/  @P5 LOP3.LUT R3, R3, R2, RZ, 0x3c, !PT ;  /* 0x0000000203035212 */ /* 0x000fc800078e3cff */
[----:B------:R-:W-:-:S04]  /*265c0*/  @P5 LOP3.LUT R2, R3, R2, RZ, 0x3c, !PT ;  /* 0x0000000203025212 */ /* 0x000fc800078e3cff */
[----:B------:R-:W-:-:S05]  /*265d0*/  @P5 LOP3.LUT R3, R3, R2, RZ, 0x3c, !PT ;  /* 0x0000000203035212 */ /* 0x000fca00078e3cff */
[----:B------:R-:W-:Y:S04]  /*265e0*/  @P5 LDGSTS.E.BYPASS.LTC128B.128 [R5+0x29c00], desc[UR36][R2.64], !P6 ;  /* 0x29c0000002055fae */ /* 0x000fe8000f101d64 */
[----:B------:R0:W-:Y:S04]  /*265f0*/  @P5 LDGSTS.E.BYPASS.LTC128B.128 [R5+0x2dc00], desc[UR36][R2.64+0x80], !P1 ;  /* 0x2dc0008002055fae */ /* 0x0001e8000c901d64 */
        /* <DEDUP_REMOVED lines=19> */
[----:B------:R-:W1:Y:S04]  /*26730*/  SHFL.IDX PT, R2, R0, 0x6, 0x181f ;  /* 0x00d81f0000027f89 */ /* 0x000e6800000e0000 */
[----:B------:R-:W2:Y:S04]  /*26740*/  SHFL.IDX PT, R4, R4, 0x7, 0x181f ;  /* 0x00f81f0004047f89 */ /* 0x000ea800000e0000 */
[----:B------:R-:W2:Y:S01]  /*26750*/  SHFL.IDX PT, R0, R0, 0x7, 0x181f ;  /* 0x00f81f0000007f89 */ /* 0x000ea200000e0000 */
[----:B0-----:R-:W-:-:S05]  /*26760*/  @P2 IADD3 R3, P0, R30, R3, RZ ;  /* 0x000000031e032210 */ /* 0x001fca0007f1e0ff */
[----:B-1----:R-:W-:-:S05]  /*26770*/  @P2 IMAD.X R2, RZ, RZ, R2, P0 ;  /* 0x000000ffff022224 */ /* 0x002fca00000e0602 */
[----:B------:R-:W-:-:S04]  /*26780*/  @P2 LOP3.LUT R3, R3, R2, RZ, 0x3c, !PT ;  /* 0x0000000203032212 */ /* 0x000fc800078e3cff */
[----:B------:R-:W-:-:S04]  /*26790*/  @P2 LOP3.LUT R2, R3, R2, RZ, 0x3c, !PT ;  /* 0x0000000203022212 */ /* 0x000fc800078e3cff */
[----:B------:R-:W-:-:S05]  /*267a0*/  @P2 LOP3.LUT R3, R3, R2, RZ, 0x3c, !PT ;  /* 0x0000000203032212 */ /* 0x000fca00078e3cff */
[----:B------:R0:W-:Y:S04]  /*267b0*/  @P2 LDGSTS.E.BYPASS.LTC128B.128 [R5+0x2b400], desc[UR36][R2.64], !P6 ;  /* 0x2b40000002052fae */ /* 0x0001e8000f101d64 */
[----:B--2---:R0:W-:Y:S02]  /*267c0*/  @P2 LDGSTS.E.BYPASS.LTC128B.128 [R5+0x2f400], desc[UR36][R2.64+0x80], !P1 ;  /* 0x2f40008002052fae */ /* 0x0041e4000c901d64 */
.L_x_1116:
[----:B------:R-:W-:Y:S02]  /*267d0*/  LOP3.LUT P2, RZ, R20, 0x40, RZ, 0xc0, !PT ;  /* 0x0000004014ff7812 */ /* 0x000fe4000784c0ff */
[----:B------:R-:W-:-:S11]  /*267e0*/  ISETP.GE.AND P3, PT, R30, R8, PT ;  /* 0x000000081e00720c */ /* 0x000fd60003f66270 */
[----:B01----:R-:W-:-:S04]  /*267f0*/  @P2 IADD3 R2, P0, R30, R4, RZ ;  /* 0x000000041e022210 */ /* 0x003fc80007f1e0ff */
[----:B------:R-:W-:Y:S02]  /*26800*/  @P2 IADD3.X R0, RZ, R0, RZ, P0, !PT ;  /* 0x00000000ff002210 */ /* 0x000fe400007fe4ff */
[----:B------:R-:W-:-:S03]  /*26810*/  PLOP3.LUT P0, PT, PT, PT, PT, 0x80, 0x0 ;  /* 0x000000000000781c */ /* 0x000fc60003f0f070 */
[----:B------:R-:W-:-:S05]  /*26820*/  @P2 IMAD.MOV.U32 R3, RZ, RZ, R0 ;  /* 0x000000ffff032224 */ /* 0x000fca00078e0000 */
[----:B------:R-:W-:Y:S01]  /*26830*/  @!PT LDS RZ, [RZ] ;  /* 0x00000000fffff984 */ /* 0x000fe20000000800 */
[----:B------:R-:W-:Y:S01]  /*26840*/  @!PT LDS RZ, [RZ] ;  /* 0x00000000fffff984 */ /* 0x000fe20000000800 */
[----:B------:R-:W-:Y:S01]  /*26850*/  @!PT LDS RZ, [RZ] ;  /* 0x00000000fffff984 */ /* 0x000fe20000000800 */
[----:B------:R0:W-:Y:S04]  /*26860*/  @P2 LDGSTS.E.BYPASS.LTC128B.128 [R5+0x2bc00], desc[UR36][R2.64], !P3 ;  /* 0x2bc0000002052fae */ /* 0x0001e8000d901d64 */
[----:B------:R0:W-:Y:S01]  /*26870*/  @P2 LDGSTS.E.BYPASS.LTC128B.128 [R5+0x2fc00], desc[UR36][R2.64+0x80], !P1 ;  /* 0x2fc0008002052fae */ /* 0x0001e2000c901d64 */
[----:B------:R-:W-:Y:S01]  /*26880*/  NOP ;  /* 0x0000000000007918 */ /* 0x000fe20000000000 */
.L_x_764:
[----:B------:R-:W-:Y:S02]  /*26890*/  PLOP3.LUT P1, PT, P1, P0, PT, 0xa2, 0x0 ;  /* 0x000000000000781c */ /* 0x000fe40000f21472 */
[----:B------:R-:W-:-:S08]  /*268a0*/  @P0 R2UR P1, UR4, R6 ;  /* 0x00000000060402ca */ /* 0x000fd00000020000 */
[----:B------:R-:W-:-:S05]  /*268b0*/  @P0 PLOP3.LUT P0, PT, P1, PT, PT, 0x80, 0x0 ;  /* 0x000000000000081c */ /* 0x000fca0000f0f070 */
[----:B------:R-:W-:Y:S01]  /*268c0*/  @!P1 SYNCS.ARRIVE.TRANS64.RED.A0T1 RZ, [UR4+0x38830], RZ ;  /* 0x038830ffffff99a7 */ /* 0x000fe20008200404 */
[----:B------:R-:W-:Y:S07]  /*268d0*/  @!P1 ARRIVES.LDGSTSBAR.64.TRANSCNT [UR4+0x38830] ;  /* 0x03883000ff0099b0 */ /* 0x000fee0008000a84 */
[----:B------:R-:W-:Y:S05]  /*268e0*/  @P0 BRA.U.ANY `(.L_x_764) ;  /* 0xfffffffd00e80947 */ /* 0x000fea000393ffff */
[----:B------:R-:W-:Y:S01]  /*268f0*/  NOP ;  /* 0x0000000000007918 */ /* 0x000fe20000000000 */
[----:B------:R-:W2:Y:S02]  /*26900*/  LDL R0, [R1] ;  /* 0x0000000001007983 */ /* 0x000ea40000100800 */
[----:B--2---:R-:W-:-:S13]  /*26910*/  LOP3.LUT P2, RZ, R0, 0x4, RZ, 0xc0, !PT ;  /* 0x0000000400ff7812 */ /* 0x004fda000784c0ff */
[----:B------:R-:W-:Y:S05]  /*26920*/  @!P2 BRA `(.L_x_765) ;  /* 0x000000000004a947 */ /* 0x000fea0003800000 */
[----:B------:R-:W-:Y:S01]  /*26930*/  BPT.TRAP 0x1 ;  /* 0x000000040000795c */ /* 0x000fe20000300000 */
.L_x_765:
[----:B------:R1:W5:Y:S01]  /*26940*/  LDL.LU R4, [R1+0x18] ;  /* 0x0000180001047983 */ /* 0x0003620000300800 */
[----:B------:R1:W-:Y:S03]  /*26950*/  SYNCS.ARRIVE.TRANS64.A1T0 RZ, [R6+URZ+0x38830], RZ ;  /* 0x038830ff06ff79a7 */ /* 0x0003e6000810003f */
[----:B0-----:R1:W5:Y:S02]  /*26960*/  LDL.LU R3, [R1+0x20] ;  /* 0x0000200001037983 */ /* 0x0013640000300800 */
[----:B------:R-:W-:Y:S05]  /*26970*/  WARPSYNC.ALL ;  /* 0x0000000000007948 */ /* 0x000fea0003800000 */
[----:B------:R-:W-:Y:S01]  /*26980*/  ULDC.64 UR6, c[0x0][0xa00] ;  /* 0x0002800000067ab9 */ /* 0x000fe20000000a00 */
[----:B------:R-:W-:Y:S01]  /*26990*/  VIADD R0, R16, 0x20400 ;  /* 0x0002040010007836 */ /* 0x000fe20000000000 */
[----:B------:R-:W-:Y:S01]  /*269a0*/  BAR.SYNC.DEFER_BLOCKING 0x8, 0x180 ;  /* 0x0206000000007b1d */ /* 0x000fe20000010000 */
[----:B------:R-:W-:-:S03]  /*269b0*/  ISETP.NE.U32.AND P0, PT, RZ, UR6, PT ;  /* 0x00000006ff007c0c */ /* 0x000fc6000bf05070 */
[----:B------:R-:W-:Y:S02]  /*269c0*/  LOP3.LUT P1, RZ, R0, 0x3ff, RZ, 0xc0, !PT ;  /* 0x000003ff00ff7812 */ /* 0x000fe4000782c0ff */
[----:B------:R-:W-:Y:S01]  /*269d0*/  ISETP.NE.AND.EX P0, PT, RZ, UR7, PT, P0 ;  /* 0x00000007ff007c0c */ /* 0x000fe2000bf05300 */
[----:B------:R-:W-:Y:S01]  /*269e0*/  ULDC.64 UR4, c[0x0][0x298] ;  /* 0x0000a60000047ab9 */ /* 0x000fe20000000a00 */
[----:B------:R-:W-:Y:S02]  /*269f0*/  BSSY B6, `(.L_x_766) ;  /* 0x000001a000067945 */ /* 0x000fe40003800000 */
[----:B------:R-:W-:Y:S02]  /*26a00*/  SEL R18, R18, RZ, !P0 ;  /* 0x000000ff12127207 */ /* 0x000fe40004000000 */
[----:B-----5:R-:W-:Y:S01]  /*26a10*/  SHF.R.S32.HI R2, RZ, 0x1f, R4 ;  /* 0x0000001fff027819 */ /* 0x020fe20000011404 */
[----:B------:R-:W-:Y:S01]  /*26a20*/  IMAD.WIDE.U32 R22, R4, UR4, RZ ;  /* 0x0000000404167c25 */ /* 0x000fe2000f8e00ff */
[----:B------:R-:W-:-:S03]  /*26a30*/  SEL R0, R3, RZ, !P0 ;  /* 0x000000ff03007207 */ /* 0x000fc60004000000 */
[----:B------:R-:W-:Y:S02]  /*26a40*/  IMAD R2, R2, UR4, RZ ;  /* 0x0000000402027c24 */ /* 0x000fe4000f8e02ff */
[----:B------:R0:W-:Y:S02]  /*26a50*/  STL [R1+0x18], R0 ;  /* 0x0000180001007387 */ /* 0x0001e40000100800 */
[----:B----4-:R-:W-:-:S04]  /*26a60*/  IMAD R19, R4, UR5, R2 ;  /* 0x0000000504137c24 */ /* 0x010fc8000f8e0202 */
[----:B------:R-:W-:Y:S01]  /*26a70*/  IMAD.IADD R19, R23, 0x1, R19 ;  /* 0x0000000117137824 */ /* 0x000fe200078e0213 */
[----:B------:R-:W-:Y:S06]  /*26a80*/  @!P1 BRA `(.L_x_767) ;  /* 0x0000000000409947 */ /* 0x000fec0003800000 */
[----:B------:R-:W-:Y:S01]  /*26a90*/  MOV R2, 0x0 ;  /* 0x0000000000027802 */ /* 0x000fe20000000f00 */
[----:B------:R-:W-:Y:S01]  /*26aa0*/  ULDC.64 UR4, c[0x4][0xc0] ;  /* 0x0100300000047ab9 */ /* 0x000fe20000000a00 */
[----:B------:R-:W-:Y:S01]  /*26ab0*/  ULDC.64 UR6, c[0x4][0xc8] ;  /* 0x0100320000067ab9 */ /* 0x000fe20000000a00 */
[----:B------:R-:W-:Y:S01]  /*26ac0*/  ULDC.64 UR8, c[0x4][0x28] ;  /* 0x01000a0000087ab9 */ /* 0x000fe20000000a00 */
[----:B------:R-:W-:Y:S01]  /*26ad0*/  MOV R4, UR4 ;  /* 0x0000000400047c02 */ /* 0x000fe20008000f00 */
[----:B------:R-:W-:Y:S01]  /*26ae0*/  IMAD.U32 R5, RZ, RZ, UR5 ;  /* 0x00000005ff057e24 */ /* 0x000fe2000f8e00ff */
[----:B------:R-:W2:Y:S01]  /*26af0*/  LDC.64 R2, c[0x4][R2] ;  /* 0x0100000002027b82 */ /* 0x000ea20000000a00 */
[----:B-1-3--:R-:W-:Y:S01]  /*26b00*/  IMAD.U32 R6, RZ, RZ, UR6 ;  /* 0x00000006ff067e24 */ /* 0x00afe2000f8e00ff */
[----:B------:R-:W-:Y:S01]  /*26b10*/  MOV R10, UR8 ;  /* 0x00000008000a7c02 */ /* 0x000fe20008000f00 */
[----:B------:R-:W-:Y:S01]  /*26b20*/  IMAD.U32 R7, RZ, RZ, UR7 ;  /* 0x00000007ff077e24 */ /* 0x000fe2000f8e00ff */
[----:B------:R-:W-:Y:S01]  /*26b30*/  MOV R13, RZ ;  /* 0x000000ff000d7202 */ /* 0x000fe20000000f00 */
[----:B------:R-:W-:-:S02]  /*26b40*/  IMAD.U32 R11, RZ, RZ, UR9 ;  /* 0x00000009ff0b7e24 */ /* 0x000fc4000f8e00ff */
[----:B------:R-:W-:Y:S02]  /*26b50*/  IMAD.MOV.U32 R8, RZ, RZ, 0x70 ;  /* 0x00000070ff087424 */ /* 0x000fe400078e00ff */
[----:B------:R-:W-:-:S07]  /*26b60*/  IMAD.MOV.U32 R12, RZ, RZ, 0x1 ;  /* 0x00000001ff0c7424 */ /* 0x000fce00078e00ff */
[----:B------:R-:W-:-:S07]  /*26b70*/  LEPC R20, `(.L_x_767) ;  /* 0x000000001014794e */ /* 0x000fce0000000000 */
[----:B0-2---:R-:W-:Y:S05]  /*26b80*/  CALL.ABS.NOINC R2 ;  /* 0x0000000002007343 */ /* 0x005fea0003c00000 */
.L_x_767:
[----:B------:R-:W-:Y:S05]  /*26b90*/  BSYNC B6 ;  /* 0x0000000000067941 */ /* 0x000fea0003800000 */
.L_x_766:
[----:B------:R-:W2:Y:S01]  /*26ba0*/  LDL.LU R20, [R1+0x18] ;  /* 0x0000180001147983 */ /* 0x000ea20000300800 */
[----:B------:R-:W-:Y:S01]  /*26bb0*/  IMAD.MOV.U32 R3, RZ, RZ, R19 ;  /* 0x000000ffff037224 */ /* 0x000fe200078e0013 */
[----:B------:R-:W4:Y:S01]  /*26bc0*/  LDC R7, c[0x0][0x448] ;  /* 0x00011200ff077b82 */ /* 0x000f220000000800 */
[----:B------:R-:W-:Y:S01]  /*26bd0*/  IMAD.MOV.U32 R2, RZ, RZ, R22 ;  /* 0x000000ffff027224 */ /* 0x000fe200078e0016 */
[----:B------:R0:W5:Y:S01]  /*26be0*/  LDL R19, [R1+0x24] ;  /* 0x0000240001137983 */ /* 0x0001620000100800 */
[----:B------:R-:W-:Y:S01]  /*26bf0*/  ULDC.64 UR4, c[0x0][0x2d8] ;  /* 0x0000b60000047ab9 */ /* 0x000fe20000000a00 */
[----:B------:R-:W-:Y:S01]  /*26c00*/  IMAD.SHL.U32 R4, R25, 0x80, RZ ;  /* 0x0000008019047824 */ /* 0x000fe200078e00ff */
[----:B------:R-:W-:Y:S01]  /*26c10*/  LOP3.LUT R10, R30, 0x80, RZ, 0xfc, !PT ;  /* 0x000000801e0a7812 */ /* 0x000fe200078efcff */
[----:B------:R0:W5:Y:S01]  /*26c20*/  LDL R9, [R1+0x14] ;  /* 0x0000140001097983 */ /* 0x0001620000100800 */
[----:B------:R-:W-:Y:S01]  /*26c30*/  IMAD.WIDE.U32 R2, R17, UR4, R2 ;  /* 0x0000000411027c25 */ /* 0x000fe2000f8e0002 */
[----:B------:R-:W-:-:S03]  /*26c40*/  ULDC.64 UR6, c[0x0][0x280] ;  /* 0x0000a00000067ab9 */ /* 0x000fc60000000a00 */
[----:B------:R-:W-:Y:S01]  /*26c50*/  IMAD R3, R17, UR5, R3 ;  /* 0x0000000511037c24 */ /* 0x000fe2000f8e0203 */
[----:B------:R-:W-:Y:S01]  /*26c60*/  ULDC.64 UR4, c[0x0][0x2e0] ;  /* 0x0000b80000047ab9 */ /* 0x000fe20000000a00 */
[----:B----4-:R-:W-:Y:S01]  /*26c70*/  ISETP.NE.AND P0, PT, R7, 0x1, PT ;  /* 0x000000010700780c */ /* 0x010fe20003f05270 */
[----:B------:R-:W-:-:S04]  /*26c80*/  IMAD.WIDE.U32 R2, R18, UR4, R2 ;  /* 0x0000000412027c25 */ /* 0x000fc8000f8e0002 */
[----:B--2---:R-:W-:Y:S02]  /*26c90*/  IMAD R5, R20, UR4, RZ ;  /* 0x0000000414057c24 */ /* 0x004fe4000f8e02ff */
[----:B------:R-:W2:Y:S02]  /*26ca0*/  S2R R20, SR_TID.X ;  /* 0x0000000000147919 */ /* 0x000ea40000002100 */
[----:B0-----:R-:W-:Y:S01]  /*26cb0*/  IMAD R0, R18, UR5, R5 ;  /* 0x0000000512007c24 */ /* 0x001fe2000f8e0205 */
[----:B------:R-:W-:-:S03]  /*26cc0*/  ULDC.64 UR4, c[0x0][0x2d0] ;  /* 0x0000b40000047ab9 */ /* 0x000fc60000000a00 */
[----:B------:R-:W0:Y:S01]  /*26cd0*/  @P0 LDC R5, c[0x0][0x44c] ;  /* 0x00011300ff050b82 */ /* 0x000e220000000800 */
[----:B------:R-:W-:-:S07]  /*26ce0*/  IMAD.IADD R3, R3, 0x1, R0 ;  /* 0x0000000103037824 */ /* 0x000fce00078e0200 */
[----:B------:R-:W4:Y:S01]  /*26cf0*/  @P0 LDC R0, c[0x0][0x450] ;  /* 0x00011400ff000b82 */ /* 0x000f220000000800 */
[C---:B--2---:R-:W-:Y:S02]  /*26d00*/  LOP3.LUT R21, R20.reuse, 0x7f, RZ, 0xc0, !PT ;  /* 0x0000007f14157812 */ /* 0x044fe400078ec0ff */
[----:B------:R-:W-:Y:S02]  /*26d10*/  SHF.L.U32 R20, R20, 0x4, RZ ;  /* 0x0000000414147819 */ /* 0x000fe400000006ff */
[----:B------:R-:W-:-:S04]  /*26d20*/  SHF.R.U32.HI R21, RZ, 0x3, R21 ;  /* 0x00000003ff157819 */ /* 0x000fc80000011615 */
[----:B------:R-:W-:-:S04]  /*26d30*/  LOP3.LUT R20, R21, 0x70, R20, 0xf8, !PT ;  /* 0x0000007015147812 */ /* 0x000fc800078ef814 */
[----:B-1-3--:R-:W-:-:S05]  /*26d40*/  LOP3.LUT R6, R20, R4, RZ, 0xfc, !PT ;  /* 0x0000000414067212 */ /* 0x00afca00078efcff */
[----:B0-----:R-:W-:-:S04]  /*26d50*/  @P0 IMAD.HI.U32 R8, R6, R5, RZ ;  /* 0x0000000506080227 */ /* 0x001fc800078e00ff */
[----:B------:R-:W-:Y:S01]  /*26d60*/  IMAD.MOV.U32 R5, RZ, RZ, R6 ;  /* 0x000000ffff057224 */ /* 0x000fe200078e0006 */
[----:B----4-:R-:W-:Y:S01]  /*26d70*/  @P0 SHF.R.U32.HI R5, RZ, R0, R8 ;  /* 0x00000000ff050219 */ /* 0x010fe20000011608 */
[----:B------:R-:W0:Y:S04]  /*26d80*/  S2R R20, SR_TID.X ;  /* 0x0000000000147919 */ /* 0x000e280000002100 */
[----:B------:R-:W-:-:S04]  /*26d90*/  IMAD.MOV R0, RZ, RZ, -R5 ;  /* 0x000000ffff007224 */ /* 0x000fc800078e0a05 */
[----:B------:R-:W-:Y:S01]  /*26da0*/  IMAD R0, R7, R0, R6 ;  /* 0x0000000007007224 */ /* 0x000fe200078e0206 */
[----:B------:R-:W-:Y:S01]  /*26db0*/  SHF.R.S32.HI R6, RZ, 0x1f, R5 ;  /* 0x0000001fff067819 */ /* 0x000fe20000011405 */
[----:B------:R-:W-:-:S04]  /*26dc0*/  IMAD.WIDE.U32 R2, R5, UR4, R2 ;  /* 0x0000000405027c25 */ /* 0x000fc8000f8e0002 */
[----:B------:R-:W-:-:S04]  /*26dd0*/  IMAD R6, R6, UR4, RZ ;  /* 0x0000000406067c24 */ /* 0x000fc8000f8e02ff */
[----:B------:R-:W-:Y:S01]  /*26de0*/  IMAD R6, R5, UR5, R6 ;  /* 0x0000000505067c24 */ /* 0x000fe2000f8e0206 */
[----:B------:R-:W-:Y:S01]  /*26df0*/  SHF.R.S32.HI R5, RZ, 0x1f, R0 ;  /* 0x0000001fff057819 */ /* 0x000fe20000011400 */
[----:B------:R-:W-:-:S03]  /*26e00*/  ULDC.64 UR4, c[0x0][0x2c8] ;  /* 0x0000b20000047ab9 */ /* 0x000fc60000000a00 */
[----:B------:R-:W-:Y:S01]  /*26e10*/  IADD3 R3, R3, R6, RZ ;  /* 0x0000000603037210 */ /* 0x000fe20007ffe0ff */
[----:B------:R-:W-:Y:S02]  /*26e20*/  IMAD R5, R5, UR4, RZ ;  /* 0x0000000405057c24 */ /* 0x000fe4000f8e02ff */
[----:B------:R-:W-:Y:S01]  /*26e30*/  IMAD.WIDE.U32 R2, R0, UR4, R2 ;  /* 0x0000000400027c25 */ /* 0x000fe2000f8e0002 */
[----:B------:R-:W-:-:S03]  /*26e40*/  ULDC UR4, c[0x0][0x2b8] ;  /* 0x0000ae0000047ab9 */ /* 0x000fc60000000800 */
[----:B------:R-:W-:Y:S01]  /*26e50*/  IMAD R5, R0, UR5, R5 ;  /* 0x0000000500057c24 */ /* 0x000fe2000f8e0205 */
[----:B------:R-:W-:Y:S02]  /*26e60*/  IADD3 R0, P2, R2, UR6, RZ ;  /* 0x0000000602007c10 */ /* 0x000fe4000ff5e0ff */
[----:B------:R-:W-:Y:S02]  /*26e70*/  ISETP.GE.AND P0, PT, R30, UR4, PT ;  /* 0x000000041e007c0c */ /* 0x000fe4000bf06270 */
[----:B------:R-:W-:Y:S01]  /*26e80*/  ISETP.GE.AND P1, PT, R10, UR4, PT ;  /* 0x000000040a007c0c */ /* 0x000fe2000bf26270 */
[----:B------:R-:W-:Y:S01]  /*26e90*/  UMOV UR4, 0xffffffff ;  /* 0xffffffff00047882 */ /* 0x000fe20000000000 */
[----:B0-----:R-:W-:Y:S02]  /*26ea0*/  LOP3.LUT R20, R20, 0x7f, RZ, 0xc0, !PT ;  /* 0x0000007f14147812 */ /* 0x001fe400078ec0ff */
[----:B------:R-:W-:Y:S02]  /*26eb0*/  IADD3.X R5, R3, UR7, R5, P2, !PT ;  /* 0x0000000703057c10 */ /* 0x000fe400097fe405 */
[----:B------:R-:W-:Y:S01]  /*26ec0*/  SHF.R.U32.HI R10, RZ, 0x3, R20 ;  /* 0x00000003ff0a7819 */ /* 0x000fe20000011614 */
[----:B------:R-:W-:Y:S06]  /*26ed0*/  BRA.DIV UR4, `(.L_x_768) ;  /* 0x000000ae04f07947 */ /* 0x000fec000b800000 */
[----:B------:R-:W0:Y:S01]  /*26ee0*/  SHFL.IDX PT, R3, R0, RZ, 0x181f ;  /* 0x00181fff00037589 */ /* 0x000e2200000e0000 */
[----:B-----5:R-:W-:Y:S02]  /*26ef0*/  IMAD R6, R19, R7, RZ ;  /* 0x0000000713067224 */ /* 0x020fe400078e02ff */
[----:B------:R-:W-:Y:S01]  /*26f00*/  IMAD.IADD R4, R10, 0x1, R4 ;  /* 0x000000010a047824 */ /* 0x000fe200078e0204 */
[----:B------:R-:W1:Y:S04]  /*26f10*/  SHFL.IDX PT, R2, R5, RZ, 0x181f ;  /* 0x00181fff05027589 */ /* 0x000e6800000e0000 */
[----:B------:R-:W-:Y:S01]  /*26f20*/  ISETP.GE.AND P3, PT, R4, R6, PT ;  /* 0x000000060400720c */ /* 0x000fe20003f66270 */
[----:B------:R-:W2:-:S12]  /*26f30*/  SHFL.IDX PT, R14, R0, 0x1, 0x181f ;  /* 0x00381f00000e7f89 */ /* 0x000e9800000e0000 */
[----:B0-----:R-:W-:-:S05]  /*26f40*/  @!P3 IADD3 R7, P2, R30, R3, RZ ;  /* 0x000000031e07b210 */ /* 0x001fca0007f5e0ff */
[----:B-1----:R-:W-:Y:S02]  /*26f50*/  @!P3 IMAD.X R3, RZ, RZ, R2, P2 ;  /* 0x000000ffff03b224 */ /* 0x002fe400010e0602 */
[----:B------:R-:W-:Y:S01]  /*26f60*/  @!P3 IMAD.MOV.U32 R2, RZ, RZ, R7 ;  /* 0x000000ffff02b224 */ /* 0x000fe200078e0007 */
[----:B------:R-:W-:-:S04]  /*26f70*/  IADD3 R7, R4, 0x10, RZ ;  /* 0x0000001004077810 */ /* 0x000fc80007ffe0ff */
[----:B------:R-:W-:Y:S04]  /*26f80*/  @!P3 LDGSTS.E.BYPASS.LTC128B.128 [R9+0x20400], desc[UR36][R2.64], !P0 ;  /* 0x204000000209bfae */ /* 0x000fe8000c101d64 */
[----:B------:R0:W-:Y:S01]  /*26f90*/  @!P3 LDGSTS.E.BYPASS.LTC128B.128 [R9+0x24400], desc[UR36][R2.64+0x80], !P1 ;  /* 0x244000800209bfae */ /* 0x0001e2000c901d64 */
[----:B------:R-:W-:-:S03]  /*26fa0*/  ISETP.GE.AND P3, PT, R7, R6, PT ;  /* 0x000000060700720c */ /* 0x000fc60003f66270 */
[----:B0-----:R-:W0:Y:S10]  /*26fb0*/  SHFL.IDX PT, R2, R5, 0x1, 0x181f ;  /* 0x00381f0005027f89 */ /* 0x001e3400000e0000 */
[----:B--2---:R-:W-:-:S02]  /*26fc0*/  @!P3 IADD3 R7, P2, R30, R14, RZ ;  /* 0x0000000e1e07b210 */ /* 0x004fc40007f5e0ff */
[----:B------:R-:W1:Y:S03]  /*26fd0*/  SHFL.IDX PT, R14, R0, 0x2, 0x181f ;  /* 0x00581f00000e7f89 */ /* 0x000e6600000e0000 */
[----:B0-----:R-:W-:Y:S02]  /*26fe0*/  @!P3 IMAD.X R8, RZ, RZ, R2, P2 ;  /* 0x000000ffff08b224 */ /* 0x001fe400010e0602 */
[----:B------:R-:W-:Y:S01]  /*26ff0*/  @!P3 IMAD.MOV.U32 R2, RZ, RZ, R7 ;  /* 0x000000ffff02b224 */ /* 0x000fe200078e0007 */
[----:B------:R-:W-:Y:S01]  /*27000*/  IADD3 R7, R4, 0x20, RZ ;  /* 0x0000002004077810 */ /* 0x000fe20007ffe0ff */
[----:B------:R-:W-:-:S05]  /*27010*/  @!P3 IMAD.MOV.U32 R3, RZ, RZ, R8 ;  /* 0x000000ffff03b224 */ /* 0x000fca00078e0008 */
[----:B------:R-:W-:Y:S04]  /*27020*/  @!P3 LDGSTS.E.BYPASS.LTC128B.128 [R9+0x20c00], desc[UR36][R2.64], !P0 ;  /* 0x20c000000209bfae */ /* 0x000fe8000c101d64 */
[----:B------:R0:W-:Y:S01]  /*27030*/  @!P3 LDGSTS.E.BYPASS.LTC128B.128 [R9+0x24c00], desc[UR36][R2.64+0x80], !P1 ;  /* 0x24c000800209bfae */ /* 0x0001e2000c901d64 */
[----:B------:R-:W-:-:S03]  /*27040*/  ISETP.GE.AND P3, PT, R7, R6, PT ;  /* 0x000000060700720c */ /* 0x000fc60003f66270 */
[----:B0-----:R-:W0:Y:S10]  /*27050*/  SHFL.IDX PT, R2, R5, 0x2, 0x181f ;  /* 0x00581f0005027f89 */ /* 0x001e3400000e0000 */
[----:B-1----:R-:W-:-:S02]  /*27060*/  @!P3 IADD3 R7, P2, R30, R14, RZ ;  /* 0x0000000e1e07b210 */ /* 0x002fc40007f5e0ff */
        /* <DEDUP_REMOVED lines=30> */
[----:B------:R-:W-:Y:S03]  /*27250*/  SHFL.IDX PT, R14, R0, 0x7, 0x181f ;  /* 0x00f81f00000e7f89 */ /* 0x000fe600000e0000 */
[----:B0-----:R-:W-:Y:S02]  /*27260*/  @!P3 IMAD.X R8, RZ, RZ, R2, P2 ;  /* 0x000000ffff08b224 */ /* 0x001fe400010e0602 */
[----:B------:R-:W-:Y:S01]  /*27270*/  @!P3 IMAD.MOV.U32 R2, RZ, RZ, R7 ;  /* 0x000000ffff02b224 */ /* 0x000fe200078e0007 */
[----:B------:R-:W-:Y:S01]  /*27280*/  IADD3 R7, R4, 0x60, RZ ;  /* 0x0000006004077810 */ /* 0x000fe20007ffe0ff */
[----:B------:R-:W-:-:S05]  /*27290*/  @!P3 IMAD.MOV.U32 R3, RZ, RZ, R8 ;  /* 0x000000ffff03b224 */ /* 0x000fca00078e0008 */
[----:B------:R-:W-:Y:S04]  /*272a0*/  @!P3 LDGSTS.E.BYPASS.LTC128B.128 [R9+0x22c00], desc[UR36][R2.64], !P0 ;  /* 0x22c000000209bfae */ /* 0x000fe8000c101d64 */
[----:B------:R0:W-:Y:S01]  /*272b0*/  @!P3 LDGSTS.E.BYPASS.LTC128B.128 [R9+0x26c00], desc[UR36][R2.64+0x80], !P1 ;  /* 0x26c000800209bfae */ /* 0x0001e2000c901d64 */
[----:B------:R-:W-:-:S03]  /*272c0*/  ISETP.GE.AND P3, PT, R7, R6, PT ;  /* 0x000000060700720c */ /* 0x000fc60003f66270 */
[----:B0-----:R-:W0:Y:S04]  /*272d0*/  SHFL.IDX PT, R3, R0, 0x6, 0x181f ;  /* 0x00d81f0000037f89 */ /* 0x001e2800000e0000 */
[----:B------:R-:W1:Y:S04]  /*272e0*/  SHFL.IDX PT, R2, R5, 0x6, 0x181f ;  /* 0x00d81f0005027f89 */ /* 0x000e6800000e0000 */
[----:B------:R-:W2:Y:S02]  /*272f0*/  SHFL.IDX PT, R5, R5, 0x7, 0x181f ;  /* 0x00f81f0005057f89 */ /* 0x000ea400000e0000 */
[----:B0-----:R-:W-:-:S05]  /*27300*/  @!P3 IADD3 R7, P2, R30, R3, RZ ;  /* 0x000000031e07b210 */ /* 0x001fca0007f5e0ff */
[----:B-1----:R-:W-:Y:S02]  /*27310*/  @!P3 IMAD.X R8, RZ, RZ, R2, P2 ;  /* 0x000000ffff08b224 */ /* 0x002fe400010e0602 */
[----:B------:R-:W-:Y:S02]  /*27320*/  @!P3 IMAD.MOV.U32 R2, RZ, RZ, R7 ;  /* 0x000000ffff02b224 */ /* 0x000fe400078e0007 */
[----:B------:R-:W-:-:S05]  /*27330*/  @!P3 IMAD.MOV.U32 R3, RZ, RZ, R8 ;  /* 0x000000ffff03b224 */ /* 0x000fca00078e0008 */
[----:B------:R0:W-:Y:S04]  /*27340*/  @!P3 LDGSTS.E.BYPASS.LTC128B.128 [R9+0x23400], desc[UR36][R2.64], !P0 ;  /* 0x234000000209bfae */ /* 0x0001e8000c101d64 */
[----:B--2---:R0:W-:Y:S02]  /*27350*/  @!P3 LDGSTS.E.BYPASS.LTC128B.128 [R9+0x27400], desc[UR36][R2.64+0x80], !P1 ;  /* 0x274000800209bfae */ /* 0x0041e4000c901d64 */
.L_x_1133:
[----:B0-----:R-:W-:Y:S01]  /*27360*/  IADD3 R3, R4, 0x70, RZ ;  /* 0x0000007004037810 */ /* 0x001fe20007ffe0ff */
[----:B------:R-:W-:Y:S03]  /*27370*/  BSSY B0, `(.L_x_769) ;  /* 0x000000a000007945 */ /* 0x000fe60003800000 */
[----:B------:R-:W-:-:S13]  /*27380*/  ISETP.GE.AND P2, PT, R3, R6, PT ;  /* 0x000000060300720c */ /* 0x000fda0003f46270 */
[----:B------:R-:W-:Y:S05]  /*27390*/  @P2 BRA `(.L_x_770) ;  /* 0x00000000001c2947 */ /* 0x000fea0003800000 */
[----:B------:R-:W-:-:S05]  /*273a0*/  IADD3 R2, P2, R30, R14, RZ ;  /* 0x0000000e1e027210 */ /* 0x000fca0007f5e0ff */
[----:B------:R-:W-:-:S05]  /*273b0*/  IMAD.X R3, RZ, RZ, R5, P2 ;  /* 0x000000ffff037224 */ /* 0x000fca00010e0605 */
[----:B------:R-:W-:Y:S01]  /*273c0*/  @!PT LDS RZ, [RZ] ;  /* 0x00000000fffff984 */ /* 0x000fe20000000800 */
[----:B------:R-:W-:Y:S01]  /*273d0*/  @!PT LDS RZ, [RZ] ;  /* 0x00000000fffff984 */ /* 0x000fe20000000800 */
[----:B------:R-:W-:Y:S01]  /*273e0*/  @!PT LDS RZ, [RZ] ;  /* 0x00000000fffff984 */ /* 0x000fe20000000800 */
[----:B------:R0:W-:Y:S04]  /*273f0*/  LDGSTS.E.BYPASS.LTC128B.128 [R9+0x23c00], desc[UR36][R2.64], !P0 ;  /* 0x23c0000002097fae */ /* 0x0001e8000c101d64 */
[----:B------:R0:W-:Y:S02]  /*27400*/  LDGSTS.E.BYPASS.LTC128B.128 [R9+0x27c00], desc[UR36][R2.64+0x80], !P1 ;  /* 0x27c0008002097fae */ /* 0x0001e4000c901d64 */
.L_x_770:
[----:B------:R-:W-:Y:S05]  /*27410*/  BSYNC B0 ;  /* 0x0000000000007941 */ /* 0x000fea0003800000 */
.L_x_769:
[----:B------:R-:W-:Y:S01]  /*27420*/  NOP ;  /* 0x0000000000007918 */ /* 0x000fe20000000000 */
[----:B------:R-:W-:-:S13]  /*27430*/  PLOP3.LUT P0, PT, PT, PT, PT, 0x80, 0x0 ;  /* 0x000000000000781c */ /* 0x000fda0003f0f070 */
.L_x_771:
[----:B------:R-:W-:Y:S02]  /*27440*/  PLOP3.LUT P1, PT, P1, P0, PT, 0xa2, 0x0 ;  /* 0x000000000000781c */ /* 0x000fe40000f21472 */
[----:B------:R-:W-:-:S08]  /*27450*/  @P0 R2UR P1, UR4, R16 ;  /* 0x00000000100402ca */ /* 0x000fd00000020000 */
[----:B------:R-:W-:-:S05]  /*27460*/  @P0 PLOP3.LUT P0, PT, P1, PT, PT, 0x80, 0x0 ;  /* 0x000000000000081c */ /* 0x000fca0000f0f070 */
[----:B------:R-:W-:Y:S01]  /*27470*/  @!P1 SYNCS.ARRIVE.TRANS64.RED.A0T1 RZ, [UR4+0x38800], RZ ;  /* 0x038800ffffff99a7 */ /* 0x000fe20008200404 */
[----:B------:R-:W-:Y:S07]  /*27480*/  @!P1 ARRIVES.LDGSTSBAR.64.TRANSCNT [UR4+0x38800] ;  /* 0x03880000ff0099b0 */ /* 0x000fee0008000a84 */
[----:B------:R-:W-:Y:S05]  /*27490*/  @P0 BRA.U.ANY `(.L_x_771) ;  /* 0xfffffffd00e80947 */ /* 0x000fea000393ffff */
[----:B0-----:R-:W2:Y:S02]  /*274a0*/  LDL.LU R2, [R1+0x28] ;  /* 0x0000280001027983 */ /* 0x001ea40000300800 */
[----:B--2---:R-:W-:-:S05]  /*274b0*/  VIADD R2, R2, 0x1 ;  /* 0x0000000102027836 */ /* 0x004fca0000000000 */
[----:B------:R0:W-:Y:S01]  /*274c0*/  STL [R1+0x28], R2 ;  /* 0x0000280201007387 */ /* 0x0001e20000100800 */
[----:B------:R-:W-:-:S04]  /*274d0*/  LEA.HI R0, R2, R2, RZ, 0x1 ;  /* 0x0000000202007211 */ /* 0x000fc800078f08ff */
[----:B------:R-:W-:-:S05]  /*274e0*/  LOP3.LUT R0, R0, 0xfffffffe, RZ, 0xc0, !PT ;  /* 0xfffffffe00007812 */ /* 0x000fca00078ec0ff */
[----:B------:R-:W-:-:S05]  /*274f0*/  IMAD.IADD R0, R2, 0x1, -R0 ;  /* 0x0000000102007824 */ /* 0x000fca00078e0a00 */
[----:B------:R-:W-:Y:S01]  /*27500*/  SHF.L.U32 R3, R0, 0x1f, RZ ;  /* 0x0000001f00037819 */ /* 0x000fe200000006ff */
[----:B------:R-:W-:Y:S01]  /*27510*/  NOP ;  /* 0x0000000000007918 */ /* 0x000fe20000000000 */
[----:B0-----:R-:W2:Y:S01]  /*27520*/  LDL.LU R2, [R1+0x1c] ;  /* 0x00001c0001027983 */ /* 0x001ea20000300800 */
[----:B------:R0:W-:Y:S01]  /*27530*/  SYNCS.ARRIVE.TRANS64.A1T0 RZ, [R16+URZ+0x38800], RZ ;  /* 0x038800ff10ff79a7 */ /* 0x0001e2000810003f */
[----:B------:R-:W-:Y:S01]  /*27540*/  BSSY B0, `(.L_x_772) ;  /* 0x0000005000007945 */ /* 0x000fe20003800000 */
[----:B------:R-:W1:Y:S01]  /*27550*/  SYNCS.PHASECHK.TRANS64.TRYWAIT P0, [R16+URZ+0x38820], R3 ;  /* 0x03882003100075a7 */ /* 0x000e62000800017f */
[----:B--2---:R-:W-:-:S04]  /*27560*/  IADD3 R25, R2, -0x2, RZ ;  /* 0xfffffffe02197810 */ /* 0x004fc80007ffe0ff */
[----:B------:R-:W-:Y:S01]  /*27570*/  ISETP.GE.AND P1, PT, R25, R35, PT ;  /* 0x000000231900720c */ /* 0x000fe20003f26270 */
[----:B01----:R-:W-:-:S12]  /*27580*/  @!P0 BRA `(.L_x_773) ;  /* 0x000000b000cc8947 */ /* 0x003fd80003800000 */
.L_x_1134:
[----:B------:R-:W-:Y:S05]  /*27590*/  BSYNC B0 ;  /* 0x0000000000007941 */ /* 0x000fea0003800000 */
.L_x_772:
[----:B------:R-:W-:Y:S05]  /*275a0*/  @!P1 BRA `(.L_x_774) ;  /* 0x0000001400e89947 */ /* 0x000fea0003800000 */
[----:B------:R-:W-:Y:S02]  /*275b0*/  IMAD.MOV.U32 R9, RZ, RZ, R28 ;  /* 0x000000ffff097224 */ /* 0x000fe400078e001c */
[----:B------:R-:W-:-:S07]  /*275c0*/  IMAD.MOV.U32 R10, RZ, RZ, R31 ;  /* 0x000000ffff0a7224 */ /* 0x000fce00078e001f */
.L_x_794:
[----:B------:R-:W2:Y:S01]  /*275d0*/  LDL R2, [R1] ;  /* 0x0000000001027983 */ /* 0x000ea20000100800 */
[----:B-1----:R-:W1:Y:S01]  /*275e0*/  LDC R5, c[0x0][0x430] ;  /* 0x00010c00ff057b82 */ /* 0x002e620000000800 */
[----:B------:R-:W3:Y:S01]  /*275f0*/  S2R R0, SR_TID.X ;  /* 0x0000000000007919 */ /* 0x000ee20000002100 */
[----:B-1----:R-:W-:Y:S02]  /*27600*/  ISETP.NE.AND P0, PT, R5, 0x1, PT ;  /* 0x000000010500780c */ /* 0x002fe40003f05270 */
[----:B---3--:R-:W-:-:S11]  /*27610*/  LOP3.LUT R0, R0, 0x7f, RZ, 0xc0, !PT ;  /* 0x0000007f00007812 */ /* 0x008fd600078ec0ff */
[----:B------:R-:W1:Y:S01]  /*27620*/  @P0 LDC R7, c[0x0][0x434] ;  /* 0x00010d00ff070b82 */ /* 0x000e620000000800 */
[----:B------:R-:W-:Y:S05]  /*27630*/  YIELD ;  /* 0x0000000000007946 */ /* 0x000fea0003800000 */
[----:B------:R-:W-:Y:S01]  /*27640*/  ULDC.64 UR4, c[0x0][0x428] ;  /* 0x00010a0000047ab9 */ /* 0x000fe20000000a00 */
[----:B--2---:R-:W-:Y:S02]  /*27650*/  LOP3.LUT P2, RZ, R2, 0x4, RZ, 0xc0, !PT ;  /* 0x0000000402ff7812 */ /* 0x004fe4000784c0ff */
[----:B------:R-:W-:Y:S02]  /*27660*/  SHF.R.U32.HI R2, RZ, 0x3, R0 ;  /* 0x00000003ff027819 */ /* 0x000fe40000011600 */
[----:B------:R-:W2:Y:S03]  /*27670*/  @P0 LDC R0, c[0x0][0x438] ;  /* 0x00010e00ff000b82 */ /* 0x000ea60000000800 */
[----:B0-----:R-:W-:-:S05]  /*27680*/  IMAD R3, R25, 0x80, R2 ;  /* 0x0000008019037824 */ /* 0x001fca00078e0202 */
[----:B------:R-:W-:-:S05]  /*27690*/  IADD3 R4, R30, R3, R36 ;  /* 0x000000031e047210 */ /* 0x000fca0007ffe024 */
[----:B-1----:R-:W-:Y:S01]  /*276a0*/  @P0 IMAD.HI.U32 R3, R4, R7, RZ ;  /* 0x0000000704030227 */ /* 0x002fe200078e00ff */
[----:B------:R-:W-:-:S03]  /*276b0*/  MOV R2, R4 ;  /* 0x0000000400027202 */ /* 0x000fc60000000f00 */
[----:B------:R-:W-:Y:S01]  /*276c0*/  IMAD R7, R37, UR4, RZ ;  /* 0x0000000425077c24 */ /* 0x000fe2000f8e02ff */
[----:B--2---:R-:W-:-:S04]  /*276d0*/  @P0 SHF.R.U32.HI R2, RZ, R0, R3 ;  /* 0x00000000ff020219 */ /* 0x004fc80000011603 */
[--C-:B------:R-:W-:Y:S01]  /*276e0*/  SHF.R.S32.HI R3, RZ, 0x1f, R2.reuse ;  /* 0x0000001fff037819 */ /* 0x100fe20000011402 */
[--C-:B------:R-:W-:Y:S02]  /*276f0*/  IMAD.MOV R0, RZ, RZ, -R2.reuse ;  /* 0x000000ffff007224 */ /* 0x100fe400078e0a02 */
[C---:B------:R-:W-:Y:S02]  /*27700*/  IMAD R7, R26.reuse, UR5, R7 ;  /* 0x000000051a077c24 */ /* 0x040fe4000f8e0207 */
[----:B------:R-:W-:Y:S01]  /*27710*/  IMAD.WIDE.U32 R2, R26, UR4, R2 ;  /* 0x000000041a027c25 */ /* 0x000fe2000f8e0002 */
[----:B------:R-:W-:-:S03]  /*27720*/  ULDC.64 UR4, c[0x0][0x418] ;  /* 0x0001060000047ab9 */ /* 0x000fc60000000a00 */
[----:B------:R-:W-:Y:S01]  /*27730*/  IMAD.IADD R7, R7, 0x1, R3 ;  /* 0x0000000107077824 */ /* 0x000fe200078e0203 */
[----:B------:R-:W-:-:S04]  /*27740*/  LEA R6, P0, R2, UR4, 0x2 ;  /* 0x0000000402067c11 */ /* 0x000fc8000f8010ff */
[----:B------:R-:W-:-:S05]  /*27750*/  LEA.HI.X R7, R2, UR5, R7, 0x2, P0 ;  /* 0x0000000502077c11 */ /* 0x000fca00080f1407 */
[----:B------:R-:W2:Y:S01]  /*27760*/  LDG.E R6, desc[UR36][R6.64] ;  /* 0x0000002406067981 */ /* 0x000ea2000c1e1900 */
[----:B------:R-:W-:-:S05]  /*27770*/  VIADD R28, R9, 0x1 ;  /* 0x00000001091c7836 */ /* 0x000fca0000000000 */
[----:B------:R-:W-:-:S04]  /*27780*/  ISETP.NE.AND P0, PT, R28, 0x2, PT ;  /* 0x000000021c00780c */ /* 0x000fc80003f05270 */
[----:B------:R-:W-:Y:S01]  /*27790*/  SEL R31, RZ, 0x1, P0 ;  /* 0x00000001ff1f7807 */ /* 0x000fe20000000000 */
[----:B------:R-:W-:Y:S01]  /*277a0*/  IMAD R5, R5, R0, R4 ;  /* 0x0000000005057224 */ /* 0x000fe200078e0204 */
[C---:B------:R-:W-:Y:S02]  /*277b0*/  ISETP.GT.AND P1, PT, R25.reuse, R35, PT ;  /* 0x000000231900720c */ /* 0x040fe40003f24270 */
[----:B------:R-:W-:Y:S02]  /*277c0*/  IADD3 R25, R25, -0x1, RZ ;  /* 0xffffffff19197810 */ /* 0x000fe40007ffe0ff */
[----:B------:R-:W-:Y:S02]  /*277d0*/  SEL R28, R28, RZ, P0 ;  /* 0x000000ff1c1c7207 */ /* 0x000fe40000000000 */
[----:B------:R-:W-:Y:S02]  /*277e0*/  LOP3.LUT R31, R10, R31, RZ, 0x3c, !PT ;  /* 0x0000001f0a1f7212 */ /* 0x000fe400078e3cff */
[----:B--2---:R-:W-:Y:S01]  /*277f0*/  SHF.R.S32.HI R19, RZ, 0x1f, R6 ;  /* 0x0000001fff137819 */ /* 0x004fe20000011406 */
[----:B------:R-:W-:Y:S06]  /*27800*/  @!P2 BRA `(.L_x_775) ;  /* 0x000000000004a947 */ /* 0x000fec0003800000 */
[----:B------:R-:W-:Y:S01]  /*27810*/  BPT.TRAP 0x1 ;  /* 0x000000040000795c */ /* 0x000fe20000300000 */
.L_x_775:
[----:B------:R-:W-:Y:S01]  /*27820*/  IMAD R0, R28, 0x8, R16 ;  /* 0x000000081c007824 */ /* 0x000fe200078e0210 */
[----:B------:R-:W-:Y:S01]  /*27830*/  SHF.L.U32 R20, R31, 0x1f, RZ ;  /* 0x0000001f1f147819 */ /* 0x000fe200000006ff */
[----:B------:R-:W-:Y:S01]  /*27840*/  BSSY B0, `(.L_x_776) ;  /* 0x0000004000007945 */ /* 0x000fe20003800000 */
[----:B------:R-:W-:Y:S02]  /*27850*/  SHF.R.S32.HI R18, RZ, 0x1f, R5 ;  /* 0x0000001fff127819 */ /* 0x000fe40000011405 */
[----:B------:R-:W0:Y:S02]  /*27860*/  SYNCS.PHASECHK.TRANS64.TRYWAIT P0, [R0+URZ+0x38880], R20 ;  /* 0x03888014000075a7 */ /* 0x000e24000800017f */
[----:B0-----:R-:W-:Y:S05]  /*27870*/  @!P0 BRA `(.L_x_777) ;  /* 0x000000b000248947 */ /* 0x001fea0003800000 */
.L_x_1135:
[----:B------:R-:W-:Y:S05]  /*27880*/  BSYNC B0 ;  /* 0x0000000000007941 */ /* 0x000fea0003800000 */
.L_x_776:
[----:B------:R-:W2:Y:S01]  /*27890*/  LDL R13, [R1+0x8] ;  /* 0x00000800010d7983 */ /* 0x000ea20000100800 */
        /* <DEDUP_REMOVED lines=20> */
[----:B------:R-:W-:Y:S02]  /*279e0*/  IADD3.X R7, R7, UR7, RZ, P0, !PT ;  /* 0x0000000707077c10 */ /* 0x000fe400087fe4ff */
[----:B--2---:R-:W-:Y:S01]  /*279f0*/  LEA R4, R28, R13, 0xf ;  /* 0x0000000d1c047211 */ /* 0x004fe200078e78ff */
[----:B------:R-:W-:Y:S06]  /*27a00*/  BRA.DIV UR4, `(.L_x_778) ;  /* 0x000000ae04d47947 */ /* 0x000fec000b800000 */
[----:B------:R-:W1:Y:S01]  /*27a10*/  SHFL.IDX PT, R2, R8, RZ, 0x181f ;  /* 0x00181fff08027589 */ /* 0x000e6200000e0000 */
[----:B------:R-:W-:-:S03]  /*27a20*/  IMAD.IADD R4, R16, 0x1, R4 ;  /* 0x0000000110047824 */ /* 0x000fc600078e0204 */
[----:B------:R-:W2:Y:S01]  /*27a30*/  SHFL.IDX PT, R3, R7, RZ, 0x181f ;  /* 0x00181fff07037589 */ /* 0x000ea200000e0000 */
[----:B-1----:R-:W-:-:S05]  /*27a40*/  IADD3 R2, P0, R30, R2, RZ ;  /* 0x000000021e027210 */ /* 0x002fca0007f1e0ff */
[----:B--2---:R-:W-:-:S05]  /*27a50*/  IMAD.X R3, RZ, RZ, R3, P0 ;  /* 0x000000ffff037224 */ /* 0x004fca00000e0603 */
[----:B------:R-:W-:Y:S01]  /*27a60*/  @!PT LDS RZ, [RZ] ;  /* 0x00000000fffff984 */ /* 0x000fe20000000800 */
[----:B------:R-:W-:Y:S04]  /*27a70*/  LDGSTS.E.BYPASS.LTC128B.128 [R4+0x10400], desc[UR36][R2.64], !P3 ;  /* 0x1040000002047fae */ /* 0x000fe8000d901d64 */
[----:B------:R1:W-:Y:S04]  /*27a80*/  LDGSTS.E.BYPASS.LTC128B.128 [R4+0x14400], desc[UR36][R2.64+0x80], !P2 ;  /* 0x1440008002047fae */ /* 0x0003e8000d101d64 */
[----:B-1----:R-:W1:Y:S04]  /*27a90*/  SHFL.IDX PT, R2, R8, 0x1, 0x181f ;  /* 0x00381f0008027f89 */ /* 0x002e6800000e0000 */
[----:B------:R-:W2:Y:S01]  /*27aa0*/  SHFL.IDX PT, R3, R7, 0x1, 0x181f ;  /* 0x00381f0007037f89 */ /* 0x000ea200000e0000 */
[----:B-1----:R-:W-:-:S05]  /*27ab0*/  IADD3 R2, P0, R30, R2, RZ ;  /* 0x000000021e027210 */ /* 0x002fca0007f1e0ff */
[----:B--2---:R-:W-:-:S05]  /*27ac0*/  IMAD.X R3, RZ, RZ, R3, P0 ;  /* 0x000000ffff037224 */ /* 0x004fca00000e0603 */
[----:B------:R-:W-:Y:S04]  /*27ad0*/  LDGSTS.E.BYPASS.LTC128B.128 [R4+0x10c00], desc[UR36][R2.64], !P3 ;  /* 0x10c0000002047fae */ /* 0x000fe8000d901d64 */
[----:B------:R1:W-:Y:S04]  /*27ae0*/  LDGSTS.E.BYPASS.LTC128B.128 [R4+0x14c00], desc[UR36][R2.64+0x80], !P2 ;  /* 0x14c0008002047fae */ /* 0x0003e8000d101d64 */
[----:B-1----:R-:W1:Y:S04]  /*27af0*/  SHFL.IDX PT, R2, R8, 0x2, 0x181f ;  /* 0x00581f0008027f89 */ /* 0x002e6800000e0000 */
[----:B------:R-:W2:Y:S01]  /*27b00*/  SHFL.IDX PT, R3, R7, 0x2, 0x181f ;  /* 0x00581f0007037f89 */ /* 0x000ea200000e0000 */
[----:B-1----:R-:W-:-:S04]  /*27b10*/  IADD3 R2, P0, R30, R2, RZ ;  /* 0x000000021e027210 */ /* 0x002fc80007f1e0ff */
[----:B--2---:R-:W-:-:S05]  /*27b20*/  IADD3.X R3, RZ, R3, RZ, P0, !PT ;  /* 0x00000003ff037210 */ /* 0x004fca00007fe4ff */
        /* <DEDUP_REMOVED lines=21> */
[----:B------:R-:W2:Y:S04]  /*27c80*/  SHFL.IDX PT, R3, R7, 0x6, 0x181f ;  /* 0x00d81f0007037f89 */ /* 0x000ea800000e0000 */
[----:B------:R-:W3:Y:S01]  /*27c90*/  SHFL.IDX PT, R7, R7, 0x7, 0x181f ;  /* 0x00f81f0007077f89 */ /* 0x000ee200000e0000 */
[----:B-1----:R-:W-:-:S04]  /*27ca0*/  IADD3 R2, P0, R30, R2, RZ ;  /* 0x000000021e027210 */ /* 0x002fc80007f1e0ff */
[----:B--2---:R-:W-:-:S05]  /*27cb0*/  IADD3.X R3, RZ, R3, RZ, P0, !PT ;  /* 0x00000003ff037210 */ /* 0x004fca00007fe4ff */
[----:B------:R-:W-:Y:S04]  /*27cc0*/  LDGSTS.E.BYPASS.LTC128B.128 [R4+0x13400], desc[UR36][R2.64], !P3 ;  /* 0x1340000002047fae */ /* 0x000fe8000d901d64 */
[----:B------:R1:W-:Y:S04]  /*27cd0*/  LDGSTS.E.BYPASS.LTC128B.128 [R4+0x17400], desc[UR36][R2.64+0x80], !P2 ;  /* 0x1740008002047fae */ /* 0x0003e8000d101d64 */
[----:B-1-3--:R1:W2:Y:S02]  /*27ce0*/  SHFL.IDX PT, R2, R8, 0x7, 0x181f ;  /* 0x00f81f0008027f89 */ /* 0x00a2a400000e0000 */
.L_x_1153:
[----:B--2---:R-:W-:-:S05]  /*27cf0*/  IADD3 R2, P0, R30, R2, RZ ;  /* 0x000000021e027210 */ /* 0x004fca0007f1e0ff */
        /* <DEDUP_REMOVED lines=8> */
.L_x_779:
[----:B------:R-:W-:Y:S02]  /*27d80*/  PLOP3.LUT P2, PT, P2, P0, PT, 0xa2, 0x0 ;  /* 0x000000000000781c */ /* 0x000fe40001741472 */
[----:B------:R-:W-:-:S08]  /*27d90*/  @P0 R2UR P2, UR4, R0 ;  /* 0x00000000000402ca */ /* 0x000fd00000040000 */
[----:B------:R-:W-:-:S05]  /*27da0*/  @P0 PLOP3.LUT P0, PT, P2, PT, PT, 0x80, 0x0 ;  /* 0x000000000000081c */ /* 0x000fca000170f070 */
[----:B------:R-:W-:Y:S01]  /*27db0*/  @!P2 SYNCS.ARRIVE.TRANS64.RED.A0T1 RZ, [UR4+0x38870], RZ ;  /* 0x038870ffffffa9a7 */ /* 0x000fe20008200404 */
[----:B------:R-:W-:Y:S07]  /*27dc0*/  @!P2 ARRIVES.LDGSTSBAR.64.TRANSCNT [UR4+0x38870] ;  /* 0x03887000ff00a9b0 */ /* 0x000fee0008000a84 */
[----:B------:R-:W-:Y:S05]  /*27dd0*/  @P0 BRA.U.ANY `(.L_x_779) ;  /* 0xfffffffd00e80947 */ /* 0x000fea000393ffff */
[----:B------:R-:W-:Y:S01]  /*27de0*/  NOP ;  /* 0x0000000000007918 */ /* 0x000fe20000000000 */
[----:B--2---:R-:W2:Y:S02]  /*27df0*/  LDL R2, [R1] ;  /* 0x0000000001027983 */ /* 0x004ea40000100800 */
[----:B--2---:R-:W-:-:S13]  /*27e00*/  LOP3.LUT P3, RZ, R2, 0x4, RZ, 0xc0, !PT ;  /* 0x0000000402ff7812 */ /* 0x004fda000786c0ff */
[----:B------:R-:W-:Y:S05]  /*27e10*/  @!P3 BRA `(.L_x_780) ;  /* 0x000000000004b947 */ /* 0x000fea0003800000 */
[----:B------:R-:W-:Y:S01]  /*27e20*/  BPT.TRAP 0x1 ;  /* 0x000000040000795c */ /* 0x000fe20000300000 */
.L_x_780:
[----:B------:R2:W-:Y:S01]  /*27e30*/  SYNCS.ARRIVE.TRANS64.A1T0 RZ, [R0+URZ+0x38870], RZ ;  /* 0x038870ff00ff79a7 */ /* 0x0005e2000810003f */
[----:B------:R-:W-:Y:S05]  /*27e40*/  @!P3 BRA `(.L_x_781) ;  /* 0x000000000004b947 */ /* 0x000fea0003800000 */
[----:B------:R-:W-:Y:S01]  /*27e50*/  BPT.TRAP 0x1 ;  /* 0x000000040000795c */ /* 0x000fe20000300000 */
.L_x_781:
[----:B------:R-:W3:Y:S01]  /*27e60*/  SYNCS.PHASECHK.TRANS64.TRYWAIT P0, [R0+URZ+0x38840], R20 ;  /* 0x03884014000075a7 */ /* 0x000ee2000800017f */
[----:B------:R-:W-:Y:S04]  /*27e70*/  BSSY B0, `(.L_x_782) ;  /* 0x0000002000007945 */ /* 0x000fe80003800000 */
[----:B---3--:R-:W-:Y:S05]  /*27e80*/  @!P0 BRA `(.L_x_783) ;  /* 0x000000b000fc8947 */ /* 0x008fea0003800000 */
.L_x_1154:
[----:B------:R-:W-:Y:S05]  /*27e90*/  BSYNC B0 ;  /* 0x0000000000007941 */ /* 0x000fea0003800000 */
.L_x_782:
        /* <DEDUP_REMOVED lines=16> */
[-C--:B-1----:R-:W-:Y:S02]  /*27fa0*/  ISETP.GE.AND P2, PT, R11, R8.reuse, PT ;  /* 0x000000080b00720c */ /* 0x082fe40003f46270 */
[----:B------:R-:W-:Y:S01]  /*27fb0*/  IMAD R5, R17, UR5, R3 ;  /* 0x0000000511057c24 */ /* 0x000fe2000f8e0203 */
[----:B------:R-:W-:Y:S02]  /*27fc0*/  IADD3 R6, P0, R2, UR6, RZ ;  /* 0x0000000602067c10 */ /* 0x000fe4000ff1e0ff */
[----:B------:R-:W-:Y:S02]  /*27fd0*/  ISETP.GE.AND P3, PT, R30, R8, PT ;  /* 0x000000081e00720c */ /* 0x000fe40003f66270 */
[----:B------:R-:W-:Y:S01]  /*27fe0*/  IADD3.X R5, R5, UR7, RZ, P0, !PT ;  /* 0x0000000705057c10 */ /* 0x000fe200087fe4ff */
[----:B------:R-:W-:Y:S10]  /*27ff0*/  BRA.DIV UR4, `(.L_x_784) ;  /* 0x000000b204b47947 */ /* 0x000ff4000b800000 */
[----:B------:R-:W1:Y:S04]  /*28000*/  SHFL.IDX PT, R2, R6, RZ, 0x181f ;  /* 0x00181fff06027589 */ /* 0x000e6800000e0000 */
[----:B------:R-:W4:Y:S01]  /*28010*/  SHFL.IDX PT, R3, R5, RZ, 0x181f ;  /* 0x00181fff05037589 */ /* 0x000f2200000e0000 */
[----:B-1----:R-:W-:-:S04]  /*28020*/  IADD3 R2, P0, R30, R2, RZ ;  /* 0x000000021e027210 */ /* 0x002fc80007f1e0ff */
[----:B----4-:R-:W-:-:S05]  /*28030*/  IADD3.X R3, RZ, R3, RZ, P0, !PT ;  /* 0x00000003ff037210 */ /* 0x010fca00007fe4ff */
[----:B------:R-:W-:Y:S01]  /*28040*/  @!PT LDS RZ, [RZ] ;  /* 0x00000000fffff984 */ /* 0x000fe20000000800 */
[----:B------:R-:W-:Y:S04]  /*28050*/  LDGSTS.E.BYPASS.LTC128B.128 [R4+0x28400], desc[UR36][R2.64], !P3 ;  /* 0x2840000002047fae */ /* 0x000fe8000d901d64 */
[----:B------:R1:W-:Y:S04]  /*28060*/  LDGSTS.E.BYPASS.LTC128B.128 [R4+0x2c400], desc[UR36][R2.64+0x80], !P2 ;  /* 0x2c40008002047fae */ /* 0x0003e8000d101d64 */
[----:B-1----:R-:W1:Y:S04]  /*28070*/  SHFL.IDX PT, R2, R6, 0x1, 0x181f ;  /* 0x00381f0006027f89 */ /* 0x002e6800000e0000 */
[----:B------:R-:W4:Y:S01]  /*28080*/  SHFL.IDX PT, R3, R5, 0x1, 0x181f ;  /* 0x00381f0005037f89 */ /* 0x000f2200000e0000 */
[----:B-1----:R-:W-:-:S05]  /*28090*/  IADD3 R2, P0, R30, R2, RZ ;  /* 0x000000021e027210 */ /* 0x002fca0007f1e0ff */
[----:B----4-:R-:W-:-:S05]  /*280a0*/  IMAD.X R3, RZ, RZ, R3, P0 ;  /* 0x000000ffff037224 */ /* 0x010fca00000e0603 */
        /* <DEDUP_REMOVED lines=16> */
[----:B-1----:R-:W-:-:S04]  /*281b0*/  IADD3 R2, P0, R30, R2, RZ ;  /* 0x000000021e027210 */ /* 0x002fc80007f1e0ff */
[----:B----4-:R-:W-:-:S05]  /*281c0*/  IADD3.X R3, RZ, R3, RZ, P0, !PT ;  /* 0x00000003ff037210 */ /* 0x010fca00007fe4ff */
        /* <DEDUP_REMOVED lines=9> */
[----:B------:R-:W4:Y:S04]  /*28260*/  SHFL.IDX PT, R3, R5, 0x6, 0x181f ;  /* 0x00d81f0005037f89 */ /* 0x000f2800000e0000 */
[----:B------:R-:W0:Y:S01]  /*28270*/  SHFL.IDX PT, R5, R5, 0x7, 0x181f ;  /* 0x00f81f0005057f89 */ /* 0x000e2200000e0000 */
[----:B-1----:R-:W-:-:S05]  /*28280*/  IADD3 R2, P0, R30, R2, RZ ;  /* 0x000000021e027210 */ /* 0x002fca0007f1e0ff */
[----:B----4-:R-:W-:-:S05]  /*28290*/  IMAD.X R3, RZ, RZ, R3, P0 ;  /* 0x000000ffff037224 */ /* 0x010fca00000e0603 */
[----:B------:R-:W-:Y:S04]  /*282a0*/  LDGSTS.E.BYPASS.LTC128B.128 [R4+0x2b400], desc[UR36][R2.64], !P3 ;  /* 0x2b40000002047fae */ /* 0x000fe8000d901d64 */
[----:B------:R1:W-:Y:S04]  /*282b0*/  LDGSTS.E.BYPASS.LTC128B.128 [R4+0x2f400], desc[UR36][R2.64+0x80], !P2 ;  /* 0x2f40008002047fae */ /* 0x0003e8000d101d64 */
[----:B01----:R1:W4:Y:S02]  /*282c0*/  SHFL.IDX PT, R2, R6, 0x7, 0x181f ;  /* 0x00f81f0006027f89 */ /* 0x00332400000e0000 */
.L_x_1172:
[----:B----4-:R-:W-:-:S05]  /*282d0*/  IADD3 R2, P0, R30, R2, RZ ;  /* 0x000000021e027210 */ /* 0x010fca0007f1e0ff */
        /* <DEDUP_REMOVED lines=8> */
.L_x_785:
[----:B------:R-:W-:Y:S02]  /*28360*/  PLOP3.LUT P2, PT, P2, P0, PT, 0xa2, 0x0 ;  /* 0x000000000000781c */ /* 0x000fe40001741472 */
[----:B------:R-:W-:-:S08]  /*28370*/  @P0 R2UR P2, UR4, R0 ;  /* 0x00000000000402ca */ /* 0x000fd00000040000 */
[----:B------:R-:W-:-:S05]  /*28380*/  @P0 PLOP3.LUT P0, PT, P2, PT, PT, 0x80, 0x0 ;  /* 0x000000000000081c */ /* 0x000fca000170f070 */
[----:B------:R-:W-:Y:S01]  /*28390*/  @!P2 SYNCS.ARRIVE.TRANS64.RED.A0T1 RZ, [UR4+0x38830], RZ ;  /* 0x038830ffffffa9a7 */ /* 0x000fe20008200404 */
[----:B------:R-:W-:Y:S07]  /*283a0*/  @!P2 ARRIVES.LDGSTSBAR.64.TRANSCNT [UR4+0x38830] ;  /* 0x03883000ff00a9b0 */ /* 0x000fee0008000a84 */
[----:B------:R-:W-:Y:S05]  /*283b0*/  @P0 BRA.U.ANY `(.L_x_785) ;  /* 0xfffffffd00e80947 */ /* 0x000fea000393ffff */
[----:B------:R-:W-:Y:S01]  /*283c0*/  NOP ;  /* 0x0000000000007918 */ /* 0x000fe20000000000 */
[----:B0-----:R-:W4:Y:S02]  /*283d0*/  LDL R2, [R1] ;  /* 0x0000000001027983 */ /* 0x001f240000100800 */
[----:B----4-:R-:W-:-:S13]  /*283e0*/  LOP3.LUT P3, RZ, R2, 0x4, RZ, 0xc0, !PT ;  /* 0x0000000402ff7812 */ /* 0x010fda000786c0ff */
[----:B------:R-:W-:Y:S05]  /*283f0*/  @!P3 BRA `(.L_x_786) ;  /* 0x000000000004b947 */ /* 0x000fea0003800000 */
[----:B------:R-:W-:Y:S01]  /*28400*/  BPT.TRAP 0x1 ;  /* 0x000000040000795c */ /* 0x000fe20000300000 */
.L_x_786:
[----:B------:R2:W-:Y:S02]  /*28410*/  SYNCS.ARRIVE.TRANS64.A1T0 RZ, [R0+URZ+0x38830], RZ ;  /* 0x038830ff00ff79a7 */ /* 0x0005e4000810003f */
[----:B--23--:R-:W-:-:S04]  /*28420*/  MOV R0, UR38 ;  /* 0x0000002600007c02 */ /* 0x00cfc80008000f00 */
[----:B------:R-:W-:-:S13]  /*28430*/  ISETP.NE.AND P0, PT, R0, 0x3, PT ;  /* 0x000000030000780c */ /* 0x000fda0003f05270 */
[----:B------:R-:W-:Y:S05]  /*28440*/  @!P0 BRA `(.L_x_787) ;  /* 0x0000000000048947 */ /* 0x000fea0003800000 */
[----:B------:R-:W-:Y:S01]  /*28450*/  BPT.TRAP 0x1 ;  /* 0x000000040000795c */ /* 0x000fe20000300000 */
.L_x_787:
[----:B------:R-:W-:Y:S01]  /*28460*/  LOP3.LUT R3, R10, 0x1, RZ, 0x3c, !PT ;  /* 0x000000010a037812 */ /* 0x000fe200078e3cff */
[----:B------:R-:W-:Y:S01]  /*28470*/  IMAD R18, R9, 0x8, R16 ;  /* 0x0000000809127824 */ /* 0x000fe200078e0210 */
[----:B------:R-:W-:Y:S02]  /*28480*/  BSSY B0, `(.L_x_788) ;  /* 0x0000004000007945 */ /* 0x000fe40003800000 */
[----:B------:R-:W-:-:S04]  /*28490*/  SHF.L.U32 R3, R3, 0x1f, RZ ;  /* 0x0000001f03037819 */ /* 0x000fc800000006ff */
[----:B------:R-:W0:Y:S02]  /*284a0*/  SYNCS.PHASECHK.TRANS64.TRYWAIT P2, [R18+URZ+0x38870], R3 ;  /* 0x03887003120075a7 */ /* 0x000e24000804017f */
[----:B0-----:R-:W-:Y:S05]  /*284b0*/  @!P2 BRA `(.L_x_789) ;  /* 0x000000b400c8a947 */ /* 0x001fea0003800000 */
.L_x_1173:
[----:B------:R-:W-:Y:S05]  /*284c0*/  BSYNC B0 ;  /* 0x0000000000007941 */ /* 0x000fea0003800000 */
.L_x_788:
[----:B------:R-:W2:Y:S02]  /*284d0*/  LDL R0, [R1] ;  /* 0x0000000001007983 */ /* 0x000ea40000100800 */
[----:B--2---:R-:W-:-:S13]  /*284e0*/  LOP3.LUT P2, RZ, R0, 0x4, RZ, 0xc0, !PT ;  /* 0x0000000400ff7812 */ /* 0x004fda000784c0ff */
[----:B------:R-:W-:Y:S05]  /*284f0*/  @!P2 BRA `(.L_x_790) ;  /* 0x000000000004a947 */ /* 0x000fea0003800000 */
[----:B------:R-:W-:Y:S01]  /*28500*/  BPT.TRAP 0x1 ;  /* 0x000000040000795c */ /* 0x000fe20000300000 */
.L_x_790:
[----:B------:R-:W-:Y:S01]  /*28510*/  SHF.L.U32 R5, R10, 0x1f, RZ ;  /* 0x0000001f0a057819 */ /* 0x000fe200000006ff */
[----:B0-----:R-:W-:-:S03]  /*28520*/  IMAD.SHL.U32 R3, R9, 0x8000, RZ ;  /* 0x0000800009037824 */ /* 0x001fc600078e00ff */
[----:B------:R-:W0:Y:S02]  /*28530*/  SYNCS.PHASECHK.TRANS64.TRYWAIT P2, [R18+URZ+0x38860], R5 ;  /* 0x03886005120075a7 */ /* 0x000e24000804017f */
[----:B0-----:R-:W-:Y:S05]  /*28540*/  @!P2 BRA `(.L_x_791) ;  /* 0x000000b400b8a947 */ /* 0x001fea0003800000 */
.L_x_1174:
[----:B------:R-:W0:Y:S04]  /*28550*/  LDL R0, [R1+0x10] ;  /* 0x0000100001007983 */ /* 0x000e280000100800 */
[----:B------:R-:W2:Y:S04]  /*28560*/  LDL R2, [R1] ;  /* 0x0000000001027983 */ /* 0x000ea80000100800 */
[----:B------:R-:W3:Y:S01]  /*28570*/  LDL R12, [R1+0xc] ;  /* 0x00000c00010c7983 */ /* 0x000ee20000100800 */
[----:B------:R-:W-:Y:S05]  /*28580*/  WARPSYNC.ALL ;  /* 0x0000000000007948 */ /* 0x000fea0003800000 */
[----:B0-----:R-:W-:-:S02]  /*28590*/  LOP3.LUT R5, R3, R0, RZ, 0xfc, !PT ;  /* 0x0000000003057212 */ /* 0x001fc400078efcff */
[----:B--2---:R-:W-:-:S03]  /*285a0*/  LOP3.LUT P2, RZ, R2, 0x4, RZ, 0xc0, !PT ;  /* 0x0000000402ff7812 */ /* 0x004fc6000784c0ff */
[----:B------:R-:W-:-:S05]  /*285b0*/  IMAD.IADD R2, R16, 0x1, R5 ;  /* 0x0000000110027824 */ /* 0x000fca00078e0205 */
[----:B-1----:R-:W0:Y:S01]  /*285c0*/  LDSM.16.MT88.4 R4, [R2+0x10400] ;  /* 0x010400000204783b */ /* 0x002e220000004200 */
[----:B------:R-:W-:Y:S02]  /*285d0*/  IADD3 R0, R34, R2, RZ ;  /* 0x0000000222007210 */ /* 0x000fe40007ffe0ff */
[----:B---3--:R-:W-:Y:S02]  /*285e0*/  LOP3.LUT R19, R3, R12, RZ, 0xfc, !PT ;  /* 0x0000000c03137212 */ /* 0x008fe400078efcff */
[C-C-:B0-----:R-:W-:Y:S02]  /*285f0*/  PRMT R8, R4.reuse, 0x6420, R5.reuse ;  /* 0x0000642004087816 */ /* 0x141fe40000000005 */
[----:B------:R-:W-:Y:S02]  /*28600*/  PRMT R9, R4, 0x7531, R5 ;  /* 0x0000753104097816 */ /* 0x000fe40000000005 */
[C-C-:B------:R-:W-:Y:S02]  /*28610*/  PRMT R10, R6.reuse, 0x6420, R7.reuse ;  /* 0x00006420060a7816 */ /* 0x140fe40000000007 */
[----:B------:R-:W-:-:S02]  /*28620*/  PRMT R11, R6, 0x7531, R7 ;  /* 0x00007531060b7816 */ /* 0x000fc40000000007 */
[----:B------:R-:W0:Y:S01]  /*28630*/  LDSM.16.MT88.4 R4, [R0+0x10400] ;  /* 0x010400000004783b */ /* 0x000e220000004200 */
[----:B------:R-:W-:-:S05]  /*28640*/  IMAD.IADD R19, R16, 0x1, R19 ;  /* 0x0000000110137824 */ /* 0x000fca00078e0213 */
[----:B------:R-:W-:Y:S01]  /*28650*/  STSM.16.M88.4 [R19+0x400], R8 ;  /* 0x0004000813007844 */ /* 0x000fe20000000200 */
[C-C-:B0-----:R-:W-:Y:S02]  /*28660*/  PRMT R12, R4.reuse, 0x6420, R5.reuse ;  /* 0x00006420040c7816 */ /* 0x141fe40000000005 */
        /* <DEDUP_REMOVED lines=21> */
[----:B------:R-:W0:Y:S01]  /*287c0*/  LDSM.16.MT88.4 R8, [R0+0x11400] ;  /* 0x011400000008783b */ /* 0x000e220000004200 */
[----:B------:R-:W-:-:S05]  /*287d0*/  IADD3 R3, R33, 0x400, R19 ;  /* 0x0000040021037810 */ /* 0x000fca0007ffe013 */
[----:B------:R-:W-:Y:S01]  /*287e0*/  STSM.16.M88.4 [R3], R4 ;  /* 0x0000000403007844 */ /* 0x000fe20000000200 */
        /* <DEDUP_REMOVED lines=48> */
[----:B------:R-:W-:-:S05]  /*28af0*/  IMAD.IADD R3, R33, 0x1, R3 ;  /* 0x0000000121037824 */ /* 0x000fca00078e0203 */
[----:B------:R0:W-:Y:S02]  /*28b00*/  STSM.16.M88.4 [R3], R4 ;  /* 0x0000000403007844 */ /* 0x0001e40000000200 */
[C-C-:B0-----:R-:W-:Y:S02]  /*28b10*/  PRMT R4, R8.reuse, 0x6420, R9.reuse ;  /* 0x0000642008047816 */ /* 0x141fe40000000009 */
[----:B------:R-:W-:Y:S02]  /*28b20*/  PRMT R5, R8, 0x7531, R9 ;  /* 0x0000753108057816 */ /* 0x000fe40000000009 */
        /* <DEDUP_REMOVED lines=23> */
.L_x_792:
[----:B-1----:R1:W-:Y:S01]  /*28ca0*/  SYNCS.ARRIVE.TRANS64.A1T0 RZ, [R18+URZ+0x38850], RZ ;  /* 0x038850ff12ff79a7 */ /* 0x0023e2000810003f */
[----:B------:R-:W-:Y:S06]  /*28cb0*/  BAR.SYNC.DEFER_BLOCKING 0x2, 0x80 ;  /* 0x0082000000007b1d */ /* 0x000fec0000010000 */
[----:B------:R-:W-:Y:S05]  /*28cc0*/  @!P0 BRA `(.L_x_793) ;  /* 0x0000000000048947 */ /* 0x000fea0003800000 */
[----:B------:R-:W-:Y:S01]  /*28cd0*/  BPT.TRAP 0x1 ;  /* 0x000000040000795c */ /* 0x000fe20000300000 */
.L_x_793:
[----:B------:R-:W2:Y:S01]  /*28ce0*/  LDL R0, [R1+0x4] ;  /* 0x0000040001007983 */ /* 0x000ea20000100800 */
[----:B-1----:R-:W-:Y:S01]  /*28cf0*/  VIADD R18, R18, 0x38880 ;  /* 0x0003888012127836 */ /* 0x002fe20000000000 */
[----:B0-----:R-:W-:Y:S01]  /*28d00*/  MOV R9, R28 ;  /* 0x0000001c00097202 */ /* 0x001fe20000000f00 */
[----:B------:R-:W-:-:S03]  /*28d10*/  IMAD.MOV.U32 R10, RZ, RZ, R31 ;  /* 0x000000ffff0a7224 */ /* 0x000fc600078e001f */
[----:B--2---:R-:W-:-:S04]  /*28d20*/  PRMT R18, R0, 0x654, R18 ;  /* 0x0000065400127816 */ /* 0x004fc80000000012 */
[----:B------:R1:W-:Y:S01]  /*28d30*/  SYNCS.ARRIVE.TRANS64.RED.A1T0 RZ, [R18+URZ], RZ ;  /* 0x000000ff12ff79a7 */ /* 0x0003e2000810043f */
[----:B------:R-:W-:Y:S05]  /*28d40*/  @P1 BRA `(.L_x_794) ;  /* 0xffffffe800201947 */ /* 0x000fea000383ffff */
.L_x_774:
[----:B------:R-:W2:Y:S01]  /*28d50*/  S2R R0, SR_TID.X ;  /* 0x0000000000007919 */ /* 0x000ea20000002100 */
[----:B------:R-:W-:Y:S01]  /*28d60*/  BSSY B0, `(.L_x_795) ;  /* 0x0000012000007945 */ /* 0x000fe20003800000 */
[----:B--2---:R-:W-:Y:S01]  /*28d70*/  LOP3.LUT R2, R0, 0x7f, RZ, 0xc0, !PT ;  /* 0x0000007f00027812 */ /* 0x004fe200078ec0ff */
[----:B------:R-:W-:-:S03]  /*28d80*/  IMAD.U32 R0, RZ, RZ, UR38 ;  /* 0x00000026ff007e24 */ /* 0x000fc6000f8e00ff */
[----:B------:R-:W-:Y:S02]  /*28d90*/  ISETP.NE.AND P1, PT, R2, RZ, PT ;  /* 0x000000ff0200720c */ /* 0x000fe40003f25270 */
[----:B------:R-:W-:-:S11]  /*28da0*/  ISETP.NE.AND P0, PT, R0, 0x3, PT ;  /* 0x000000030000780c */ /* 0x000fd60003f05270 */
[----:B------:R-:W-:Y:S05]  /*28db0*/  @P1 BRA `(.L_x_796) ;  /* 0x0000000000301947 */ /* 0x000fea0003800000 */
[----:B------:R-:W2:Y:S01]  /*28dc0*/  S2R R5, SR_LANEID ;  /* 0x0000000000057919 */ /* 0x000ea20000000000 */
[----:B------:R-:W-:Y:S01]  /*28dd0*/  VOTEU.ANY UR4, UPT, PT ;  /* 0x0000000000047886 */ /* 0x000fe200038e0100 */
[----:B0-----:R-:W0:Y:S01]  /*28de0*/  LDC.64 R2, c[0x0][0xc60] ;  /* 0x00031800ff027b82 */ /* 0x001e220000000a00 */
[----:B------:R-:W2:Y:S02]  /*28df0*/  FLO.U32 R0, UR4 ;  /* 0x0000000400007d00 */ /* 0x000ea400080e0000 */
[----:B--2---:R-:W-:-:S06]  /*28e00*/  ISETP.EQ.U32.AND P1, PT, R0, R5, PT ;  /* 0x000000050000720c */ /* 0x004fcc0003f22070 */
[----:B------:R-:W0:Y:S07]  /*28e10*/  POPC R5, UR4 ;  /* 0x0000000400057d09 */ /* 0x000e2e0008000000 */
[----:B0-----:R-:W2:Y:S01]  /*28e20*/  @P1 ATOMG.E.ADD.STRONG.GPU PT, R3, desc[UR36][R2.64], R5 ;  /* 0x00000005020319a8 */ /* 0x001ea200081ee1e4 */
[----:B------:R-:W0:Y:S02]  /*28e30*/  S2R R4, SR_LTMASK ;  /* 0x0000000000047919 */ /* 0x000e240000003900 */
[----:B0-----:R-:W-:-:S04]  /*28e40*/  LOP3.LUT R4, R4, UR4, RZ, 0xc0, !PT ;  /* 0x0000000404047c12 */ /* 0x001fc8000f8ec0ff */
[----:B------:R-:W0:Y:S01]  /*28e50*/  POPC R7, R4 ;  /* 0x0000000400077309 */ /* 0x000e220000000000 */
[----:B--2---:R-:W0:Y:S02]  /*28e60*/  SHFL.IDX PT, R0, R3, R0, 0x1f ;  /* 0x00001f0003007589 */ /* 0x004e2400000e0000 */
[----:B0-----:R-:W-:-:S07]  /*28e70*/  IADD3 R24, R0, UR39, R7 ;  /* 0x0000002700187c10 */ /* 0x001fce000fffe007 */
.L_x_796:
[----:B------:R-:W-:Y:S05]  /*28e80*/  BSYNC B0 ;  /* 0x0000000000007941 */ /* 0x000fea0003800000 */
.L_x_795:
[----:B------:R-:W-:Y:S05]  /*28e90*/  @!P0 BRA `(.L_x_797) ;  /* 0x0000000000048947 */ /* 0x000fea0003800000 */
[----:B------:R-:W-:Y:S01]  /*28ea0*/  BPT.TRAP 0x1 ;  /* 0x000000040000795c */ /* 0x000fe20000300000 */
.L_x_797:
[----:B0-----:R-:W-:Y:S01]  /*28eb0*/  LOP3.LUT R3, R31, 0x1, RZ, 0x3c, !PT ;  /* 0x000000011f037812 */ /* 0x001fe200078e3cff */
[----:B-1----:R-:W-:Y:S01]  /*28ec0*/  IMAD R18, R28, 0x8, R16 ;  /* 0x000000081c127824 */ /* 0x002fe200078e0210 */
[----:B------:R-:W-:Y:S02]  /*28ed0*/  BSSY B0, `(.L_x_798) ;  /* 0x0000004000007945 */ /* 0x000fe40003800000 */
[----:B------:R-:W-:-:S04]  /*28ee0*/  SHF.L.U32 R3, R3, 0x1f, RZ ;  /* 0x0000001f03037819 */ /* 0x000fc800000006ff */
[----:B------:R-:W0:Y:S02]  /*28ef0*/  SYNCS.PHASECHK.TRANS64.TRYWAIT P1, [R18+URZ+0x38870], R3 ;  /* 0x03887003120075a7 */ /* 0x000e24000802017f */
[----:B0-----:R-:W-:Y:S05]  /*28f00*/  @!P1 BRA `(.L_x_799) ;  /* 0x000000ac005c9947 */ /* 0x001fea0003800000 */
.L_x_1175:
[----:B------:R-:W-:Y:S05]  /*28f10*/  BSYNC B0 ;  /* 0x0000000000007941 */ /* 0x000fea0003800000 */
.L_x_798:
[----:B------:R-:W2:Y:S02]  /*28f20*/  LDL R0, [R1] ;  /* 0x0000000001007983 */ /* 0x000ea40000100800 */
[----:B--2---:R-:W-:-:S13]  /*28f30*/  LOP3.LUT P1, RZ, R0, 0x4, RZ, 0xc0, !PT ;  /* 0x0000000400ff7812 */ /* 0x004fda000782c0ff */
[----:B------:R-:W-:Y:S05]  /*28f40*/  @!P1 BRA `(.L_x_800) ;  /* 0x0000000000049947 */ /* 0x000fea0003800000 */
[----:B------:R-:W-:Y:S01]  /*28f50*/  BPT.TRAP 0x1 ;  /* 0x000000040000795c */ /* 0x000fe20000300000 */
.L_x_800:
[----:B0-----:R-:W-:-:S04]  /*28f60*/  SHF.L.U32 R3, R31, 0x1f, RZ ;  /* 0x0000001f1f037819 */ /* 0x001fc800000006ff */
[----:B------:R-:W0:Y:S02]  /*28f70*/  SYNCS.PHASECHK.TRANS64.TRYWAIT P1, [R18+URZ+0x38860], R3 ;  /* 0x03886003120075a7 */ /* 0x000e24000802017f */
[----:B0-----:R-:W-:Y:S05]  /*28f80*/  @!P1 BRA `(.L_x_801) ;  /* 0x000000ac00509947 */ /* 0x001fea0003800000 */
.L_x_1176:
[----:B------:R-:W2:Y:S04]  /*28f90*/  LDL R0, [R1+0x10] ;  /* 0x0000100001007983 */ /* 0x000ea80000100800 */
[----:B------:R-:W3:Y:S04]  /*28fa0*/  LDL R2, [R1] ;  /* 0x0000000001027983 */ /* 0x000ee80000100800 */
[----:B------:R-:W4:Y:S01]  /*28fb0*/  LDL R12, [R1+0xc] ;  /* 0x00000c00010c7983 */ /* 0x000f220000100800 */
[----:B0-----:R-:W-:Y:S01]  /*28fc0*/  SHF.L.U32 R3, R28, 0xf, RZ ;  /* 0x0000000f1c037819 */ /* 0x001fe200000006ff */
[----:B------:R-:W-:Y:S05]  /*28fd0*/  WARPSYNC.ALL ;  /* 0x0000000000007948 */ /* 0x000fea0003800000 */
[----:B--2---:R-:W-:-:S05]  /*28fe0*/  LOP3.LUT R5, R3, R0, RZ, 0xfc, !PT ;  /* 0x0000000003057212 */ /* 0x004fca00078efcff */
[----:B------:R-:W-:-:S05]  /*28ff0*/  IMAD.IADD R0, R16, 0x1, R5 ;  /* 0x0000000110007824 */ /* 0x000fca00078e0205 */
[----:B------:R-:W0:Y:S01]  /*29000*/  LDSM.16.MT88.4 R4, [R0+0x10400] ;  /* 0x010400000004783b */ /* 0x000e220000004200 */
[----:B---3--:R-:W-:Y:S01]  /*29010*/  LOP3.LUT P1, RZ, R2, 0x4, RZ, 0xc0, !PT ;  /* 0x0000000402ff7812 */ /* 0x008fe2000782c0ff */
[----:B------:R-:W-:Y:S01]  /*29020*/  IMAD.IADD R2, R34, 0x1, R0 ;  /* 0x0000000122027824 */ /* 0x000fe200078e0200 */
[----:B----4-:R-:W-:Y:S02]  /*29030*/  LOP3.LUT R3, R3, R12, RZ, 0xfc, !PT ;  /* 0x0000000c03037212 */ /* 0x010fe400078efcff */
[C-C-:B0-----:R-:W-:Y:S02]  /*29040*/  PRMT R8, R4.reuse, 0x6420, R5.reuse ;  /* 0x0000642004087816 */ /* 0x141fe40000000005 */
[----:B------:R-:W-:Y:S02]  /*29050*/  PRMT R9, R4, 0x7531, R5 ;  /* 0x0000753104097816 */ /* 0x000fe40000000005 */
[C-C-:B------:R-:W-:Y:S02]  /*29060*/  PRMT R10, R6.reuse, 0x6420, R7.reuse ;  /* 0x00006420060a7816 */ /* 0x140fe40000000007 */
[----:B------:R-:W-:-:S02]  /*29070*/  PRMT R11, R6, 0x7531, R7 ;  /* 0x00007531060b7816 */ /* 0x000fc40000000007 */
[----:B------:R-:W0:Y:S01]  /*29080*/  LDSM.16.MT88.4 R4, [R2+0x10400] ;  /* 0x010400000204783b */ /* 0x000e220000004200 */
[----:B------:R-:W-:-:S05]  /*29090*/  IMAD.IADD R3, R16, 0x1, R3 ;  /* 0x0000000110037824 */ /* 0x000fca00078e0203 */
[----:B------:R0:W-:Y:S02]  /*290a0*/  STSM.16.M88.4 [R3+0x400], R8 ;  /* 0x0004000803007844 */ /* 0x0001e40000000200 */
        /* <DEDUP_REMOVED lines=73> */
[----:B------:R-:W-:-:S05]  /*29540*/  IADD3 R3, R33, R3, RZ ;  /* 0x0000000321037210 */ /* 0x000fca0007ffe0ff */
[----:B------:R-:W-:Y:S01]  /*29550*/  STSM.16.M88.4 [R3], R20 ;  /* 0x0000001403007844 */ /* 0x000fe20000000200 */
        /* <DEDUP_REMOVED lines=25> */
.L_x_802:
[----:B-1----:R1:W-:Y:S01]  /*296f0*/  SYNCS.ARRIVE.TRANS64.A1T0 RZ, [R18+URZ+0x38850], RZ ;  /* 0x038850ff12ff79a7 */ /* 0x0023e2000810003f */
[----:B------:R-:W-:Y:S06]  /*29700*/  BAR.SYNC.DEFER_BLOCKING 0x2, 0x80 ;  /* 0x0082000000007b1d */ /* 0x000fec0000010000 */
[----:B------:R-:W-:Y:S05]  /*29710*/  @!P0 BRA `(.L_x_803) ;  /* 0x0000000000048947 */ /* 0x000fea0003800000 */
[----:B------:R-:W-:Y:S01]  /*29720*/  BPT.TRAP 0x1 ;  /* 0x000000040000795c */ /* 0x000fe20000300000 */
.L_x_803:
        /* <DEDUP_REMOVED lines=9> */
.L_x_744:
[----:B------:R-:W2:Y:S02]  /*297c0*/  LDL R0, [R1] ;  /* 0x0000000001007983 */ /* 0x000ea40000100800 */
[----:B--2---:R-:W-:-:S13]  /*297d0*/  LOP3.LUT P0, RZ, R0, 0x80, RZ, 0xc0, !PT ;  /* 0x0000008000ff7812 */ /* 0x004fda000780c0ff */
[----:B------:R-:W-:Y:S05]  /*297e0*/  @!P0 BRA `(.L_x_804) ;  /* 0x0000000000288947 */ /* 0x000fea0003800000 */
[----:B------:R-:W-:Y:S05]  /*297f0*/  WARPSYNC.ALL ;  /* 0x0000000000007948 */ /* 0x000fea0003800000 */
[----:B------:R-:W2:Y:S08]  /*29800*/  S2UR UR4, SR_CgaCtaId ;  /* 0x00000000000479c3 */ /* 0x000eb00000008800 */
[----:B------:R-:W-:Y:S01]  /*29810*/  BAR.SYNC.DEFER_BLOCKING 0x5, 0x180 ;  /* 0x0146000000007b1d */ /* 0x000fe20000010000 */
[----:B0-----:R-:W-:Y:S01]  /*29820*/  MOV R16, 0x400 ;  /* 0x0000040000107802 */ /* 0x001fe20000000f00 */
[----:B--2---:R-:W-:-:S05]  /*29830*/  IMAD.U32 R0, RZ, RZ, UR4 ;  /* 0x00000004ff007e24 */ /* 0x004fca000f8e00ff */
[----:B------:R-:W-:Y:S01]  /*29840*/  LEA R16, R0, R16, 0x18 ;  /* 0x0000001000107211 */ /* 0x000fe200078ec0ff */
[----:B------:R0:W-:Y:S04]  /*29850*/  STL [R1+0x4], R0 ;  /* 0x0000040001007387 */ /* 0x0001e80000100800 */
[----:B------:R0:W2:Y:S01]  /*29860*/  LDS.128 R24, [R16+0x388d0] ;  /* 0x0388d00010187984 */ /* 0x0000a20000000c00 */
[----:B------:R-:W-:Y:S06]  /*29870*/  BAR.ARV 0x4, 0x180 ;  /* 0x0106000000007b1d */ /* 0x000fec0000002000 */
[----:B------:R-:W-:Y:S05]  /*29880*/  BRA `(.L_x_805) ;  /* 0x0000000800d87947 */ /* 0x000fea0003800000 */
.L_x_804:
[----:B------:R-:W0:Y:S01]  /*29890*/  S2R R0, SR_TID.X ;  /* 0x0000000000007919 */ /* 0x000e220000002100 */
[----:B------:R-:W-:Y:S01]  /*298a0*/  UMOV UR4, 0xffffffff ;  /* 0xffffffff00047882 */ /* 0x000fe20000000000 */
[----:B0-----:R-:W-:-:S04]  /*298b0*/  LOP3.LUT R9, R0, 0x1f, RZ, 0xc0, !PT ;  /* 0x0000001f00097812 */ /* 0x001fc800078ec0ff */
[----:B------:R-:W-:Y:S01]  /*298c0*/  ISETP.NE.AND P0, PT, R9, 0x1f, PT ;  /* 0x0000001f0900780c */ /* 0x000fe20003f05270 */
[----:B------:R-:W-:-:S12]  /*298d0*/  BRA.DIV UR4, `(.L_x_806) ;  /* 0x000000a604107947 */ /* 0x000fd8000b800000 */
[----:B------:R-:W-:Y:S01]  /*298e0*/  IADD3 R7, R27, R9, RZ ;  /* 0x000000091b077210 */ /* 0x000fe20007ffe0ff */
[----:B------:R-:W-:-:S03]  /*298f0*/  ULDC UR4, c[0x0][0xc3c] ;  /* 0x00030f0000047ab9 */ /* 0x000fc60000000800 */
[----:B------:R-:W-:-:S13]  /*29900*/  ISETP.GE.OR P1, PT, R7, UR4, !P0 ;  /* 0x0000000407007c0c */ /* 0x000fda000c726670 */
[----:B------:R-:W0:Y:S08]  /*29910*/  @!P1 LDC.64 R2, c[0x0][0xc80] ;  /* 0x00032000ff029b82 */ /* 0x000e300000000a00 */
[----:B------:R-:W2:Y:S01]  /*29920*/  @!P1 LDC.64 R4, c[0x0][0xc78] ;  /* 0x00031e00ff049b82 */ /* 0x000ea20000000a00 */
[----:B0-----:R-:W-:-:S05]  /*29930*/  @!P1 IMAD.WIDE R2, R7, 0x4, R2 ;  /* 0x0000000407029825 */ /* 0x001fca00078e0202 */
[----:B------:R2:W3:Y:S02]  /*29940*/  @!P1 LDG.E R8, desc[UR36][R2.64] ;  /* 0x0000002402089981 */ /* 0x0004e4000c1e1900 */
[----:B--2---:R-:W-:-:S05]  /*29950*/  @!P1 IMAD.WIDE R2, R7, 0x4, R4 ;  /* 0x0000000407029825 */ /* 0x004fca00078e0204 */
[----:B------:R-:W2:Y:S01]  /*29960*/  @!P1 LDG.E R5, desc[UR36][R2.64] ;  /* 0x0000002402059981 */ /* 0x000ea2000c1e1900 */
[----:B------:R-:W-:Y:S01]  /*29970*/  IMAD.MOV.U32 R4, RZ, RZ, RZ ;  /* 0x000000ffff047224 */ /* 0x000fe200078e00ff */
[C---:B------:R-:W-:Y:S01]  /*29980*/  ISETP.GE.U32.AND P2, PT, R9.reuse, 0x2, PT ;  /* 0x000000020900780c */ /* 0x040fe20003f46070 */
[----:B------:R-:W-:Y:S01]  /*29990*/  IMAD.MOV.U32 R7, RZ, RZ, RZ ;  /* 0x000000ffff077224 */ /* 0x000fe200078e00ff */
[C---:B------:R-:W-:Y:S01]  /*299a0*/  ISETP.GE.U32.AND P3, PT, R9.reuse, 0x4, PT ;  /* 0x000000040900780c */ /* 0x040fe20003f66070 */
[----:B------:R-:W-:Y:S01]  /*299b0*/  SHFL.IDX PT, R0, R24, RZ, 0x1f ;  /* 0x00001fff18007589 */ /* 0x000fe200000e0000 */
[C---:B------:R-:W-:Y:S02]  /*299c0*/  ISETP.GE.U32.AND P4, PT, R9.reuse, 0x8, PT ;  /* 0x000000080900780c */ /* 0x040fe40003f86070 */
[----:B------:R-:W-:Y:S01]  /*299d0*/  ISETP.GE.U32.AND P5, PT, R9, 0x10, PT ;  /* 0x000000100900780c */ /* 0x000fe20003fa6070 */
[----:B------:R0:W-:Y:S02]  /*299e0*/  SHFL.IDX PT, R6, R24, 0x1, 0x1f ;  /* 0x00201f0018067f89 */ /* 0x0001e400000e0000 */
[----:B0-----:R-:W-:-:S02]  /*299f0*/  IMAD.MOV.U32 R24, RZ, RZ, RZ ;  /* 0x000000ffff187224 */ /* 0x001fc400078e00ff */
[----:B---3--:R-:W-:Y:S01]  /*29a00*/  @!P1 IMAD.MOV.U32 R7, RZ, RZ, R8 ;  /* 0x000000ffff079224 */ /* 0x008fe200078e0008 */
[----:B--2---:R-:W-:Y:S02]  /*29a10*/  @!P1 MOV R4, R5 ;  /* 0x0000000500049202 */ /* 0x004fe40000000f00 */
[----:B------:R-:W-:-:S03]  /*29a20*/  ISETP.NE.AND P1, PT, R9, RZ, PT ;  /* 0x000000ff0900720c */ /* 0x000fc60003f25270 */
[----:B------:R-:W-:-:S05]  /*29a30*/  IMAD R13, R4, R7, RZ ;  /* 0x00000007040d7224 */ /* 0x000fca00078e02ff */
        /* <DEDUP_REMOVED lines=15> */
[----:B------:R0:W2:Y:S02]  /*29b30*/  SHFL.IDX PT, R14, R3, 0x1f, 0x1f ;  /* 0x03e01f00030e7f89 */ /* 0x0000a400000e0000 */
.L_x_1186:
[----:B------:R-:W-:Y:S02]  /*29b40*/  ULDC UR4, c[0x0][0xc38] ;  /* 0x00030e0000047ab9 */ /* 0x000fe40000000800 */
[----:B------:R-:W-:-:S04]  /*29b50*/  IMAD.U32 R2, RZ, RZ, UR4 ;  /* 0x00000004ff027e24 */ /* 0x000fc8000f8e00ff */
[----:B--2---:R-:W-:-:S05]  /*29b60*/  IMAD R5, R14, R2, RZ ;  /* 0x000000020e057224 */ /* 0x004fca00078e02ff */
[----:B------:R-:W-:-:S04]  /*29b70*/  IADD3 R6, R6, R5, RZ ;  /* 0x0000000506067210 */ /* 0x000fc80007ffe0ff */
[----:B------:R-:W-:-:S13]  /*29b80*/  ISETP.GT.AND P6, PT, R6, R0, PT ;  /* 0x000000000600720c */ /* 0x000fda0003fc4270 */
[----:B------:R-:W-:Y:S05]  /*29b90*/  @P6 BRA `(.L_x_807) ;  /* 0x0000000000a46947 */ /* 0x000fea0003800000 */
.L_x_810:
[----:B------:R-:W2:Y:S01]  /*29ba0*/  LDC R2, c[0x0][0xc3c] ;  /* 0x00030f00ff027b82 */ /* 0x000ea20000000800 */
[----:B------:R-:W-:-:S05]  /*29bb0*/  VIADD R27, R27, 0x1f ;  /* 0x0000001f1b1b7836 */ /* 0x000fca0000000000 */
[----:B--2---:R-:W-:-:S13]  /*29bc0*/  ISETP.GE.AND P6, PT, R27, R2, PT ;  /* 0x000000021b00720c */ /* 0x004fda0003fc6270 */
[----:B------:R-:W-:Y:S05]  /*29bd0*/  @P6 BRA `(.L_x_808) ;  /* 0x0000000400b86947 */ /* 0x000fea0003800000 */
[----:B0-----:R-:W0:Y:S01]  /*29be0*/  S2R R3, SR_TID.X ;  /* 0x0000000000037919 */ /* 0x001e220000002100 */
[----:B------:R-:W-:Y:S01]  /*29bf0*/  IMAD.MOV.U32 R7, RZ, RZ, RZ ;  /* 0x000000ffff077224 */ /* 0x000fe200078e00ff */
[----:B0-----:R-:W-:-:S05]  /*29c00*/  LOP3.LUT R3, R3, 0x1f, RZ, 0xc0, !PT ;  /* 0x0000001f03037812 */ /* 0x001fca00078ec0ff */
[----:B------:R-:W-:-:S05]  /*29c10*/  IMAD.IADD R9, R27, 0x1, R3 ;  /* 0x000000011b097824 */ /* 0x000fca00078e0203 */
[----:B------:R-:W-:-:S13]  /*29c20*/  ISETP.GE.OR P6, PT, R9, R2, !P0 ;  /* 0x000000020900720c */ /* 0x000fda00047c6670 */
[----:B------:R-:W0:Y:S08]  /*29c30*/  @!P6 LDC.64 R2, c[0x0][0xc80] ;  /* 0x00032000ff02eb82 */ /* 0x000e300000000a00 */
[----:B------:R-:W2:Y:S01]  /*29c40*/  @!P6 LDC.64 R4, c[0x0][0xc78] ;  /* 0x00031e00ff04eb82 */ /* 0x000ea20000000a00 */
[----:B0-----:R-:W-:-:S05]  /*29c50*/  @!P6 IMAD.WIDE R2, R9, 0x4, R2 ;  /* 0x000000040902e825 */ /* 0x001fca00078e0202 */
[----:B------:R2:W3:Y:S02]  /*29c60*/  @!P6 LDG.E R7, desc[UR36][R2.64] ;  /* 0x000000240207e981 */ /* 0x0004e4000c1e1900 */
[----:B--2---:R-:W-:Y:S01]  /*29c70*/  @!P6 IMAD.WIDE R2, R9, 0x4, R4 ;  /* 0x000000040902e825 */ /* 0x004fe200078e0204 */
[----:B------:R-:W-:-:S06]  /*29c80*/  MOV R4, RZ ;  /* 0x000000ff00047202 */ /* 0x000fcc0000000f00 */
[----:B------:R-:W3:Y:S01]  /*29c90*/  @!P6 LDG.E R4, desc[UR36][R2.64] ;  /* 0x000000240204e981 */ /* 0x000ee2000c1e1900 */
[----:B------:R-:W-:Y:S01]  /*29ca0*/  UMOV UR4, 0xffffffff ;  /* 0xffffffff00047882 */ /* 0x000fe20000000000 */
[----:B---3--:R-:W-:Y:S02]  /*29cb0*/  IMAD R13, R4, R7, RZ ;  /* 0x00000007040d7224 */ /* 0x008fe400078e02ff */
[----:B------:R-:W-:Y:S05]  /*29cc0*/  BRA.DIV UR4, `(.L_x_809) ;  /* 0x000000a604507947 */ /* 0x000fea000b800000 */
        /* <DEDUP_REMOVED lines=16> */
.L_x_1194:
[----:B------:R-:W-:Y:S02]  /*29dd0*/  ULDC UR4, c[0x0][0xc38] ;  /* 0x00030e0000047ab9 */ /* 0x000fe40000000800 */
[----:B------:R-:W-:-:S04]  /*29de0*/  IMAD.U32 R2, RZ, RZ, UR4 ;  /* 0x00000004ff027e24 */ /* 0x000fc8000f8e00ff */
[----:B--2---:R-:W-:-:S04]  /*29df0*/  IMAD R5, R14, R2, RZ ;  /* 0x000000020e057224 */ /* 0x004fc800078e02ff */
[----:B------:R-:W-:-:S05]  /*29e00*/  IMAD.IADD R6, R5, 0x1, R6 ;  /* 0x0000000105067824 */ /* 0x000fca00078e0206 */
[----:B------:R-:W-:-:S13]  /*29e10*/  ISETP.GT.AND P6, PT, R6, R0, PT ;  /* 0x000000000600720c */ /* 0x000fda0003fc4270 */
[----:B------:R-:W-:Y:S05]  /*29e20*/  @!P6 BRA `(.L_x_810) ;  /* 0xfffffffc005ce947 */ /* 0x000fea000383ffff */
.L_x_807:
[----:B------:R-:W-:Y:S01]  /*29e30*/  IADD3 R6, -R5, R6, RZ ;  /* 0x0000000605067210 */ /* 0x000fe20007ffe1ff */
[----:B------:R-:W-:-:S04]  /*29e40*/  UMOV UR4, 0xffffffff ;  /* 0xffffffff00047882 */ /* 0x000fc80000000000 */
[----:B------:R-:W-:-:S05]  /*29e50*/  IMAD R5, R3, R2, R6 ;  /* 0x0000000203057224 */ /* 0x000fca00078e0206 */
[----:B------:R-:W-:Y:S01]  /*29e60*/  ISETP.GT.AND P6, PT, R5, R0, PT ;  /* 0x000000000500720c */ /* 0x000fe20003fc4270 */
[----:B------:R-:W-:-:S12]  /*29e70*/  BRA.DIV UR4, `(.L_x_811) ;  /* 0x000000a6049c7947 */ /* 0x000fd8000b800000 */
[----:B------:R-:W-:-:S04]  /*29e80*/  VOTE.ANY R8, PT, !P6 ;  /* 0x0000000000087806 */ /* 0x000fc800070e0100 */
[----:B------:R-:W2:Y:S02]  /*29e90*/  POPC R5, R8 ;  /* 0x0000000800057309 */ /* 0x000ea40000000000 */
[----:B--2---:R2:W3:Y:S04]  /*29ea0*/  SHFL.IDX PT, R7, R7, R5, 0x1f ;  /* 0x00001f0507077589 */ /* 0x0044e800000e0000 */
[----:B------:R2:W4:Y:S02]  /*29eb0*/  SHFL.IDX PT, R4, R4, R5, 0x1f ;  /* 0x00001f0504047589 */ /* 0x00052400000e0000 */
.L_x_1199:
[----:B------:R-:W-:-:S13]  /*29ec0*/  ISETP.NE.AND P0, PT, R8, RZ, PT ;  /* 0x000000ff0800720c */ /* 0x000fda0003f05270 */
[----:B------:R-:W-:Y:S05]  /*29ed0*/  @!P0 BRA `(.L_x_812) ;  /* 0x0000000000108947 */ /* 0x000fea0003800000 */
[----:B------:R-:W-:Y:S01]  /*29ee0*/  UMOV UR4, 0xffffffff ;  /* 0xffffffff00047882 */ /* 0x000fe20000000000 */
[----:B------:R-:W-:Y:S02]  /*29ef0*/  VIADD R12, R5, 0xffffffff ;  /* 0xffffffff050c7836 */ /* 0x000fe40000000000 */
[----:B------:R-:W-:Y:S05]  /*29f00*/  BRA.DIV UR4, `(.L_x_813) ;  /* 0x000000a604d47947 */ /* 0x000fea000b800000 */
[----:B------:R0:W0:Y:S02]  /*29f10*/  SHFL.IDX PT, R24, R3, R12, 0x1f ;  /* 0x00001f0c03187589 */ /* 0x00002400000e0000 */
.L_x_812:
[----:B---3--:R-:W-:Y:S01]  /*29f20*/  IABS R8, R7 ;  /* 0x0000000700087213 */ /* 0x008fe20000000000 */
[----:B0-----:R-:W-:Y:S01]  /*29f30*/  IMAD R24, R24, R2, R6 ;  /* 0x0000000218187224 */ /* 0x001fe200078e0206 */
[----:B----4-:R-:W-:Y:S01]  /*29f40*/  IABS R6, R4 ;  /* 0x0000000400067213 */ /* 0x010fe20000000000 */
[----:B------:R-:W-:Y:S01]  /*29f50*/  IMAD.IADD R27, R5, 0x1, R27 ;  /* 0x00000001051b7824 */ /* 0x000fe200078e021b */
[----:B------:R-:W0:Y:S01]  /*29f60*/  I2F.RP R9, R8 ;  /* 0x0000000800097306 */ /* 0x000e220000209400 */
[----:B------:R-:W-:Y:S01]  /*29f70*/  MOV R2, RZ ;  /* 0x000000ff00027202 */ /* 0x000fe20000000f00 */
[----:B------:R-:W-:-:S06]  /*29f80*/  IMAD.IADD R0, R0, 0x1, -R24 ;  /* 0x0000000100007824 */ /* 0x000fcc00078e0a18 */
[----:B------:R-:W3:Y:S08]  /*29f90*/  I2F.RP R10, R6 ;  /* 0x00000006000a7306 */ /* 0x000ef00000209400 */
[----:B0-----:R-:W0:Y:S08]  /*29fa0*/  MUFU.RCP R9, R9 ;  /* 0x0000000900097308 */ /* 0x001e300000001000 */
[----:B---3--:R-:W-:Y:S01]  /*29fb0*/  MUFU.RCP R10, R10 ;  /* 0x0000000a000a7308 */ /* 0x008fe20000001000 */
[----:B0-----:R-:W-:-:S07]  /*29fc0*/  VIADD R3, R9, 0xffffffe ;  /* 0x0ffffffe09037836 */ /* 0x001fce0000000000 */
[----:B------:R-:W0:Y:S02]  /*29fd0*/  F2I.FTZ.U32.TRUNC.NTZ R3, R3 ;  /* 0x0000000300037305 */ /* 0x000e24000021f000 */
[----:B0-----:R-:W-:-:S04]  /*29fe0*/  IMAD.MOV R11, RZ, RZ, -R3 ;  /* 0x000000ffff0b7224 */ /* 0x001fc800078e0a03 */
[----:B------:R-:W-:-:S04]  /*29ff0*/  IMAD R11, R11, R8, RZ ;  /* 0x000000080b0b7224 */ /* 0x000fc800078e02ff */
[----:B------:R-:W-:Y:S01]  /*2a000*/  IMAD.HI.U32 R2, R3, R11, R2 ;  /* 0x0000000b03027227 */ /* 0x000fe200078e0002 */
[----:B------:R-:W-:Y:S02]  /*2a010*/  IABS R3, R7 ;  /* 0x0000000700037213 */ /* 0x000fe40000000000 */
[----:B------:R-:W-:-:S03]  /*2a020*/  IABS R11, R0 ;  /* 0x00000000000b7213 */ /* 0x000fc60000000000 */
[----:B------:R-:W-:Y:S02]  /*2a030*/  IMAD.MOV R12, RZ, RZ, -R3 ;  /* 0x000000ffff0c7224 */ /* 0x000fe400078e0a03 */
[----:B------:R-:W-:-:S04]  /*2a040*/  IMAD.HI.U32 R9, R2, R11, RZ ;  /* 0x0000000b02097227 */ /* 0x000fc800078e00ff */
[----:B------:R-:W-:Y:S02]  /*2a050*/  IMAD R11, R9, R12, R11 ;  /* 0x0000000c090b7224 */ /* 0x000fe400078e020b */
[----:B------:R-:W-:Y:S02]  /*2a060*/  VIADD R12, R10, 0xffffffe ;  /* 0x0ffffffe0a0c7836 */ /* 0x000fe40000000000 */
[----:B------:R-:W-:Y:S01]  /*2a070*/  IMAD.MOV.U32 R2, RZ, RZ, RZ ;  /* 0x000000ffff027224 */ /* 0x000fe200078e00ff */
[----:B------:R-:W-:Y:S01]  /*2a080*/  ISETP.GT.U32.AND P1, PT, R8, R11, PT ;  /* 0x0000000b0800720c */ /* 0x000fe20003f24070 */
[----:B------:R-:W0:-:S12]  /*2a090*/  F2I.FTZ.U32.TRUNC.NTZ R3, R12 ;  /* 0x0000000c00037305 */ /* 0x000e18000021f000 */
[-C--:B------:R-:W-:Y:S01]  /*2a0a0*/  @!P1 IADD3 R11, R11, -R8.reuse, RZ ;  /* 0x800000080b0b9210 */ /* 0x080fe20007ffe0ff */
[----:B------:R-:W-:Y:S01]  /*2a0b0*/  @!P1 VIADD R9, R9, 0x1 ;  /* 0x0000000109099836 */ /* 0x000fe20000000000 */
[----:B------:R-:W-:Y:S02]  /*2a0c0*/  ISETP.NE.AND P1, PT, R7, RZ, PT ;  /* 0x000000ff0700720c */ /* 0x000fe40003f25270 */
[----:B------:R-:W-:Y:S01]  /*2a0d0*/  ISETP.GE.U32.AND P0, PT, R11, R8, PT ;  /* 0x000000080b00720c */ /* 0x000fe20003f06070 */
[----:B0-----:R-:W-:Y:S01]  /*2a0e0*/  IMAD.MOV R11, RZ, RZ, -R3 ;  /* 0x000000ffff0b7224 */ /* 0x001fe200078e0a03 */
[----:B------:R-:W-:-:S03]  /*2a0f0*/  IABS R8, R4 ;  /* 0x0000000400087213 */ /* 0x000fc60000000000 */
[----:B------:R-:W-:Y:S02]  /*2a100*/  IMAD R11, R11, R6, RZ ;  /* 0x000000060b0b7224 */ /* 0x000fe400078e02ff */
[----:B------:R-:W-:Y:S02]  /*2a110*/  IMAD.MOV R8, RZ, RZ, -R8 ;  /* 0x000000ffff087224 */ /* 0x000fe400078e0a08 */
[----:B------:R-:W-:Y:S01]  /*2a120*/  IMAD.HI.U32 R2, R3, R11, R2 ;  /* 0x0000000b03027227 */ /* 0x000fe200078e0002 */
[----:B------:R-:W-:-:S03]  /*2a130*/  LOP3.LUT R3, R0, R7, RZ, 0x3c, !PT ;  /* 0x0000000700037212 */ /* 0x000fc600078e3cff */
[----:B------:R-:W-:Y:S02]  /*2a140*/  @P0 IADD3 R9, R9, 0x1, RZ ;  /* 0x0000000109090810 */ /* 0x000fe40007ffe0ff */
[----:B------:R-:W-:-:S13]  /*2a150*/  ISETP.GE.AND P2, PT, R3, RZ, PT ;  /* 0x000000ff0300720c */ /* 0x000fda0003f46270 */
[----:B------:R-:W-:Y:S01]  /*2a160*/  @!P2 IMAD.MOV R9, RZ, RZ, -R9 ;  /* 0x000000ffff09a224 */ /* 0x000fe200078e0a09 */
[----:B------:R-:W-:-:S04]  /*2a170*/  @!P1 LOP3.LUT R9, RZ, R7, RZ, 0x33, !PT ;  /* 0x00000007ff099212 */ /* 0x000fc800078e33ff */
[-C--:B------:R-:W-:Y:S01]  /*2a180*/  IABS R3, R9.reuse ;  /* 0x0000000900037213 */ /* 0x080fe20000000000 */
[----:B------:R-:W-:-:S04]  /*2a190*/  IMAD R7, R7, R9, RZ ;  /* 0x0000000907077224 */ /* 0x000fc800078e02ff */
[----:B------:R-:W-:-:S04]  /*2a1a0*/  IMAD.HI.U32 R2, R2, R3, RZ ;  /* 0x0000000302027227 */ /* 0x000fc800078e00ff */
[----:B------:R-:W-:Y:S02]  /*2a1b0*/  IMAD R3, R2, R8, R3 ;  /* 0x0000000802037224 */ /* 0x000fe400078e0203 */
[----:B------:R-:W-:-:S03]  /*2a1c0*/  IMAD.IADD R25, R0, 0x1, -R7 ;  /* 0x0000000100197824 */ /* 0x000fc600078e0a07 */
[----:B------:R-:W-:-:S13]  /*2a1d0*/  ISETP.GT.U32.AND P1, PT, R6, R3, PT ;  /* 0x000000030600720c */ /* 0x000fda0003f24070 */
[----:B------:R-:W-:Y:S01]  /*2a1e0*/  @!P1 IMAD.IADD R3, R3, 0x1, -R6 ;  /* 0x0000000103039824 */ /* 0x000fe200078e0a06 */
[----:B------:R-:W-:Y:S02]  /*2a1f0*/  @!P1 IADD3 R2, R2, 0x1, RZ ;  /* 0x0000000102029810 */ /* 0x000fe40007ffe0ff */
[----:B------:R-:W-:Y:S02]  /*2a200*/  ISETP.NE.AND P1, PT, R4, RZ, PT ;  /* 0x000000ff0400720c */ /* 0x000fe40003f25270 */
[----:B------:R-:W-:Y:S02]  /*2a210*/  ISETP.GE.U32.AND P0, PT, R3, R6, PT ;  /* 0x000000060300720c */ /* 0x000fe40003f06070 */
[----:B------:R-:W-:-:S04]  /*2a220*/  LOP3.LUT R3, R9, R4, RZ, 0x3c, !PT ;  /* 0x0000000409037212 */ /* 0x000fc800078e3cff */
[----:B------:R-:W-:-:S07]  /*2a230*/  ISETP.GE.AND P2, PT, R3, RZ, PT ;  /* 0x000000ff0300720c */ /* 0x000fce0003f46270 */
[----:B------:R-:W-:-:S06]  /*2a240*/  @P0 VIADD R2, R2, 0x1 ;  /* 0x0000000102020836 */ /* 0x000fcc0000000000 */
[----:B------:R-:W-:Y:S01]  /*2a250*/  @!P2 IMAD.MOV R2, RZ, RZ, -R2 ;  /* 0x000000ffff02a224 */ /* 0x000fe200078e0a02 */
[----:B------:R-:W-:-:S05]  /*2a260*/  @!P1 LOP3.LUT R2, RZ, R4, RZ, 0x33, !PT ;  /* 0x00000004ff029212 */ /* 0x000fca00078e33ff */
[----:B------:R-:W-:Y:S01]  /*2a270*/  IMAD.MOV R3, RZ, RZ, -R2 ;  /* 0x000000ffff037224 */ /* 0x000fe200078e0a02 */
[----:B------:R-:W-:-:S03]  /*2a280*/  LEA R2, R4, R2, 0x18 ;  /* 0x0000000204027211 */ /* 0x000fc600078ec0ff */
[----:B------:R-:W-:-:S04]  /*2a290*/  IMAD R9, R4, R3, R9 ;  /* 0x0000000304097224 */ /* 0x000fc800078e0209 */
[----:B------:R-:W-:Y:S01]  /*2a2a0*/  IMAD R26, R9, 0x10000, R2 ;  /* 0x00010000091a7824 */ /* 0x000fe200078e0202 */
[----:B------:R-:W-:Y:S06]  /*2a2b0*/  BRA `(.L_x_814) ;  /* 0x00000000001c7947 */ /* 0x000fec0003800000 */
.L_x_808:
[----:B------:R-:W-:Y:S01]  /*2a2c0*/  UMOV UR4, URZ ;  /* 0x0000003f00047c82 */ /* 0x000fe20008000000 */
[----:B------:R-:W-:Y:S01]  /*2a2d0*/  UMOV UR5, URZ ;  /* 0x0000003f00057c82 */ /* 0x000fe20008000000 */
[----:B------:R-:W-:Y:S01]  /*2a2e0*/  ULDC UR6, c[0x0][0xc3c] ;  /* 0x00030f0000067ab9 */ /* 0x000fe20000000800 */
[----:B------:R-:W-:Y:S01]  /*2a2f0*/  MOV R24, R0 ;  /* 0x0000000000187202 */ /* 0x000fe20000000f00 */
[----:B------:R-:W-:Y:S02]  /*2a300*/  IMAD.U32 R25, RZ, RZ, UR4 ;  /* 0x00000004ff197e24 */ /* 0x000fe4000f8e00ff */
[----:B------:R-:W-:Y:S02]  /*2a310*/  IMAD.U32 R26, RZ, RZ, UR5 ;  /* 0x00000005ff1a7e24 */ /* 0x000fe4000f8e00ff */
[----:B------:R-:W-:-:S07]  /*2a320*/  IMAD.U32 R27, RZ, RZ, UR6 ;  /* 0x00000006ff1b7e24 */ /* 0x000fce000f8e00ff */
.L_x_814:
[----:B------:R3:W4:Y:S01]  /*2a330*/  LDL R2, [R1+0x4] ;  /* 0x0000040001027983 */ /* 0x0007220000100800 */
[----:B------:R-:W5:Y:S01]  /*2a340*/  S2R R0, SR_TID.X ;  /* 0x0000000000007919 */ /* 0x000f620000002100 */
[----:B------:R-:W-:Y:S05]  /*2a350*/  WARPSYNC.ALL ;  /* 0x0000000000007948 */ /* 0x000fea0003800000 */
[----:B-----5:R-:W-:Y:S01]  /*2a360*/  LOP3.LUT R0, R0, 0x1f, RZ, 0xc0, !PT ;  /* 0x0000001f00007812 */ /* 0x020fe200078ec0ff */
[----:B------:R-:W-:Y:S03]  /*2a370*/  BAR.SYNC.DEFER_BLOCKING 0x4, 0x180 ;  /* 0x0106000000007b1d */ /* 0x000fe60000010000 */
[----:B------:R-:W-:-:S13]  /*2a380*/  ISETP.NE.AND P0, PT, R0, RZ, PT ;  /* 0x000000ff0000720c */ /* 0x000fda0003f05270 */
[----:B------:R-:W-:Y:S01]  /*2a390*/  @!P0 MOV R0, 0x400 ;  /* 0x0000040000008802 */ /* 0x000fe20000000f00 */
[----:B----4-:R-:W4:Y:S03]  /*2a3a0*/  @!P0 S2R R2, SR_CgaCtaId ;  /* 0x0000000000028919 */ /* 0x010f260000008800 */
[----:B----4-:R-:W-:Y:S01]  /*2a3b0*/  @!P0 LEA R16, R2, R0, 0x18 ;  /* 0x0000000002108211 */ /* 0x010fe200078ec0ff */
[----:B------:R3:W-:Y:S04]  /*2a3c0*/  @!P0 STL [R1+0x4], R2 ;  /* 0x0000040201008387 */ /* 0x0007e80000100800 */
[----:B------:R3:W-:Y:S01]  /*2a3d0*/  @!P0 STS.128 [R16+0x388d0], R24 ;  /* 0x0388d01810008388 */ /* 0x0007e20000000c00 */
[----:B------:R-:W-:Y:S06]  /*2a3e0*/  BAR.ARV 0x5, 0x180 ;  /* 0x0146000000007b1d */ /* 0x000fec0000002000 */
.L_x_805:
[----:B------:R-:W-:Y:S02]  /*2a3f0*/  ULDC UR4, c[0x0][0xc3c] ;  /* 0x00030f0000047ab9 */ /* 0x000fe40000000800 */
[----:B--2---:R-:W-:-:S13]  /*2a400*/  ISETP.GE.AND P0, PT, R27, UR4, PT ;  /* 0x000000041b007c0c */ /* 0x004fda000bf06270 */
[----:B------:R-:W-:Y:S05]  /*2a410*/  @!P0 BRA `(.L_x_815) ;  /* 0xffffff8c00b08947 */ /* 0x000fea000383ffff */
[----:B------:R-:W-:Y:S05]  /*2a420*/  BSYNC B7 ;  /* 0x0000000000077941 */ /* 0x000fea0003800000 */
.L_x_699:
[----:B0-2---:R-:W2:Y:S01]  /*2a430*/  LDL.LU R0, [R1+0x28] ;  /* 0x0000280001007983 */ /* 0x005ea20000300800 */
[----:B------:R-:W-:Y:S01]  /*2a440*/  BSSY B0, `(.L_x_816) ;  /* 0x000000b000007945 */ /* 0x000fe20003800000 */
[----:B------:R-:W0:Y:S01]  /*2a450*/  S2R R5, SR_CgaCtaId ;  /* 0x0000000000057919 */ /* 0x000e220000008800 */
[----:B--2---:R-:W-:-:S04]  /*2a460*/  IADD3 R0, R0, 0x1, RZ ;  /* 0x0000000100007810 */ /* 0x004fc80007ffe0ff */
[----:B---3--:R-:W-:-:S04]  /*2a470*/  LEA.HI R2, R0, R0, RZ, 0x1 ;  /* 0x0000000000027211 */ /* 0x008fc800078f08ff */
[----:B------:R-:W-:Y:S02]  /*2a480*/  LOP3.LUT R3, R2, 0xfffffffe, RZ, 0xc0, !PT ;  /* 0xfffffffe02037812 */ /* 0x000fe400078ec0ff */
[----:B------:R-:W-:-:S03]  /*2a490*/  MOV R2, 0x400 ;  /* 0x0000040000027802 */ /* 0x000fc60000000f00 */
[----:B------:R-:W-:Y:S01]  /*2a4a0*/  IMAD.IADD R0, R0, 0x1, -R3 ;  /* 0x0000000100007824 */ /* 0x000fe200078e0a03 */
[----:B0-----:R-:W-:-:S04]  /*2a4b0*/  LEA R5, R5, R2, 0x18 ;  /* 0x0000000205057211 */ /* 0x001fc800078ec0ff */
[----:B------:R-:W-:-:S04]  /*2a4c0*/  SHF.L.U32 R0, R0, 0x1f, RZ ;  /* 0x0000001f00007819 */ /* 0x000fc800000006ff */
[----:B------:R-:W0:Y:S02]  /*2a4d0*/  SYNCS.PHASECHK.TRANS64.TRYWAIT P0, [R5+URZ+0x38820], R0 ;  /* 0x03882000050075a7 */ /* 0x000e24000800017f */
[----:B0-----:R-:W-:Y:S05]  /*2a4e0*/  @!P0 BRA `(.L_x_817) ;  /* 0x000000a000848947 */ /* 0x001fea0003800000 */
.L_x_1202:
[----:B------:R-:W-:Y:S05]  /*2a4f0*/  BSYNC B0 ;  /* 0x0000000000007941 */ /* 0x000fea0003800000 */
.L_x_816:
[----:B------:R-:W-:-:S03]  /*2a500*/  UMOV UR4, 0xffffffff ;  /* 0xffffffff00047882 */ /* 0x000fc60000000000 */
[----:B------:R-:W-:Y:S05]  /*2a510*/  BRA.DIV UR4, `(.L_x_818) ;  /* 0x000000a2048c7947 */ /* 0x000fea000b800000 */
[----:B0-----:R-:W0:Y:S02]  /*2a520*/  S2R R0, SR_TID.X ;  /* 0x0000000000007919 */ /* 0x001e240000002100 */
[----:B0-----:R-:W-:-:S04]  /*2a530*/  SHF.R.U32.HI R0, RZ, 0x5, R0 ;  /* 0x00000005ff007819 */ /* 0x001fc80000011600 */
[----:B------:R-:W-:-:S05]  /*2a540*/  LOP3.LUT R0, R0, 0x3, RZ, 0xc0, !PT ;  /* 0x0000000300007812 */ /* 0x000fca00078ec0ff */
[----:B------:R0:W2:Y:S02]  /*2a550*/  SHFL.IDX PT, R14, R0, RZ, 0x1f ;  /* 0x00001fff000e7589 */ /* 0x0000a400000e0000 */
.L_x_1205:
[----:B--2---:R-:W-:-:S13]  /*2a560*/  ISETP.NE.AND P0, PT, R14, RZ, PT ;  /* 0x000000ff0e00720c */ /* 0x004fda0003f05270 */
[----:B------:R-:W-:Y:S05]  /*2a570*/  @P0 BRA `(.L_x_483) ;  /* 0x0000000000b00947 */ /* 0x000fea0003800000 */
[----:B------:R-:W-:-:S03]  /*2a580*/  UMOV UR4, 0xffffffff ;  /* 0xffffffff00047882 */ /* 0x000fc60000000000 */
[----:B------:R-:W-:Y:S05]  /*2a590*/  BRA.DIV UR4, `(.L_x_819) ;  /* 0x000000a204a07947 */ /* 0x000fea000b800000 */
[----:B------:R-:W-:-:S13]  /*2a5a0*/  ELECT P6, URZ, PT ;  /* 0x00000000003f782f */ /* 0x000fda00038c0000 */
.L_x_1208:
[----:B------:R-:W-:Y:S05]  /*2a5b0*/  @!P6 BRA `(.L_x_483) ;  /* 0x0000000000a0e947 */ /* 0x000fea0003800000 */
[----:B0-----:R-:W2:Y:S02]  /*2a5c0*/  LDL R0, [R1+0x1a4] ;  /* 0x0001a40001007983 */ /* 0x001ea40000100800 */
[----:B--2---:R-:W-:-:S13]  /*2a5d0*/  R2UR UR4, R0 ;  /* 0x00000000000472ca */ /* 0x004fda00000e0000 */
[----:B------:R-:W-:-:S06]  /*2a5e0*/  ULOP3.LUT UR4, UR4, 0x2, URZ, 0xfc, !UPT ;  /* 0x0000000204047892 */ /* 0x000fcc000f8efc3f */
[----:B------:R-:W-:-:S05]  /*2a5f0*/  IMAD.U32 R0, RZ, RZ, UR4 ;  /* 0x00000004ff007e24 */ /* 0x000fca000f8e00ff */
[----:B------:R-:W-:-:S13]  /*2a600*/  ISETP.NE.AND P0, PT, R0, 0x3, PT ;  /* 0x000000030000780c */ /* 0x000fda0003f05270 */
[----:B------:R-:W-:Y:S05]  /*2a610*/  @!P0 BRA `(.L_x_820) ;  /* 0x0000000000048947 */ /* 0x000fea0003800000 */
[----:B------:R-:W-:Y:S01]  /*2a620*/  BPT.TRAP 0x1 ;  /* 0x000000040000795c */ /* 0x000fe20000300000 */
.L_x_820:
[C---:B------:R-:W-:Y:S01]  /*2a630*/  IMAD R3, R28.reuse, 0x8, R5 ;  /* 0x000000081c037824 */ /* 0x040fe200078e0205 */
[----:B------:R-:W-:Y:S02]  /*2a640*/  SHF.L.U32 R2, R31, 0x1f, RZ ;  /* 0x0000001f1f027819 */ /* 0x000fe400000006ff */
[----:B------:R-:W-:Y:S02]  /*2a650*/  IADD3 R28, R28, 0x1, RZ ;  /* 0x000000011c1c7810 */ /* 0x000fe40007ffe0ff */
[----:B------:R-:W0:Y:S02]  /*2a660*/  SYNCS.PHASECHK.TRANS64.TRYWAIT P1, [R3+URZ+0x38840], R2 ;  /* 0x03884002030075a7 */ /* 0x000e24000802017f */
[----:B------:R-:W-:-:S04]  /*2a670*/  ISETP.NE.AND P2, PT, R28, 0x2, PT ;  /* 0x000000021c00780c */ /* 0x000fc80003f45270 */
[----:B------:R-:W-:Y:S01]  /*2a680*/  SEL R0, RZ, 0x1, P2 ;  /* 0x00000001ff007807 */ /* 0x000fe20001000000 */
[----:B0-----:R-:W-:Y:S08]  /*2a690*/  @!P1 BRA `(.L_x_821) ;  /* 0x000000a000809947 */ /* 0x001ff00003800000 */
.L_x_1209:
[----:B------:R-:W-:Y:S02]  /*2a6a0*/  SEL R28, R28, RZ, P2 ;  /* 0x000000ff1c1c7207 */ /* 0x000fe40001000000 */
[----:B------:R-:W-:Y:S01]  /*2a6b0*/  LOP3.LUT R0, R31, R0, RZ, 0x3c, !PT ;  /* 0x000000001f007212 */ /* 0x000fe200078e3cff */
[----:B------:R-:W-:Y:S06]  /*2a6c0*/  @!P0 BRA `(.L_x_822) ;  /* 0x0000000000048947 */ /* 0x000fec0003800000 */
[----:B------:R-:W-:Y:S01]  /*2a6d0*/  BPT.TRAP 0x1 ;  /* 0x000000040000795c */ /* 0x000fe20000300000 */
.L_x_822:
[----:B------:R-:W-:Y:S01]  /*2a6e0*/  IMAD R5, R28, 0x8, R5 ;  /* 0x000000081c057824 */ /* 0x000fe200078e0205 */
[----:B------:R-:W-:-:S04]  /*2a6f0*/  SHF.L.U32 R0, R0, 0x1f, RZ ;  /* 0x0000001f00007819 */ /* 0x000fc800000006ff */
[----:B------:R-:W2:Y:S02]  /*2a700*/  SYNCS.PHASECHK.TRANS64.TRYWAIT P1, [R5+URZ+0x38840], R0 ;  /* 0x03884000050075a7 */ /* 0x000ea4000802017f */
[----:B--2---:R-:W-:Y:S05]  /*2a710*/  @!P1 BRA `(.L_x_823) ;  /* 0x000000a000749947 */ /* 0x004fea0003800000 */
.L_x_1210:
[----:B------:R-:W-:Y:S05]  /*2a720*/  @!P0 BRA `(.L_x_824) ;  /* 0x0000000000048947 */ /* 0x000fea0003800000 */
[----:B------:R-:W-:Y:S01]  /*2a730*/  BPT.TRAP 0x1 ;  /* 0x000000040000795c */ /* 0x000fe20000300000 */
.L_x_824:
[----:B------:R-:W3:Y:S02]  /*2a740*/  SYNCS.PHASECHK.TRANS64.TRYWAIT P1, [R3+URZ+0x38860], R2 ;  /* 0x03886002030075a7 */ /* 0x000ee4000802017f */
[----:B---3--:R-:W-:Y:S05]  /*2a750*/  @!P1 BRA `(.L_x_825) ;  /* 0x000000a000789947 */ /* 0x008fea0003800000 */
.L_x_1211:
[----:B------:R-:W-:Y:S05]  /*2a760*/  @!P0 BRA `(.L_x_826) ;  /* 0x0000000000048947 */ /* 0x000fea0003800000 */
[----:B------:R-:W-:Y:S01]  /*2a770*/  BPT.TRAP 0x1 ;  /* 0x000000040000795c */ /* 0x000fe20000300000 */
.L_x_826:
[----:B------:R-:W4:Y:S02]  /*2a780*/  SYNCS.PHASECHK.TRANS64.TRYWAIT P1, [R5+URZ+0x38860], R0 ;  /* 0x03886000050075a7 */ /* 0x000f24000802017f */
[----:B----4-:R-:W-:Y:S05]  /*2a790*/  @!P1 BRA `(.L_x_827) ;  /* 0x000000a0007c9947 */ /* 0x010fea0003800000 */
.L_x_1212:
[----:B------:R-:W-:Y:S05]  /*2a7a0*/  @!P0 BRA `(.L_x_828) ;  /* 0x0000000000048947 */ /* 0x000fea0003800000 */
[----:B------:R-:W-:Y:S01]  /*2a7b0*/  BPT.TRAP 0x1 ;  /* 0x000000040000795c */ /* 0x000fe20000300000 */
.L_x_828:
[----:B------:R-:W5:Y:S02]  /*2a7c0*/  SYNCS.PHASECHK.TRANS64.TRYWAIT P1, [R3+URZ+0x38880], R2 ;  /* 0x03888002030075a7 */ /* 0x000f64000802017f */
[----:B-----5:R-:W-:Y:S05]  /*2a7d0*/  @!P1 BRA `(.L_x_829) ;  /* 0x000000a000809947 */ /* 0x020fea0003800000 */
.L_x_1213:
[----:B------:R-:W-:Y:S05]  /*2a7e0*/  @!P0 BRA `(.L_x_830) ;  /* 0x0000000000048947 */ /* 0x000fea0003800000 */
[----:B------:R-:W-:Y:S01]  /*2a7f0*/  BPT.TRAP 0x1 ;  /* 0x000000040000795c */ /* 0x000fe20000300000 */
.L_x_830:
[----:B------:R0:W0:Y:S02]  /*2a800*/  SYNCS.PHASECHK.TRANS64.TRYWAIT P0, [R5+URZ+0x38880], R0 ;  /* 0x03888000050075a7 */ /* 0x000024000800017f */
[----:B0-----:R-:W-:Y:S05]  /*2a810*/  @!P0 NANOSLEEP.SYNCS 0x989680 ;  /* 0x009896800000895d */ /* 0x001fea0003900000 */
[----:B------:R-:W0:Y:S02]  /*2a820*/  @!P0 SYNCS.PHASECHK.TRANS64 P0, [R5+URZ+0x38880], R0 ;  /* 0x03888000050085a7 */ /* 0x000e24000800007f */
[----:B0-----:R-:W-:Y:S05]  /*2a830*/  @!P0 BRA `(.L_x_830) ;  /* 0xfffffffc00f08947 */ /* 0x001fea000383ffff */
.L_x_483:
[----:B------:R-:W-:Y:S05]  /*2a840*/  BSYNC B8 ;  /* 0x0000000000087941 */ /* 0x000fea0003800000 */
.L_x_480:
[----:B------:R-:W-:Y:S05]  /*2a850*/  EXIT ;  /* 0x000000000000794d */ /* 0x000fea0003800000 */
.L_x_507:
[----:B-1----:R1:W2:Y:S02]  /*2a860*/  SYNCS.PHASECHK.TRANS64.TRYWAIT P6, [R81+URZ+0x38890], R100 ;  /* 0x03889064510075a7 */ /* 0x0022a400080c017f */
[----:B--2---:R-:W-:Y:S05]  /*2a870*/  @!P6 NANOSLEEP.SYNCS 0x989680 ;  /* 0x009896800000e95d */ /* 0x004fea0003900000 */
[----:B------:R-:W2:Y:S02]  /*2a880*/  @!P6 SYNCS.PHASECHK.TRANS64 P6, [R81+URZ+0x38890], R100 ;  /* 0x038890645100e5a7 */ /* 0x000ea400080c007f */
[----:B--2---:R-:W-:Y:S05]  /*2a890*/  @!P6 BRA `(.L_x_507) ;  /* 0xfffffffc00f0e947 */ /* 0x004fea000383ffff */
[----:B------:R-:W-:Y:S05]  /*2a8a0*/  BRA `(.L_x_831) ;  /* 0xfffffd9000e47947 */ /* 0x000fea000383ffff */
.L_x_508:
[----:B------:R-:W-:Y:S01]  /*2a8b0*/  BSSY B1, `(.L_x_832) ;  /* 0x0000008000017945 */ /* 0x000fe20003800000 */
[----:B0-----:R-:W-:Y:S01]  /*2a8c0*/  IMAD.MOV.U32 R13, RZ, RZ, R102 ;  /* 0x000000ffff0d7224 */ /* 0x001fe200078e0066 */
[----:B------:R-:W-:Y:S01]  /*2a8d0*/  MOV R11, 0x181f ;  /* 0x0000181f000b7802 */ /* 0x000fe20000000f00 */
[----:B------:R-:W-:Y:S02]  /*2a8e0*/  IMAD.MOV.U32 R12, RZ, RZ, RZ ;  /* 0x000000ffff0c7224 */ /* 0x000fe400078e00ff */
[----:B------:R-:W-:-:S07]  /*2a8f0*/  IMAD.MOV.U32 R15, RZ, RZ, -0x1 ;  /* 0xffffffffff0f7424 */ /* 0x000fce00078e00ff */
[----:B-1----:R-:W-:Y:S05]  /*2a900*/  WARPSYNC.COLLECTIVE R15, `(.L_x_833) ;  /* 0x000000000f087348 */ /* 0x002fea0003c00000 */
[----:B------:R0:W2:Y:S02]  /*2a910*/  SHFL.IDX P6, R14, R13, R12, R11 ;  /* 0x0000000c0d0e7389 */ /* 0x0000a400000c000b */
[----:B012---:R-:W-:Y:S01]  /*2a920*/  ENDCOLLECTIVE ;  /* 0x000000000000791b */ /* 0x007fe20003800000 */
.L_x_833:
[----:B------:R-:W-:Y:S05]  /*2a930*/  BSYNC B1 ;  /* 0x0000000000017941 */ /* 0x000fea0003800000 */
.L_x_832:
[----:B------:R-:W-:Y:S01]  /*2a940*/  IMAD.MOV.U32 R13, RZ, RZ, R101 ;  /* 0x000000ffff0d7224 */ /* 0x000fe200078e0065 */
[----:B------:R-:W-:Y:S01]  /*2a950*/  MOV R12, RZ ;  /* 0x000000ff000c7202 */ /* 0x000fe20000000f00 */
[----:B------:R-:W-:Y:S02]  /*2a960*/  IMAD.MOV.U32 R11, RZ, RZ, 0x181f ;  /* 0x0000181fff0b7424 */ /* 0x000fe400078e00ff */
[----:B------:R-:W-:Y:S02]  /*2a970*/  IMAD.MOV.U32 R15, RZ, RZ, -0x1 ;  /* 0xffffffffff0f7424 */ /* 0x000fe400078e00ff */
[----:B------:R-:W-:-:S07]  /*2a980*/  IMAD.MOV.U32 R115, RZ, RZ, R14 ;  /* 0x000000ffff737224 */ /* 0x000fce00078e000e */
[----:B------:R-:W-:Y:S05]  /*2a990*/  WARPSYNC.COLLECTIVE R15, `(.L_x_834) ;  /* 0x000000000f087348 */ /* 0x000fea0003c00000 */
[----:B------:R0:W1:Y:S02]  /*2a9a0*/  SHFL.IDX P6, R14, R13, R12, R11 ;  /* 0x0000000c0d0e7389 */ /* 0x00006400000c000b */
[----:B01----:R-:W-:Y:S01]  /*2a9b0*/  ENDCOLLECTIVE ;  /* 0x000000000000791b */ /* 0x003fe20003800000 */
.L_x_834:
[----:B------:R-:W-:Y:S01]  /*2a9c0*/  IMAD.MOV.U32 R11, RZ, RZ, R14 ;  /* 0x000000ffff0b7224 */ /* 0x000fe200078e000e */
[----:B------:R-:W-:Y:S06]  /*2a9d0*/  BRA `(.L_x_835) ;  /* 0xfffffd9000ac7947 */ /* 0x000fec000383ffff */
.L_x_517:
[----:B------:R-:W-:Y:S01]  /*2a9e0*/  BSSY B1, `(.L_x_836) ;  /* 0x0000008000017945 */ /* 0x000fe20003800000 */
[----:B0-----:R-:W-:Y:S01]  /*2a9f0*/  MOV R13, R102 ;  /* 0x00000066000d7202 */ /* 0x001fe20000000f00 */
[----:B------:R-:W-:Y:S02]  /*2aa00*/  IMAD.MOV.U32 R12, RZ, RZ, 0x1 ;  /* 0x00000001ff0c7424 */ /* 0x000fe400078e00ff */
[----:B----4-:R-:W-:Y:S02]  /*2aa10*/  IMAD.MOV.U32 R11, RZ, RZ, 0x181f ;  /* 0x0000181fff0b7424 */ /* 0x010fe400078e00ff */
[----:B------:R-:W-:-:S07]  /*2aa20*/  IMAD.MOV.U32 R15, RZ, RZ, -0x1 ;  /* 0xffffffffff0f7424 */ /* 0x000fce00078e00ff */
[----:B-123--:R-:W-:Y:S05]  /*2aa30*/  WARPSYNC.COLLECTIVE R15, `(.L_x_837) ;  /* 0x000000000f087348 */ /* 0x00efea0003c00000 */
[----:B------:R0:W4:Y:S02]  /*2aa40*/  SHFL.IDX P6, R14, R13, R12, R11 ;  /* 0x0000000c0d0e7389 */ /* 0x00012400000c000b */
[----:B01234-:R-:W-:Y:S01]  /*2aa50*/  ENDCOLLECTIVE ;  /* 0x000000000000791b */ /* 0x01ffe20003800000 */
.L_x_837:
[----:B------:R-:W-:Y:S05]  /*2aa60*/  BSYNC B1 ;  /* 0x0000000000017941 */ /* 0x000fea0003800000 */
.L_x_836:
[----:B------:R-:W-:Y:S01]  /*2aa70*/  IMAD.MOV.U32 R13, RZ, RZ, R101 ;  /* 0x000000ffff0d7224 */ /* 0x000fe200078e0065 */
[----:B------:R-:W-:Y:S01]  /*2aa80*/  MOV R15, 0xffffffff ;  /* 0xffffffff000f7802 */ /* 0x000fe20000000f00 */
[----:B------:R-:W-:Y:S01]  /*2aa90*/  IMAD.MOV.U32 R12, RZ, RZ, 0x1 ;  /* 0x00000001ff0c7424 */ /* 0x000fe200078e00ff */
[----:B------:R-:W-:Y:S01]  /*2aaa0*/  MOV R70, R14 ;  /* 0x0000000e00467202 */ /* 0x000fe20000000f00 */
[----:B------:R-:W-:-:S07]  /*2aab0*/  IMAD.MOV.U32 R11, RZ, RZ, 0x181f ;  /* 0x0000181fff0b7424 */ /* 0x000fce00078e00ff */
[----:B------:R-:W-:Y:S05]  /*2aac0*/  WARPSYNC.COLLECTIVE R15, `(.L_x_838) ;  /* 0x000000000f087348 */ /* 0x000fea0003c00000 */
[----:B------:R0:W1:Y:S02]  /*2aad0*/  SHFL.IDX P6, R14, R13, R12, R11 ;  /* 0x0000000c0d0e7389 */ /* 0x00006400000c000b */
[----:B01----:R-:W-:Y:S01]  /*2aae0*/  ENDCOLLECTIVE ;  /* 0x000000000000791b */ /* 0x003fe20003800000 */
.L_x_838:
[----:B------:R-:W-:Y:S01]  /*2aaf0*/  IMAD.MOV.U32 R11, RZ, RZ, R14 ;  /* 0x000000ffff0b7224 */ /* 0x000fe200078e000e */
[----:B------:R-:W-:Y:S06]  /*2ab00*/  BRA `(.L_x_839) ;  /* 0xfffffda000207947 */ /* 0x000fec000383ffff */
.L_x_526:
[----:B------:R-:W-:Y:S01]  /*2ab10*/  BSSY B1, `(.L_x_840) ;  /* 0x0000008000017945 */ /* 0x000fe20003800000 */
[----:B0-----:R-:W-:Y:S01]  /*2ab20*/  IMAD.MOV.U32 R13, RZ, RZ, R102 ;  /* 0x000000ffff0d7224 */ /* 0x001fe200078e0066 */
[----:B------:R-:W-:Y:S01]  /*2ab30*/  MOV R11, 0x181f ;  /* 0x0000181f000b7802 */ /* 0x000fe20000000f00 */
[----:B------:R-:W-:Y:S02]  /*2ab40*/  IMAD.MOV.U32 R12, RZ, RZ, 0x2 ;  /* 0x00000002ff0c7424 */ /* 0x000fe400078e00ff */
[----:B------:R-:W-:-:S07]  /*2ab50*/  IMAD.MOV.U32 R15, RZ, RZ, -0x1 ;  /* 0xffffffffff0f7424 */ /* 0x000fce00078e00ff */
[----:B-1234-:R-:W-:Y:S05]  /*2ab60*/  WARPSYNC.COLLECTIVE R15, `(.L_x_841) ;  /* 0x000000000f087348 */ /* 0x01efea0003c00000 */
[----:B------:R0:W0:Y:S02]  /*2ab70*/  SHFL.IDX P6, R14, R13, R12, R11 ;  /* 0x0000000c0d0e7389 */ /* 0x00002400000c000b */
[----:B01234-:R-:W-:Y:S01]  /*2ab80*/  ENDCOLLECTIVE ;  /* 0x000000000000791b */ /* 0x01ffe20003800000 */
.L_x_841:
[----:B------:R-:W-:Y:S05]  /*2ab90*/  BSYNC B1 ;  /* 0x0000000000017941 */ /* 0x000fea0003800000 */
.L_x_840:
[----:B------:R-:W-:Y:S01]  /*2aba0*/  IMAD.MOV.U32 R13, RZ, RZ, R101 ;  /* 0x000000ffff0d7224 */ /* 0x000fe200078e0065 */
[----:B------:R-:W-:Y:S01]  /*2abb0*/  MOV R12, 0x2 ;  /* 0x00000002000c7802 */ /* 0x000fe20000000f00 */
[----:B------:R-:W-:Y:S02]  /*2abc0*/  IMAD.MOV.U32 R11, RZ, RZ, 0x181f ;  /* 0x0000181fff0b7424 */ /* 0x000fe400078e00ff */
[----:B------:R-:W-:Y:S02]  /*2abd0*/  IMAD.MOV.U32 R15, RZ, RZ, -0x1 ;  /* 0xffffffffff0f7424 */ /* 0x000fe400078e00ff */
[----:B------:R-:W-:-:S07]  /*2abe0*/  IMAD.MOV.U32 R62, RZ, RZ, R14 ;  /* 0x000000ffff3e7224 */ /* 0x000fce00078e000e */
[----:B------:R-:W-:Y:S05]  /*2abf0*/  WARPSYNC.COLLECTIVE R15, `(.L_x_842) ;  /* 0x000000000f087348 */ /* 0x000fea0003c00000 */
[----:B------:R0:W1:Y:S02]  /*2ac00*/  SHFL.IDX P6, R14, R13, R12, R11 ;  /* 0x0000000c0d0e7389 */ /* 0x00006400000c000b */
[----:B01----:R-:W-:Y:S01]  /*2ac10*/  ENDCOLLECTIVE ;  /* 0x000000000000791b */ /* 0x003fe20003800000 */
.L_x_842:
[----:B------:R-:W-:Y:S01]  /*2ac20*/  IMAD.MOV.U32 R63, RZ, RZ, R14 ;  /* 0x000000ffff3f7224 */ /* 0x000fe200078e000e */
[----:B------:R-:W-:Y:S06]  /*2ac30*/  BRA `(.L_x_843) ;  /* 0xfffffdac00887947 */ /* 0x000fec000383ffff */
.L_x_535:
[----:B------:R-:W-:Y:S01]  /*2ac40*/  BSSY B1, `(.L_x_844) ;  /* 0x0000008000017945 */ /* 0x000fe20003800000 */
[----:B0-----:R-:W-:Y:S01]  /*2ac50*/  MOV R13, R102 ;  /* 0x00000066000d7202 */ /* 0x001fe20000000f00 */
[----:B------:R-:W-:Y:S02]  /*2ac60*/  IMAD.MOV.U32 R12, RZ, RZ, 0x3 ;  /* 0x00000003ff0c7424 */ /* 0x000fe400078e00ff */
[----:B------:R-:W-:Y:S02]  /*2ac70*/  IMAD.MOV.U32 R11, RZ, RZ, 0x181f ;  /* 0x0000181fff0b7424 */ /* 0x000fe400078e00ff */
[----:B------:R-:W-:-:S07]  /*2ac80*/  IMAD.MOV.U32 R15, RZ, RZ, -0x1 ;  /* 0xffffffffff0f7424 */ /* 0x000fce00078e00ff */
[----:B-1234-:R-:W-:Y:S05]  /*2ac90*/  WARPSYNC.COLLECTIVE R15, `(.L_x_845) ;  /* 0x000000000f087348 */ /* 0x01efea0003c00000 */
[----:B------:R0:W0:Y:S02]  /*2aca0*/  SHFL.IDX P6, R14, R13, R12, R11 ;  /* 0x0000000c0d0e7389 */ /* 0x00002400000c000b */
[----:B01234-:R-:W-:Y:S01]  /*2acb0*/  ENDCOLLECTIVE ;  /* 0x000000000000791b */ /* 0x01ffe20003800000 */
.L_x_845:
[----:B------:R-:W-:Y:S05]  /*2acc0*/  BSYNC B1 ;  /* 0x0000000000017941 */ /* 0x000fea0003800000 */
.L_x_844:
        /* <DEDUP_REMOVED lines=8> */
.L_x_846:
[----:B------:R-:W-:Y:S01]  /*2ad50*/  IMAD.MOV.U32 R101, RZ, RZ, R14 ;  /* 0x000000ffff657224 */ /* 0x000fe200078e000e */
[----:B------:R-:W-:Y:S06]  /*2ad60*/  BRA `(.L_x_847) ;  /* 0xfffffdb800f87947 */ /* 0x000fec000383ffff */
.L_x_545:
[----:B-1----:R1:W2:Y:S02]  /*2ad70*/  SYNCS.PHASECHK.TRANS64.TRYWAIT P3, [R81+URZ+0x38890], R100 ;  /* 0x03889064510075a7 */ /* 0x0022a4000806017f */
[----:B--2---:R-:W-:Y:S05]  /*2ad80*/  @!P3 NANOSLEEP.SYNCS 0x989680 ;  /* 0x009896800000b95d */ /* 0x004fea0003900000 */
[----:B------:R-:W2:Y:S02]  /*2ad90*/  @!P3 SYNCS.PHASECHK.TRANS64 P3, [R81+URZ+0x38890], R100 ;  /* 0x038890645100b5a7 */ /* 0x000ea4000806007f */
[----:B--2---:R-:W-:Y:S05]  /*2ada0*/  @!P3 BRA `(.L_x_545) ;  /* 0xfffffffc00f0b947 */ /* 0x004fea000383ffff */
[----:B------:R-:W-:Y:S05]  /*2adb0*/  BRA `(.L_x_848) ;  /* 0xfffffdd000287947 */ /* 0x000fea000383ffff */
.L_x_546:
[----:B------:R-:W-:Y:S01]  /*2adc0*/  BSSY B1, `(.L_x_849) ;  /* 0x0000008000017945 */ /* 0x000fe20003800000 */
[----:B------:R-:W-:Y:S01]  /*2add0*/  IMAD.MOV.U32 R13, RZ, RZ, R102 ;  /* 0x000000ffff0d7224 */ /* 0x000fe200078e0066 */
[----:B------:R-:W-:Y:S01]  /*2ade0*/  MOV R11, 0x181f ;  /* 0x0000181f000b7802 */ /* 0x000fe20000000f00 */
[----:B------:R-:W-:Y:S02]  /*2adf0*/  IMAD.MOV.U32 R12, RZ, RZ, RZ ;  /* 0x000000ffff0c7224 */ /* 0x000fe400078e00ff */
[----:B------:R-:W-:-:S07]  /*2ae00*/  IMAD.MOV.U32 R15, RZ, RZ, -0x1 ;  /* 0xffffffffff0f7424 */ /* 0x000fce00078e00ff */
[----:B-1----:R-:W-:Y:S05]  /*2ae10*/  WARPSYNC.COLLECTIVE R15, `(.L_x_850) ;  /* 0x000000000f087348 */ /* 0x002fea0003c00000 */
[----:B------:R0:W2:Y:S02]  /*2ae20*/  SHFL.IDX P6, R14, R13, R12, R11 ;  /* 0x0000000c0d0e7389 */ /* 0x0000a400000c000b */
[----:B012---:R-:W-:Y:S01]  /*2ae30*/  ENDCOLLECTIVE ;  /* 0x000000000000791b */ /* 0x007fe20003800000 */
.L_x_850:
[----:B------:R-:W-:Y:S05]  /*2ae40*/  BSYNC B1 ;  /* 0x0000000000017941 */ /* 0x000fea0003800000 */
.L_x_849:
        /* <DEDUP_REMOVED lines=8> */
.L_x_851:
[----:B------:R-:W-:Y:S01]  /*2aed0*/  IMAD.MOV.U32 R11, RZ, RZ, R14 ;  /* 0x000000ffff0b7224 */ /* 0x000fe200078e000e */
[----:B------:R-:W-:Y:S06]  /*2aee0*/  BRA `(.L_x_852) ;  /* 0xfffffdcc00f47947 */ /* 0x000fec000383ffff */
.L_x_551:
[----:B------:R-:W-:Y:S01]  /*2aef0*/  BSSY B1, `(.L_x_853) ;  /* 0x0000008000017945 */ /* 0x000fe20003800000 */
[----:B0-----:R-:W-:Y:S01]  /*2af00*/  MOV R13, R102 ;  /* 0x00000066000d7202 */ /* 0x001fe20000000f00 */
[----:B------:R-:W-:Y:S02]  /*2af10*/  IMAD.MOV.U32 R12, RZ, RZ, 0x1 ;  /* 0x00000001ff0c7424 */ /* 0x000fe400078e00ff */
[----:B---3--:R-:W-:Y:S02]  /*2af20*/  IMAD.MOV.U32 R11, RZ, RZ, 0x181f ;  /* 0x0000181fff0b7424 */ /* 0x008fe400078e00ff */
[----:B------:R-:W-:-:S07]  /*2af30*/  IMAD.MOV.U32 R15, RZ, RZ, -0x1 ;  /* 0xffffffffff0f7424 */ /* 0x000fce00078e00ff */
[----:B-12---:R-:W-:Y:S05]  /*2af40*/  WARPSYNC.COLLECTIVE R15, `(.L_x_854) ;  /* 0x000000000f087348 */ /* 0x006fea0003c00000 */
[----:B------:R0:W3:Y:S02]  /*2af50*/  SHFL.IDX P6, R14, R13, R12, R11 ;  /* 0x0000000c0d0e7389 */ /* 0x0000e400000c000b */
[----:B0123--:R-:W-:Y:S01]  /*2af60*/  ENDCOLLECTIVE ;  /* 0x000000000000791b */ /* 0x00ffe20003800000 */
.L_x_854:
[----:B------:R-:W-:Y:S05]  /*2af70*/  BSYNC B1 ;  /* 0x0000000000017941 */ /* 0x000fea0003800000 */
.L_x_853:
        /* <DEDUP_REMOVED lines=8> */
.L_x_855:
[----:B------:R-:W-:Y:S01]  /*2b000*/  IMAD.MOV.U32 R50, RZ, RZ, R14 ;  /* 0x000000ffff327224 */ /* 0x000fe200078e000e */
[----:B------:R-:W-:Y:S06]  /*2b010*/  BRA `(.L_x_856) ;  /* 0xfffffddc00ac7947 */ /* 0x000fec000383ffff */
.L_x_556:
[----:B------:R-:W-:Y:S01]  /*2b020*/  BSSY B1, `(.L_x_857) ;  /* 0x0000008000017945 */ /* 0x000fe20003800000 */
[----:B0-----:R-:W-:Y:S01]  /*2b030*/  IMAD.MOV.U32 R13, RZ, RZ, R102 ;  /* 0x000000ffff0d7224 */ /* 0x001fe200078e0066 */
[----:B------:R-:W-:Y:S01]  /*2b040*/  MOV R11, 0x181f ;  /* 0x0000181f000b7802 */ /* 0x000fe20000000f00 */
[----:B------:R-:W-:Y:S02]  /*2b050*/  IMAD.MOV.U32 R12, RZ, RZ, 0x2 ;  /* 0x00000002ff0c7424 */ /* 0x000fe400078e00ff */
[----:B------:R-:W-:-:S07]  /*2b060*/  IMAD.MOV.U32 R15, RZ, RZ, -0x1 ;  /* 0xffffffffff0f7424 */ /* 0x000fce00078e00ff */
[----:B-12-4-:R-:W-:Y:S05]  /*2b070*/  WARPSYNC.COLLECTIVE R15, `(.L_x_858) ;  /* 0x000000000f087348 */ /* 0x016fea0003c00000 */
[----:B------:R0:W3:Y:S02]  /*2b080*/  SHFL.IDX P6, R14, R13, R12, R11 ;  /* 0x0000000c0d0e7389 */ /* 0x0000e400000c000b */
[----:B01234-:R-:W-:Y:S01]  /*2b090*/  ENDCOLLECTIVE ;  /* 0x000000000000791b */ /* 0x01ffe20003800000 */
.L_x_858:
[----:B------:R-:W-:Y:S05]  /*2b0a0*/  BSYNC B1 ;  /* 0x0000000000017941 */ /* 0x000fea0003800000 */
.L_x_857:
        /* <DEDUP_REMOVED lines=8> */
.L_x_859:
[----:B------:R-:W-:Y:S01]  /*2b130*/  IMAD.MOV.U32 R50, RZ, RZ, R14 ;  /* 0x000000ffff327224 */ /* 0x000fe200078e000e */
[----:B------:R-:W-:Y:S06]  /*2b140*/  BRA `(.L_x_860) ;  /* 0xfffffdec00687947 */ /* 0x000fec000383ffff */
.L_x_561:
        /* <DEDUP_REMOVED lines=8> */
.L_x_862:
[----:B------:R-:W-:Y:S05]  /*2b1d0*/  BSYNC B1 ;  /* 0x0000000000017941 */ /* 0x000fea0003800000 */
.L_x_861:
        /* <DEDUP_REMOVED lines=8> */
.L_x_863:
[----:B------:R-:W-:Y:S01]  /*2b260*/  IMAD.MOV.U32 R50, RZ, RZ, R14 ;  /* 0x000000ffff327224 */ /* 0x000fe200078e000e */
[----:B------:R-:W-:Y:S06]  /*2b270*/  BRA `(.L_x_864) ;  /* 0xfffffdfc000c7947 */ /* 0x000fec000383ffff */
.L_x_566:
[----:B-1----:R1:W2:Y:S02]  /*2b280*/  SYNCS.PHASECHK.TRANS64.TRYWAIT P2, [R81+URZ+0x38890], R100 ;  /* 0x03889064510075a7 */ /* 0x0022a4000804017f */
[----:B--2---:R-:W-:Y:S05]  /*2b290*/  @!P2 NANOSLEEP.SYNCS 0x989680 ;  /* 0x009896800000a95d */ /* 0x004fea0003900000 */
[----:B------:R-:W2:Y:S02]  /*2b2a0*/  @!P2 SYNCS.PHASECHK.TRANS64 P2, [R81+URZ+0x38890], R100 ;  /* 0x038890645100a5a7 */ /* 0x000ea4000804007f */
[----:B--2---:R-:W-:Y:S05]  /*2b2b0*/  @!P2 BRA `(.L_x_566) ;  /* 0xfffffffc00f0a947 */ /* 0x004fea000383ffff */
[----:B------:R-:W-:Y:S05]  /*2b2c0*/  BRA `(.L_x_865) ;  /* 0xfffffe0c000c7947 */ /* 0x000fea000383ffff */
.L_x_567:
        /* <DEDUP_REMOVED lines=8> */
.L_x_867:
[----:B------:R-:W-:Y:S05]  /*2b350*/  BSYNC B1 ;  /* 0x0000000000017941 */ /* 0x000fea0003800000 */
.L_x_866:
        /* <DEDUP_REMOVED lines=8> */
.L_x_868:
[----:B------:R-:W-:Y:S05]  /*2b3e0*/  BRA `(.L_x_869) ;  /* 0xfffffe0c002c7947 */ /* 0x000fea000383ffff */
.L_x_570:
[----:B------:R-:W-:Y:S01]  /*2b3f0*/  BSSY B1, `(.L_x_870) ;  /* 0x0000008000017945 */ /* 0x000fe20003800000 */
[----:B----4-:R-:W-:Y:S01]  /*2b400*/  IMAD.MOV.U32 R13, RZ, RZ, R49 ;  /* 0x000000ffff0d7224 */ /* 0x010fe200078e0031 */
[----:B------:R-:W-:Y:S01]  /*2b410*/  MOV R12, 0x1 ;  /* 0x00000001000c7802 */ /* 0x000fe20000000f00 */
[----:B------:R-:W-:Y:S02]  /*2b420*/  IMAD.MOV.U32 R11, RZ, RZ, 0x181f ;  /* 0x0000181fff0b7424 */ /* 0x000fe400078e00ff */
[----:B------:R-:W-:-:S07]  /*2b430*/  IMAD.MOV.U32 R15, RZ, RZ, -0x1 ;  /* 0xffffffffff0f7424 */ /* 0x000fce00078e00ff */
[----:B0123--:R-:W-:Y:S05]  /*2b440*/  WARPSYNC.COLLECTIVE R15, `(.L_x_871) ;  /* 0x000000000f087348 */ /* 0x00ffea0003c00000 */
[----:B---3--:R3:W4:Y:S02]  /*2b450*/  SHFL.IDX P6, R14, R13, R12, R11 ;  /* 0x0000000c0d0e7389 */ /* 0x00872400000c000b */
[----:B01234-:R-:W-:Y:S01]  /*2b460*/  ENDCOLLECTIVE ;  /* 0x000000000000791b */ /* 0x01ffe20003800000 */
.L_x_871:
[----:B------:R-:W-:Y:S05]  /*2b470*/  BSYNC B1 ;  /* 0x0000000000017941 */ /* 0x000fea0003800000 */
.L_x_870:
[----:B------:R-:W-:Y:S01]  /*2b480*/  MOV R13, R48 ;  /* 0x00000030000d7202 */ /* 0x000fe20000000f00 */
[----:B------:R-:W-:Y:S02]  /*2b490*/  IMAD.MOV.U32 R12, RZ, RZ, 0x1 ;  /* 0x00000001ff0c7424 */ /* 0x000fe400078e00ff */
[----:B------:R-:W-:Y:S02]  /*2b4a0*/  IMAD.MOV.U32 R11, RZ, RZ, 0x181f ;  /* 0x0000181fff0b7424 */ /* 0x000fe400078e00ff */
[----:B------:R-:W-:Y:S02]  /*2b4b0*/  IMAD.MOV.U32 R15, RZ, RZ, -0x1 ;  /* 0xffffffffff0f7424 */ /* 0x000fe400078e00ff */
[----:B------:R-:W-:-:S07]  /*2b4c0*/  IMAD.MOV.U32 R45, RZ, RZ, R14 ;  /* 0x000000ffff2d7224 */ /* 0x000fce00078e000e */
[----:B------:R-:W-:Y:S05]  /*2b4d0*/  WARPSYNC.COLLECTIVE R15, `(.L_x_872) ;  /* 0x000000000f087348 */ /* 0x000fea0003c00000 */
[----:B------:R0:W1:Y:S02]  /*2b4e0*/  SHFL.IDX P6, R14, R13, R12, R11 ;  /* 0x0000000c0d0e7389 */ /* 0x00006400000c000b */
[----:B01----:R-:W-:Y:S01]  /*2b4f0*/  ENDCOLLECTIVE ;  /* 0x000000000000791b */ /* 0x003fe20003800000 */
.L_x_872:
[----:B------:R-:W-:Y:S05]  /*2b500*/  BRA `(.L_x_873) ;  /* 0xfffffe0c002c7947 */ /* 0x000fea000383ffff */
.L_x_573:
[----:B------:R-:W-:Y:S01]  /*2b510*/  BSSY B1, `(.L_x_874) ;  /* 0x0000008000017945 */ /* 0x000fe20003800000 */
[----:B---3--:R-:W-:Y:S01]  /*2b520*/  MOV R13, R49 ;  /* 0x00000031000d7202 */ /* 0x008fe20000000f00 */
[----:B------:R-:W-:Y:S02]  /*2b530*/  IMAD.MOV.U32 R12, RZ, RZ, 0x2 ;  /* 0x00000002ff0c7424 */ /* 0x000fe400078e00ff */
[----:B------:R-:W-:Y:S02]  /*2b540*/  IMAD.MOV.U32 R11, RZ, RZ, 0x181f ;  /* 0x0000181fff0b7424 */ /* 0x000fe400078e00ff */
[----:B------:R-:W-:-:S07]  /*2b550*/  IMAD.MOV.U32 R15, RZ, RZ, -0x1 ;  /* 0xffffffffff0f7424 */ /* 0x000fce00078e00ff */
[----:B012-4-:R-:W-:Y:S05]  /*2b560*/  WARPSYNC.COLLECTIVE R15, `(.L_x_875) ;  /* 0x000000000f087348 */ /* 0x017fea0003c00000 */
[----:B------:R3:W0:Y:S02]  /*2b570*/  SHFL.IDX P6, R14, R13, R12, R11 ;  /* 0x0000000c0d0e7389 */ /* 0x00062400000c000b */
[----:B01234-:R-:W-:Y:S01]  /*2b580*/  ENDCOLLECTIVE ;  /* 0x000000000000791b */ /* 0x01ffe20003800000 */
.L_x_875:
[----:B------:R-:W-:Y:S05]  /*2b590*/  BSYNC B1 ;  /* 0x0000000000017941 */ /* 0x000fea0003800000 */
.L_x_874:
        /* <DEDUP_REMOVED lines=8> */
.L_x_876:
[----:B------:R-:W-:Y:S05]  /*2b620*/  BRA `(.L_x_877) ;  /* 0xfffffe0c00307947 */ /* 0x000fea000383ffff */
.L_x_576:
[----:B------:R-:W-:Y:S01]  /*2b630*/  BSSY B1, `(.L_x_878) ;  /* 0x0000008000017945 */ /* 0x000fe20003800000 */
[----:B0-----:R-:W-:Y:S01]  /*2b640*/  IMAD.MOV.U32 R13, RZ, RZ, R49 ;  /* 0x000000ffff0d7224 */ /* 0x001fe200078e0031 */
[----:B------:R-:W-:Y:S01]  /*2b650*/  MOV R15, 0xffffffff ;  /* 0xffffffff000f7802 */ /* 0x000fe20000000f00 */
[----:B------:R-:W-:Y:S02]  /*2b660*/  IMAD.MOV.U32 R12, RZ, RZ, 0x3 ;  /* 0x00000003ff0c7424 */ /* 0x000fe400078e00ff */
[----:B------:R-:W-:-:S07]  /*2b670*/  IMAD.MOV.U32 R11, RZ, RZ, 0x181f ;  /* 0x0000181fff0b7424 */ /* 0x000fce00078e00ff */
[----:B-1234-:R-:W-:Y:S05]  /*2b680*/  WARPSYNC.COLLECTIVE R15, `(.L_x_879) ;  /* 0x000000000f087348 */ /* 0x01efea0003c00000 */
[----:B------:R0:W0:Y:S02]  /*2b690*/  SHFL.IDX P6, R14, R13, R12, R11 ;  /* 0x0000000c0d0e7389 */ /* 0x00002400000c000b */
[----:B01234-:R-:W-:Y:S01]  /*2b6a0*/  ENDCOLLECTIVE ;  /* 0x000000000000791b */ /* 0x01ffe20003800000 */
.L_x_879:
[----:B------:R-:W-:Y:S05]  /*2b6b0*/  BSYNC B1 ;  /* 0x0000000000017941 */ /* 0x000fea0003800000 */
.L_x_878:
        /* <DEDUP_REMOVED lines=8> */
.L_x_880:
[----:B------:R-:W-:Y:S05]  /*2b740*/  BRA `(.L_x_881) ;  /* 0xfffffe0c00347947 */ /* 0x000fea000383ffff */
.L_x_580:
[----:B------:R0:W0:Y:S02]  /*2b750*/  SYNCS.PHASECHK.TRANS64.TRYWAIT P3, [R81+URZ+0x388b0], R100 ;  /* 0x0388b064510075a7 */ /* 0x000024000806017f */
[----:B0-----:R-:W-:Y:S05]  /*2b760*/  @!P3 NANOSLEEP.SYNCS 0x989680 ;  /* 0x009896800000b95d */ /* 0x001fea0003900000 */
[----:B------:R-:W0:Y:S02]  /*2b770*/  @!P3 SYNCS.PHASECHK.TRANS64 P3, [R81+URZ+0x388b0], R100 ;  /* 0x0388b0645100b5a7 */ /* 0x000e24000806007f */
[----:B0-----:R-:W-:Y:S05]  /*2b780*/  @!P3 BRA `(.L_x_580) ;  /* 0xfffffffc00f0b947 */ /* 0x001fea000383ffff */
[----:B------:R-:W-:Y:S05]  /*2b790*/  BRA `(.L_x_882) ;  /* 0xfffffe0c00ac7947 */ /* 0x000fea000383ffff */
.L_x_594:
[----:B------:R-:W-:Y:S01]  /*2b7a0*/  BSSY B0, `(.L_x_883) ;  /* 0x0000007000007945 */ /* 0x000fe20003800000 */
[----:B------:R-:W-:Y:S01]  /*2b7b0*/  IMAD.MOV.U32 R12, RZ, RZ, RZ ;  /* 0x000000ffff0c7224 */ /* 0x000fe200078e00ff */
[----:B------:R-:W-:Y:S01]  /*2b7c0*/  MOV R15, 0xffffffff ;  /* 0xffffffff000f7802 */ /* 0x000fe20000000f00 */
[----:B------:R-:W-:-:S07]  /*2b7d0*/  IMAD.MOV.U32 R11, RZ, RZ, 0x1f ;  /* 0x0000001fff0b7424 */ /* 0x000fce00078e00ff */
[----:B-----5:R-:W-:Y:S05]  /*2b7e0*/  WARPSYNC.COLLECTIVE R15, `(.L_x_884) ;  /* 0x000000000f087348 */ /* 0x020fea0003c00000 */
[----:B------:R0:W1:Y:S02]  /*2b7f0*/  SHFL.IDX P6, R14, R13, R12, R11 ;  /* 0x0000000c0d0e7389 */ /* 0x00006400000c000b */
[----:B01---5:R-:W-:Y:S01]  /*2b800*/  ENDCOLLECTIVE ;  /* 0x000000000000791b */ /* 0x023fe20003800000 */
.L_x_884:
[----:B------:R-:W-:Y:S05]  /*2b810*/  BSYNC B0 ;  /* 0x0000000000007941 */ /* 0x000fea0003800000 */
.L_x_883:
[----:B------:R-:W-:Y:S05]  /*2b820*/  BRA `(.L_x_885) ;  /* 0xfffffe1c00187947 */ /* 0x000fea000383ffff */
.L_x_604:
[----:B------:R-:W-:Y:S01]  /*2b830*/  BSSY B1, `(.L_x_886) ;  /* 0x0000008000017945 */ /* 0x000fe20003800000 */
[----:B------:R-:W-:Y:S01]  /*2b840*/  IMAD.MOV.U32 R13, RZ, RZ, R24 ;  /* 0x000000ffff0d7224 */ /* 0x000fe200078e0018 */
[----:B------:R-:W-:Y:S01]  /*2b850*/  MOV R15, 0xffffffff ;  /* 0xffffffff000f7802 */ /* 0x000fe20000000f00 */
[----:B------:R-:W-:Y:S02]  /*2b860*/  IMAD.MOV.U32 R12, RZ, RZ, RZ ;  /* 0x000000ffff0c7224 */ /* 0x000fe400078e00ff */
[----:B------:R-:W-:-:S07]  /*2b870*/  IMAD.MOV.U32 R11, RZ, RZ, 0x181f ;  /* 0x0000181fff0b7424 */ /* 0x000fce00078e00ff */
[----:B------:R-:W-:Y:S05]  /*2b880*/  WARPSYNC.COLLECTIVE R15, `(.L_x_887) ;  /* 0x000000000f087348 */ /* 0x000fea0003c00000 */
[----:B------:R0:W1:Y:S02]  /*2b890*/  SHFL.IDX P6, R14, R13, R12, R11 ;  /* 0x0000000c0d0e7389 */ /* 0x00006400000c000b */
[----:B01----:R-:W-:Y:S01]  /*2b8a0*/  ENDCOLLECTIVE ;  /* 0x000000000000791b */ /* 0x003fe20003800000 */
.L_x_887:
[----:B------:R-:W-:Y:S05]  /*2b8b0*/  BSYNC B1 ;  /* 0x0000000000017941 */ /* 0x000fea0003800000 */
.L_x_886:
[----:B------:R-:W-:Y:S01]  /*2b8c0*/  IMAD.MOV.U32 R13, RZ, RZ, R26 ;  /* 0x000000ffff0d7224 */ /* 0x000fe200078e001a */
[----:B------:R-:W-:Y:S01]  /*2b8d0*/  MOV R11, 0x181f ;  /* 0x0000181f000b7802 */ /* 0x000fe20000000f00 */
[----:B------:R-:W-:Y:S02]  /*2b8e0*/  IMAD.MOV.U32 R12, RZ, RZ, RZ ;  /* 0x000000ffff0c7224 */ /* 0x000fe400078e00ff */
[----:B------:R-:W-:Y:S02]  /*2b8f0*/  IMAD.MOV.U32 R15, RZ, RZ, -0x1 ;  /* 0xffffffffff0f7424 */ /* 0x000fe400078e00ff */
[----:B------:R-:W-:-:S07]  /*2b900*/  IMAD.MOV.U32 R3, RZ, RZ, R14 ;  /* 0x000000ffff037224 */ /* 0x000fce00078e000e */
[----:B------:R-:W-:Y:S05]  /*2b910*/  WARPSYNC.COLLECTIVE R15, `(.L_x_888) ;  /* 0x000000000f087348 */ /* 0x000fea0003c00000 */
[----:B------:R0:W1:Y:S02]  /*2b920*/  SHFL.IDX P6, R14, R13, R12, R11 ;  /* 0x0000000c0d0e7389 */ /* 0x00006400000c000b */
[----:B01----:R-:W-:Y:S01]  /*2b930*/  ENDCOLLECTIVE ;  /* 0x000000000000791b */ /* 0x003fe20003800000 */
.L_x_888:
[----:B------:R-:W-:Y:S02]  /*2b940*/  IMAD.MOV.U32 R13, RZ, RZ, R32 ;  /* 0x000000ffff0d7224 */ /* 0x000fe400078e0020 */
[----:B------:R-:W-:-:S07]  /*2b950*/  IMAD.MOV.U32 R27, RZ, RZ, R14 ;  /* 0x000000ffff1b7224 */ /* 0x000fce00078e000e */
[----:B------:R-:W-:Y:S05]  /*2b960*/  WARPSYNC.COLLECTIVE R15, `(.L_x_889) ;  /* 0x000000000f087348 */ /* 0x000fea0003c00000 */
[----:B------:R0:W1:Y:S02]  /*2b970*/  SHFL.IDX P6, R14, R13, R12, R11 ;  /* 0x0000000c0d0e7389 */ /* 0x00006400000c000b */
[----:B01----:R-:W-:Y:S01]  /*2b980*/  ENDCOLLECTIVE ;  /* 0x000000000000791b */ /* 0x003fe20003800000 */
.L_x_889:
[----:B------:R-:W-:Y:S01]  /*2b990*/  IMAD.MOV.U32 R13, RZ, RZ, R28 ;  /* 0x000000ffff0d7224 */ /* 0x000fe200078e001c */
[----:B------:R-:W-:-:S07]  /*2b9a0*/  MOV R21, R14 ;  /* 0x0000000e00157202 */ /* 0x000fce0000000f00 */
[----:B------:R-:W-:Y:S05]  /*2b9b0*/  WARPSYNC.COLLECTIVE R15, `(.L_x_890) ;  /* 0x000000000f087348 */ /* 0x000fea0003c00000 */
[----:B------:R0:W1:Y:S02]  /*2b9c0*/  SHFL.IDX P6, R14, R13, R12, R11 ;  /* 0x0000000c0d0e7389 */ /* 0x00006400000c000b */
[----:B01----:R-:W-:Y:S01]  /*2b9d0*/  ENDCOLLECTIVE ;  /* 0x000000000000791b */ /* 0x003fe20003800000 */
.L_x_890:
[----:B------:R-:W-:Y:S01]  /*2b9e0*/  IMAD.MOV.U32 R29, RZ, RZ, R14 ;  /* 0x000000ffff1d7224 */ /* 0x000fe200078e000e */
[----:B------:R-:W-:Y:S06]  /*2b9f0*/  BRA `(.L_x_891) ;  /* 0xfffffe2000947947 */ /* 0x000fec000383ffff */
.L_x_608:
[----:B0-----:R0:W1:Y:S02]  /*2ba00*/  SYNCS.PHASECHK.TRANS64.TRYWAIT P0, [R19+URZ+0x38800], R32 ;  /* 0x03880020130075a7 */ /* 0x001064000800017f */
[----:B-1----:R-:W-:Y:S05]  /*2ba10*/  @!P0 NANOSLEEP.SYNCS 0x989680 ;  /* 0x009896800000895d */ /* 0x002fea0003900000 */
[----:B------:R-:W1:Y:S02]  /*2ba20*/  @!P0 SYNCS.PHASECHK.TRANS64 P0, [R19+URZ+0x38800], R32 ;  /* 0x03880020130085a7 */ /* 0x000e64000800007f */
[----:B-1----:R-:W-:Y:S05]  /*2ba30*/  @!P0 BRA `(.L_x_608) ;  /* 0xfffffffc00f08947 */ /* 0x002fea000383ffff */
[----:B------:R-:W-:Y:S05]  /*2ba40*/  BRA `(.L_x_892) ;  /* 0xfffffe2400c87947 */ /* 0x000fea000383ffff */
.L_x_624:
[----:B------:R-:W-:Y:S01]  /*2ba50*/  BSSY B1, `(.L_x_893) ;  /* 0x0000008000017945 */ /* 0x000fe20003800000 */
[----:B------:R-:W-:Y:S01]  /*2ba60*/  IMAD.MOV.U32 R13, RZ, RZ, R24 ;  /* 0x000000ffff0d7224 */ /* 0x000fe200078e0018 */
[----:B------:R-:W-:Y:S01]  /*2ba70*/  MOV R12, RZ ;  /* 0x000000ff000c7202 */ /* 0x000fe20000000f00 */
[----:B------:R-:W-:Y:S02]  /*2ba80*/  IMAD.MOV.U32 R11, RZ, RZ, 0x181f ;  /* 0x0000181fff0b7424 */ /* 0x000fe400078e00ff */
[----:B------:R-:W-:-:S07]  /*2ba90*/  IMAD.MOV.U32 R15, RZ, RZ, -0x1 ;  /* 0xffffffffff0f7424 */ /* 0x000fce00078e00ff */
[----:B------:R-:W-:Y:S05]  /*2baa0*/  WARPSYNC.COLLECTIVE R15, `(.L_x_894) ;  /* 0x000000000f087348 */ /* 0x000fea0003c00000 */
[----:B------:R0:W1:Y:S02]  /*2bab0*/  SHFL.IDX P6, R14, R13, R12, R11 ;  /* 0x0000000c0d0e7389 */ /* 0x00006400000c000b */
[----:B01----:R-:W-:Y:S01]  /*2bac0*/  ENDCOLLECTIVE ;  /* 0x000000000000791b */ /* 0x003fe20003800000 */
.L_x_894:
[----:B------:R-:W-:Y:S05]  /*2bad0*/  BSYNC B1 ;  /* 0x0000000000017941 */ /* 0x000fea0003800000 */
.L_x_893:
[----:B------:R-:W-:Y:S01]  /*2bae0*/  MOV R13, R26 ;  /* 0x0000001a000d7202 */ /* 0x000fe20000000f00 */
[----:B------:R-:W-:Y:S02]  /*2baf0*/  IMAD.MOV.U32 R12, RZ, RZ, RZ ;  /* 0x000000ffff0c7224 */ /* 0x000fe400078e00ff */
[----:B------:R-:W-:Y:S02]  /*2bb00*/  IMAD.MOV.U32 R11, RZ, RZ, 0x181f ;  /* 0x0000181fff0b7424 */ /* 0x000fe400078e00ff */
[----:B------:R-:W-:Y:S02]  /*2bb10*/  IMAD.MOV.U32 R15, RZ, RZ, -0x1 ;  /* 0xffffffffff0f7424 */ /* 0x000fe400078e00ff */
[----:B------:R-:W-:-:S07]  /*2bb20*/  IMAD.MOV.U32 R3, RZ, RZ, R14 ;  /* 0x000000ffff037224 */ /* 0x000fce00078e000e */
[----:B------:R-:W-:Y:S05]  /*2bb30*/  WARPSYNC.COLLECTIVE R15, `(.L_x_895) ;  /* 0x000000000f087348 */ /* 0x000fea0003c00000 */
[----:B------:R0:W1:Y:S02]  /*2bb40*/  SHFL.IDX P6, R14, R13, R12, R11 ;  /* 0x0000000c0d0e7389 */ /* 0x00006400000c000b */
[----:B01----:R-:W-:Y:S01]  /*2bb50*/  ENDCOLLECTIVE ;  /* 0x000000000000791b */ /* 0x003fe20003800000 */
.L_x_895:
[----:B------:R-:W-:Y:S01]  /*2bb60*/  IMAD.MOV.U32 R13, RZ, RZ, R32 ;  /* 0x000000ffff0d7224 */ /* 0x000fe200078e0020 */
[----:B------:R-:W-:-:S07]  /*2bb70*/  MOV R27, R14 ;  /* 0x0000000e001b7202 */ /* 0x000fce0000000f00 */
[----:B------:R-:W-:Y:S05]  /*2bb80*/  WARPSYNC.COLLECTIVE R15, `(.L_x_896) ;  /* 0x000000000f087348 */ /* 0x000fea0003c00000 */
[----:B------:R0:W1:Y:S02]  /*2bb90*/  SHFL.IDX P6, R14, R13, R12, R11 ;  /* 0x0000000c0d0e7389 */ /* 0x00006400000c000b */
[----:B01----:R-:W-:Y:S01]  /*2bba0*/  ENDCOLLECTIVE ;  /* 0x000000000000791b */ /* 0x003fe20003800000 */
.L_x_896:
[----:B------:R-:W-:Y:S02]  /*2bbb0*/  IMAD.MOV.U32 R13, RZ, RZ, R28 ;  /* 0x000000ffff0d7224 */ /* 0x000fe400078e001c */
[----:B------:R-:W-:-:S07]  /*2bbc0*/  IMAD.MOV.U32 R21, RZ, RZ, R14 ;  /* 0x000000ffff157224 */ /* 0x000fce00078e000e */
[----:B------:R-:W-:Y:S05]  /*2bbd0*/  WARPSYNC.COLLECTIVE R15, `(.L_x_897) ;  /* 0x000000000f087348 */ /* 0x000fea0003c00000 */
[----:B------:R0:W1:Y:S02]  /*2bbe0*/  SHFL.IDX P6, R14, R13, R12, R11 ;  /* 0x0000000c0d0e7389 */ /* 0x00006400000c000b */
[----:B01----:R-:W-:Y:S01]  /*2bbf0*/  ENDCOLLECTIVE ;  /* 0x000000000000791b */ /* 0x003fe20003800000 */
.L_x_897:
[----:B------:R-:W-:Y:S05]  /*2bc00*/  BRA `(.L_x_898) ;  /* 0xfffffe5400ac7947 */ /* 0x000fea000383ffff */
.L_x_628:
[----:B0-----:R0:W1:Y:S02]  /*2bc10*/  SYNCS.PHASECHK.TRANS64.TRYWAIT P1, [R19+URZ+0x38800], R34 ;  /* 0x03880022130075a7 */ /* 0x001064000802017f */
[----:B-1----:R-:W-:Y:S05]  /*2bc20*/  @!P1 NANOSLEEP.SYNCS 0x989680 ;  /* 0x009896800000995d */ /* 0x002fea0003900000 */
[----:B------:R-:W1:Y:S02]  /*2bc30*/  @!P1 SYNCS.PHASECHK.TRANS64 P1, [R19+URZ+0x38800], R34 ;  /* 0x03880022130095a7 */ /* 0x000e64000802007f */
[----:B-1----:R-:W-:Y:S05]  /*2bc40*/  @!P1 BRA `(.L_x_628) ;  /* 0xfffffffc00f09947 */ /* 0x002fea000383ffff */
[----:B------:R-:W-:Y:S05]  /*2bc50*/  BRA `(.L_x_899) ;  /* 0xfffffe5800cc7947 */ /* 0x000fea000383ffff */
.L_x_638:
[----:B-1----:R1:W2:Y:S02]  /*2bc60*/  SYNCS.PHASECHK.TRANS64.TRYWAIT P1, [R0+URZ+0x38830], R10 ;  /* 0x0388300a000075a7 */ /* 0x0022a4000802017f */
[----:B--2---:R-:W-:Y:S05]  /*2bc70*/  @!P1 NANOSLEEP.SYNCS 0x989680 ;  /* 0x009896800000995d */ /* 0x004fea0003900000 */
[----:B------:R-:W2:Y:S02]  /*2bc80*/  @!P1 SYNCS.PHASECHK.TRANS64 P1, [R0+URZ+0x38830], R10 ;  /* 0x0388300a000095a7 */ /* 0x000ea4000802007f */
[----:B--2---:R-:W-:Y:S05]  /*2bc90*/  @!P1 BRA `(.L_x_638) ;  /* 0xfffffffc00f09947 */ /* 0x004fea000383ffff */
[----:B------:R-:W-:Y:S05]  /*2bca0*/  BRA `(.L_x_637) ;  /* 0xfffffe90002c7947 */ /* 0x000fea000383ffff */
.L_x_644:
[----:B-1----:R1:W2:Y:S02]  /*2bcb0*/  SYNCS.PHASECHK.TRANS64.TRYWAIT P1, [R0+URZ+0x38850], R10 ;  /* 0x0388500a000075a7 */ /* 0x0022a4000802017f */
[----:B--2---:R-:W-:Y:S05]  /*2bcc0*/  @!P1 NANOSLEEP.SYNCS 0x989680 ;  /* 0x009896800000995d */ /* 0x004fea0003900000 */
[----:B------:R-:W2:Y:S02]  /*2bcd0*/  @!P1 SYNCS.PHASECHK.TRANS64 P1, [R0+URZ+0x38850], R10 ;  /* 0x0388500a000095a7 */ /* 0x000ea4000802007f */
[----:B--2---:R-:W-:Y:S05]  /*2bce0*/  @!P1 BRA `(.L_x_644) ;  /* 0xfffffffc00f09947 */ /* 0x004fea000383ffff */
[----:B------:R-:W-:Y:S05]  /*2bcf0*/  BRA `(.L_x_643) ;  /* 0xfffffeb8000c7947 */ /* 0x000fea000383ffff */
.L_x_650:
[----:B-1----:R1:W2:Y:S02]  /*2bd00*/  SYNCS.PHASECHK.TRANS64.TRYWAIT P2, [R5+URZ+0x38830], R6 ;  /* 0x03883006050075a7 */ /* 0x0022a4000804017f */
[----:B--2---:R-:W-:Y:S05]  /*2bd10*/  @!P2 NANOSLEEP.SYNCS 0x989680 ;  /* 0x009896800000a95d */ /* 0x004fea0003900000 */
[----:B------:R-:W2:Y:S02]  /*2bd20*/  @!P2 SYNCS.PHASECHK.TRANS64 P2, [R5+URZ+0x38830], R6 ;  /* 0x038830060500a5a7 */ /* 0x000ea4000804007f */
[----:B--2---:R-:W-:Y:S05]  /*2bd30*/  @!P2 BRA `(.L_x_650) ;  /* 0xfffffffc00f0a947 */ /* 0x004fea000383ffff */
[----:B------:R-:W-:Y:S05]  /*2bd40*/  BRA `(.L_x_649) ;  /* 0xfffffebc002c7947 */ /* 0x000fea000383ffff */
.L_x_656:
[----:B-1----:R1:W2:Y:S02]  /*2bd50*/  SYNCS.PHASECHK.TRANS64.TRYWAIT P2, [R5+URZ+0x38850], R6 ;  /* 0x03885006050075a7 */ /* 0x0022a4000804017f */
[----:B--2---:R-:W-:Y:S05]  /*2bd60*/  @!P2 NANOSLEEP.SYNCS 0x989680 ;  /* 0x009896800000a95d */ /* 0x004fea0003900000 */
[----:B------:R-:W2:Y:S02]  /*2bd70*/  @!P2 SYNCS.PHASECHK.TRANS64 P2, [R5+URZ+0x38850], R6 ;  /* 0x038850060500a5a7 */ /* 0x000ea4000804007f */
[----:B--2---:R-:W-:Y:S05]  /*2bd80*/  @!P2 BRA `(.L_x_656) ;  /* 0xfffffffc00f0a947 */ /* 0x004fea000383ffff */
[----:B------:R-:W-:Y:S05]  /*2bd90*/  BRA `(.L_x_655) ;  /* 0xfffffee4003c7947 */ /* 0x000fea000383ffff */
.L_x_661:
[----:B------:R-:W-:Y:S01]  /*2bda0*/  SEL R46, R13, R93, P0 ;  /* 0x0000005d0d2e7207 */ /* 0x000fe20000000000 */
[----:B------:R-:W-:Y:S01]  /*2bdb0*/  IMAD.MOV.U32 R15, RZ, RZ, -0x1 ;  /* 0xffffffffff0f7424 */ /* 0x000fe200078e00ff */
[----:B------:R-:W-:Y:S02]  /*2bdc0*/  SEL R30, R11, R12, P0 ;  /* 0x0000000c0b1e7207 */ /* 0x000fe40000000000 */
[----:B------:R-:W-:Y:S01]  /*2bdd0*/  SEL R29, R12, R11, P0 ;  /* 0x0000000b0c1d7207 */ /* 0x000fe20000000000 */
[----:B-----5:R-:W-:Y:S01]  /*2bde0*/  IMAD.MOV.U32 R12, RZ, RZ, R0 ;  /* 0x000000ffff0c7224 */ /* 0x020fe200078e0000 */
[----:B------:R-:W-:Y:S01]  /*2bdf0*/  SEL R93, R93, R13, P0 ;  /* 0x0000000d5d5d7207 */ /* 0x000fe20000000000 */
[----:B------:R-:W-:Y:S01]  /*2be00*/  IMAD.MOV.U32 R11, RZ, RZ, 0x1c1f ;  /* 0x00001c1fff0b7424 */ /* 0x000fe200078e00ff */
[----:B------:R-:W-:Y:S02]  /*2be10*/  MOV R13, R9 ;  /* 0x00000009000d7202 */ /* 0x000fe40000000f00 */
[----:B0-----:R-:W-:-:S02]  /*2be20*/  LOP3.LUT R2, R0, 0x2, RZ, 0x3c, !PT ;  /* 0x0000000200027812 */ /* 0x001fc400078e3cff */
[----:B------:R-:W-:-:S07]  /*2be30*/  SEL R7, R36, R37, P0 ;  /* 0x0000002524077207 */ /* 0x000fce0000000000 */
[----:B------:R-:W-:Y:S05]  /*2be40*/  WARPSYNC.COLLECTIVE R15, `(.L_x_900) ;  /* 0x000000000f087348 */ /* 0x000fea0003c00000 */
[----:B------:R0:W1:Y:S02]  /*2be50*/  SHFL.IDX P6, R14, R13, R12, R11 ;  /* 0x0000000c0d0e7389 */ /* 0x00006400000c000b */
[----:B01----:R-:W-:Y:S01]  /*2be60*/  ENDCOLLECTIVE ;  /* 0x000000000000791b */ /* 0x003fe20003800000 */
.L_x_900:
[----:B------:R-:W-:Y:S02]  /*2be70*/  SEL R8, R32, R33, P0 ;  /* 0x0000002120087207 */ /* 0x000fe40000000000 */
[----:B------:R-:W-:Y:S02]  /*2be80*/  SEL R37, R37, R36, P0 ;  /* 0x0000002425257207 */ /* 0x000fe40000000000 */
[----:B------:R-:W-:Y:S02]  /*2be90*/  SEL R32, R33, R32, P0 ;  /* 0x0000002021207207 */ /* 0x000fe40000000000 */
[----:B------:R-:W-:Y:S02]  /*2bea0*/  SEL R207, R10, R147, P0 ;  /* 0x000000930acf7207 */ /* 0x000fe40000000000 */
[----:B------:R-:W-:Y:S02]  /*2beb0*/  SEL R208, R147, R10, P0 ;  /* 0x0000000a93d07207 */ /* 0x000fe40000000000 */
[----:B------:R-:W-:-:S02]  /*2bec0*/  SEL R31, R44, R45, P0 ;  /* 0x0000002d2c1f7207 */ /* 0x000fc40000000000 */
[----:B------:R-:W-:Y:S01]  /*2bed0*/  SEL R44, R45, R44, P0 ;  /* 0x0000002c2d2c7207 */ /* 0x000fe20000000000 */
[----:B------:R-:W-:Y:S01]  /*2bee0*/  IMAD.MOV.U32 R13, RZ, RZ, R4 ;  /* 0x000000ffff0d7224 */ /* 0x000fe200078e0004 */
[----:B------:R-:W-:Y:S02]  /*2bef0*/  SEL R36, R52, R53, P0 ;  /* 0x0000003534247207 */ /* 0x000fe40000000000 */
[----:B------:R-:W-:Y:S02]  /*2bf00*/  SEL R28, R48, R49, P0 ;  /* 0x00000031301c7207 */ /* 0x000fe40000000000 */
[----:B------:R-:W-:Y:S02]  /*2bf10*/  SEL R52, R53, R52, P0 ;  /* 0x0000003435347207 */ /* 0x000fe40000000000 */
[----:B------:R-:W-:Y:S02]  /*2bf20*/  SEL R48, R49, R48, P0 ;  /* 0x0000003031307207 */ /* 0x000fe40000000000 */
[----:B------:R-:W-:-:S02]  /*2bf30*/  SEL R35, R60, R61, P0 ;  /* 0x0000003d3c237207 */ /* 0x000fc40000000000 */
[----:B------:R-:W-:-:S07]  /*2bf40*/  MOV R3, R14 ;  /* 0x0000000e00037202 */ /* 0x000fce0000000f00 */
[----:B------:R-:W-:Y:S05]  /*2bf50*/  WARPSYNC.COLLECTIVE R15, `(.L_x_901) ;  /* 0x000000000f087348 */ /* 0x000fea0003c00000 */
[----:B------:R0:W1:Y:S02]  /*2bf60*/  SHFL.IDX P6, R14, R13, R12, R11 ;  /* 0x0000000c0d0e7389 */ /* 0x00006400000c000b */
[----:B01----:R-:W-:Y:S01]  /*2bf70*/  ENDCOLLECTIVE ;  /* 0x000000000000791b */ /* 0x003fe20003800000 */
.L_x_901:
        /* <DEDUP_REMOVED lines=8> */
[----:B------:R-:W-:Y:S02]  /*2c000*/  MOV R12, R2 ;  /* 0x00000002000c7202 */ /* 0x000fe40000000f00 */
[----:B------:R-:W-:Y:S02]  /*2c010*/  SEL R38, R76, R77, P0 ;  /* 0x0000004d4c267207 */ /* 0x000fe40000000000 */
[----:B------:R-:W-:Y:S02]  /*2c020*/  SEL R33, R72, R73, P0 ;  /* 0x0000004948217207 */ /* 0x000fe40000000000 */
[----:B------:R-:W-:Y:S02]  /*2c030*/  SEL R76, R77, R76, P0 ;  /* 0x0000004c4d4c7207 */ /* 0x000fe40000000000 */
[----:B------:R-:W-:Y:S01]  /*2c040*/  SEL R72, R73, R72, P0 ;  /* 0x0000004849487207 */ /* 0x000fe20000000000 */
[----:B------:R-:W-:Y:S01]  /*2c050*/  IMAD.MOV.U32 R4, RZ, RZ, R14 ;  /* 0x000000ffff047224 */ /* 0x000fe200078e000e */
[----:B------:R-:W-:-:S07]  /*2c060*/  SEL R40, R84, R85, P0 ;  /* 0x0000005554287207 */ /* 0x000fce0000000000 */
[----:B------:R-:W-:Y:S05]  /*2c070*/  WARPSYNC.COLLECTIVE R15, `(.L_x_902) ;  /* 0x000000000f087348 */ /* 0x000fea0003c00000 */
[----:B------:R0:W1:Y:S02]  /*2c080*/  SHFL.IDX P6, R14, R13, R12, R11 ;  /* 0x0000000c0d0e7389 */ /* 0x00006400000c000b */
[----:B01----:R-:W-:Y:S01]  /*2c090*/  ENDCOLLECTIVE ;  /* 0x000000000000791b */ /* 0x003fe20003800000 */
.L_x_902:
        /* <DEDUP_REMOVED lines=18> */
.L_x_903:
        /* <DEDUP_REMOVED lines=18> */
.L_x_904:
        /* <DEDUP_REMOVED lines=18> */
.L_x_905:
        /* <DEDUP_REMOVED lines=8> */
[----:B------:R-:W-:Y:S01]  /*2c480*/  SEL R101, R163, R157, P0 ;  /* 0x0000009da3657207 */ /* 0x000fe20000000000 */
[----:B------:R-:W-:Y:S01]  /*2c490*/  IMAD.MOV.U32 R12, RZ, RZ, R2 ;  /* 0x000000ffff0c7224 */ /* 0x000fe200078e0002 */
        /* <DEDUP_REMOVED lines=8> */
.L_x_906:
[----:B------:R-:W-:Y:S02]  /*2c520*/  SEL R109, R59, R58, P0 ;  /* 0x0000003a3b6d7207 */ /* 0x000fe40000000000 */
[----:B------:R-:W-:Y:S02]  /*2c530*/  SEL R58, R62, R63, P0 ;  /* 0x0000003f3e3a7207 */ /* 0x000fe40000000000 */
[----:B------:R-:W-:Y:S02]  /*2c540*/  SEL R62, R63, R62, P0 ;  /* 0x0000003e3f3e7207 */ /* 0x000fe40000000000 */
[----:B------:R-:W-:Y:S02]  /*2c550*/  SEL R59, R70, R71, P0 ;  /* 0x00000047463b7207 */ /* 0x000fe40000000000 */
[----:B------:R-:W-:Y:S02]  /*2c560*/  SEL R113, R66, R67, P0 ;  /* 0x0000004342717207 */ /* 0x000fe40000000000 */
[----:B------:R-:W-:-:S02]  /*2c570*/  SEL R70, R71, R70, P0 ;  /* 0x0000004647467207 */ /* 0x000fc40000000000 */
[----:B------:R-:W-:Y:S02]  /*2c580*/  SEL R121, R67, R66, P0 ;  /* 0x0000004243797207 */ /* 0x000fe40000000000 */
        /* <DEDUP_REMOVED lines=10> */
.L_x_907:
        /* <DEDUP_REMOVED lines=19> */
.L_x_908:
        /* <DEDUP_REMOVED lines=17> */
.L_x_909:
        /* <DEDUP_REMOVED lines=18> */
.L_x_910:
[----:B------:R-:W-:Y:S02]  /*2c990*/  SEL R201, R8, R9, P0 ;  /* 0x0000000908c97207 */ /* 0x000fe40000000000 */
[----:B------:R-:W-:Y:S02]  /*2c9a0*/  SEL R202, R9, R8, P0 ;  /* 0x0000000809ca7207 */ /* 0x000fe40000000000 */
[----:B------:R-:W-:Y:S02]  /*2c9b0*/  SEL R199, R7, R10, P0 ;  /* 0x0000000a07c77207 */ /* 0x000fe40000000000 */
[----:B------:R-:W-:Y:S01]  /*2c9c0*/  SEL R200, R10, R7, P0 ;  /* 0x000000070ac87207 */ /* 0x000fe20000000000 */
[----:B------:R-:W-:Y:S02]  /*2c9d0*/  IMAD.MOV.U32 R13, RZ, RZ, R29 ;  /* 0x000000ffff0d7224 */ /* 0x000fe400078e001d */
[----:B------:R-:W-:-:S07]  /*2c9e0*/  IMAD.MOV.U32 R44, RZ, RZ, R14 ;  /* 0x000000ffff2c7224 */ /* 0x000fce00078e000e */
[----:B------:R-:W-:Y:S05]  /*2c9f0*/  WARPSYNC.COLLECTIVE R15, `(.L_x_911) ;  /* 0x000000000f087348 */ /* 0x000fea0003c00000 */
[----:B------:R0:W1:Y:S02]  /*2ca00*/  SHFL.IDX P6, R14, R13, R12, R11 ;  /* 0x0000000c0d0e7389 */ /* 0x00006400000c000b */
[----:B01----:R-:W-:Y:S01]  /*2ca10*/  ENDCOLLECTIVE ;  /* 0x000000000000791b */ /* 0x003fe20003800000 */
.L_x_911:
[----:B------:R-:W-:Y:S02]  /*2ca20*/  SEL R195, R31, R44, P0 ;  /* 0x0000002c1fc37207 */ /* 0x000fe40000000000 */
[----:B------:R-:W-:Y:S02]  /*2ca30*/  SEL R196, R44, R31, P0 ;  /* 0x0000001f2cc47207 */ /* 0x000fe40000000000 */
[----:B------:R-:W-:Y:S01]  /*2ca40*/  MOV R13, R36 ;  /* 0x00000024000d7202 */ /* 0x000fe20000000f00 */
[----:B------:R-:W-:Y:S02]  /*2ca50*/  IMAD.MOV.U32 R12, RZ, RZ, R0 ;  /* 0x000000ffff0c7224 */ /* 0x000fe400078e0000 */
[----:B------:R-:W-:-:S07]  /*2ca60*/  IMAD.MOV.U32 R29, RZ, RZ, R14 ;  /* 0x000000ffff1d7224 */ /* 0x000fce00078e000e */
[----:B------:R-:W-:Y:S05]  /*2ca70*/  WARPSYNC.COLLECTIVE R15, `(.L_x_912) ;  /* 0x000000000f087348 */ /* 0x000fea0003c00000 */
[----:B------:R0:W1:Y:S02]  /*2ca80*/  SHFL.IDX P6, R14, R13, R12, R11 ;  /* 0x0000000c0d0e7389 */ /* 0x00006400000c000b */
[----:B01----:R-:W-:Y:S01]  /*2ca90*/  ENDCOLLECTIVE ;  /* 0x000000000000791b */ /* 0x003fe20003800000 */
.L_x_912:
[----:B------:R-:W-:Y:S02]  /*2caa0*/  SEL R197, R30, R29, P0 ;  /* 0x0000001d1ec57207 */ /* 0x000fe40000000000 */
[----:B------:R-:W-:Y:S01]  /*2cab0*/  SEL R198, R29, R30, P0 ;  /* 0x0000001e1dc67207 */ /* 0x000fe20000000000 */
[----:B------:R-:W-:Y:S02]  /*2cac0*/  IMAD.MOV.U32 R13, RZ, RZ, R28 ;  /* 0x000000ffff0d7224 */ /* 0x000fe400078e001c */
[----:B------:R-:W-:-:S07]  /*2cad0*/  IMAD.MOV.U32 R36, RZ, RZ, R14 ;  /* 0x000000ffff247224 */ /* 0x000fce00078e000e */
[----:B------:R-:W-:Y:S05]  /*2cae0*/  WARPSYNC.COLLECTIVE R15, `(.L_x_913) ;  /* 0x000000000f087348 */ /* 0x000fea0003c00000 */
[----:B------:R0:W1:Y:S02]  /*2caf0*/  SHFL.IDX P6, R14, R13, R12, R11 ;  /* 0x0000000c0d0e7389 */ /* 0x00006400000c000b */
[----:B01----:R-:W-:Y:S01]  /*2cb00*/  ENDCOLLECTIVE ;  /* 0x000000000000791b */ /* 0x003fe20003800000 */
.L_x_913:
[----:B------:R-:W-:Y:S02]  /*2cb10*/  IMAD.MOV.U32 R13, RZ, RZ, R52 ;  /* 0x000000ffff0d7224 */ /* 0x000fe400078e0034 */
[----:B------:R-:W-:Y:S01]  /*2cb20*/  IMAD.MOV.U32 R12, RZ, RZ, R2 ;  /* 0x000000ffff0c7224 */ /* 0x000fe200078e0002 */
[----:B------:R-:W-:-:S07]  /*2cb30*/  MOV R28, R14 ;  /* 0x0000000e001c7202 */ /* 0x000fce0000000f00 */
[----:B------:R-:W-:Y:S05]  /*2cb40*/  WARPSYNC.COLLECTIVE R15, `(.L_x_914) ;  /* 0x000000000f087348 */ /* 0x000fea0003c00000 */
[----:B------:R0:W1:Y:S02]  /*2cb50*/  SHFL.IDX P6, R14, R13, R12, R11 ;  /* 0x0000000c0d0e7389 */ /* 0x00006400000c000b */
[----:B01----:R-:W-:Y:S01]  /*2cb60*/  ENDCOLLECTIVE ;  /* 0x000000000000791b */ /* 0x003fe20003800000 */
.L_x_914:
[----:B------:R-:W-:Y:S01]  /*2cb70*/  MOV R13, R48 ;  /* 0x00000030000d7202 */ /* 0x000fe20000000f00 */
[----:B------:R-:W-:-:S07]  /*2cb80*/  IMAD.MOV.U32 R52, RZ, RZ, R14 ;  /* 0x000000ffff347224 */ /* 0x000fce00078e000e */
[----:B------:R-:W-:Y:S05]  /*2cb90*/  WARPSYNC.COLLECTIVE R15, `(.L_x_915) ;  /* 0x000000000f087348 */ /* 0x000fea0003c00000 */
[----:B------:R0:W1:Y:S02]  /*2cba0*/  SHFL.IDX P6, R14, R13, R12, R11 ;  /* 0x0000000c0d0e7389 */ /* 0x00006400000c000b */
[----:B01----:R-:W-:Y:S01]  /*2cbb0*/  ENDCOLLECTIVE ;  /* 0x000000000000791b */ /* 0x003fe20003800000 */
.L_x_915:
[----:B------:R-:W-:Y:S02]  /*2cbc0*/  SEL R191, R36, R52, P0 ;  /* 0x0000003424bf7207 */ /* 0x000fe40000000000 */
[----:B------:R-:W-:Y:S01]  /*2cbd0*/  SEL R192, R52, R36, P0 ;  /* 0x0000002434c07207 */ /* 0x000fe20000000000 */
[----:B------:R-:W-:Y:S02]  /*2cbe0*/  IMAD.MOV.U32 R13, RZ, RZ, R35 ;  /* 0x000000ffff0d7224 */ /* 0x000fe400078e0023 */
[----:B------:R-:W-:Y:S02]  /*2cbf0*/  IMAD.MOV.U32 R12, RZ, RZ, R0 ;  /* 0x000000ffff0c7224 */ /* 0x000fe400078e0000 */
[----:B------:R-:W-:-:S07]  /*2cc00*/  IMAD.MOV.U32 R48, RZ, RZ, R14 ;  /* 0x000000ffff307224 */ /* 0x000fce00078e000e */
[----:B------:R-:W-:Y:S05]  /*2cc10*/  WARPSYNC.COLLECTIVE R15, `(.L_x_916) ;  /* 0x000000000f087348 */ /* 0x000fea0003c00000 */
[----:B------:R0:W1:Y:S02]  /*2cc20*/  SHFL.IDX P6, R14, R13, R12, R11 ;  /* 0x0000000c0d0e7389 */ /* 0x00006400000c000b */
[----:B01----:R-:W-:Y:S01]  /*2cc30*/  ENDCOLLECTIVE ;  /* 0x000000000000791b */ /* 0x003fe20003800000 */
.L_x_916:
[----:B------:R-:W-:Y:S02]  /*2cc40*/  SEL R193, R28, R48, P0 ;  /* 0x000000301cc17207 */ /* 0x000fe40000000000 */
[----:B------:R-:W-:Y:S01]  /*2cc50*/  SEL R194, R48, R28, P0 ;  /* 0x0000001c30c27207 */ /* 0x000fe20000000000 */
[----:B------:R-:W-:Y:S01]  /*2cc60*/  IMAD.MOV.U32 R13, RZ, RZ, R27 ;  /* 0x000000ffff0d7224 */ /* 0x000fe200078e001b */
[----:B------:R-:W-:-:S07]  /*2cc70*/  MOV R35, R14 ;  /* 0x0000000e00237202 */ /* 0x000fce0000000f00 */
[----:B------:R-:W-:Y:S05]  /*2cc80*/  WARPSYNC.COLLECTIVE R15, `(.L_x_917) ;  /* 0x000000000f087348 */ /* 0x000fea0003c00000 */
[----:B------:R0:W1:Y:S02]  /*2cc90*/  SHFL.IDX P6, R14, R13, R12, R11 ;  /* 0x0000000c0d0e7389 */ /* 0x00006400000c000b */
[----:B01----:R-:W-:Y:S01]  /*2cca0*/  ENDCOLLECTIVE ;  /* 0x000000000000791b */ /* 0x003fe20003800000 */
.L_x_917:
[----:B------:R-:W-:Y:S01]  /*2ccb0*/  IMAD.MOV.U32 R13, RZ, RZ, R60 ;  /* 0x000000ffff0d7224 */ /* 0x000fe200078e003c */
[----:B------:R-:W-:Y:S01]  /*2ccc0*/  MOV R12, R2 ;  /* 0x00000002000c7202 */ /* 0x000fe20000000f00 */
[----:B------:R-:W-:-:S07]  /*2ccd0*/  IMAD.MOV.U32 R27, RZ, RZ, R14 ;  /* 0x000000ffff1b7224 */ /* 0x000fce00078e000e */
[----:B------:R-:W-:Y:S05]  /*2cce0*/  WARPSYNC.COLLECTIVE R15, `(.L_x_918) ;  /* 0x000000000f087348 */ /* 0x000fea0003c00000 */
[----:B------:R0:W1:Y:S02]  /*2ccf0*/  SHFL.IDX P6, R14, R13, R12, R11 ;  /* 0x0000000c0d0e7389 */ /* 0x00006400000c000b */
[----:B01----:R-:W-:Y:S01]  /*2cd00*/  ENDCOLLECTIVE ;  /* 0x000000000000791b */ /* 0x003fe20003800000 */
.L_x_918:
[----:B------:R-:W-:Y:S02]  /*2cd10*/  IMAD.MOV.U32 R13, RZ, RZ, R56 ;  /* 0x000000ffff0d7224 */ /* 0x000fe400078e0038 */
[----:B------:R-:W-:-:S07]  /*2cd20*/  IMAD.MOV.U32 R60, RZ, RZ, R14 ;  /* 0x000000ffff3c7224 */ /* 0x000fce00078e000e */
[----:B------:R-:W-:Y:S05]  /*2cd30*/  WARPSYNC.COLLECTIVE R15, `(.L_x_919) ;  /* 0x000000000f087348 */ /* 0x000fea0003c00000 */
[----:B------:R0:W1:Y:S02]  /*2cd40*/  SHFL.IDX P6, R14, R13, R12, R11 ;  /* 0x0000000c0d0e7389 */ /* 0x00006400000c000b */
[----:B01----:R-:W-:Y:S01]  /*2cd50*/  ENDCOLLECTIVE ;  /* 0x000000000000791b */ /* 0x003fe20003800000 */
.L_x_919:
        /* <DEDUP_REMOVED lines=8> */
.L_x_920:
[----:B------:R-:W-:Y:S02]  /*2cde0*/  SEL R189, R27, R56, P0 ;  /* 0x000000381bbd7207 */ /* 0x000fe40000000000 */
[----:B------:R-:W-:Y:S01]  /*2cdf0*/  SEL R190, R56, R27, P0 ;  /* 0x0000001b38be7207 */ /* 0x000fe20000000000 */
[----:B------:R-:W-:Y:S02]  /*2ce00*/  IMAD.MOV.U32 R13, RZ, RZ, R26 ;  /* 0x000000ffff0d7224 */ /* 0x000fe400078e001a */
[----:B------:R-:W-:-:S07]  /*2ce10*/  IMAD.MOV.U32 R34, RZ, RZ, R14 ;  /* 0x000000ffff227224 */ /* 0x000fce00078e000e */
[----:B------:R-:W-:Y:S05]  /*2ce20*/  WARPSYNC.COLLECTIVE R15, `(.L_x_921) ;  /* 0x000000000f087348 */ /* 0x000fea0003c00000 */
[----:B------:R0:W1:Y:S02]  /*2ce30*/  SHFL.IDX P6, R14, R13, R12, R11 ;  /* 0x0000000c0d0e7389 */ /* 0x00006400000c000b */
[----:B01----:R-:W-:Y:S01]  /*2ce40*/  ENDCOLLECTIVE ;  /* 0x000000000000791b */ /* 0x003fe20003800000 */
.L_x_921:
[----:B------:R-:W-:Y:S02]  /*2ce50*/  IMAD.MOV.U32 R13, RZ, RZ, R68 ;  /* 0x000000ffff0d7224 */ /* 0x000fe400078e0044 */
[----:B------:R-:W-:Y:S01]  /*2ce60*/  IMAD.MOV.U32 R12, RZ, RZ, R2 ;  /* 0x000000ffff0c7224 */ /* 0x000fe200078e0002 */
[----:B------:R-:W-:-:S07]  /*2ce70*/  MOV R26, R14 ;  /* 0x0000000e001a7202 */ /* 0x000fce0000000f00 */
[----:B------:R-:W-:Y:S05]  /*2ce80*/  WARPSYNC.COLLECTIVE R15, `(.L_x_922) ;  /* 0x000000000f087348 */ /* 0x000fea0003c00000 */
[----:B------:R0:W1:Y:S02]  /*2ce90*/  SHFL.IDX P6, R14, R13, R12, R11 ;  /* 0x0000000c0d0e7389 */ /* 0x00006400000c000b */
[----:B01----:R-:W-:Y:S01]  /*2cea0*/  ENDCOLLECTIVE ;  /* 0x000000000000791b */ /* 0x003fe20003800000 */
.L_x_922:
[----:B------:R-:W-:Y:S01]  /*2ceb0*/  MOV R13, R20 ;  /* 0x00000014000d7202 */ /* 0x000fe20000000f00 */
[----:B------:R-:W-:-:S07]  /*2cec0*/  IMAD.MOV.U32 R68, RZ, RZ, R14 ;  /* 0x000000ffff447224 */ /* 0x000fce00078e000e */
[----:B------:R-:W-:Y:S05]  /*2ced0*/  WARPSYNC.COLLECTIVE R15, `(.L_x_923) ;  /* 0x000000000f087348 */ /* 0x000fea0003c00000 */
[----:B------:R0:W1:Y:S02]  /*2cee0*/  SHFL.IDX P6, R14, R13, R12, R11 ;  /* 0x0000000c0d0e7389 */ /* 0x00006400000c000b */
[----:B01----:R-:W-:Y:S01]  /*2cef0*/  ENDCOLLECTIVE ;  /* 0x000000000000791b */ /* 0x003fe20003800000 */
.L_x_923:
        /* <DEDUP_REMOVED lines=8> */
.L_x_924:
[----:B------:R-:W-:Y:S02]  /*2cf80*/  SEL R186, R26, R20, P0 ;  /* 0x000000141aba7207 */ /* 0x000fe40000000000 */
[----:B------:R-:W-:Y:S01]  /*2cf90*/  SEL R185, R20, R26, P0 ;  /* 0x0000001a14b97207 */ /* 0x000fe20000000000 */
[----:B------:R-:W-:Y:S01]  /*2cfa0*/  IMAD.MOV.U32 R13, RZ, RZ, R33 ;  /* 0x000000ffff0d7224 */ /* 0x000fe200078e0021 */
[----:B------:R-:W-:-:S07]  /*2cfb0*/  MOV R38, R14 ;  /* 0x0000000e00267202 */ /* 0x000fce0000000f00 */
[----:B------:R-:W-:Y:S05]  /*2cfc0*/  WARPSYNC.COLLECTIVE R15, `(.L_x_925) ;  /* 0x000000000f087348 */ /* 0x000fea0003c00000 */
[----:B------:R0:W1:Y:S02]  /*2cfd0*/  SHFL.IDX P6, R14, R13, R12, R11 ;  /* 0x0000000c0d0e7389 */ /* 0x00006400000c000b */
[----:B01----:R-:W-:Y:S01]  /*2cfe0*/  ENDCOLLECTIVE ;  /* 0x000000000000791b */ /* 0x003fe20003800000 */
.L_x_925:
[----:B------:R-:W-:Y:S01]  /*2cff0*/  IMAD.MOV.U32 R13, RZ, RZ, R76 ;  /* 0x000000ffff0d7224 */ /* 0x000fe200078e004c */
[----:B------:R-:W-:Y:S01]  /*2d000*/  MOV R12, R2 ;  /* 0x00000002000c7202 */ /* 0x000fe20000000f00 */
[----:B------:R-:W-:-:S07]  /*2d010*/  IMAD.MOV.U32 R33, RZ, RZ, R14 ;  /* 0x000000ffff217224 */ /* 0x000fce00078e000e */
[----:B------:R-:W-:Y:S05]  /*2d020*/  WARPSYNC.COLLECTIVE R15, `(.L_x_926) ;  /* 0x000000000f087348 */ /* 0x000fea0003c00000 */
[----:B------:R0:W1:Y:S02]  /*2d030*/  SHFL.IDX P6, R14, R13, R12, R11 ;  /* 0x0000000c0d0e7389 */ /* 0x00006400000c000b */
[----:B01----:R-:W-:Y:S01]  /*2d040*/  ENDCOLLECTIVE ;  /* 0x000000000000791b */ /* 0x003fe20003800000 */
.L_x_926:
[----:B------:R-:W-:Y:S02]  /*2d050*/  IMAD.MOV.U32 R13, RZ, RZ, R72 ;  /* 0x000000ffff0d7224 */ /* 0x000fe400078e0048 */
[----:B------:R-:W-:-:S07]  /*2d060*/  IMAD.MOV.U32 R76, RZ, RZ, R14 ;  /* 0x000000ffff4c7224 */ /* 0x000fce00078e000e */
[----:B------:R-:W-:Y:S05]  /*2d070*/  WARPSYNC.COLLECTIVE R15, `(.L_x_927) ;  /* 0x000000000f087348 */ /* 0x000fea0003c00000 */
[----:B------:R0:W1:Y:S02]  /*2d080*/  SHFL.IDX P6, R14, R13, R12, R11 ;  /* 0x0000000c0d0e7389 */ /* 0x00006400000c000b */
[----:B01----:R-:W-:Y:S01]  /*2d090*/  ENDCOLLECTIVE ;  /* 0x000000000000791b */ /* 0x003fe20003800000 */
.L_x_927:
        /* <DEDUP_REMOVED lines=8> */
.L_x_928:
[----:B------:R-:W-:Y:S02]  /*2d120*/  SEL R182, R33, R72, P0 ;  /* 0x0000004821b67207 */ /* 0x000fe40000000000 */
[----:B------:R-:W-:Y:S01]  /*2d130*/  SEL R181, R72, R33, P0 ;  /* 0x0000002148b57207 */ /* 0x000fe20000000000 */
[----:B------:R-:W-:Y:S02]  /*2d140*/  IMAD.MOV.U32 R13, RZ, RZ, R39 ;  /* 0x000000ffff0d7224 */ /* 0x000fe400078e0027 */
[----:B------:R-:W-:-:S07]  /*2d150*/  IMAD.MOV.U32 R40, RZ, RZ, R14 ;  /* 0x000000ffff287224 */ /* 0x000fce00078e000e */
[----:B------:R-:W-:Y:S05]  /*2d160*/  WARPSYNC.COLLECTIVE R15, `(.L_x_929) ;  /* 0x000000000f087348 */ /* 0x000fea0003c00000 */
[----:B------:R0:W1:Y:S02]  /*2d170*/  SHFL.IDX P6, R14, R13, R12, R11 ;  /* 0x0000000c0d0e7389 */ /* 0x00006400000c000b */
[----:B01----:R-:W-:Y:S01]  /*2d180*/  ENDCOLLECTIVE ;  /* 0x000000000000791b */ /* 0x003fe20003800000 */
.L_x_929:
[----:B------:R-:W-:Y:S02]  /*2d190*/  IMAD.MOV.U32 R13, RZ, RZ, R84 ;  /* 0x000000ffff0d7224 */ /* 0x000fe400078e0054 */
[----:B------:R-:W-:Y:S01]  /*2d1a0*/  IMAD.MOV.U32 R12, RZ, RZ, R2 ;  /* 0x000000ffff0c7224 */ /* 0x000fe200078e0002 */
[----:B------:R-:W-:-:S07]  /*2d1b0*/  MOV R39, R14 ;  /* 0x0000000e00277202 */ /* 0x000fce0000000f00 */
[----:B------:R-:W-:Y:S05]  /*2d1c0*/  WARPSYNC.COLLECTIVE R15, `(.L_x_930) ;  /* 0x000000000f087348 */ /* 0x000fea0003c00000 */
[----:B------:R0:W1:Y:S02]  /*2d1d0*/  SHFL.IDX P6, R14, R13, R12, R11 ;  /* 0x0000000c0d0e7389 */ /* 0x00006400000c000b */
[----:B01----:R-:W-:Y:S01]  /*2d1e0*/  ENDCOLLECTIVE ;  /* 0x000000000000791b */ /* 0x003fe20003800000 */
.L_x_930:
[----:B------:R-:W-:Y:S01]  /*2d1f0*/  MOV R13, R80 ;  /* 0x00000050000d7202 */ /* 0x000fe20000000f00 */
[----:B------:R-:W-:-:S07]  /*2d200*/  IMAD.MOV.U32 R84, RZ, RZ, R14 ;  /* 0x000000ffff547224 */ /* 0x000fce00078e000e */
[----:B------:R-:W-:Y:S05]  /*2d210*/  WARPSYNC.COLLECTIVE R15, `(.L_x_931) ;  /* 0x000000000f087348 */ /* 0x000fea0003c00000 */
[----:B------:R0:W1:Y:S02]  /*2d220*/  SHFL.IDX P6, R14, R13, R12, R11 ;  /* 0x0000000c0d0e7389 */ /* 0x00006400000c000b */
[----:B01----:R-:W-:Y:S01]  /*2d230*/  ENDCOLLECTIVE ;  /* 0x000000000000791b */ /* 0x003fe20003800000 */
.L_x_931:
        /* <DEDUP_REMOVED lines=8> */
.L_x_932:
[----:B------:R-:W-:Y:S02]  /*2d2c0*/  SEL R178, R39, R80, P0 ;  /* 0x0000005027b27207 */ /* 0x000fe40000000000 */
[----:B------:R-:W-:Y:S01]  /*2d2d0*/  SEL R177, R80, R39, P0 ;  /* 0x0000002750b17207 */ /* 0x000fe20000000000 */
[----:B------:R-:W-:Y:S01]  /*2d2e0*/  IMAD.MOV.U32 R13, RZ, RZ, R45 ;  /* 0x000000ffff0d7224 */ /* 0x000fe200078e002d */
[----:B------:R-:W-:-:S07]  /*2d2f0*/  MOV R46, R14 ;  /* 0x0000000e002e7202 */ /* 0x000fce0000000f00 */
[----:B------:R-:W-:Y:S05]  /*2d300*/  WARPSYNC.COLLECTIVE R15, `(.L_x_933) ;  /* 0x000000000f087348 */ /* 0x000fea0003c00000 */
[----:B------:R0:W1:Y:S02]  /*2d310*/  SHFL.IDX P6, R14, R13, R12, R11 ;  /* 0x0000000c0d0e7389 */ /* 0x00006400000c000b */
[----:B01----:R-:W-:Y:S01]  /*2d320*/  ENDCOLLECTIVE ;  /* 0x000000000000791b */ /* 0x003fe20003800000 */
.L_x_933:
[----:B------:R-:W-:Y:S01]  /*2d330*/  IMAD.MOV.U32 R13, RZ, RZ, R93 ;  /* 0x000000ffff0d7224 */ /* 0x000fe200078e005d */
[----:B------:R-:W-:Y:S01]  /*2d340*/  MOV R12, R2 ;  /* 0x00000002000c7202 */ /* 0x000fe20000000f00 */
[----:B------:R-:W-:-:S07]  /*2d350*/  IMAD.MOV.U32 R45, RZ, RZ, R14 ;  /* 0x000000ffff2d7224 */ /* 0x000fce00078e000e */
[----:B------:R-:W-:Y:S05]  /*2d360*/  WARPSYNC.COLLECTIVE R15, `(.L_x_934) ;  /* 0x000000000f087348 */ /* 0x000fea0003c00000 */
[----:B------:R0:W1:Y:S02]  /*2d370*/  SHFL.IDX P6, R14, R13, R12, R11 ;  /* 0x0000000c0d0e7389 */ /* 0x00006400000c000b */
[----:B01----:R-:W-:Y:S01]  /*2d380*/  ENDCOLLECTIVE ;  /* 0x000000000000791b */ /* 0x003fe20003800000 */
.L_x_934:
[----:B------:R-:W-:Y:S02]  /*2d390*/  IMAD.MOV.U32 R13, RZ, RZ, R88 ;  /* 0x000000ffff0d7224 */ /* 0x000fe400078e0058 */
[----:B------:R-:W-:-:S07]  /*2d3a0*/  IMAD.MOV.U32 R93, RZ, RZ, R14 ;  /* 0x000000ffff5d7224 */ /* 0x000fce00078e000e */
[----:B------:R-:W-:Y:S05]  /*2d3b0*/  WARPSYNC.COLLECTIVE R15, `(.L_x_935) ;  /* 0x000000000f087348 */ /* 0x000fea0003c00000 */
[----:B------:R0:W1:Y:S02]  /*2d3c0*/  SHFL.IDX P6, R14, R13, R12, R11 ;  /* 0x0000000c0d0e7389 */ /* 0x00006400000c000b */
[----:B01----:R-:W-:Y:S01]  /*2d3d0*/  ENDCOLLECTIVE ;  /* 0x000000000000791b */ /* 0x003fe20003800000 */
.L_x_935:
        /* <DEDUP_REMOVED lines=8> */
.L_x_936:
[----:B------:R-:W-:Y:S02]  /*2d460*/  SEL R174, R45, R88, P0 ;  /* 0x000000582dae7207 */ /* 0x000fe40000000000 */
[----:B------:R-:W-:Y:S01]  /*2d470*/  SEL R173, R88, R45, P0 ;  /* 0x0000002d58ad7207 */ /* 0x000fe20000000000 */
[----:B------:R-:W-:Y:S02]  /*2d480*/  IMAD.MOV.U32 R13, RZ, RZ, R47 ;  /* 0x000000ffff0d7224 */ /* 0x000fe400078e002f */
[----:B------:R-:W-:-:S07]  /*2d490*/  IMAD.MOV.U32 R49, RZ, RZ, R14 ;  /* 0x000000ffff317224 */ /* 0x000fce00078e000e */
[----:B------:R-:W-:Y:S05]  /*2d4a0*/  WARPSYNC.COLLECTIVE R15, `(.L_x_937) ;  /* 0x000000000f087348 */ /* 0x000fea0003c00000 */
[----:B------:R0:W1:Y:S02]  /*2d4b0*/  SHFL.IDX P6, R14, R13, R12, R11 ;  /* 0x0000000c0d0e7389 */ /* 0x00006400000c000b */
[----:B01----:R-:W-:Y:S01]  /*2d4c0*/  ENDCOLLECTIVE ;  /* 0x000000000000791b */ /* 0x003fe20003800000 */
.L_x_937:
[----:B------:R-:W-:Y:S02]  /*2d4d0*/  IMAD.MOV.U32 R13, RZ, RZ, R100 ;  /* 0x000000ffff0d7224 */ /* 0x000fe400078e0064 */
[----:B------:R-:W-:Y:S01]  /*2d4e0*/  IMAD.MOV.U32 R12, RZ, RZ, R2 ;  /* 0x000000ffff0c7224 */ /* 0x000fe200078e0002 */
[----:B------:R-:W-:-:S07]  /*2d4f0*/  MOV R47, R14 ;  /* 0x0000000e002f7202 */ /* 0x000fce0000000f00 */
[----:B------:R-:W-:Y:S05]  /*2d500*/  WARPSYNC.COLLECTIVE R15, `(.L_x_938) ;  /* 0x000000000f087348 */ /* 0x000fea0003c00000 */
[----:B------:R0:W1:Y:S02]  /*2d510*/  SHFL.IDX P6, R14, R13, R12, R11 ;  /* 0x0000000c0d0e7389 */ /* 0x00006400000c000b */
[----:B01----:R-:W-:Y:S01]  /*2d520*/  ENDCOLLECTIVE ;  /* 0x000000000000791b */ /* 0x003fe20003800000 */
.L_x_938:
[----:B------:R-:W-:Y:S01]  /*2d530*/  MOV R13, R96 ;  /* 0x00000060000d7202 */ /* 0x000fe20000000f00 */
[----:B------:R-:W-:-:S07]  /*2d540*/  IMAD.MOV.U32 R100, RZ, RZ, R14 ;  /* 0x000000ffff647224 */ /* 0x000fce00078e000e */
[----:B------:R-:W-:Y:S05]  /*2d550*/  WARPSYNC.COLLECTIVE R15, `(.L_x_939) ;  /* 0x000000000f087348 */ /* 0x000fea0003c00000 */
[----:B------:R0:W1:Y:S02]  /*2d560*/  SHFL.IDX P6, R14, R13, R12, R11 ;  /* 0x0000000c0d0e7389 */ /* 0x00006400000c000b */
[----:B01----:R-:W-:Y:S01]  /*2d570*/  ENDCOLLECTIVE ;  /* 0x000000000000791b */ /* 0x003fe20003800000 */
.L_x_939:
        /* <DEDUP_REMOVED lines=8> */
.L_x_940:
[----:B------:R-:W-:Y:S02]  /*2d600*/  SEL R170, R47, R96, P0 ;  /* 0x000000602faa7207 */ /* 0x000fe40000000000 */
[----:B------:R-:W-:Y:S01]  /*2d610*/  SEL R169, R96, R47, P0 ;  /* 0x0000002f60a97207 */ /* 0x000fe20000000000 */
[----:B------:R-:W-:Y:S01]  /*2d620*/  IMAD.MOV.U32 R13, RZ, RZ, R50 ;  /* 0x000000ffff0d7224 */ /* 0x000fe200078e0032 */
[----:B------:R-:W-:-:S07]  /*2d630*/  MOV R51, R14 ;  /* 0x0000000e00337202 */ /* 0x000fce0000000f00 */
[----:B------:R-:W-:Y:S05]  /*2d640*/  WARPSYNC.COLLECTIVE R15, `(.L_x_941) ;  /* 0x000000000f087348 */ /* 0x000fea0003c00000 */
[----:B------:R0:W1:Y:S02]  /*2d650*/  SHFL.IDX P6, R14, R13, R12, R11 ;  /* 0x0000000c0d0e7389 */ /* 0x00006400000c000b */
[----:B01----:R-:W-:Y:S01]  /*2d660*/  ENDCOLLECTIVE ;  /* 0x000000000000791b */ /* 0x003fe20003800000 */
.L_x_941:
[----:B------:R-:W-:Y:S01]  /*2d670*/  IMAD.MOV.U32 R13, RZ, RZ, R108 ;  /* 0x000000ffff0d7224 */ /* 0x000fe200078e006c */
[----:B------:R-:W-:Y:S01]  /*2d680*/  MOV R12, R2 ;  /* 0x00000002000c7202 */ /* 0x000fe20000000f00 */
[----:B------:R-:W-:-:S07]  /*2d690*/  IMAD.MOV.U32 R50, RZ, RZ, R14 ;  /* 0x000000ffff327224 */ /* 0x000fce00078e000e */
[----:B------:R-:W-:Y:S05]  /*2d6a0*/  WARPSYNC.COLLECTIVE R15, `(.L_x_942) ;  /* 0x000000000f087348 */ /* 0x000fea0003c00000 */
[----:B------:R0:W1:Y:S02]  /*2d6b0*/  SHFL.IDX P6, R14, R13, R12, R11 ;  /* 0x0000000c0d0e7389 */ /* 0x00006400000c000b */
[----:B01----:R-:W-:Y:S01]  /*2d6c0*/  ENDCOLLECTIVE ;  /* 0x000000000000791b */ /* 0x003fe20003800000 */
.L_x_942:
[----:B------:R-:W-:Y:S02]  /*2d6d0*/  IMAD.MOV.U32 R13, RZ, RZ, R104 ;  /* 0x000000ffff0d7224 */ /* 0x000fe400078e0068 */
[----:B------:R-:W-:-:S07]  /*2d6e0*/  IMAD.MOV.U32 R108, RZ, RZ, R14 ;  /* 0x000000ffff6c7224 */ /* 0x000fce00078e000e */
[----:B------:R-:W-:Y:S05]  /*2d6f0*/  WARPSYNC.COLLECTIVE R15, `(.L_x_943) ;  /* 0x000000000f087348 */ /* 0x000fea0003c00000 */
[----:B------:R0:W1:Y:S02]  /*2d700*/  SHFL.IDX P6, R14, R13, R12, R11 ;  /* 0x0000000c0d0e7389 */ /* 0x00006400000c000b */
[----:B01----:R-:W-:Y:S01]  /*2d710*/  ENDCOLLECTIVE ;  /* 0x000000000000791b */ /* 0x003fe20003800000 */
.L_x_943:
        /* <DEDUP_REMOVED lines=8> */
.L_x_944:
[----:B------:R-:W-:Y:S02]  /*2d7a0*/  SEL R100, R50, R104, P0 ;  /* 0x0000006832647207 */ /* 0x000fe40000000000 */
[----:B------:R-:W-:Y:S01]  /*2d7b0*/  SEL R104, R104, R50, P0 ;  /* 0x0000003268687207 */ /* 0x000fe20000000000 */
[----:B------:R-:W-:Y:S02]  /*2d7c0*/  IMAD.MOV.U32 R13, RZ, RZ, R53 ;  /* 0x000000ffff0d7224 */ /* 0x000fe400078e0035 */
[----:B------:R-:W-:-:S07]  /*2d7d0*/  IMAD.MOV.U32 R54, RZ, RZ, R14 ;  /* 0x000000ffff367224 */ /* 0x000fce00078e000e */
[----:B------:R-:W-:Y:S05]  /*2d7e0*/  WARPSYNC.COLLECTIVE R15, `(.L_x_945) ;  /* 0x000000000f087348 */ /* 0x000fea0003c00000 */
[----:B------:R0:W1:Y:S02]  /*2d7f0*/  SHFL.IDX P6, R14, R13, R12, R11 ;  /* 0x0000000c0d0e7389 */ /* 0x00006400000c000b */
[----:B01----:R-:W-:Y:S01]  /*2d800*/  ENDCOLLECTIVE ;  /* 0x000000000000791b */ /* 0x003fe20003800000 */
.L_x_945:
[----:B------:R-:W-:Y:S02]  /*2d810*/  IMAD.MOV.U32 R13, RZ, RZ, R116 ;  /* 0x000000ffff0d7224 */ /* 0x000fe400078e0074 */
[----:B------:R-:W-:Y:S01]  /*2d820*/  IMAD.MOV.U32 R12, RZ, RZ, R2 ;  /* 0x000000ffff0c7224 */ /* 0x000fe200078e0002 */
[----:B------:R-:W-:-:S07]  /*2d830*/  MOV R53, R14 ;  /* 0x0000000e00357202 */ /* 0x000fce0000000f00 */
[----:B------:R-:W-:Y:S05]  /*2d840*/  WARPSYNC.COLLECTIVE R15, `(.L_x_946) ;  /* 0x000000000f087348 */ /* 0x000fea0003c00000 */
[----:B------:R0:W1:Y:S02]  /*2d850*/  SHFL.IDX P6, R14, R13, R12, R11 ;  /* 0x0000000c0d0e7389 */ /* 0x00006400000c000b */
[----:B01----:R-:W-:Y:S01]  /*2d860*/  ENDCOLLECTIVE ;  /* 0x000000000000791b */ /* 0x003fe20003800000 */
.L_x_946:
[----:B------:R-:W-:Y:S01]  /*2d870*/  MOV R13, R112 ;  /* 0x00000070000d7202 */ /* 0x000fe20000000f00 */
[----:B------:R-:W-:-:S07]  /*2d880*/  IMAD.MOV.U32 R116, RZ, RZ, R14 ;  /* 0x000000ffff747224 */ /* 0x000fce00078e000e */
[----:B------:R-:W-:Y:S05]  /*2d890*/  WARPSYNC.COLLECTIVE R15, `(.L_x_947) ;  /* 0x000000000f087348 */ /* 0x000fea0003c00000 */
[----:B------:R0:W1:Y:S02]  /*2d8a0*/  SHFL.IDX P6, R14, R13, R12, R11 ;  /* 0x0000000c0d0e7389 */ /* 0x00006400000c000b */
[----:B01----:R-:W-:Y:S01]  /*2d8b0*/  ENDCOLLECTIVE ;  /* 0x000000000000791b */ /* 0x003fe20003800000 */
.L_x_947:
        /* <DEDUP_REMOVED lines=8> */
.L_x_948:
[----:B------:R-:W-:Y:S02]  /*2d940*/  SEL R93, R53, R112, P0 ;  /* 0x00000070355d7207 */ /* 0x000fe40000000000 */
[----:B------:R-:W-:Y:S01]  /*2d950*/  SEL R112, R112, R53, P0 ;  /* 0x0000003570707207 */ /* 0x000fe20000000000 */
[----:B------:R-:W-:Y:S01]  /*2d960*/  IMAD.MOV.U32 R13, RZ, RZ, R55 ;  /* 0x000000ffff0d7224 */ /* 0x000fe200078e0037 */
[----:B------:R-:W-:-:S07]  /*2d970*/  MOV R57, R14 ;  /* 0x0000000e00397202 */ /* 0x000fce0000000f00 */
[----:B------:R-:W-:Y:S05]  /*2d980*/  WARPSYNC.COLLECTIVE R15, `(.L_x_949) ;  /* 0x000000000f087348 */ /* 0x000fea0003c00000 */
[----:B------:R0:W1:Y:S02]  /*2d990*/  SHFL.IDX P6, R14, R13, R12, R11 ;  /* 0x0000000c0d0e7389 */ /* 0x00006400000c000b */
[----:B01----:R-:W-:Y:S01]  /*2d9a0*/  ENDCOLLECTIVE ;  /* 0x000000000000791b */ /* 0x003fe20003800000 */
.L_x_949:
[----:B------:R-:W-:Y:S01]  /*2d9b0*/  IMAD.MOV.U32 R13, RZ, RZ, R124 ;  /* 0x000000ffff0d7224 */ /* 0x000fe200078e007c */
[----:B------:R-:W-:Y:S01]  /*2d9c0*/  MOV R12, R2 ;  /* 0x00000002000c7202 */ /* 0x000fe20000000f00 */
[----:B------:R-:W-:-:S07]  /*2d9d0*/  IMAD.MOV.U32 R55, RZ, RZ, R14 ;  /* 0x000000ffff377224 */ /* 0x000fce00078e000e */
[----:B------:R-:W-:Y:S05]  /*2d9e0*/  WARPSYNC.COLLECTIVE R15, `(.L_x_950) ;  /* 0x000000000f087348 */ /* 0x000fea0003c00000 */
[----:B------:R0:W1:Y:S02]  /*2d9f0*/  SHFL.IDX P6, R14, R13, R12, R11 ;  /* 0x0000000c0d0e7389 */ /* 0x00006400000c000b */
[----:B01----:R-:W-:Y:S01]  /*2da00*/  ENDCOLLECTIVE ;  /* 0x000000000000791b */ /* 0x003fe20003800000 */
.L_x_950:
[----:B------:R-:W-:Y:S02]  /*2da10*/  IMAD.MOV.U32 R13, RZ, RZ, R120 ;  /* 0x000000ffff0d7224 */ /* 0x000fe400078e0078 */
[----:B------:R-:W-:-:S07]  /*2da20*/  IMAD.MOV.U32 R124, RZ, RZ, R14 ;  /* 0x000000ffff7c7224 */ /* 0x000fce00078e000e */
[----:B------:R-:W-:Y:S05]  /*2da30*/  WARPSYNC.COLLECTIVE R15, `(.L_x_951) ;  /* 0x000000000f087348 */ /* 0x000fea0003c00000 */
[----:B------:R0:W1:Y:S02]  /*2da40*/  SHFL.IDX P6, R14, R13, R12, R11 ;  /* 0x0000000c0d0e7389 */ /* 0x00006400000c000b */
[----:B01----:R-:W-:Y:S01]  /*2da50*/  ENDCOLLECTIVE ;  /* 0x000000000000791b */ /* 0x003fe20003800000 */
.L_x_951:
        /* <DEDUP_REMOVED lines=8> */
.L_x_952:
[----:B------:R-:W-:Y:S02]  /*2dae0*/  SEL R84, R55, R120, P0 ;  /* 0x0000007837547207 */ /* 0x000fe40000000000 */
[----:B------:R-:W-:Y:S01]  /*2daf0*/  SEL R120, R120, R55, P0 ;  /* 0x0000003778787207 */ /* 0x000fe20000000000 */
[----:B------:R-:W-:Y:S02]  /*2db00*/  IMAD.MOV.U32 R13, RZ, RZ, R61 ;  /* 0x000000ffff0d7224 */ /* 0x000fe400078e003d */
[----:B------:R-:W-:-:S07]  /*2db10*/  IMAD.MOV.U32 R65, RZ, RZ, R14 ;  /* 0x000000ffff417224 */ /* 0x000fce00078e000e */
[----:B------:R-:W-:Y:S05]  /*2db20*/  WARPSYNC.COLLECTIVE R15, `(.L_x_953) ;  /* 0x000000000f087348 */ /* 0x000fea0003c00000 */
[----:B------:R0:W1:Y:S02]  /*2db30*/  SHFL.IDX P6, R14, R13, R12, R11 ;  /* 0x0000000c0d0e7389 */ /* 0x00006400000c000b */
[----:B01----:R-:W-:Y:S01]  /*2db40*/  ENDCOLLECTIVE ;  /* 0x000000000000791b */ /* 0x003fe20003800000 */
.L_x_953:
[----:B------:R-:W-:Y:S02]  /*2db50*/  IMAD.MOV.U32 R13, RZ, RZ, R132 ;  /* 0x000000ffff0d7224 */ /* 0x000fe400078e0084 */
[----:B------:R-:W-:Y:S01]  /*2db60*/  IMAD.MOV.U32 R12, RZ, RZ, R2 ;  /* 0x000000ffff0c7224 */ /* 0x000fe200078e0002 */
[----:B------:R-:W-:-:S07]  /*2db70*/  MOV R61, R14 ;  /* 0x0000000e003d7202 */ /* 0x000fce0000000f00 */
[----:B------:R-:W-:Y:S05]  /*2db80*/  WARPSYNC.COLLECTIVE R15, `(.L_x_954) ;  /* 0x000000000f087348 */ /* 0x000fea0003c00000 */
[----:B------:R0:W1:Y:S02]  /*2db90*/  SHFL.IDX P6, R14, R13, R12, R11 ;  /* 0x0000000c0d0e7389 */ /* 0x00006400000c000b */
[----:B01----:R-:W-:Y:S01]  /*2dba0*/  ENDCOLLECTIVE ;  /* 0x000000000000791b */ /* 0x003fe20003800000 */
.L_x_954:
[----:B------:R-:W-:Y:S01]  /*2dbb0*/  MOV R13, R128 ;  /* 0x00000080000d7202 */ /* 0x000fe20000000f00 */
[----:B------:R-:W-:-:S07]  /*2dbc0*/  IMAD.MOV.U32 R132, RZ, RZ, R14 ;  /* 0x000000ffff847224 */ /* 0x000fce00078e000e */
[----:B------:R-:W-:Y:S05]  /*2dbd0*/  WARPSYNC.COLLECTIVE R15, `(.L_x_955) ;  /* 0x000000000f087348 */ /* 0x000fea0003c00000 */
[----:B------:R0:W1:Y:S02]  /*2dbe0*/  SHFL.IDX P6, R14, R13, R12, R11 ;  /* 0x0000000c0d0e7389 */ /* 0x00006400000c000b */
[----:B01----:R-:W-:Y:S01]  /*2dbf0*/  ENDCOLLECTIVE ;  /* 0x000000000000791b */ /* 0x003fe20003800000 */
.L_x_955:
        /* <DEDUP_REMOVED lines=8> */
.L_x_956:
[----:B------:R-:W-:Y:S02]  /*2dc80*/  SEL R4, R61, R128, P0 ;  /* 0x000000803d047207 */ /* 0x000fe40000000000 */
[----:B------:R-:W-:Y:S01]  /*2dc90*/  SEL R61, R128, R61, P0 ;  /* 0x0000003d803d7207 */ /* 0x000fe20000000000 */
[----:B------:R-:W-:Y:S01]  /*2dca0*/  IMAD.MOV.U32 R13, RZ, RZ, R69 ;  /* 0x000000ffff0d7224 */ /* 0x000fe200078e0045 */
[----:B------:R-:W-:-:S07]  /*2dcb0*/  MOV R73, R14 ;  /* 0x0000000e00497202 */ /* 0x000fce0000000f00 */
[----:B------:R-:W-:Y:S05]  /*2dcc0*/  WARPSYNC.COLLECTIVE R15, `(.L_x_957) ;  /* 0x000000000f087348 */ /* 0x000fea0003c00000 */
[----:B------:R0:W1:Y:S02]  /*2dcd0*/  SHFL.IDX P6, R14, R13, R12, R11 ;  /* 0x0000000c0d0e7389 */ /* 0x00006400000c000b */
[----:B01----:R-:W-:Y:S01]  /*2dce0*/  ENDCOLLECTIVE ;  /* 0x000000000000791b */ /* 0x003fe20003800000 */
.L_x_957:
[----:B------:R-:W-:Y:S01]  /*2dcf0*/  IMAD.MOV.U32 R13, RZ, RZ, R140 ;  /* 0x000000ffff0d7224 */ /* 0x000fe200078e008c */
[----:B------:R-:W-:Y:S01]  /*2dd00*/  MOV R12, R2 ;  /* 0x00000002000c7202 */ /* 0x000fe20000000f00 */
[----:B------:R-:W-:-:S07]  /*2dd10*/  IMAD.MOV.U32 R69, RZ, RZ, R14 ;  /* 0x000000ffff457224 */ /* 0x000fce00078e000e */
[----:B------:R-:W-:Y:S05]  /*2dd20*/  WARPSYNC.COLLECTIVE R15, `(.L_x_958) ;  /* 0x000000000f087348 */ /* 0x000fea0003c00000 */
[----:B------:R0:W1:Y:S02]  /*2dd30*/  SHFL.IDX P6, R14, R13, R12, R11 ;  /* 0x0000000c0d0e7389 */ /* 0x00006400000c000b */
[----:B01----:R-:W-:Y:S01]  /*2dd40*/  ENDCOLLECTIVE ;  /* 0x000000000000791b */ /* 0x003fe20003800000 */
.L_x_958:
[----:B------:R-:W-:Y:S02]  /*2dd50*/  IMAD.MOV.U32 R13, RZ, RZ, R136 ;  /* 0x000000ffff0d7224 */ /* 0x000fe400078e0088 */
[----:B------:R-:W-:-:S07]  /*2dd60*/  IMAD.MOV.U32 R140, RZ, RZ, R14 ;  /* 0x000000ffff8c7224 */ /* 0x000fce00078e000e */
[----:B------:R-:W-:Y:S05]  /*2dd70*/  WARPSYNC.COLLECTIVE R15, `(.L_x_959) ;  /* 0x000000000f087348 */ /* 0x000fea0003c00000 */
[----:B------:R0:W1:Y:S02]  /*2dd80*/  SHFL.IDX P6, R14, R13, R12, R11 ;  /* 0x0000000c0d0e7389 */ /* 0x00006400000c000b */
[----:B01----:R-:W-:Y:S01]  /*2dd90*/  ENDCOLLECTIVE ;  /* 0x000000000000791b */ /* 0x003fe20003800000 */
.L_x_959:
        /* <DEDUP_REMOVED lines=8> */
.L_x_960:
[----:B------:R-:W-:Y:S02]  /*2de20*/  SEL R6, R69, R136, P0 ;  /* 0x0000008845067207 */ /* 0x000fe40000000000 */
[----:B------:R-:W-:Y:S01]  /*2de30*/  SEL R69, R136, R69, P0 ;  /* 0x0000004588457207 */ /* 0x000fe20000000000 */
[----:B------:R-:W-:Y:S02]  /*2de40*/  IMAD.MOV.U32 R13, RZ, RZ, R77 ;  /* 0x000000ffff0d7224 */ /* 0x000fe400078e004d */
[----:B------:R-:W-:-:S07]  /*2de50*/  IMAD.MOV.U32 R81, RZ, RZ, R14 ;  /* 0x000000ffff517224 */ /* 0x000fce00078e000e */
[----:B------:R-:W-:Y:S05]  /*2de60*/  WARPSYNC.COLLECTIVE R15, `(.L_x_961) ;  /* 0x000000000f087348 */ /* 0x000fea0003c00000 */
[----:B------:R0:W1:Y:S02]  /*2de70*/  SHFL.IDX P6, R14, R13, R12, R11 ;  /* 0x0000000c0d0e7389 */ /* 0x00006400000c000b */
[----:B01----:R-:W-:Y:S01]  /*2de80*/  ENDCOLLECTIVE ;  /* 0x000000000000791b */ /* 0x003fe20003800000 */
.L_x_961:
[----:B------:R-:W-:Y:S02]  /*2de90*/  IMAD.MOV.U32 R13, RZ, RZ, R148 ;  /* 0x000000ffff0d7224 */ /* 0x000fe400078e0094 */
[----:B------:R-:W-:Y:S01]  /*2dea0*/  IMAD.MOV.U32 R12, RZ, RZ, R2 ;  /* 0x000000ffff0c7224 */ /* 0x000fe200078e0002 */
[----:B------:R-:W-:-:S07]  /*2deb0*/  MOV R77, R14 ;  /* 0x0000000e004d7202 */ /* 0x000fce0000000f00 */
[----:B------:R-:W-:Y:S05]  /*2dec0*/  WARPSYNC.COLLECTIVE R15, `(.L_x_962) ;  /* 0x000000000f087348 */ /* 0x000fea0003c00000 */
[----:B------:R0:W1:Y:S02]  /*2ded0*/  SHFL.IDX P6, R14, R13, R12, R11 ;  /* 0x0000000c0d0e7389 */ /* 0x00006400000c000b */
[----:B01----:R-:W-:Y:S01]  /*2dee0*/  ENDCOLLECTIVE ;  /* 0x000000000000791b */ /* 0x003fe20003800000 */
.L_x_962:
[----:B------:R-:W-:Y:S01]  /*2def0*/  MOV R13, R144 ;  /* 0x00000090000d7202 */ /* 0x000fe20000000f00 */
[----:B------:R-:W-:-:S07]  /*2df00*/  IMAD.MOV.U32 R148, RZ, RZ, R14 ;  /* 0x000000ffff947224 */ /* 0x000fce00078e000e */
[----:B------:R-:W-:Y:S05]  /*2df10*/  WARPSYNC.COLLECTIVE R15, `(.L_x_963) ;  /* 0x000000000f087348 */ /* 0x000fea0003c00000 */
[----:B------:R0:W1:Y:S02]  /*2df20*/  SHFL.IDX P6, R14, R13, R12, R11 ;  /* 0x0000000c0d0e7389 */ /* 0x00006400000c000b */
[----:B01----:R-:W-:Y:S01]  /*2df30*/  ENDCOLLECTIVE ;  /* 0x000000000000791b */ /* 0x003fe20003800000 */
.L_x_963:
        /* <DEDUP_REMOVED lines=8> */
.L_x_964:
[----:B------:R-:W-:Y:S02]  /*2dfc0*/  SEL R8, R77, R144, P0 ;  /* 0x000000904d087207 */ /* 0x000fe40000000000 */
[----:B------:R-:W-:Y:S01]  /*2dfd0*/  SEL R77, R144, R77, P0 ;  /* 0x0000004d904d7207 */ /* 0x000fe20000000000 */
[----:B------:R-:W-:Y:S01]  /*2dfe0*/  IMAD.MOV.U32 R13, RZ, RZ, R85 ;  /* 0x000000ffff0d7224 */ /* 0x000fe200078e0055 */
[----:B------:R-:W-:-:S07]  /*2dff0*/  MOV R21, R14 ;  /* 0x0000000e00157202 */ /* 0x000fce0000000f00 */
[----:B------:R-:W-:Y:S05]  /*2e000*/  WARPSYNC.COLLECTIVE R15, `(.L_x_965) ;  /* 0x000000000f087348 */ /* 0x000fea0003c00000 */
[----:B------:R0:W1:Y:S02]  /*2e010*/  SHFL.IDX P6, R14, R13, R12, R11 ;  /* 0x0000000c0d0e7389 */ /* 0x00006400000c000b */
[----:B01----:R-:W-:Y:S01]  /*2e020*/  ENDCOLLECTIVE ;  /* 0x000000000000791b */ /* 0x003fe20003800000 */
.L_x_965:
[----:B------:R-:W-:Y:S01]  /*2e030*/  IMAD.MOV.U32 R13, RZ, RZ, R146 ;  /* 0x000000ffff0d7224 */ /* 0x000fe200078e0092 */
[----:B------:R-:W-:Y:S01]  /*2e040*/  MOV R12, R2 ;  /* 0x00000002000c7202 */ /* 0x000fe20000000f00 */
[----:B------:R-:W-:-:S07]  /*2e050*/  IMAD.MOV.U32 R85, RZ, RZ, R14 ;  /* 0x000000ffff557224 */ /* 0x000fce00078e000e */
[----:B------:R-:W-:Y:S05]  /*2e060*/  WARPSYNC.COLLECTIVE R15, `(.L_x_966) ;  /* 0x000000000f087348 */ /* 0x000fea0003c00000 */
[----:B------:R0:W1:Y:S02]  /*2e070*/  SHFL.IDX P6, R14, R13, R12, R11 ;  /* 0x0000000c0d0e7389 */ /* 0x00006400000c000b */
[----:B01----:R-:W-:Y:S01]  /*2e080*/  ENDCOLLECTIVE ;  /* 0x000000000000791b */ /* 0x003fe20003800000 */
.L_x_966:
[----:B------:R-:W-:Y:S02]  /*2e090*/  IMAD.MOV.U32 R13, RZ, RZ, R158 ;  /* 0x000000ffff0d7224 */ /* 0x000fe400078e009e */
[----:B------:R-:W-:-:S07]  /*2e0a0*/  IMAD.MOV.U32 R146, RZ, RZ, R14 ;  /* 0x000000ffff927224 */ /* 0x000fce00078e000e */
[----:B------:R-:W-:Y:S05]  /*2e0b0*/  WARPSYNC.COLLECTIVE R15, `(.L_x_967) ;  /* 0x000000000f087348 */ /* 0x000fea0003c00000 */
[----:B------:R0:W1:Y:S02]  /*2e0c0*/  SHFL.IDX P6, R14, R13, R12, R11 ;  /* 0x0000000c0d0e7389 */ /* 0x00006400000c000b */
[----:B01----:R-:W-:Y:S01]  /*2e0d0*/  ENDCOLLECTIVE ;  /* 0x000000000000791b */ /* 0x003fe20003800000 */
.L_x_967:
        /* <DEDUP_REMOVED lines=8> */
.L_x_968:
[----:B------:R-:W-:Y:S02]  /*2e160*/  SEL R10, R85, R158, P0 ;  /* 0x0000009e550a7207 */ /* 0x000fe40000000000 */
[----:B------:R-:W-:Y:S01]  /*2e170*/  SEL R85, R158, R85, P0 ;  /* 0x000000559e557207 */ /* 0x000fe20000000000 */
[----:B------:R-:W-:Y:S02]  /*2e180*/  IMAD.MOV.U32 R13, RZ, RZ, R64 ;  /* 0x000000ffff0d7224 */ /* 0x000fe400078e0040 */
[----:B------:R-:W-:-:S07]  /*2e190*/  IMAD.MOV.U32 R89, RZ, RZ, R14 ;  /* 0x000000ffff597224 */ /* 0x000fce00078e000e */
[----:B------:R-:W-:Y:S05]  /*2e1a0*/  WARPSYNC.COLLECTIVE R15, `(.L_x_969) ;  /* 0x000000000f087348 */ /* 0x000fea0003c00000 */
[----:B------:R0:W1:Y:S02]  /*2e1b0*/  SHFL.IDX P6, R14, R13, R12, R11 ;  /* 0x0000000c0d0e7389 */ /* 0x00006400000c000b */
[----:B01----:R-:W-:Y:S01]  /*2e1c0*/  ENDCOLLECTIVE ;  /* 0x000000000000791b */ /* 0x003fe20003800000 */
.L_x_969:
[----:B------:R-:W-:Y:S02]  /*2e1d0*/  IMAD.MOV.U32 R13, RZ, RZ, R153 ;  /* 0x000000ffff0d7224 */ /* 0x000fe400078e0099 */
[----:B------:R-:W-:Y:S01]  /*2e1e0*/  IMAD.MOV.U32 R12, RZ, RZ, R2 ;  /* 0x000000ffff0c7224 */ /* 0x000fe200078e0002 */
[----:B------:R-:W-:-:S07]  /*2e1f0*/  MOV R64, R14 ;  /* 0x0000000e00407202 */ /* 0x000fce0000000f00 */
[----:B------:R-:W-:Y:S05]  /*2e200*/  WARPSYNC.COLLECTIVE R15, `(.L_x_970) ;  /* 0x000000000f087348 */ /* 0x000fea0003c00000 */
[----:B------:R0:W1:Y:S02]  /*2e210*/  SHFL.IDX P6, R14, R13, R12, R11 ;  /* 0x0000000c0d0e7389 */ /* 0x00006400000c000b */
[----:B01----:R-:W-:Y:S01]  /*2e220*/  ENDCOLLECTIVE ;  /* 0x000000000000791b */ /* 0x003fe20003800000 */
.L_x_970:
[----:B------:R-:W-:Y:S01]  /*2e230*/  MOV R13, R152 ;  /* 0x00000098000d7202 */ /* 0x000fe20000000f00 */
[----:B------:R-:W-:-:S07]  /*2e240*/  IMAD.MOV.U32 R153, RZ, RZ, R14 ;  /* 0x000000ffff997224 */ /* 0x000fce00078e000e */
[----:B------:R-:W-:Y:S05]  /*2e250*/  WARPSYNC.COLLECTIVE R15, `(.L_x_971) ;  /* 0x000000000f087348 */ /* 0x000fea0003c00000 */
[----:B------:R0:W1:Y:S02]  /*2e260*/  SHFL.IDX P6, R14, R13, R12, R11 ;  /* 0x0000000c0d0e7389 */ /* 0x00006400000c000b */
[----:B01----:R-:W-:Y:S01]  /*2e270*/  ENDCOLLECTIVE ;  /* 0x000000000000791b */ /* 0x003fe20003800000 */
.L_x_971:
        /* <DEDUP_REMOVED lines=8> */
.L_x_972:
[----:B------:R-:W-:Y:S02]  /*2e300*/  SEL R26, R64, R152, P0 ;  /* 0x00000098401a7207 */ /* 0x000fe40000000000 */
[----:B------:R-:W-:Y:S01]  /*2e310*/  SEL R64, R152, R64, P0 ;  /* 0x0000004098407207 */ /* 0x000fe20000000000 */
[----:B------:R-:W-:Y:S01]  /*2e320*/  IMAD.MOV.U32 R13, RZ, RZ, R92 ;  /* 0x000000ffff0d7224 */ /* 0x000fe200078e005c */
[----:B------:R-:W-:-:S07]  /*2e330*/  MOV R94, R14 ;  /* 0x0000000e005e7202 */ /* 0x000fce0000000f00 */
[----:B------:R-:W-:Y:S05]  /*2e340*/  WARPSYNC.COLLECTIVE R15, `(.L_x_973) ;  /* 0x000000000f087348 */ /* 0x000fea0003c00000 */
[----:B------:R0:W1:Y:S02]  /*2e350*/  SHFL.IDX P6, R14, R13, R12, R11 ;  /* 0x0000000c0d0e7389 */ /* 0x00006400000c000b */
[----:B01----:R-:W-:Y:S01]  /*2e360*/  ENDCOLLECTIVE ;  /* 0x000000000000791b */ /* 0x003fe20003800000 */
.L_x_973:
[----:B------:R-:W-:Y:S01]  /*2e370*/  IMAD.MOV.U32 R13, RZ, RZ, R155 ;  /* 0x000000ffff0d7224 */ /* 0x000fe200078e009b */
[----:B------:R-:W-:Y:S01]  /*2e380*/  MOV R12, R2 ;  /* 0x00000002000c7202 */ /* 0x000fe20000000f00 */
[----:B------:R-:W-:-:S07]  /*2e390*/  IMAD.MOV.U32 R92, RZ, RZ, R14 ;  /* 0x000000ffff5c7224 */ /* 0x000fce00078e000e */
[----:B------:R-:W-:Y:S05]  /*2e3a0*/  WARPSYNC.COLLECTIVE R15, `(.L_x_974) ;  /* 0x000000000f087348 */ /* 0x000fea0003c00000 */
[----:B------:R0:W1:Y:S02]  /*2e3b0*/  SHFL.IDX P6, R14, R13, R12, R11 ;  /* 0x0000000c0d0e7389 */ /* 0x00006400000c000b */
[----:B01----:R-:W-:Y:S01]  /*2e3c0*/  ENDCOLLECTIVE ;  /* 0x000000000000791b */ /* 0x003fe20003800000 */
.L_x_974:
[----:B------:R-:W-:Y:S02]  /*2e3d0*/  IMAD.MOV.U32 R13, RZ, RZ, R154 ;  /* 0x000000ffff0d7224 */ /* 0x000fe400078e009a */
[----:B------:R-:W-:-:S07]  /*2e3e0*/  IMAD.MOV.U32 R155, RZ, RZ, R14 ;  /* 0x000000ffff9b7224 */ /* 0x000fce00078e000e */
[----:B------:R-:W-:Y:S05]  /*2e3f0*/  WARPSYNC.COLLECTIVE R15, `(.L_x_975) ;  /* 0x000000000f087348 */ /* 0x000fea0003c00000 */
[----:B------:R0:W1:Y:S02]  /*2e400*/  SHFL.IDX P6, R14, R13, R12, R11 ;  /* 0x0000000c0d0e7389 */ /* 0x00006400000c000b */
[----:B01----:R-:W-:Y:S01]  /*2e410*/  ENDCOLLECTIVE ;  /* 0x000000000000791b */ /* 0x003fe20003800000 */
.L_x_975:
        /* <DEDUP_REMOVED lines=8> */
.L_x_976:
[----:B------:R-:W-:Y:S02]  /*2e4a0*/  SEL R36, R92, R154, P0 ;  /* 0x0000009a5c247207 */ /* 0x000fe40000000000 */
[----:B------:R-:W-:Y:S01]  /*2e4b0*/  SEL R92, R154, R92, P0 ;  /* 0x0000005c9a5c7207 */ /* 0x000fe20000000000 */
[----:B------:R-:W-:Y:S02]  /*2e4c0*/  IMAD.MOV.U32 R13, RZ, RZ, R97 ;  /* 0x000000ffff0d7224 */ /* 0x000fe400078e0061 */
[----:B------:R-:W-:-:S07]  /*2e4d0*/  IMAD.MOV.U32 R101, RZ, RZ, R14 ;  /* 0x000000ffff657224 */ /* 0x000fce00078e000e */
[----:B------:R-:W-:Y:S05]  /*2e4e0*/  WARPSYNC.COLLECTIVE R15, `(.L_x_977) ;  /* 0x000000000f087348 */ /* 0x000fea0003c00000 */
[----:B------:R0:W1:Y:S02]  /*2e4f0*/  SHFL.IDX P6, R14, R13, R12, R11 ;  /* 0x0000000c0d0e7389 */ /* 0x00006400000c000b */
[----:B01----:R-:W-:Y:S01]  /*2e500*/  ENDCOLLECTIVE ;  /* 0x000000000000791b */ /* 0x003fe20003800000 */
.L_x_977:
[----:B------:R-:W-:Y:S02]  /*2e510*/  IMAD.MOV.U32 R13, RZ, RZ, R157 ;  /* 0x000000ffff0d7224 */ /* 0x000fe400078e009d */
[----:B------:R-:W-:Y:S01]  /*2e520*/  IMAD.MOV.U32 R12, RZ, RZ, R2 ;  /* 0x000000ffff0c7224 */ /* 0x000fe200078e0002 */
[----:B------:R-:W-:-:S07]  /*2e530*/  MOV R97, R14 ;  /* 0x0000000e00617202 */ /* 0x000fce0000000f00 */
[----:B------:R-:W-:Y:S05]  /*2e540*/  WARPSYNC.COLLECTIVE R15, `(.L_x_978) ;  /* 0x000000000f087348 */ /* 0x000fea0003c00000 */
[----:B------:R0:W1:Y:S02]  /*2e550*/  SHFL.IDX P6, R14, R13, R12, R11 ;  /* 0x0000000c0d0e7389 */ /* 0x00006400000c000b */
[----:B01----:R-:W-:Y:S01]  /*2e560*/  ENDCOLLECTIVE ;  /* 0x000000000000791b */ /* 0x003fe20003800000 */
.L_x_978:
[----:B------:R-:W-:Y:S01]  /*2e570*/  MOV R13, R156 ;  /* 0x0000009c000d7202 */ /* 0x000fe20000000f00 */
[----:B------:R-:W-:-:S07]  /*2e580*/  IMAD.MOV.U32 R157, RZ, RZ, R14 ;  /* 0x000000ffff9d7224 */ /* 0x000fce00078e000e */
[----:B------:R-:W-:Y:S05]  /*2e590*/  WARPSYNC.COLLECTIVE R15, `(.L_x_979) ;  /* 0x000000000f087348 */ /* 0x000fea0003c00000 */
[----:B------:R0:W1:Y:S02]  /*2e5a0*/  SHFL.IDX P6, R14, R13, R12, R11 ;  /* 0x0000000c0d0e7389 */ /* 0x00006400000c000b */
[----:B01----:R-:W-:Y:S01]  /*2e5b0*/  ENDCOLLECTIVE ;  /* 0x000000000000791b */ /* 0x003fe20003800000 */
.L_x_979:
        /* <DEDUP_REMOVED lines=8> */
.L_x_980:
[----:B------:R-:W-:Y:S02]  /*2e640*/  SEL R38, R97, R156, P0 ;  /* 0x0000009c61267207 */ /* 0x000fe40000000000 */
[----:B------:R-:W-:Y:S01]  /*2e650*/  SEL R97, R156, R97, P0 ;  /* 0x000000619c617207 */ /* 0x000fe20000000000 */
[----:B------:R-:W-:Y:S01]  /*2e660*/  IMAD.MOV.U32 R13, RZ, RZ, R105 ;  /* 0x000000ffff0d7224 */ /* 0x000fe200078e0069 */
[----:B------:R-:W-:-:S07]  /*2e670*/  MOV R58, R14 ;  /* 0x0000000e003a7202 */ /* 0x000fce0000000f00 */
[----:B------:R-:W-:Y:S05]  /*2e680*/  WARPSYNC.COLLECTIVE R15, `(.L_x_981) ;  /* 0x000000000f087348 */ /* 0x000fea0003c00000 */
[----:B------:R0:W1:Y:S02]  /*2e690*/  SHFL.IDX P6, R14, R13, R12, R11 ;  /* 0x0000000c0d0e7389 */ /* 0x00006400000c000b */
[----:B01----:R-:W-:Y:S01]  /*2e6a0*/  ENDCOLLECTIVE ;  /* 0x000000000000791b */ /* 0x003fe20003800000 */
.L_x_981:
[----:B------:R-:W-:Y:S01]  /*2e6b0*/  IMAD.MOV.U32 R13, RZ, RZ, R62 ;  /* 0x000000ffff0d7224 */ /* 0x000fe200078e003e */
[----:B------:R-:W-:Y:S01]  /*2e6c0*/  MOV R12, R2 ;  /* 0x00000002000c7202 */ /* 0x000fe20000000f00 */
[----:B------:R-:W-:-:S07]  /*2e6d0*/  IMAD.MOV.U32 R105, RZ, RZ, R14 ;  /* 0x000000ffff697224 */ /* 0x000fce00078e000e */
[----:B------:R-:W-:Y:S05]  /*2e6e0*/  WARPSYNC.COLLECTIVE R15, `(.L_x_982) ;  /* 0x000000000f087348 */ /* 0x000fea0003c00000 */
[----:B------:R0:W1:Y:S02]  /*2e6f0*/  SHFL.IDX P6, R14, R13, R12, R11 ;  /* 0x0000000c0d0e7389 */ /* 0x00006400000c000b */
[----:B01----:R-:W-:Y:S01]  /*2e700*/  ENDCOLLECTIVE ;  /* 0x000000000000791b */ /* 0x003fe20003800000 */
.L_x_982:
[----:B------:R-:W-:Y:S02]  /*2e710*/  IMAD.MOV.U32 R13, RZ, RZ, R109 ;  /* 0x000000ffff0d7224 */ /* 0x000fe400078e006d */
[----:B------:R-:W-:-:S07]  /*2e720*/  IMAD.MOV.U32 R62, RZ, RZ, R14 ;  /* 0x000000ffff3e7224 */ /* 0x000fce00078e000e */
[----:B------:R-:W-:Y:S05]  /*2e730*/  WARPSYNC.COLLECTIVE R15, `(.L_x_983) ;  /* 0x000000000f087348 */ /* 0x000fea0003c00000 */
[----:B------:R0:W1:Y:S02]  /*2e740*/  SHFL.IDX P6, R14, R13, R12, R11 ;  /* 0x0000000c0d0e7389 */ /* 0x00006400000c000b */
[----:B01----:R-:W-:Y:S01]  /*2e750*/  ENDCOLLECTIVE ;  /* 0x000000000000791b */ /* 0x003fe20003800000 */
.L_x_983:
        /* <DEDUP_REMOVED lines=8> */
.L_x_984:
[----:B------:R-:W-:Y:S02]  /*2e7e0*/  SEL R40, R105, R32, P0 ;  /* 0x0000002069287207 */ /* 0x000fe40000000000 */
[----:B------:R-:W-:Y:S01]  /*2e7f0*/  SEL R105, R32, R105, P0 ;  /* 0x0000006920697207 */ /* 0x000fe20000000000 */
[----:B------:R-:W-:Y:S02]  /*2e800*/  IMAD.MOV.U32 R13, RZ, RZ, R113 ;  /* 0x000000ffff0d7224 */ /* 0x000fe400078e0071 */
[----:B------:R-:W-:-:S07]  /*2e810*/  IMAD.MOV.U32 R117, RZ, RZ, R14 ;  /* 0x000000ffff757224 */ /* 0x000fce00078e000e */
[----:B------:R-:W-:Y:S05]  /*2e820*/  WARPSYNC.COLLECTIVE R15, `(.L_x_985) ;  /* 0x000000000f087348 */ /* 0x000fea0003c00000 */
[----:B------:R0:W1:Y:S02]  /*2e830*/  SHFL.IDX P6, R14, R13, R12, R11 ;  /* 0x0000000c0d0e7389 */ /* 0x00006400000c000b */
[----:B01----:R-:W-:Y:S01]  /*2e840*/  ENDCOLLECTIVE ;  /* 0x000000000000791b */ /* 0x003fe20003800000 */
.L_x_985:
[----:B------:R-:W-:Y:S02]  /*2e850*/  IMAD.MOV.U32 R13, RZ, RZ, R70 ;  /* 0x000000ffff0d7224 */ /* 0x000fe400078e0046 */
[----:B------:R-:W-:Y:S01]  /*2e860*/  IMAD.MOV.U32 R12, RZ, RZ, R2 ;  /* 0x000000ffff0c7224 */ /* 0x000fe200078e0002 */
[----:B------:R-:W-:-:S07]  /*2e870*/  MOV R113, R14 ;  /* 0x0000000e00717202 */ /* 0x000fce0000000f00 */
[----:B------:R-:W-:Y:S05]  /*2e880*/  WARPSYNC.COLLECTIVE R15, `(.L_x_986) ;  /* 0x000000000f087348 */ /* 0x000fea0003c00000 */
[----:B------:R0:W1:Y:S02]  /*2e890*/  SHFL.IDX P6, R14, R13, R12, R11 ;  /* 0x0000000c0d0e7389 */ /* 0x00006400000c000b */
[----:B01----:R-:W-:Y:S01]  /*2e8a0*/  ENDCOLLECTIVE ;  /* 0x000000000000791b */ /* 0x003fe20003800000 */
.L_x_986:
[----:B------:R-:W-:Y:S01]  /*2e8b0*/  MOV R13, R121 ;  /* 0x00000079000d7202 */ /* 0x000fe20000000f00 */
[----:B------:R-:W-:-:S07]  /*2e8c0*/  IMAD.MOV.U32 R70, RZ, RZ, R14 ;  /* 0x000000ffff467224 */ /* 0x000fce00078e000e */
[----:B------:R-:W-:Y:S05]  /*2e8d0*/  WARPSYNC.COLLECTIVE R15, `(.L_x_987) ;  /* 0x000000000f087348 */ /* 0x000fea0003c00000 */
[----:B------:R0:W1:Y:S02]  /*2e8e0*/  SHFL.IDX P6, R14, R13, R12, R11 ;  /* 0x0000000c0d0e7389 */ /* 0x00006400000c000b */
[----:B01----:R-:W-:Y:S01]  /*2e8f0*/  ENDCOLLECTIVE ;  /* 0x000000000000791b */ /* 0x003fe20003800000 */
.L_x_987:
        /* <DEDUP_REMOVED lines=8> */
.L_x_988:
[----:B------:R-:W-:Y:S02]  /*2e980*/  SEL R45, R113, R109, P0 ;  /* 0x0000006d712d7207 */ /* 0x000fe40000000000 */
[----:B------:R-:W-:Y:S01]  /*2e990*/  SEL R109, R109, R113, P0 ;  /* 0x000000716d6d7207 */ /* 0x000fe20000000000 */
[----:B------:R-:W-:Y:S01]  /*2e9a0*/  IMAD.MOV.U32 R13, RZ, RZ, R63 ;  /* 0x000000ffff0d7224 */ /* 0x000fe200078e003f */
[----:B------:R-:W-:-:S07]  /*2e9b0*/  MOV R66, R14 ;  /* 0x0000000e00427202 */ /* 0x000fce0000000f00 */
[----:B------:R-:W-:Y:S05]  /*2e9c0*/  WARPSYNC.COLLECTIVE R15, `(.L_x_989) ;  /* 0x000000000f087348 */ /* 0x000fea0003c00000 */
[----:B------:R0:W1:Y:S02]  /*2e9d0*/  SHFL.IDX P6, R14, R13, R12, R11 ;  /* 0x0000000c0d0e7389 */ /* 0x00006400000c000b */
[----:B01----:R-:W-:Y:S01]  /*2e9e0*/  ENDCOLLECTIVE ;  /* 0x000000000000791b */ /* 0x003fe20003800000 */
.L_x_989:
[----:B------:R-:W-:Y:S01]  /*2e9f0*/  IMAD.MOV.U32 R13, RZ, RZ, R78 ;  /* 0x000000ffff0d7224 */ /* 0x000fe200078e004e */
[----:B------:R-:W-:Y:S01]  /*2ea00*/  MOV R12, R2 ;  /* 0x00000002000c7202 */ /* 0x000fe20000000f00 */
[----:B------:R-:W-:-:S07]  /*2ea10*/  IMAD.MOV.U32 R121, RZ, RZ, R14 ;  /* 0x000000ffff797224 */ /* 0x000fce00078e000e */
[----:B------:R-:W-:Y:S05]  /*2ea20*/  WARPSYNC.COLLECTIVE R15, `(.L_x_990) ;  /* 0x000000000f087348 */ /* 0x000fea0003c00000 */
[----:B------:R0:W1:Y:S02]  /*2ea30*/  SHFL.IDX P6, R14, R13, R12, R11 ;  /* 0x0000000c0d0e7389 */ /* 0x00006400000c000b */
[----:B01----:R-:W-:Y:S01]  /*2ea40*/  ENDCOLLECTIVE ;  /* 0x000000000000791b */ /* 0x003fe20003800000 */
.L_x_990:
[----:B------:R-:W-:Y:S02]  /*2ea50*/  IMAD.MOV.U32 R13, RZ, RZ, R74 ;  /* 0x000000ffff0d7224 */ /* 0x000fe400078e004a */
[----:B------:R-:W-:-:S07]  /*2ea60*/  IMAD.MOV.U32 R78, RZ, RZ, R14 ;  /* 0x000000ffff4e7224 */ /* 0x000fce00078e000e */
[----:B------:R-:W-:Y:S05]  /*2ea70*/  WARPSYNC.COLLECTIVE R15, `(.L_x_991) ;  /* 0x000000000f087348 */ /* 0x000fea0003c00000 */
[----:B------:R0:W1:Y:S02]  /*2ea80*/  SHFL.IDX P6, R14, R13, R12, R11 ;  /* 0x0000000c0d0e7389 */ /* 0x00006400000c000b */
[----:B01----:R-:W-:Y:S01]  /*2ea90*/  ENDCOLLECTIVE ;  /* 0x000000000000791b */ /* 0x003fe20003800000 */
.L_x_991:
        /* <DEDUP_REMOVED lines=8> */
.L_x_992:
[----:B------:R-:W-:Y:S02]  /*2eb20*/  SEL R47, R121, R74, P0 ;  /* 0x0000004a792f7207 */ /* 0x000fe40000000000 */
[----:B------:R-:W-:Y:S01]  /*2eb30*/  SEL R74, R74, R121, P0 ;  /* 0x000000794a4a7207 */ /* 0x000fe20000000000 */
[----:B------:R-:W-:Y:S02]  /*2eb40*/  IMAD.MOV.U32 R13, RZ, RZ, R67 ;  /* 0x000000ffff0d7224 */ /* 0x000fe400078e0043 */
[----:B------:R-:W-:-:S07]  /*2eb50*/  IMAD.MOV.U32 R71, RZ, RZ, R14 ;  /* 0x000000ffff477224 */ /* 0x000fce00078e000e */
[----:B------:R-:W-:Y:S05]  /*2eb60*/  WARPSYNC.COLLECTIVE R15, `(.L_x_993) ;  /* 0x000000000f087348 */ /* 0x000fea0003c00000 */
[----:B------:R0:W1:Y:S02]  /*2eb70*/  SHFL.IDX P6, R14, R13, R12, R11 ;  /* 0x0000000c0d0e7389 */ /* 0x00006400000c000b */
[----:B01----:R-:W-:Y:S01]  /*2eb80*/  ENDCOLLECTIVE ;  /* 0x000000000000791b */ /* 0x003fe20003800000 */
.L_x_993:
[----:B------:R-:W-:Y:S02]  /*2eb90*/  IMAD.MOV.U32 R13, RZ, RZ, R86 ;  /* 0x000000ffff0d7224 */ /* 0x000fe400078e0056 */
[----:B------:R-:W-:Y:S01]  /*2eba0*/  IMAD.MOV.U32 R12, RZ, RZ, R2 ;  /* 0x000000ffff0c7224 */ /* 0x000fe200078e0002 */
[----:B------:R-:W-:-:S07]  /*2ebb0*/  MOV R67, R14 ;  /* 0x0000000e00437202 */ /* 0x000fce0000000f00 */
[----:B------:R-:W-:Y:S05]  /*2ebc0*/  WARPSYNC.COLLECTIVE R15, `(.L_x_994) ;  /* 0x000000000f087348 */ /* 0x000fea0003c00000 */
[----:B------:R0:W1:Y:S02]  /*2ebd0*/  SHFL.IDX P6, R14, R13, R12, R11 ;  /* 0x0000000c0d0e7389 */ /* 0x00006400000c000b */
[----:B01----:R-:W-:Y:S01]  /*2ebe0*/  ENDCOLLECTIVE ;  /* 0x000000000000791b */ /* 0x003fe20003800000 */
.L_x_994:
[----:B------:R-:W-:Y:S01]  /*2ebf0*/  MOV R13, R82 ;  /* 0x00000052000d7202 */ /* 0x000fe20000000f00 */
[----:B------:R-:W-:-:S07]  /*2ec00*/  IMAD.MOV.U32 R86, RZ, RZ, R14 ;  /* 0x000000ffff567224 */ /* 0x000fce00078e000e */
[----:B------:R-:W-:Y:S05]  /*2ec10*/  WARPSYNC.COLLECTIVE R15, `(.L_x_995) ;  /* 0x000000000f087348 */ /* 0x000fea0003c00000 */
[----:B------:R0:W1:Y:S02]  /*2ec20*/  SHFL.IDX P6, R14, R13, R12, R11 ;  /* 0x0000000c0d0e7389 */ /* 0x00006400000c000b */
[----:B01----:R-:W-:Y:S01]  /*2ec30*/  ENDCOLLECTIVE ;  /* 0x000000000000791b */ /* 0x003fe20003800000 */
.L_x_995:
        /* <DEDUP_REMOVED lines=8> */
.L_x_996:
[----:B------:R-:W-:Y:S02]  /*2ecc0*/  SEL R49, R67, R82, P0 ;  /* 0x0000005243317207 */ /* 0x000fe40000000000 */
[----:B------:R-:W-:Y:S01]  /*2ecd0*/  SEL R67, R82, R67, P0 ;  /* 0x0000004352437207 */ /* 0x000fe20000000000 */
[----:B------:R-:W-:Y:S01]  /*2ece0*/  IMAD.MOV.U32 R13, RZ, RZ, R75 ;  /* 0x000000ffff0d7224 */ /* 0x000fe200078e004b */
[----:B------:R-:W-:-:S07]  /*2ecf0*/  MOV R79, R14 ;  /* 0x0000000e004f7202 */ /* 0x000fce0000000f00 */
[----:B------:R-:W-:Y:S05]  /*2ed00*/  WARPSYNC.COLLECTIVE R15, `(.L_x_997) ;  /* 0x000000000f087348 */ /* 0x000fea0003c00000 */
[----:B------:R0:W1:Y:S02]  /*2ed10*/  SHFL.IDX P6, R14, R13, R12, R11 ;  /* 0x0000000c0d0e7389 */ /* 0x00006400000c000b */
[----:B01----:R-:W-:Y:S01]  /*2ed20*/  ENDCOLLECTIVE ;  /* 0x000000000000791b */ /* 0x003fe20003800000 */
.L_x_997:
[----:B------:R-:W-:Y:S01]  /*2ed30*/  IMAD.MOV.U32 R13, RZ, RZ, R95 ;  /* 0x000000ffff0d7224 */ /* 0x000fe200078e005f */
[----:B------:R-:W-:Y:S01]  /*2ed40*/  MOV R12, R2 ;  /* 0x00000002000c7202 */ /* 0x000fe20000000f00 */
[----:B------:R-:W-:-:S07]  /*2ed50*/  IMAD.MOV.U32 R75, RZ, RZ, R14 ;  /* 0x000000ffff4b7224 */ /* 0x000fce00078e000e */
[----:B------:R-:W-:Y:S05]  /*2ed60*/  WARPSYNC.COLLECTIVE R15, `(.L_x_998) ;  /* 0x000000000f087348 */ /* 0x000fea0003c00000 */
[----:B------:R0:W1:Y:S02]  /*2ed70*/  SHFL.IDX P6, R14, R13, R12, R11 ;  /* 0x0000000c0d0e7389 */ /* 0x00006400000c000b */
[----:B01----:R-:W-:Y:S01]  /*2ed80*/  ENDCOLLECTIVE ;  /* 0x000000000000791b */ /* 0x003fe20003800000 */
.L_x_998:
[----:B------:R-:W-:Y:S02]  /*2ed90*/  IMAD.MOV.U32 R13, RZ, RZ, R90 ;  /* 0x000000ffff0d7224 */ /* 0x000fe400078e005a */
[----:B------:R-:W-:-:S07]  /*2eda0*/  IMAD.MOV.U32 R95, RZ, RZ, R14 ;  /* 0x000000ffff5f7224 */ /* 0x000fce00078e000e */
[----:B------:R-:W-:Y:S05]  /*2edb0*/  WARPSYNC.COLLECTIVE R15, `(.L_x_999) ;  /* 0x000000000f087348 */ /* 0x000fea0003c00000 */
[----:B------:R0:W1:Y:S02]  /*2edc0*/  SHFL.IDX P6, R14, R13, R12, R11 ;  /* 0x0000000c0d0e7389 */ /* 0x00006400000c000b */
[----:B01----:R-:W-:Y:S01]  /*2edd0*/  ENDCOLLECTIVE ;  /* 0x000000000000791b */ /* 0x003fe20003800000 */
.L_x_999:
        /* <DEDUP_REMOVED lines=8> */
.L_x_1000:
[----:B------:R-:W-:Y:S02]  /*2ee60*/  SEL R51, R75, R90, P0 ;  /* 0x0000005a4b337207 */ /* 0x000fe40000000000 */
[----:B------:R-:W-:Y:S01]  /*2ee70*/  SEL R75, R90, R75, P0 ;  /* 0x0000004b5a4b7207 */ /* 0x000fe20000000000 */
[----:B------:R-:W-:Y:S02]  /*2ee80*/  IMAD.MOV.U32 R13, RZ, RZ, R83 ;  /* 0x000000ffff0d7224 */ /* 0x000fe400078e0053 */
[----:B------:R-:W-:-:S07]  /*2ee90*/  IMAD.MOV.U32 R87, RZ, RZ, R14 ;  /* 0x000000ffff577224 */ /* 0x000fce00078e000e */
[----:B------:R-:W-:Y:S05]  /*2eea0*/  WARPSYNC.COLLECTIVE R15, `(.L_x_1001) ;  /* 0x000000000f087348 */ /* 0x000fea0003c00000 */
[----:B------:R0:W1:Y:S02]  /*2eeb0*/  SHFL.IDX P6, R14, R13, R12, R11 ;  /* 0x0000000c0d0e7389 */ /* 0x00006400000c000b */
[----:B01----:R-:W-:Y:S01]  /*2eec0*/  ENDCOLLECTIVE ;  /* 0x000000000000791b */ /* 0x003fe20003800000 */
.L_x_1001:
[----:B------:R-:W-:Y:S02]  /*2eed0*/  IMAD.MOV.U32 R13, RZ, RZ, R102 ;  /* 0x000000ffff0d7224 */ /* 0x000fe400078e0066 */
[----:B------:R-:W-:Y:S01]  /*2eee0*/  IMAD.MOV.U32 R12, RZ, RZ, R2 ;  /* 0x000000ffff0c7224 */ /* 0x000fe200078e0002 */
[----:B------:R-:W-:-:S07]  /*2eef0*/  MOV R103, R14 ;  /* 0x0000000e00677202 */ /* 0x000fce0000000f00 */
[----:B------:R-:W-:Y:S05]  /*2ef00*/  WARPSYNC.COLLECTIVE R15, `(.L_x_1002) ;  /* 0x000000000f087348 */ /* 0x000fea0003c00000 */
[----:B------:R0:W1:Y:S02]  /*2ef10*/  SHFL.IDX P6, R14, R13, R12, R11 ;  /* 0x0000000c0d0e7389 */ /* 0x00006400000c000b */
[----:B01----:R-:W-:Y:S01]  /*2ef20*/  ENDCOLLECTIVE ;  /* 0x000000000000791b */ /* 0x003fe20003800000 */
.L_x_1002:
[----:B------:R-:W-:Y:S01]  /*2ef30*/  MOV R13, R125 ;  /* 0x0000007d000d7202 */ /* 0x000fe20000000f00 */
[----:B------:R-:W-:-:S07]  /*2ef40*/  IMAD.MOV.U32 R102, RZ, RZ, R14 ;  /* 0x000000ffff667224 */ /* 0x000fce00078e000e */
[----:B------:R-:W-:Y:S05]  /*2ef50*/  WARPSYNC.COLLECTIVE R15, `(.L_x_1003) ;  /* 0x000000000f087348 */ /* 0x000fea0003c00000 */
[----:B------:R0:W1:Y:S02]  /*2ef60*/  SHFL.IDX P6, R14, R13, R12, R11 ;  /* 0x0000000c0d0e7389 */ /* 0x00006400000c000b */
[----:B01----:R-:W-:Y:S01]  /*2ef70*/  ENDCOLLECTIVE ;  /* 0x000000000000791b */ /* 0x003fe20003800000 */
.L_x_1003:
        /* <DEDUP_REMOVED lines=8> */
.L_x_1004:
[----:B------:R-:W-:Y:S02]  /*2f000*/  SEL R53, R103, R83, P0 ;  /* 0x0000005367357207 */ /* 0x000fe40000000000 */
[----:B------:R-:W-:Y:S01]  /*2f010*/  SEL R83, R83, R103, P0 ;  /* 0x0000006753537207 */ /* 0x000fe20000000000 */
[----:B------:R-:W-:Y:S01]  /*2f020*/  IMAD.MOV.U32 R13, RZ, RZ, R129 ;  /* 0x000000ffff0d7224 */ /* 0x000fe200078e0081 */
[----:B------:R-:W-:-:S07]  /*2f030*/  MOV R91, R14 ;  /* 0x0000000e005b7202 */ /* 0x000fce0000000f00 */
[----:B------:R-:W-:Y:S05]  /*2f040*/  WARPSYNC.COLLECTIVE R15, `(.L_x_1005) ;  /* 0x000000000f087348 */ /* 0x000fea0003c00000 */
[----:B------:R0:W1:Y:S02]  /*2f050*/  SHFL.IDX P6, R14, R13, R12, R11 ;  /* 0x0000000c0d0e7389 */ /* 0x00006400000c000b */
[----:B01----:R-:W-:Y:S01]  /*2f060*/  ENDCOLLECTIVE ;  /* 0x000000000000791b */ /* 0x003fe20003800000 */
.L_x_1005:
[----:B------:R-:W-:Y:S01]  /*2f070*/  IMAD.MOV.U32 R13, RZ, RZ, R110 ;  /* 0x000000ffff0d7224 */ /* 0x000fe200078e006e */
[----:B------:R-:W-:Y:S01]  /*2f080*/  MOV R12, R2 ;  /* 0x00000002000c7202 */ /* 0x000fe20000000f00 */
[----:B------:R-:W-:-:S07]  /*2f090*/  IMAD.MOV.U32 R107, RZ, RZ, R14 ;  /* 0x000000ffff6b7224 */ /* 0x000fce00078e000e */
[----:B------:R-:W-:Y:S05]  /*2f0a0*/  WARPSYNC.COLLECTIVE R15, `(.L_x_1006) ;  /* 0x000000000f087348 */ /* 0x000fea0003c00000 */
[----:B------:R0:W1:Y:S02]  /*2f0b0*/  SHFL.IDX P6, R14, R13, R12, R11 ;  /* 0x0000000c0d0e7389 */ /* 0x00006400000c000b */
[----:B01----:R-:W-:Y:S01]  /*2f0c0*/  ENDCOLLECTIVE ;  /* 0x000000000000791b */ /* 0x003fe20003800000 */
.L_x_1006:
[----:B------:R-:W-:Y:S02]  /*2f0d0*/  IMAD.MOV.U32 R13, RZ, RZ, R106 ;  /* 0x000000ffff0d7224 */ /* 0x000fe400078e006a */
[----:B------:R-:W-:-:S07]  /*2f0e0*/  IMAD.MOV.U32 R110, RZ, RZ, R14 ;  /* 0x000000ffff6e7224 */ /* 0x000fce00078e000e */
[----:B------:R-:W-:Y:S05]  /*2f0f0*/  WARPSYNC.COLLECTIVE R15, `(.L_x_1007) ;  /* 0x000000000f087348 */ /* 0x000fea0003c00000 */
[----:B------:R0:W1:Y:S02]  /*2f100*/  SHFL.IDX P6, R14, R13, R12, R11 ;  /* 0x0000000c0d0e7389 */ /* 0x00006400000c000b */
[----:B01----:R-:W-:Y:S01]  /*2f110*/  ENDCOLLECTIVE ;  /* 0x000000000000791b */ /* 0x003fe20003800000 */
.L_x_1007:
        /* <DEDUP_REMOVED lines=8> */
.L_x_1008:
[----:B------:R-:W-:Y:S02]  /*2f1a0*/  SEL R55, R107, R106, P0 ;  /* 0x0000006a6b377207 */ /* 0x000fe40000000000 */
[----:B------:R-:W-:Y:S01]  /*2f1b0*/  SEL R106, R106, R107, P0 ;  /* 0x0000006b6a6a7207 */ /* 0x000fe20000000000 */
[----:B------:R-:W-:Y:S02]  /*2f1c0*/  IMAD.MOV.U32 R13, RZ, RZ, R111 ;  /* 0x000000ffff0d7224 */ /* 0x000fe400078e006f */
[----:B------:R-:W-:-:S07]  /*2f1d0*/  IMAD.MOV.U32 R98, RZ, RZ, R14 ;  /* 0x000000ffff627224 */ /* 0x000fce00078e000e */
[----:B------:R-:W-:Y:S05]  /*2f1e0*/  WARPSYNC.COLLECTIVE R15, `(.L_x_1009) ;  /* 0x000000000f087348 */ /* 0x000fea0003c00000 */
[----:B------:R0:W1:Y:S02]  /*2f1f0*/  SHFL.IDX P6, R14, R13, R12, R11 ;  /* 0x0000000c0d0e7389 */ /* 0x00006400000c000b */
[----:B01----:R-:W-:Y:S01]  /*2f200*/  ENDCOLLECTIVE ;  /* 0x000000000000791b */ /* 0x003fe20003800000 */
.L_x_1009:
[----:B------:R-:W-:Y:S02]  /*2f210*/  IMAD.MOV.U32 R13, RZ, RZ, R118 ;  /* 0x000000ffff0d7224 */ /* 0x000fe400078e0076 */
[----:B------:R-:W-:Y:S01]  /*2f220*/  IMAD.MOV.U32 R12, RZ, RZ, R2 ;  /* 0x000000ffff0c7224 */ /* 0x000fe200078e0002 */
[----:B------:R-:W-:-:S07]  /*2f230*/  MOV R114, R14 ;  /* 0x0000000e00727202 */ /* 0x000fce0000000f00 */
[----:B------:R-:W-:Y:S05]  /*2f240*/  WARPSYNC.COLLECTIVE R15, `(.L_x_1010) ;  /* 0x000000000f087348 */ /* 0x000fea0003c00000 */
[----:B------:R0:W1:Y:S02]  /*2f250*/  SHFL.IDX P6, R14, R13, R12, R11 ;  /* 0x0000000c0d0e7389 */ /* 0x00006400000c000b */
[----:B01----:R-:W-:Y:S01]  /*2f260*/  ENDCOLLECTIVE ;  /* 0x000000000000791b */ /* 0x003fe20003800000 */
.L_x_1010:
[----:B------:R-:W-:Y:S01]  /*2f270*/  MOV R13, R115 ;  /* 0x00000073000d7202 */ /* 0x000fe20000000f00 */
[----:B------:R-:W-:-:S07]  /*2f280*/  IMAD.MOV.U32 R118, RZ, RZ, R14 ;  /* 0x000000ffff767224 */ /* 0x000fce00078e000e */
[----:B------:R-:W-:Y:S05]  /*2f290*/  WARPSYNC.COLLECTIVE R15, `(.L_x_1011) ;  /* 0x000000000f087348 */ /* 0x000fea0003c00000 */
[----:B------:R0:W1:Y:S02]  /*2f2a0*/  SHFL.IDX P6, R14, R13, R12, R11 ;  /* 0x0000000c0d0e7389 */ /* 0x00006400000c000b */
[----:B01----:R-:W-:Y:S01]  /*2f2b0*/  ENDCOLLECTIVE ;  /* 0x000000000000791b */ /* 0x003fe20003800000 */
.L_x_1011:
        /* <DEDUP_REMOVED lines=8> */
.L_x_1012:
[----:B------:R-:W-:Y:S02]  /*2f340*/  SEL R60, R114, R111, P0 ;  /* 0x0000006f723c7207 */ /* 0x000fe40000000000 */
[----:B------:R-:W-:Y:S01]  /*2f350*/  SEL R111, R111, R114, P0 ;  /* 0x000000726f6f7207 */ /* 0x000fe20000000000 */
[----:B------:R-:W-:Y:S01]  /*2f360*/  IMAD.MOV.U32 R13, RZ, RZ, R119 ;  /* 0x000000ffff0d7224 */ /* 0x000fe200078e0077 */
[----:B------:R-:W-:-:S07]  /*2f370*/  MOV R99, R14 ;  /* 0x0000000e00637202 */ /* 0x000fce0000000f00 */
[----:B------:R-:W-:Y:S05]  /*2f380*/  WARPSYNC.COLLECTIVE R15, `(.L_x_1013) ;  /* 0x000000000f087348 */ /* 0x000fea0003c00000 */
[----:B------:R0:W1:Y:S02]  /*2f390*/  SHFL.IDX P6, R14, R13, R12, R11 ;  /* 0x0000000c0d0e7389 */ /* 0x00006400000c000b */
[----:B01----:R-:W-:Y:S01]  /*2f3a0*/  ENDCOLLECTIVE ;  /* 0x000000000000791b */ /* 0x003fe20003800000 */
.L_x_1013:
[----:B------:R-:W-:Y:S01]  /*2f3b0*/  IMAD.MOV.U32 R13, RZ, RZ, R126 ;  /* 0x000000ffff0d7224 */ /* 0x000fe200078e007e */
[----:B------:R-:W-:Y:S01]  /*2f3c0*/  MOV R12, R2 ;  /* 0x00000002000c7202 */ /* 0x000fe20000000f00 */
[----:B------:R-:W-:-:S07]  /*2f3d0*/  IMAD.MOV.U32 R119, RZ, RZ, R14 ;  /* 0x000000ffff777224 */ /* 0x000fce00078e000e */
[----:B------:R-:W-:Y:S05]  /*2f3e0*/  WARPSYNC.COLLECTIVE R15, `(.L_x_1014) ;  /* 0x000000000f087348 */ /* 0x000fea0003c00000 */
[----:B------:R0:W1:Y:S02]  /*2f3f0*/  SHFL.IDX P6, R14, R13, R12, R11 ;  /* 0x0000000c0d0e7389 */ /* 0x00006400000c000b */
[----:B01----:R-:W-:Y:S01]  /*2f400*/  ENDCOLLECTIVE ;  /* 0x000000000000791b */ /* 0x003fe20003800000 */
.L_x_1014:
[----:B------:R-:W-:Y:S02]  /*2f410*/  IMAD.MOV.U32 R13, RZ, RZ, R122 ;  /* 0x000000ffff0d7224 */ /* 0x000fe400078e007a */
[----:B------:R-:W-:-:S07]  /*2f420*/  IMAD.MOV.U32 R126, RZ, RZ, R14 ;  /* 0x000000ffff7e7224 */ /* 0x000fce00078e000e */
[----:B------:R-:W-:Y:S05]  /*2f430*/  WARPSYNC.COLLECTIVE R15, `(.L_x_1015) ;  /* 0x000000000f087348 */ /* 0x000fea0003c00000 */
[----:B------:R0:W1:Y:S02]  /*2f440*/  SHFL.IDX P6, R14, R13, R12, R11 ;  /* 0x0000000c0d0e7389 */ /* 0x00006400000c000b */
[----:B01----:R-:W-:Y:S01]  /*2f450*/  ENDCOLLECTIVE ;  /* 0x000000000000791b */ /* 0x003fe20003800000 */
.L_x_1015:
        /* <DEDUP_REMOVED lines=8> */
.L_x_1016:
[----:B------:R-:W-:Y:S02]  /*2f4e0*/  SEL R68, R119, R115, P0 ;  /* 0x0000007377447207 */ /* 0x000fe40000000000 */
[----:B------:R-:W-:Y:S01]  /*2f4f0*/  SEL R115, R115, R119, P0 ;  /* 0x0000007773737207 */ /* 0x000fe20000000000 */
[----:B------:R-:W-:Y:S02]  /*2f500*/  IMAD.MOV.U32 R13, RZ, RZ, R123 ;  /* 0x000000ffff0d7224 */ /* 0x000fe400078e007b */
[----:B------:R-:W-:-:S07]  /*2f510*/  IMAD.MOV.U32 R127, RZ, RZ, R14 ;  /* 0x000000ffff7f7224 */ /* 0x000fce00078e000e */
[----:B------:R-:W-:Y:S05]  /*2f520*/  WARPSYNC.COLLECTIVE R15, `(.L_x_1017) ;  /* 0x000000000f087348 */ /* 0x000fea0003c00000 */
[----:B------:R0:W1:Y:S02]  /*2f530*/  SHFL.IDX P6, R14, R13, R12, R11 ;  /* 0x0000000c0d0e7389 */ /* 0x00006400000c000b */
[----:B01----:R-:W-:Y:S01]  /*2f540*/  ENDCOLLECTIVE ;  /* 0x000000000000791b */ /* 0x003fe20003800000 */
.L_x_1017:
[----:B------:R-:W-:Y:S02]  /*2f550*/  IMAD.MOV.U32 R13, RZ, RZ, R134 ;  /* 0x000000ffff0d7224 */ /* 0x000fe400078e0086 */
[----:B------:R-:W-:Y:S01]  /*2f560*/  IMAD.MOV.U32 R12, RZ, RZ, R2 ;  /* 0x000000ffff0c7224 */ /* 0x000fe200078e0002 */
[----:B------:R-:W-:-:S07]  /*2f570*/  MOV R125, R14 ;  /* 0x0000000e007d7202 */ /* 0x000fce0000000f00 */
[----:B------:R-:W-:Y:S05]  /*2f580*/  WARPSYNC.COLLECTIVE R15, `(.L_x_1018) ;  /* 0x000000000f087348 */ /* 0x000fea0003c00000 */
[----:B------:R0:W1:Y:S02]  /*2f590*/  SHFL.IDX P6, R14, R13, R12, R11 ;  /* 0x0000000c0d0e7389 */ /* 0x00006400000c000b */
[----:B01----:R-:W-:Y:S01]  /*2f5a0*/  ENDCOLLECTIVE ;  /* 0x000000000000791b */ /* 0x003fe20003800000 */
.L_x_1018:
[----:B------:R-:W-:Y:S01]  /*2f5b0*/  MOV R13, R130 ;  /* 0x00000082000d7202 */ /* 0x000fe20000000f00 */
[----:B------:R-:W-:-:S07]  /*2f5c0*/  IMAD.MOV.U32 R123, RZ, RZ, R14 ;  /* 0x000000ffff7b7224 */ /* 0x000fce00078e000e */
[----:B------:R-:W-:Y:S05]  /*2f5d0*/  WARPSYNC.COLLECTIVE R15, `(.L_x_1019) ;  /* 0x000000000f087348 */ /* 0x000fea0003c00000 */
[----:B------:R0:W1:Y:S02]  /*2f5e0*/  SHFL.IDX P6, R14, R13, R12, R11 ;  /* 0x0000000c0d0e7389 */ /* 0x00006400000c000b */
[----:B01----:R-:W-:Y:S01]  /*2f5f0*/  ENDCOLLECTIVE ;  /* 0x000000000000791b */ /* 0x003fe20003800000 */
.L_x_1019:
        /* <DEDUP_REMOVED lines=8> */
.L_x_1020:
[----:B------:R-:W-:Y:S02]  /*2f680*/  SEL R76, R125, R122, P0 ;  /* 0x0000007a7d4c7207 */ /* 0x000fe40000000000 */
[----:B------:R-:W-:Y:S01]  /*2f690*/  SEL R122, R122, R125, P0 ;  /* 0x0000007d7a7a7207 */ /* 0x000fe20000000000 */
[----:B------:R-:W-:Y:S01]  /*2f6a0*/  IMAD.MOV.U32 R13, RZ, RZ, R131 ;  /* 0x000000ffff0d7224 */ /* 0x000fe200078e0083 */
[----:B------:R-:W-:-:S07]  /*2f6b0*/  MOV R133, R14 ;  /* 0x0000000e00857202 */ /* 0x000fce0000000f00 */
[----:B------:R-:W-:Y:S05]  /*2f6c0*/  WARPSYNC.COLLECTIVE R15, `(.L_x_1021) ;  /* 0x000000000f087348 */ /* 0x000fea0003c00000 */
[----:B------:R0:W1:Y:S02]  /*2f6d0*/  SHFL.IDX P6, R14, R13, R12, R11 ;  /* 0x0000000c0d0e7389 */ /* 0x00006400000c000b */
[----:B01----:R-:W-:Y:S01]  /*2f6e0*/  ENDCOLLECTIVE ;  /* 0x000000000000791b */ /* 0x003fe20003800000 */
.L_x_1021:
[----:B------:R-:W-:Y:S01]  /*2f6f0*/  IMAD.MOV.U32 R13, RZ, RZ, R142 ;  /* 0x000000ffff0d7224 */ /* 0x000fe200078e008e */
[----:B------:R-:W-:Y:S01]  /*2f700*/  MOV R12, R2 ;  /* 0x00000002000c7202 */ /* 0x000fe20000000f00 */
[----:B------:R-:W-:-:S07]  /*2f710*/  IMAD.MOV.U32 R131, RZ, RZ, R14 ;  /* 0x000000ffff837224 */ /* 0x000fce00078e000e */
[----:B------:R-:W-:Y:S05]  /*2f720*/  WARPSYNC.COLLECTIVE R15, `(.L_x_1022) ;  /* 0x000000000f087348 */ /* 0x000fea0003c00000 */
[----:B------:R0:W1:Y:S02]  /*2f730*/  SHFL.IDX P6, R14, R13, R12, R11 ;  /* 0x0000000c0d0e7389 */ /* 0x00006400000c000b */
[----:B01----:R-:W-:Y:S01]  /*2f740*/  ENDCOLLECTIVE ;  /* 0x000000000000791b */ /* 0x003fe20003800000 */
.L_x_1022:
[----:B------:R-:W-:Y:S02]  /*2f750*/  IMAD.MOV.U32 R13, RZ, RZ, R138 ;  /* 0x000000ffff0d7224 */ /* 0x000fe400078e008a */
[----:B------:R-:W-:-:S07]  /*2f760*/  IMAD.MOV.U32 R130, RZ, RZ, R14 ;  /* 0x000000ffff827224 */ /* 0x000fce00078e000e */
[----:B------:R-:W-:Y:S05]  /*2f770*/  WARPSYNC.COLLECTIVE R15, `(.L_x_1023) ;  /* 0x000000000f087348 */ /* 0x000fea0003c00000 */
[----:B------:R0:W1:Y:S02]  /*2f780*/  SHFL.IDX P6, R14, R13, R12, R11 ;  /* 0x0000000c0d0e7389 */ /* 0x00006400000c000b */
[----:B01----:R-:W-:Y:S01]  /*2f790*/  ENDCOLLECTIVE ;  /* 0x000000000000791b */ /* 0x003fe20003800000 */
.L_x_1023:
        /* <DEDUP_REMOVED lines=8> */
.L_x_1024:
[----:B------:R-:W-:Y:S02]  /*2f820*/  SEL R80, R131, R129, P0 ;  /* 0x0000008183507207 */ /* 0x000fe40000000000 */
[----:B------:R-:W-:Y:S01]  /*2f830*/  SEL R129, R129, R131, P0 ;  /* 0x0000008381817207 */ /* 0x000fe20000000000 */
[----:B------:R-:W-:Y:S02]  /*2f840*/  IMAD.MOV.U32 R13, RZ, RZ, R207 ;  /* 0x000000ffff0d7224 */ /* 0x000fe400078e00cf */
[----:B------:R-:W-:-:S07]  /*2f850*/  IMAD.MOV.U32 R63, RZ, RZ, R14 ;  /* 0x000000ffff3f7224 */ /* 0x000fce00078e000e */
[----:B------:R-:W-:Y:S05]  /*2f860*/  WARPSYNC.COLLECTIVE R15, `(.L_x_1025) ;  /* 0x000000000f087348 */ /* 0x000fea0003c00000 */
[----:B------:R0:W1:Y:S02]  /*2f870*/  SHFL.IDX P6, R14, R13, R12, R11 ;  /* 0x0000000c0d0e7389 */ /* 0x00006400000c000b */
[----:B01----:R-:W-:Y:S01]  /*2f880*/  ENDCOLLECTIVE ;  /* 0x000000000000791b */ /* 0x003fe20003800000 */
.L_x_1025:
[----:B------:R-:W-:Y:S02]  /*2f890*/  IMAD.MOV.U32 R13, RZ, RZ, R150 ;  /* 0x000000ffff0d7224 */ /* 0x000fe400078e0096 */
[----:B------:R-:W-:Y:S02]  /*2f8a0*/  IMAD.MOV.U32 R12, RZ, RZ, R2 ;  /* 0x000000ffff0c7224 */ /* 0x000fe400078e0002 */
[----:B------:R-:W-:Y:S01]  /*2f8b0*/  IMAD.MOV.U32 R2, RZ, RZ, RZ ;  /* 0x000000ffff027224 */ /* 0x000fe200078e00ff */
[----:B------:R-:W-:-:S07]  /*2f8c0*/  MOV R59, R14 ;  /* 0x0000000e003b7202 */ /* 0x000fce0000000f00 */
[----:B------:R-:W-:Y:S05]  /*2f8d0*/  WARPSYNC.COLLECTIVE R15, `(.L_x_1026) ;  /* 0x000000000f087348 */ /* 0x000fea0003c00000 */
[----:B------:R0:W1:Y:S02]  /*2f8e0*/  SHFL.IDX P6, R14, R13, R12, R11 ;  /* 0x0000000c0d0e7389 */ /* 0x00006400000c000b */
[----:B01----:R-:W-:Y:S01]  /*2f8f0*/  ENDCOLLECTIVE ;  /* 0x000000000000791b */ /* 0x003fe20003800000 */
.L_x_1026:
[----:B------:R-:W-:Y:S01]  /*2f900*/  MOV R13, R208 ;  /* 0x000000d0000d7202 */ /* 0x000fe20000000f00 */
[----:B------:R-:W-:-:S07]  /*2f910*/  IMAD.MOV.U32 R0, RZ, RZ, R14 ;  /* 0x000000ffff007224 */ /* 0x000fce00078e000e */
[----:B------:R-:W-:Y:S05]  /*2f920*/  WARPSYNC.COLLECTIVE R15, `(.L_x_1027) ;  /* 0x000000000f087348 */ /* 0x000fea0003c00000 */
[----:B------:R0:W1:Y:S02]  /*2f930*/  SHFL.IDX P6, R14, R13, R12, R11 ;  /* 0x0000000c0d0e7389 */ /* 0x00006400000c000b */
[----:B01----:R-:W-:Y:S01]  /*2f940*/  ENDCOLLECTIVE ;  /* 0x000000000000791b */ /* 0x003fe20003800000 */
.L_x_1027:
[----:B------:R-:W-:Y:S01]  /*2f950*/  IMAD.MOV.U32 R11, RZ, RZ, R14 ;  /* 0x000000ffff0b7224 */ /* 0x000fe200078e000e */
[----:B------:R-:W-:Y:S06]  /*2f960*/  BRA `(.L_x_1028) ;  /* 0xfffffed800047947 */ /* 0x000fec000383ffff */
.L_x_664:
[----:B------:R-:W-:Y:S01]  /*2f970*/  IMAD.MOV.U32 R13, RZ, RZ, R20 ;  /* 0x000000ffff0d7224 */ /* 0x000fe200078e0014 */
[----:B------:R-:W-:Y:S01]  /*2f980*/  MOV R12, RZ ;  /* 0x000000ff000c7202 */ /* 0x000fe20000000f00 */
[----:B------:R-:W-:Y:S02]  /*2f990*/  IMAD.MOV.U32 R11, RZ, RZ, 0x181f ;  /* 0x0000181fff0b7424 */ /* 0x000fe400078e00ff */
[----:B------:R-:W-:-:S07]  /*2f9a0*/  IMAD.MOV.U32 R15, RZ, RZ, -0x1 ;  /* 0xffffffffff0f7424 */ /* 0x000fce00078e00ff */
[----:B-----5:R-:W-:Y:S05]  /*2f9b0*/  WARPSYNC.COLLECTIVE R15, `(.L_x_1029) ;  /* 0x000000000f087348 */ /* 0x020fea0003c00000 */
[----:B------:R0:W1:Y:S02]  /*2f9c0*/  SHFL.IDX P6, R14, R13, R12, R11 ;  /* 0x0000000c0d0e7389 */ /* 0x00006400000c000b */
[----:B01---5:R-:W-:Y:S01]  /*2f9d0*/  ENDCOLLECTIVE ;  /* 0x000000000000791b */ /* 0x023fe20003800000 */
.L_x_1029:
[----:B------:R-:W-:Y:S01]  /*2f9e0*/  MOV R13, R0 ;  /* 0x00000000000d7202 */ /* 0x000fe20000000f00 */
[----:B------:R-:W-:-:S07]  /*2f9f0*/  IMAD.MOV.U32 R21, RZ, RZ, R14 ;  /* 0x000000ffff157224 */ /* 0x000fce00078e000e */
[----:B------:R-:W-:Y:S05]  /*2fa00*/  WARPSYNC.COLLECTIVE R15, `(.L_x_1030) ;  /* 0x000000000f087348 */ /* 0x000fea0003c00000 */
[----:B------:R0:W1:Y:S02]  /*2fa10*/  SHFL.IDX P6, R14, R13, R12, R11 ;  /* 0x0000000c0d0e7389 */ /* 0x00006400000c000b */
[----:B01----:R-:W-:Y:S01]  /*2fa20*/  ENDCOLLECTIVE ;  /* 0x000000000000791b */ /* 0x003fe20003800000 */
.L_x_1030:
[----:B------:R-:W-:Y:S05]  /*2fa30*/  BRA `(.L_x_1031) ;  /* 0xfffffeec00207947 */ /* 0x000fea000383ffff */
.L_x_667:
[----:B------:R-:W-:Y:S01]  /*2fa40*/  BSSY B1, `(.L_x_1032) ;  /* 0x0000008000017945 */ /* 0x000fe20003800000 */
[----:B-1----:R-:W-:Y:S01]  /*2fa50*/  IMAD.MOV.U32 R13, RZ, RZ, R20 ;  /* 0x000000ffff0d7224 */ /* 0x002fe200078e0014 */
[----:B------:R-:W-:Y:S01]  /*2fa60*/  MOV R15, 0xffffffff ;  /* 0xffffffff000f7802 */ /* 0x000fe20000000f00 */
[----:B------:R-:W-:Y:S02]  /*2fa70*/  IMAD.MOV.U32 R12, RZ, RZ, 0x1 ;  /* 0x00000001ff0c7424 */ /* 0x000fe400078e00ff */
[----:B------:R-:W-:-:S07]  /*2fa80*/  IMAD.MOV.U32 R11, RZ, RZ, 0x181f ;  /* 0x0000181fff0b7424 */ /* 0x000fce00078e00ff */
[----:B0-2--5:R-:W-:Y:S05]  /*2fa90*/  WARPSYNC.COLLECTIVE R15, `(.L_x_1033) ;  /* 0x000000000f087348 */ /* 0x025fea0003c00000 */
[----:B--2---:R1:W2:Y:S02]  /*2faa0*/  SHFL.IDX P6, R14, R13, R12, R11 ;  /* 0x0000000c0d0e7389 */ /* 0x0042a400000c000b */
[----:B012--5:R-:W-:Y:S01]  /*2fab0*/  ENDCOLLECTIVE ;  /* 0x000000000000791b */ /* 0x027fe20003800000 */
.L_x_1033:
[----:B------:R-:W-:Y:S05]  /*2fac0*/  BSYNC B1 ;  /* 0x0000000000017941 */ /* 0x000fea0003800000 */
.L_x_1032:
        /* <DEDUP_REMOVED lines=8> */
.L_x_1034:
[----:B------:R-:W-:Y:S05]  /*2fb50*/  BRA `(.L_x_1035) ;  /* 0xfffffeec00507947 */ /* 0x000fea000383ffff */
.L_x_670:
[----:B------:R-:W-:Y:S01]  /*2fb60*/  BSSY B1, `(.L_x_1036) ;  /* 0x0000008000017945 */ /* 0x000fe20003800000 */
[----:B------:R-:W-:Y:S01]  /*2fb70*/  IMAD.MOV.U32 R13, RZ, RZ, R20 ;  /* 0x000000ffff0d7224 */ /* 0x000fe200078e0014 */
[----:B------:R-:W-:Y:S01]  /*2fb80*/  MOV R11, 0x181f ;  /* 0x0000181f000b7802 */ /* 0x000fe20000000f00 */
[----:B------:R-:W-:Y:S02]  /*2fb90*/  IMAD.MOV.U32 R12, RZ, RZ, 0x2 ;  /* 0x00000002ff0c7424 */ /* 0x000fe400078e00ff */
[----:B------:R-:W-:-:S07]  /*2fba0*/  IMAD.MOV.U32 R15, RZ, RZ, -0x1 ;  /* 0xffffffffff0f7424 */ /* 0x000fce00078e00ff */
[----:B0123-5:R-:W-:Y:S05]  /*2fbb0*/  WARPSYNC.COLLECTIVE R15, `(.L_x_1037) ;  /* 0x000000000f087348 */ /* 0x02ffea0003c00000 */
[----:B--2---:R2:W4:Y:S02]  /*2fbc0*/  SHFL.IDX P6, R14, R13, R12, R11 ;  /* 0x0000000c0d0e7389 */ /* 0x00452400000c000b */
[----:B012345:R-:W-:Y:S01]  /*2fbd0*/  ENDCOLLECTIVE ;  /* 0x000000000000791b */ /* 0x03ffe20003800000 */
.L_x_1037:
[----:B------:R-:W-:Y:S05]  /*2fbe0*/  BSYNC B1 ;  /* 0x0000000000017941 */ /* 0x000fea0003800000 */
.L_x_1036:
        /* <DEDUP_REMOVED lines=8> */
.L_x_1038:
[----:B------:R-:W-:Y:S05]  /*2fc70*/  BRA `(.L_x_1039) ;  /* 0xfffffeec00847947 */ /* 0x000fea000383ffff */
.L_x_673:
[----:B------:R-:W-:Y:S01]  /*2fc80*/  BSSY B1, `(.L_x_1040) ;  /* 0x0000008000017945 */ /* 0x000fe20003800000 */
[----:B------:R-:W-:Y:S01]  /*2fc90*/  IMAD.MOV.U32 R13, RZ, RZ, R20 ;  /* 0x000000ffff0d7224 */ /* 0x000fe200078e0014 */
[----:B------:R-:W-:Y:S01]  /*2fca0*/  MOV R12, 0x3 ;  /* 0x00000003000c7802 */ /* 0x000fe20000000f00 */
[----:B------:R-:W-:Y:S02]  /*2fcb0*/  IMAD.MOV.U32 R11, RZ, RZ, 0x181f ;  /* 0x0000181fff0b7424 */ /* 0x000fe400078e00ff */
[----:B------:R-:W-:-:S07]  /*2fcc0*/  IMAD.MOV.U32 R15, RZ, RZ, -0x1 ;  /* 0xffffffffff0f7424 */ /* 0x000fce00078e00ff */
[----:B012345:R-:W-:Y:S05]  /*2fcd0*/  WARPSYNC.COLLECTIVE R15, `(.L_x_1041) ;  /* 0x000000000f087348 */ /* 0x03ffea0003c00000 */
[----:B----4-:R4:W0:Y:S02]  /*2fce0*/  SHFL.IDX P6, R14, R13, R12, R11 ;  /* 0x0000000c0d0e7389 */ /* 0x01082400000c000b */
[----:B012345:R-:W-:Y:S01]  /*2fcf0*/  ENDCOLLECTIVE ;  /* 0x000000000000791b */ /* 0x03ffe20003800000 */
.L_x_1041:
[----:B------:R-:W-:Y:S05]  /*2fd00*/  BSYNC B1 ;  /* 0x0000000000017941 */ /* 0x000fea0003800000 */
.L_x_1040:
        /* <DEDUP_REMOVED lines=8> */
.L_x_1042:
[----:B------:R-:W-:Y:S05]  /*2fd90*/  BRA `(.L_x_1043) ;  /* 0xfffffeec00b87947 */ /* 0x000fea000383ffff */
.L_x_675:
[----:B------:R-:W-:Y:S01]  /*2fda0*/  MOV R13, R2 ;  /* 0x00000002000d7202 */ /* 0x000fe20000000f00 */
[----:B------:R-:W-:Y:S02]  /*2fdb0*/  IMAD.MOV.U32 R12, RZ, RZ, RZ ;  /* 0x000000ffff0c7224 */ /* 0x000fe400078e00ff */
[----:B------:R-:W-:Y:S02]  /*2fdc0*/  IMAD.MOV.U32 R11, RZ, RZ, 0x1c1f ;  /* 0x00001c1fff0b7424 */ /* 0x000fe400078e00ff */
[----:B------:R-:W-:-:S07]  /*2fdd0*/  IMAD.MOV.U32 R15, RZ, RZ, -0x1 ;  /* 0xffffffffff0f7424 */ /* 0x000fce00078e00ff */
[----:B------:R-:W-:Y:S05]  /*2fde0*/  WARPSYNC.COLLECTIVE R15, `(.L_x_1044) ;  /* 0x000000000f087348 */ /* 0x000fea0003c00000 */
[----:B------:R0:W1:Y:S02]  /*2fdf0*/  SHFL.IDX P6, R14, R13, R12, R11 ;  /* 0x0000000c0d0e7389 */ /* 0x00006400000c000b */
[----:B01----:R-:W-:Y:S01]  /*2fe00*/  ENDCOLLECTIVE ;  /* 0x000000000000791b */ /* 0x003fe20003800000 */
.L_x_1044:
[----:B------:R-:W-:Y:S01]  /*2fe10*/  IMAD.MOV.U32 R13, RZ, RZ, R0 ;  /* 0x000000ffff0d7224 */ /* 0x000fe200078e0000 */
[----:B------:R-:W-:-:S07]  /*2fe20*/  MOV R24, R14 ;  /* 0x0000000e00187202 */ /* 0x000fce0000000f00 */
[----:B------:R-:W-:Y:S05]  /*2fe30*/  WARPSYNC.COLLECTIVE R15, `(.L_x_1045) ;  /* 0x000000000f087348 */ /* 0x000fea0003c00000 */
[----:B------:R0:W1:Y:S02]  /*2fe40*/  SHFL.IDX P6, R14, R13, R12, R11 ;  /* 0x0000000c0d0e7389 */ /* 0x00006400000c000b */
[----:B01----:R-:W-:Y:S01]  /*2fe50*/  ENDCOLLECTIVE ;  /* 0x000000000000791b */ /* 0x003fe20003800000 */
.L_x_1045:
[----:B------:R-:W-:Y:S01]  /*2fe60*/  IMAD.MOV.U32 R11, RZ, RZ, R14 ;  /* 0x000000ffff0b7224 */ /* 0x000fe200078e000e */
[----:B------:R-:W-:Y:S06]  /*2fe70*/  BRA `(.L_x_1046) ;  /* 0xfffffef000a47947 */ /* 0x000fec000383ffff */
.L_x_678:
[----:B------:R-:W-:Y:S01]  /*2fe80*/  BSSY B1, `(.L_x_1047) ;  /* 0x0000008000017945 */ /* 0x000fe20003800000 */
[----:B---3--:R-:W-:Y:S01]  /*2fe90*/  IMAD.MOV.U32 R13, RZ, RZ, R2 ;  /* 0x000000ffff0d7224 */ /* 0x008fe200078e0002 */
[----:B------:R-:W-:Y:S01]  /*2fea0*/  MOV R12, 0x1 ;  /* 0x00000001000c7802 */ /* 0x000fe20000000f00 */
[----:B--2---:R-:W-:Y:S02]  /*2feb0*/  IMAD.MOV.U32 R11, RZ, RZ, 0x1c1f ;  /* 0x00001c1fff0b7424 */ /* 0x004fe400078e00ff */
[----:B------:R-:W-:-:S07]  /*2fec0*/  IMAD.MOV.U32 R15, RZ, RZ, -0x1 ;  /* 0xffffffffff0f7424 */ /* 0x000fce00078e00ff */
[----:B01----:R-:W-:Y:S05]  /*2fed0*/  WARPSYNC.COLLECTIVE R15, `(.L_x_1048) ;  /* 0x000000000f087348 */ /* 0x003fea0003c00000 */
[----:B------:R2:W3:Y:S02]  /*2fee0*/  SHFL.IDX P6, R14, R13, R12, R11 ;  /* 0x0000000c0d0e7389 */ /* 0x0004e400000c000b */
[----:B0123--:R-:W-:Y:S01]  /*2fef0*/  ENDCOLLECTIVE ;  /* 0x000000000000791b */ /* 0x00ffe20003800000 */
.L_x_1048:
[----:B------:R-:W-:Y:S05]  /*2ff00*/  BSYNC B1 ;  /* 0x0000000000017941 */ /* 0x000fea0003800000 */
.L_x_1047:
        /* <DEDUP_REMOVED lines=8> */
.L_x_1049:
[----:B------:R-:W-:Y:S01]  /*2ff90*/  MOV R0, R14 ;  /* 0x0000000e00007202 */ /* 0x000fe20000000f00 */
[----:B------:R-:W-:Y:S06]  /*2ffa0*/  BRA `(.L_x_1050) ;  /* 0xffffff0000607947 */ /* 0x000fec000383ffff */
.L_x_682:
[----:B------:R-:W-:Y:S01]  /*2ffb0*/  IMAD.MOV.U32 R13, RZ, RZ, R10 ;  /* 0x000000ffff0d7224 */ /* 0x000fe200078e000a */
[----:B------:R-:W-:Y:S01]  /*2ffc0*/  MOV R15, 0xffffffff ;  /* 0xffffffff000f7802 */ /* 0x000fe20000000f00 */
[----:B------:R-:W-:Y:S02]  /*2ffd0*/  IMAD.MOV.U32 R12, RZ, RZ, RZ ;  /* 0x000000ffff0c7224 */ /* 0x000fe400078e00ff */
[----:B------:R-:W-:-:S07]  /*2ffe0*/  IMAD.MOV.U32 R11, RZ, RZ, 0x181f ;  /* 0x0000181fff0b7424 */ /* 0x000fce00078e00ff */
[----:B------:R-:W-:Y:S05]  /*2fff0*/  WARPSYNC.COLLECTIVE R15, `(.L_x_1051) ;  /* 0x000000000f087348 */ /* 0x000fea0003c00000 */
[----:B------:R0:W1:Y:S02]  /*30000*/  SHFL.IDX P6, R14, R13, R12, R11 ;  /* 0x0000000c0d0e7389 */ /* 0x00006400000c000b */
[----:B01----:R-:W-:Y:S01]  /*30010*/  ENDCOLLECTIVE ;  /* 0x000000000000791b */ /* 0x003fe20003800000 */
.L_x_1051:
[----:B------:R-:W-:Y:S02]  /*30020*/  IMAD.MOV.U32 R13, RZ, RZ, R0 ;  /* 0x000000ffff0d7224 */ /* 0x000fe400078e0000 */
[----:B------:R-:W-:-:S07]  /*30030*/  IMAD.MOV.U32 R9, RZ, RZ, R14 ;  /* 0x000000ffff097224 */ /* 0x000fce00078e000e */
[----:B------:R-:W-:Y:S05]  /*30040*/  WARPSYNC.COLLECTIVE R15, `(.L_x_1052) ;  /* 0x000000000f087348 */ /* 0x000fea0003c00000 */
[----:B------:R0:W1:Y:S02]  /*30050*/  SHFL.IDX P6, R14, R13, R12, R11 ;  /* 0x0000000c0d0e7389 */ /* 0x00006400000c000b */
[----:B01----:R-:W-:Y:S01]  /*30060*/  ENDCOLLECTIVE ;  /* 0x000000000000791b */ /* 0x003fe20003800000 */
.L_x_1052:
[----:B------:R-:W-:Y:S05]  /*30070*/  BRA `(.L_x_1053) ;  /* 0xffffff1800f87947 */ /* 0x000fea000383ffff */
.L_x_685:
[----:B------:R-:W-:Y:S01]  /*30080*/  BSSY B1, `(.L_x_1054) ;  /* 0x0000008000017945 */ /* 0x000fe20003800000 */
[----:B------:R-:W-:Y:S01]  /*30090*/  IMAD.MOV.U32 R13, RZ, RZ, R10 ;  /* 0x000000ffff0d7224 */ /* 0x000fe200078e000a */
[----:B------:R-:W-:Y:S01]  /*300a0*/  MOV R12, 0x1 ;  /* 0x00000001000c7802 */ /* 0x000fe20000000f00 */
[----:B------:R-:W-:Y:S02]  /*300b0*/  IMAD.MOV.U32 R11, RZ, RZ, 0x181f ;  /* 0x0000181fff0b7424 */ /* 0x000fe400078e00ff */
[----:B------:R-:W-:-:S07]  /*300c0*/  IMAD.MOV.U32 R15, RZ, RZ, -0x1 ;  /* 0xffffffffff0f7424 */ /* 0x000fce00078e00ff */
[----:B012---:R-:W-:Y:S05]  /*300d0*/  WARPSYNC.COLLECTIVE R15, `(.L_x_1055) ;  /* 0x000000000f087348 */ /* 0x007fea0003c00000 */
[----:B--2---:R2:W3:Y:S02]  /*300e0*/  SHFL.IDX P6, R14, R13, R12, R11 ;  /* 0x0000000c0d0e7389 */ /* 0x0044e400000c000b */
[----:B0123--:R-:W-:Y:S01]  /*300f0*/  ENDCOLLECTIVE ;  /* 0x000000000000791b */ /* 0x00ffe20003800000 */
.L_x_1055:
[----:B------:R-:W-:Y:S05]  /*30100*/  BSYNC B1 ;  /* 0x0000000000017941 */ /* 0x000fea0003800000 */
.L_x_1054:
        /* <DEDUP_REMOVED lines=8> */
.L_x_1056:
[----:B------:R-:W-:Y:S05]  /*30190*/  BRA `(.L_x_1057) ;  /* 0xffffff1c002c7947 */ /* 0x000fea000383ffff */
.L_x_688:
[----:B------:R-:W-:Y:S01]  /*301a0*/  BSSY B1, `(.L_x_1058) ;  /* 0x0000008000017945 */ /* 0x000fe20003800000 */
[----:B------:R-:W-:Y:S01]  /*301b0*/  MOV R13, R10 ;  /* 0x0000000a000d7202 */ /* 0x000fe20000000f00 */
[----:B------:R-:W-:Y:S02]  /*301c0*/  IMAD.MOV.U32 R12, RZ, RZ, 0x2 ;  /* 0x00000002ff0c7424 */ /* 0x000fe400078e00ff */
[----:B------:R-:W-:Y:S02]  /*301d0*/  IMAD.MOV.U32 R11, RZ, RZ, 0x181f ;  /* 0x0000181fff0b7424 */ /* 0x000fe400078e00ff */
[----:B------:R-:W-:-:S07]  /*301e0*/  IMAD.MOV.U32 R15, RZ, RZ, -0x1 ;  /* 0xffffffffff0f7424 */ /* 0x000fce00078e00ff */
[----:B0123--:R-:W-:Y:S05]  /*301f0*/  WARPSYNC.COLLECTIVE R15, `(.L_x_1059) ;  /* 0x000000000f087348 */ /* 0x00ffea0003c00000 */
[----:B--2---:R2:W4:Y:S02]  /*30200*/  SHFL.IDX P6, R14, R13, R12, R11 ;  /* 0x0000000c0d0e7389 */ /* 0x00452400000c000b */
[----:B01234-:R-:W-:Y:S01]  /*30210*/  ENDCOLLECTIVE ;  /* 0x000000000000791b */ /* 0x01ffe20003800000 */
.L_x_1059:
[----:B------:R-:W-:Y:S05]  /*30220*/  BSYNC B1 ;  /* 0x0000000000017941 */ /* 0x000fea0003800000 */
.L_x_1058:
        /* <DEDUP_REMOVED lines=8> */
.L_x_1060:
[----:B------:R-:W-:Y:S05]  /*302b0*/  BRA `(.L_x_1061) ;  /* 0xffffff1c00607947 */ /* 0x000fea000383ffff */
.L_x_691:
[----:B------:R-:W-:Y:S01]  /*302c0*/  BSSY B1, `(.L_x_1062) ;  /* 0x0000008000017945 */ /* 0x000fe20003800000 */
[----:B------:R-:W-:Y:S01]  /*302d0*/  IMAD.MOV.U32 R13, RZ, RZ, R10 ;  /* 0x000000ffff0d7224 */ /* 0x000fe200078e000a */
[----:B------:R-:W-:Y:S01]  /*302e0*/  MOV R15, 0xffffffff ;  /* 0xffffffff000f7802 */ /* 0x000fe20000000f00 */
[----:B------:R-:W-:Y:S02]  /*302f0*/  IMAD.MOV.U32 R12, RZ, RZ, 0x3 ;  /* 0x00000003ff0c7424 */ /* 0x000fe400078e00ff */
[----:B------:R-:W-:-:S07]  /*30300*/  IMAD.MOV.U32 R11, RZ, RZ, 0x181f ;  /* 0x0000181fff0b7424 */ /* 0x000fce00078e00ff */
[----:B01234-:R-:W-:Y:S05]  /*30310*/  WARPSYNC.COLLECTIVE R15, `(.L_x_1063) ;  /* 0x000000000f087348 */ /* 0x01ffea0003c00000 */
[----:B----4-:R4:W0:Y:S02]  /*30320*/  SHFL.IDX P6, R14, R13, R12, R11 ;  /* 0x0000000c0d0e7389 */ /* 0x01082400000c000b */
[----:B01234-:R-:W-:Y:S01]  /*30330*/  ENDCOLLECTIVE ;  /* 0x000000000000791b */ /* 0x01ffe20003800000 */
.L_x_1063:
[----:B------:R-:W-:Y:S05]  /*30340*/  BSYNC B1 ;  /* 0x0000000000017941 */ /* 0x000fea0003800000 */
.L_x_1062:
        /* <DEDUP_REMOVED lines=8> */
.L_x_1064:
[----:B------:R-:W-:Y:S05]  /*303d0*/  BRA `(.L_x_1065) ;  /* 0xffffff1c00947947 */ /* 0x000fea000383ffff */
.L_x_707:
[----:B------:R-:W0:Y:S01]  /*303e0*/  S2R R7, SR_TID.X ;  /* 0x0000000000077919 */ /* 0x000e220000002100 */
[----:B------:R-:W-:Y:S01]  /*303f0*/  BSSY B1, `(.L_x_1066) ;  /* 0x000000a000017945 */ /* 0x000fe20003800000 */
[----:B------:R-:W-:Y:S01]  /*30400*/  IMAD.MOV.U32 R12, RZ, RZ, RZ ;  /* 0x000000ffff0c7224 */ /* 0x000fe200078e00ff */
[----:B------:R-:W-:Y:S01]  /*30410*/  MOV R11, 0x1f ;  /* 0x0000001f000b7802 */ /* 0x000fe20000000f00 */
[----:B------:R-:W-:Y:S01]  /*30420*/  IMAD.MOV.U32 R15, RZ, RZ, -0x1 ;  /* 0xffffffffff0f7424 */ /* 0x000fe200078e00ff */
[----:B0-----:R-:W-:-:S04]  /*30430*/  SHF.R.U32.HI R7, RZ, 0x5, R7 ;  /* 0x00000005ff077819 */ /* 0x001fc80000011607 */
[----:B------:R-:W-:-:S05]  /*30440*/  LOP3.LUT R7, R7, 0x3, RZ, 0xc0, !PT ;  /* 0x0000000307077812 */ /* 0x000fca00078ec0ff */
[----:B------:R-:W-:-:S07]  /*30450*/  IMAD.MOV.U32 R13, RZ, RZ, R7 ;  /* 0x000000ffff0d7224 */ /* 0x000fce00078e0007 */
[----:B------:R-:W-:Y:S05]  /*30460*/  WARPSYNC.COLLECTIVE R15, `(.L_x_1067) ;  /* 0x000000000f087348 */ /* 0x000fea0003c00000 */
[----:B------:R0:W1:Y:S02]  /*30470*/  SHFL.IDX P6, R14, R13, R12, R11 ;  /* 0x0000000c0d0e7389 */ /* 0x00006400000c000b */
[----:B01----:R-:W-:Y:S01]  /*30480*/  ENDCOLLECTIVE ;  /* 0x000000000000791b */ /* 0x003fe20003800000 */
.L_x_1067:
[----:B------:R-:W-:Y:S05]  /*30490*/  BSYNC B1 ;  /* 0x0000000000017941 */ /* 0x000fea0003800000 */
.L_x_1066:
[----:B------:R-:W-:Y:S05]  /*304a0*/  BRA `(.L_x_1068) ;  /* 0xffffff3400d87947 */ /* 0x000fea000383ffff */
.L_x_709:
[----:B------:R-:W-:Y:S01]  /*304b0*/  BSSY B1, `(.L_x_1069) ;  /* 0x0000006000017945 */ /* 0x000fe20003800000 */
[----:B------:R-:W-:-:S07]  /*304c0*/  IMAD.MOV.U32 R15, RZ, RZ, -0x1 ;  /* 0xffffffffff0f7424 */ /* 0x000fce00078e00ff */
[----:B0-----:R-:W-:Y:S05]  /*304d0*/  WARPSYNC.COLLECTIVE R15, `(.L_x_1070) ;  /* 0x000000000f0c7348 */ /* 0x001fea0003c00000 */
[----:B------:R-:W-:Y:S02]  /*304e0*/  ELECT P6, UR62, PT ;  /* 0x00000000003e782f */ /* 0x000fe400038c0000 */
[----:B------:R-:W-:Y:S01]  /*304f0*/  MOV R14, UR62 ;  /* 0x0000003e000e7c02 */ /* 0x000fe20008000f00 */
[----:B0-----:R-:W-:Y:S10]  /*30500*/  ENDCOLLECTIVE ;  /* 0x000000000000791b */ /* 0x001ff40003800000 */
.L_x_1070:
[----:B------:R-:W-:Y:S05]  /*30510*/  BSYNC B1 ;  /* 0x0000000000017941 */ /* 0x000fea0003800000 */
.L_x_1069:
[----:B------:R-:W-:Y:S05]  /*30520*/  BRA `(.L_x_708) ;  /* 0xffffff3400d07947 */ /* 0x000fea000383ffff */
.L_x_711:
[----:B0-----:R0:W1:Y:S02]  /*30530*/  SYNCS.PHASECHK.TRANS64.TRYWAIT P0, [R16+URZ+0x38820], R7 ;  /* 0x03882007100075a7 */ /* 0x001064000800017f */
[----:B-1----:R-:W-:Y:S05]  /*30540*/  @!P0 NANOSLEEP.SYNCS 0x989680 ;  /* 0x009896800000895d */ /* 0x002fea0003900000 */
[----:B------:R-:W1:Y:S02]  /*30550*/  @!P0 SYNCS.PHASECHK.TRANS64 P0, [R16+URZ+0x38820], R7 ;  /* 0x03882007100085a7 */ /* 0x000e64000800007f */
[----:B-1----:R-:W-:Y:S05]  /*30560*/  @!P0 BRA `(.L_x_711) ;  /* 0xfffffffc00f08947 */ /* 0x002fea000383ffff */
[----:B------:R-:W-:Y:S05]  /*30570*/  BRA `(.L_x_1071) ;  /* 0xffffff3400e07947 */ /* 0x000fea000383ffff */
.L_x_715:
[----:B-1----:R1:W2:Y:S02]  /*30580*/  SYNCS.PHASECHK.TRANS64.TRYWAIT P0, [R11+URZ+0x388a0], R10 ;  /* 0x0388a00a0b0075a7 */ /* 0x0022a4000800017f */
[----:B--2---:R-:W-:Y:S05]  /*30590*/  @!P0 NANOSLEEP.SYNCS 0x989680 ;  /* 0x009896800000895d */ /* 0x004fea0003900000 */
[----:B------:R-:W2:Y:S02]  /*305a0*/  @!P0 SYNCS.PHASECHK.TRANS64 P0, [R11+URZ+0x388a0], R10 ;  /* 0x0388a00a0b0085a7 */ /* 0x000ea4000800007f */
[----:B--2---:R-:W-:Y:S05]  /*305b0*/  @!P0 BRA `(.L_x_715) ;  /* 0xfffffffc00f08947 */ /* 0x004fea000383ffff */
[----:B------:R-:W-:Y:S05]  /*305c0*/  BRA `(.L_x_1072) ;  /* 0xffffff3400f87947 */ /* 0x000fea000383ffff */
.L_x_721:
[----:B0-----:R0:W2:Y:S02]  /*305d0*/  SYNCS.PHASECHK.TRANS64.TRYWAIT P0, [R11+URZ+0x388c0], R10 ;  /* 0x0388c00a0b0075a7 */ /* 0x0010a4000800017f */
[----:B--2---:R-:W-:Y:S05]  /*305e0*/  @!P0 NANOSLEEP.SYNCS 0x989680 ;  /* 0x009896800000895d */ /* 0x004fea0003900000 */
[----:B------:R-:W2:Y:S02]  /*305f0*/  @!P0 SYNCS.PHASECHK.TRANS64 P0, [R11+URZ+0x388c0], R10 ;  /* 0x0388c00a0b0085a7 */ /* 0x000ea4000800007f */
[----:B--2---:R-:W-:Y:S05]  /*30600*/  @!P0 BRA `(.L_x_721) ;  /* 0xfffffffc00f08947 */ /* 0x004fea000383ffff */
[----:B------:R-:W-:Y:S05]  /*30610*/  BRA `(.L_x_1073) ;  /* 0xffffff3800b47947 */ /* 0x000fea000383ffff */
.L_x_729:
[----:B-1----:R1:W2:Y:S02]  /*30620*/  SYNCS.PHASECHK.TRANS64.TRYWAIT P2, [R10+URZ+0x388a0], R9 ;  /* 0x0388a0090a0075a7 */ /* 0x0022a4000804017f */
[----:B--2---:R-:W-:Y:S05]  /*30630*/  @!P2 NANOSLEEP.SYNCS 0x989680 ;  /* 0x009896800000a95d */ /* 0x004fea0003900000 */
[----:B------:R-:W2:Y:S02]  /*30640*/  @!P2 SYNCS.PHASECHK.TRANS64 P2, [R10+URZ+0x388a0], R9 ;  /* 0x0388a0090a00a5a7 */ /* 0x000ea4000804007f */
[----:B--2---:R-:W-:Y:S05]  /*30650*/  @!P2 BRA `(.L_x_729) ;  /* 0xfffffffc00f0a947 */ /* 0x004fea000383ffff */
[----:B------:R-:W-:Y:S05]  /*30660*/  BRA `(.L_x_1074) ;  /* 0xffffff3c00ac7947 */ /* 0x000fea000383ffff */
.L_x_735:
[----:B0-----:R0:W2:Y:S02]  /*30670*/  SYNCS.PHASECHK.TRANS64.TRYWAIT P2, [R10+URZ+0x388c0], R9 ;  /* 0x0388c0090a0075a7 */ /* 0x0010a4000804017f */
[----:B--2---:R-:W-:Y:S05]  /*30680*/  @!P2 NANOSLEEP.SYNCS 0x989680 ;  /* 0x009896800000a95d */ /* 0x004fea0003900000 */
[----:B------:R-:W2:Y:S02]  /*30690*/  @!P2 SYNCS.PHASECHK.TRANS64 P2, [R10+URZ+0x388c0], R9 ;  /* 0x0388c0090a00a5a7 */ /* 0x000ea4000804007f */
[----:B--2---:R-:W-:Y:S05]  /*306a0*/  @!P2 BRA `(.L_x_735) ;  /* 0xfffffffc00f0a947 */ /* 0x004fea000383ffff */
[----:B------:R-:W-:Y:S05]  /*306b0*/  BRA `(.L_x_1075) ;  /* 0xffffff4000647947 */ /* 0x000fea000383ffff */
.L_x_753:
[----:B0-----:R-:W0:Y:S01]  /*306c0*/  S2R R20, SR_TID.X ;  /* 0x0000000000147919 */ /* 0x001e220000002100 */
[----:B------:R-:W-:Y:S01]  /*306d0*/  BSSY B0, `(.L_x_1076) ;  /* 0x000000a000007945 */ /* 0x000fe20003800000 */
[----:B------:R-:W-:Y:S01]  /*306e0*/  MOV R12, RZ ;  /* 0x000000ff000c7202 */ /* 0x000fe20000000f00 */
[----:B------:R-:W-:Y:S02]  /*306f0*/  IMAD.MOV.U32 R11, RZ, RZ, 0x1f ;  /* 0x0000001fff0b7424 */ /* 0x000fe400078e00ff */
[----:B------:R-:W-:Y:S01]  /*30700*/  IMAD.MOV.U32 R15, RZ, RZ, -0x1 ;  /* 0xffffffffff0f7424 */ /* 0x000fe200078e00ff */
[----:B0-----:R-:W-:-:S04]  /*30710*/  SHF.R.U32.HI R9, RZ, 0x5, R20 ;  /* 0x00000005ff097819 */ /* 0x001fc80000011614 */
[----:B------:R-:W-:-:S05]  /*30720*/  LOP3.LUT R9, R9, 0x3, RZ, 0xc0, !PT ;  /* 0x0000000309097812 */ /* 0x000fca00078ec0ff */
[----:B------:R-:W-:-:S07]  /*30730*/  IMAD.MOV.U32 R13, RZ, RZ, R9 ;  /* 0x000000ffff0d7224 */ /* 0x000fce00078e0009 */
[----:B-----5:R-:W-:Y:S05]  /*30740*/  WARPSYNC.COLLECTIVE R15, `(.L_x_1077) ;  /* 0x000000000f087348 */ /* 0x020fea0003c00000 */
[----:B------:R0:W1:Y:S02]  /*30750*/  SHFL.IDX P6, R14, R13, R12, R11 ;  /* 0x0000000c0d0e7389 */ /* 0x00006400000c000b */
[----:B01---5:R-:W-:Y:S01]  /*30760*/  ENDCOLLECTIVE ;  /* 0x000000000000791b */ /* 0x023fe20003800000 */
.L_x_1077:
[----:B------:R-:W-:Y:S05]  /*30770*/  BSYNC B0 ;  /* 0x0000000000007941 */ /* 0x000fea0003800000 */
.L_x_1076:
[----:B------:R-:W-:Y:S05]  /*30780*/  BRA `(.L_x_1078) ;  /* 0xffffff50002c7947 */ /* 0x000fea000383ffff */
.L_x_756:
[----:B-1----:R1:W2:Y:S02]  /*30790*/  SYNCS.PHASECHK.TRANS64.TRYWAIT P0, [R6+URZ+0x38880], R19 ;  /* 0x03888013060075a7 */ /* 0x0022a4000800017f */
[----:B--2---:R-:W-:Y:S05]  /*307a0*/  @!P0 NANOSLEEP.SYNCS 0x989680 ;  /* 0x009896800000895d */ /* 0x004fea0003900000 */
[----:B------:R-:W2:Y:S02]  /*307b0*/  @!P0 SYNCS.PHASECHK.TRANS64 P0, [R6+URZ+0x38880], R19 ;  /* 0x03888013060085a7 */ /* 0x000ea4000800007f */
[----:B--2---:R-:W-:Y:S05]  /*307c0*/  @!P0 BRA `(.L_x_756) ;  /* 0xfffffffc00f08947 */ /* 0x004fea000383ffff */
[----:B------:R-:W-:Y:S05]  /*307d0*/  BRA `(.L_x_1079) ;  /* 0xffffff5000487947 */ /* 0x000fea000383ffff */
.L_x_757:
[----:B------:R-:W-:Y:S01]  /*307e0*/  BSSY B0, `(.L_x_1080) ;  /* 0x0000008000007945 */ /* 0x000fe20003800000 */
[----:B------:R-:W-:Y:S01]  /*307f0*/  IMAD.MOV.U32 R13, RZ, RZ, R8 ;  /* 0x000000ffff0d7224 */ /* 0x000fe200078e0008 */
[----:B------:R-:W-:Y:S01]  /*30800*/  MOV R12, RZ ;  /* 0x000000ff000c7202 */ /* 0x000fe20000000f00 */
[----:B--2---:R-:W-:Y:S02]  /*30810*/  IMAD.MOV.U32 R11, RZ, RZ, 0x181f ;  /* 0x0000181fff0b7424 */ /* 0x004fe400078e00ff */
[----:B------:R-:W-:-:S07]  /*30820*/  IMAD.MOV.U32 R15, RZ, RZ, -0x1 ;  /* 0xffffffffff0f7424 */ /* 0x000fce00078e00ff */
[----:B01----:R-:W-:Y:S05]  /*30830*/  WARPSYNC.COLLECTIVE R15, `(.L_x_1081) ;  /* 0x000000000f087348 */ /* 0x003fea0003c00000 */
[----:B------:R2:W3:Y:S02]  /*30840*/  SHFL.IDX P6, R14, R13, R12, R11 ;  /* 0x0000000c0d0e7389 */ /* 0x0004e400000c000b */
[----:B0123--:R-:W-:Y:S01]  /*30850*/  ENDCOLLECTIVE ;  /* 0x000000000000791b */ /* 0x00ffe20003800000 */
.L_x_1081:
[----:B------:R-:W-:Y:S05]  /*30860*/  BSYNC B0 ;  /* 0x0000000000007941 */ /* 0x000fea0003800000 */
.L_x_1080:
[----:B------:R-:W-:Y:S01]  /*30870*/  MOV R13, R7 ;  /* 0x00000007000d7202 */ /* 0x000fe20000000f00 */
[----:B------:R-:W-:Y:S01]  /*30880*/  IMAD.MOV.U32 R12, RZ, RZ, RZ ;  /* 0x000000ffff0c7224 */ /* 0x000fe200078e00ff */
[----:B------:R-:W0:Y:S01]  /*30890*/  LDC R21, c[0x0][0x2f4] ;  /* 0x0000bd00ff157b82 */ /* 0x000e220000000800 */
[----:B------:R-:W-:Y:S01]  /*308a0*/  IMAD.MOV.U32 R11, RZ, RZ, 0x181f ;  /* 0x0000181fff0b7424 */ /* 0x000fe200078e00ff */
[----:B------:R-:W-:Y:S01]  /*308b0*/  LOP3.LUT R20, R30, 0x80, RZ, 0xfc, !PT ;  /* 0x000000801e147812 */ /* 0x000fe200078efcff */
[----:B------:R-:W-:Y:S02]  /*308c0*/  IMAD.MOV.U32 R15, RZ, RZ, -0x1 ;  /* 0xffffffffff0f7424 */ /* 0x000fe400078e00ff */
[----:B------:R-:W-:-:S07]  /*308d0*/  IMAD.MOV.U32 R3, RZ, RZ, R14 ;  /* 0x000000ffff037224 */ /* 0x000fce00078e000e */
[----:B0-----:R-:W-:Y:S05]  /*308e0*/  WARPSYNC.COLLECTIVE R15, `(.L_x_1082) ;  /* 0x000000000f087348 */ /* 0x001fea0003c00000 */
[----:B------:R1:W2:Y:S02]  /*308f0*/  SHFL.IDX P6, R14, R13, R12, R11 ;  /* 0x0000000c0d0e7389 */ /* 0x0002a400000c000b */
[----:B012---:R-:W-:Y:S01]  /*30900*/  ENDCOLLECTIVE ;  /* 0x000000000000791b */ /* 0x007fe20003800000 */
.L_x_1082:
[----:B------:R-:W-:Y:S01]  /*30910*/  IMAD.IADD R5, R16, 0x1, R5 ;  /* 0x0000000110057824 */ /* 0x000fe200078e0205 */
[----:B------:R-:W-:Y:S01]  /*30920*/  ISETP.GE.AND P1, PT, R30, R21, PT ;  /* 0x000000151e00720c */ /* 0x000fe20003f26270 */
[----:B------:R-:W-:Y:S01]  /*30930*/  IMAD.MOV.U32 R13, RZ, RZ, R8 ;  /* 0x000000ffff0d7224 */ /* 0x000fe200078e0008 */
[----:B------:R-:W-:Y:S02]  /*30940*/  MOV R12, 0x1 ;  /* 0x00000001000c7802 */ /* 0x000fe40000000f00 */
[----:B------:R-:W-:Y:S02]  /*30950*/  ISETP.LT.OR P2, PT, R23, 0x1, P1 ;  /* 0x000000011700780c */ /* 0x000fe40000f41670 */
[----:B------:R-:W-:-:S11]  /*30960*/  MOV R2, R14 ;  /* 0x0000000e00027202 */ /* 0x000fd60000000f00 */
[----:B------:R-:W-:Y:S05]  /*30970*/  WARPSYNC.COLLECTIVE R15, `(.L_x_1083) ;  /* 0x000000000f087348 */ /* 0x000fea0003c00000 */
[----:B------:R0:W1:Y:S02]  /*30980*/  SHFL.IDX P6, R14, R13, R12, R11 ;  /* 0x0000000c0d0e7389 */ /* 0x00006400000c000b */
[----:B01----:R-:W-:Y:S01]  /*30990*/  ENDCOLLECTIVE ;  /* 0x000000000000791b */ /* 0x003fe20003800000 */
.L_x_1083:
[----:B------:R-:W-:-:S05]  /*309a0*/  IADD3 R2, P0, R30, R2, RZ ;  /* 0x000000021e027210 */ /* 0x000fca0007f1e0ff */
[----:B------:R-:W-:Y:S01]  /*309b0*/  IMAD.X R3, RZ, RZ, R3, P0 ;  /* 0x000000ffff037224 */ /* 0x000fe200000e0603 */
[----:B------:R-:W-:Y:S02]  /*309c0*/  ISETP.GE.AND P0, PT, R20, R21, PT ;  /* 0x000000151400720c */ /* 0x000fe40003f06270 */
[----:B------:R-:W5:Y:S01]  /*309d0*/  LDL.LU R20, [R1] ;  /* 0x0000000001147983 */ /* 0x000f620000300800 */
[C---:B------:R-:W-:Y:S02]  /*309e0*/  ISETP.GE.AND P3, PT, R23.reuse, 0x11, PT ;  /* 0x000000111700780c */ /* 0x040fe40003f66270 */
[C---:B------:R-:W-:Y:S01]  /*309f0*/  ISETP.GE.AND P5, PT, R23.reuse, 0x31, PT ;  /* 0x000000311700780c */ /* 0x040fe20003fa6270 */
[----:B------:R-:W-:Y:S01]  /*30a00*/  @!PT LDS RZ, [RZ] ;  /* 0x00000000fffff984 */ /* 0x000fe20000000800 */
[----:B------:R-:W-:Y:S01]  /*30a10*/  @!PT LDS RZ, [RZ] ;  /* 0x00000000fffff984 */ /* 0x000fe20000000800 */
[----:B------:R-:W-:Y:S01]  /*30a20*/  @!PT LDS RZ, [RZ] ;  /* 0x00000000fffff984 */ /* 0x000fe20000000800 */
[----:B------:R-:W-:Y:S01]  /*30a30*/  LDGSTS.E.BYPASS.LTC128B.128 [R5+0x10400], desc[UR36][R2.64], !P2 ;  /* 0x1040000002057fae */ /* 0x000fe2000d101d64 */
[C---:B------:R-:W-:Y:S01]  /*30a40*/  ISETP.LT.OR P2, PT, R23.reuse, 0x1, P0 ;  /* 0x000000011700780c */ /* 0x040fe20000741670 */
[----:B------:R-:W-:Y:S01]  /*30a50*/  IMAD.MOV.U32 R13, RZ, RZ, R7 ;  /* 0x000000ffff0d7224 */ /* 0x000fe200078e0007 */
[----:B------:R-:W-:-:S11]  /*30a60*/  ISETP.GE.AND P4, PT, R23, 0x41, PT ;  /* 0x000000411700780c */ /* 0x000fd60003f86270 */
[----:B------:R0:W-:Y:S02]  /*30a70*/  LDGSTS.E.BYPASS.LTC128B.128 [R5+0x14400], desc[UR36][R2.64+0x80], !P2 ;  /* 0x1440008002057fae */ /* 0x0001e4000d101d64 */
[----:B0-----:R-:W-:-:S07]  /*30a80*/  IMAD.MOV.U32 R3, RZ, RZ, R14 ;  /* 0x000000ffff037224 */ /* 0x001fce00078e000e */
[----:B-----5:R-:W-:Y:S05]  /*30a90*/  WARPSYNC.COLLECTIVE R15, `(.L_x_1084) ;  /* 0x000000000f087348 */ /* 0x020fea0003c00000 */
[----:B------:R0:W1:Y:S02]  /*30aa0*/  SHFL.IDX P6, R14, R13, R12, R11 ;  /* 0x0000000c0d0e7389 */ /* 0x00006400000c000b */
[----:B01---5:R-:W-:Y:S01]  /*30ab0*/  ENDCOLLECTIVE ;  /* 0x000000000000791b */ /* 0x023fe20003800000 */
.L_x_1084:
[----:B------:R-:W-:Y:S02]  /*30ac0*/  IMAD.MOV.U32 R13, RZ, RZ, R8 ;  /* 0x000000ffff0d7224 */ /* 0x000fe400078e0008 */
[----:B------:R-:W-:Y:S02]  /*30ad0*/  IMAD.MOV.U32 R12, RZ, RZ, 0x2 ;  /* 0x00000002ff0c7424 */ /* 0x000fe400078e00ff */
[----:B------:R-:W-:-:S07]  /*30ae0*/  IMAD.MOV.U32 R2, RZ, RZ, R14 ;  /* 0x000000ffff027224 */ /* 0x000fce00078e000e */
[----:B------:R-:W-:Y:S05]  /*30af0*/  WARPSYNC.COLLECTIVE R15, `(.L_x_1085) ;  /* 0x000000000f087348 */ /* 0x000fea0003c00000 */
[----:B------:R0:W1:Y:S02]  /*30b00*/  SHFL.IDX P6, R14, R13, R12, R11 ;  /* 0x0000000c0d0e7389 */ /* 0x00006400000c000b */
[----:B01----:R-:W-:Y:S01]  /*30b10*/  ENDCOLLECTIVE ;  /* 0x000000000000791b */ /* 0x003fe20003800000 */
.L_x_1085:
[----:B------:R-:W-:-:S04]  /*30b20*/  IADD3 R2, P2, R30, R2, RZ ;  /* 0x000000021e027210 */ /* 0x000fc80007f5e0ff */
[----:B------:R-:W-:Y:S02]  /*30b30*/  IADD3.X R3, RZ, R3, RZ, P2, !PT ;  /* 0x00000003ff037210 */ /* 0x000fe400017fe4ff */
[----:B------:R-:W-:Y:S02]  /*30b40*/  ISETP.LT.OR P2, PT, R23, 0x11, P1 ;  /* 0x000000111700780c */ /* 0x000fe40000f41670 */
[----:B------:R-:W-:-:S11]  /*30b50*/  MOV R13, R7 ;  /* 0x00000007000d7202 */ /* 0x000fd60000000f00 */
        /* <DEDUP_REMOVED lines=10> */
.L_x_1086:
[----:B------:R-:W-:Y:S01]  /*30c00*/  IMAD.MOV.U32 R13, RZ, RZ, R8 ;  /* 0x000000ffff0d7224 */ /* 0x000fe200078e0008 */
[----:B------:R-:W-:Y:S01]  /*30c10*/  MOV R12, 0x3 ;  /* 0x00000003000c7802 */ /* 0x000fe20000000f00 */
[----:B------:R-:W-:-:S07]  /*30c20*/  IMAD.MOV.U32 R2, RZ, RZ, R14 ;  /* 0x000000ffff027224 */ /* 0x000fce00078e000e */
[----:B------:R-:W-:Y:S05]  /*30c30*/  WARPSYNC.COLLECTIVE R15, `(.L_x_1087) ;  /* 0x000000000f087348 */ /* 0x000fea0003c00000 */
[----:B------:R0:W1:Y:S02]  /*30c40*/  SHFL.IDX P6, R14, R13, R12, R11 ;  /* 0x0000000c0d0e7389 */ /* 0x00006400000c000b */
[----:B01----:R-:W-:Y:S01]  /*30c50*/  ENDCOLLECTIVE ;  /* 0x000000000000791b */ /* 0x003fe20003800000 */
.L_x_1087:
        /* <DEDUP_REMOVED lines=14> */
.L_x_1088:
[----:B------:R-:W-:Y:S02]  /*30d40*/  IMAD.MOV.U32 R13, RZ, RZ, R8 ;  /* 0x000000ffff0d7224 */ /* 0x000fe400078e0008 */
[----:B------:R-:W-:Y:S02]  /*30d50*/  IMAD.MOV.U32 R12, RZ, RZ, 0x4 ;  /* 0x00000004ff0c7424 */ /* 0x000fe400078e00ff */
[----:B------:R-:W-:-:S07]  /*30d60*/  IMAD.MOV.U32 R2, RZ, RZ, R14 ;  /* 0x000000ffff027224 */ /* 0x000fce00078e000e */
[----:B------:R-:W-:Y:S05]  /*30d70*/  WARPSYNC.COLLECTIVE R15, `(.L_x_1089) ;  /* 0x000000000f087348 */ /* 0x000fea0003c00000 */
[----:B------:R0:W1:Y:S02]  /*30d80*/  SHFL.IDX P6, R14, R13, R12, R11 ;  /* 0x0000000c0d0e7389 */ /* 0x00006400000c000b */
[----:B01----:R-:W-:Y:S01]  /*30d90*/  ENDCOLLECTIVE ;  /* 0x000000000000791b */ /* 0x003fe20003800000 */
.L_x_1089:
        /* <DEDUP_REMOVED lines=14> */
.L_x_1090:
[----:B------:R-:W-:Y:S01]  /*30e80*/  IMAD.MOV.U32 R13, RZ, RZ, R8 ;  /* 0x000000ffff0d7224 */ /* 0x000fe200078e0008 */
[----:B------:R-:W-:Y:S01]  /*30e90*/  MOV R12, 0x5 ;  /* 0x00000005000c7802 */ /* 0x000fe20000000f00 */
[----:B------:R-:W-:-:S07]  /*30ea0*/  IMAD.MOV.U32 R2, RZ, RZ, R14 ;  /* 0x000000ffff027224 */ /* 0x000fce00078e000e */
[----:B------:R-:W-:Y:S05]  /*30eb0*/  WARPSYNC.COLLECTIVE R15, `(.L_x_1091) ;  /* 0x000000000f087348 */ /* 0x000fea0003c00000 */
[----:B------:R0:W1:Y:S02]  /*30ec0*/  SHFL.IDX P6, R14, R13, R12, R11 ;  /* 0x0000000c0d0e7389 */ /* 0x00006400000c000b */
[----:B01----:R-:W-:Y:S01]  /*30ed0*/  ENDCOLLECTIVE ;  /* 0x000000000000791b */ /* 0x003fe20003800000 */
.L_x_1091:
[----:B------:R-:W-:-:S05]  /*30ee0*/  IADD3 R2, P2, R30, R2, RZ ;  /* 0x000000021e027210 */ /* 0x000fca0007f5e0ff */
[----:B------:R-:W-:Y:S01]  /*30ef0*/  IMAD.X R3, RZ, RZ, R3, P2 ;  /* 0x000000ffff037224 */ /* 0x000fe200010e0603 */
[----:B------:R-:W-:Y:S01]  /*30f00*/  ISETP.LT.OR P2, PT, R23, 0x41, P1 ;  /* 0x000000411700780c */ /* 0x000fe20000f41670 */
[----:B------:R-:W-:Y:S01]  /*30f10*/  IMAD.MOV.U32 R13, RZ, RZ, R7 ;  /* 0x000000ffff0d7224 */ /* 0x000fe200078e0007 */
[----:B------:R-:W-:-:S04]  /*30f20*/  LOP3.LUT R20, R20, 0xffffffef, RZ, 0xc0, !PT ;  /* 0xffffffef14147812 */ /* 0x000fc800078ec0ff */
[----:B------:R-:W-:Y:S02]  /*30f30*/  @P3 LOP3.LUT R20, R20, 0x10, RZ, 0xfc, !PT ;  /* 0x0000001014143812 */ /* 0x000fe400078efcff */
[----:B------:R-:W-:-:S05]  /*30f40*/  ISETP.GE.AND P3, PT, R23, 0x51, PT ;  /* 0x000000511700780c */ /* 0x000fca0003f66270 */
[----:B------:R-:W-:Y:S01]  /*30f50*/  @!PT LDS RZ, [RZ] ;  /* 0x00000000fffff984 */ /* 0x000fe20000000800 */
[----:B------:R-:W-:Y:S01]  /*30f60*/  @!PT LDS RZ, [RZ] ;  /* 0x00000000fffff984 */ /* 0x000fe20000000800 */
[----:B------:R-:W-:Y:S01]  /*30f70*/  @!PT LDS RZ, [RZ] ;  /* 0x00000000fffff984 */ /* 0x000fe20000000800 */
[----:B------:R-:W-:Y:S01]  /*30f80*/  LDGSTS.E.BYPASS.LTC128B.128 [R5+0x12400], desc[UR36][R2.64], !P2 ;  /* 0x1240000002057fae */ /* 0x000fe2000d101d64 */
[----:B------:R-:W-:Y:S02]  /*30f90*/  ISETP.LT.OR P2, PT, R23, 0x41, P0 ;  /* 0x000000411700780c */ /* 0x000fe40000741670 */
[----:B------:R-:W-:-:S11]  /*30fa0*/  LOP3.LUT R20, R20, 0xfffffff7, RZ, 0xc0, !PT ;  /* 0xfffffff714147812 */ /* 0x000fd600078ec0ff */
[----:B------:R0:W-:Y:S02]  /*30fb0*/  LDGSTS.E.BYPASS.LTC128B.128 [R5+0x16400], desc[UR36][R2.64+0x80], !P2 ;  /* 0x1640008002057fae */ /* 0x0001e4000d101d64 */
[----:B0-----:R-:W-:-:S07]  /*30fc0*/  IMAD.MOV.U32 R3, RZ, RZ, R14 ;  /* 0x000000ffff037224 */ /* 0x001fce00078e000e */
[----:B------:R-:W-:Y:S05]  /*30fd0*/  WARPSYNC.COLLECTIVE R15, `(.L_x_1092) ;  /* 0x000000000f087348 */ /* 0x000fea0003c00000 */
[----:B------:R0:W1:Y:S02]  /*30fe0*/  SHFL.IDX P6, R14, R13, R12, R11 ;  /* 0x0000000c0d0e7389 */ /* 0x00006400000c000b */
[----:B01----:R-:W-:Y:S01]  /*30ff0*/  ENDCOLLECTIVE ;  /* 0x000000000000791b */ /* 0x003fe20003800000 */
.L_x_1092:
[----:B------:R-:W-:Y:S02]  /*31000*/  IMAD.MOV.U32 R13, RZ, RZ, R8 ;  /* 0x000000ffff0d7224 */ /* 0x000fe400078e0008 */
[----:B------:R-:W-:Y:S02]  /*31010*/  IMAD.MOV.U32 R12, RZ, RZ, 0x6 ;  /* 0x00000006ff0c7424 */ /* 0x000fe400078e00ff */
[----:B------:R-:W-:-:S07]  /*31020*/  IMAD.MOV.U32 R2, RZ, RZ, R14 ;  /* 0x000000ffff027224 */ /* 0x000fce00078e000e */
[----:B------:R-:W-:Y:S05]  /*31030*/  WARPSYNC.COLLECTIVE R15, `(.L_x_1093) ;  /* 0x000000000f087348 */ /* 0x000fea0003c00000 */
[----:B------:R0:W1:Y:S02]  /*31040*/  SHFL.IDX P6, R14, R13, R12, R11 ;  /* 0x0000000c0d0e7389 */ /* 0x00006400000c000b */
[----:B01----:R-:W-:Y:S01]  /*31050*/  ENDCOLLECTIVE ;  /* 0x000000000000791b */ /* 0x003fe20003800000 */
.L_x_1093:
        /* <DEDUP_REMOVED lines=14> */
.L_x_1094:
[----:B------:R-:W-:Y:S01]  /*31140*/  IMAD.MOV.U32 R13, RZ, RZ, R8 ;  /* 0x000000ffff0d7224 */ /* 0x000fe200078e0008 */
[----:B------:R-:W-:Y:S01]  /*31150*/  MOV R12, 0x7 ;  /* 0x00000007000c7802 */ /* 0x000fe20000000f00 */
[----:B------:R-:W-:-:S07]  /*31160*/  IMAD.MOV.U32 R2, RZ, RZ, R14 ;  /* 0x000000ffff027224 */ /* 0x000fce00078e000e */
[----:B------:R-:W-:Y:S05]  /*31170*/  WARPSYNC.COLLECTIVE R15, `(.L_x_1095) ;  /* 0x000000000f087348 */ /* 0x000fea0003c00000 */
[----:B------:R0:W1:Y:S02]  /*31180*/  SHFL.IDX P6, R14, R13, R12, R11 ;  /* 0x0000000c0d0e7389 */ /* 0x00006400000c000b */
[----:B01----:R-:W-:Y:S01]  /*31190*/  ENDCOLLECTIVE ;  /* 0x000000000000791b */ /* 0x003fe20003800000 */
.L_x_1095:
        /* <DEDUP_REMOVED lines=13> */
.L_x_1096:
        /* <DEDUP_REMOVED lines=10> */
[----:B------:R-:W-:-:S05]  /*31310*/  @P6 LOP3.LUT R20, R20, 0x40, RZ, 0xfc, !PT ;  /* 0x0000004014146812 */ /* 0x000fca00078efcff */
[----:B------:R0:W-:Y:S01]  /*31320*/  STL [R1], R20 ;  /* 0x0000001401007387 */ /* 0x0001e20000100800 */
[----:B------:R-:W-:Y:S05]  /*31330*/  BRA `(.L_x_1097) ;  /* 0xffffff4c00187947 */ /* 0x000fea000383ffff */
.L_x_762:
[----:B----4-:R4:W0:Y:S02]  /*31340*/  SYNCS.PHASECHK.TRANS64.TRYWAIT P0, [R6+URZ+0x38840], R19 ;  /* 0x03884013060075a7 */ /* 0x010824000800017f */
[----:B0-----:R-:W-:Y:S05]  /*31350*/  @!P0 NANOSLEEP.SYNCS 0x989680 ;  /* 0x009896800000895d */ /* 0x001fea0003900000 */
[----:B------:R-:W0:Y:S02]  /*31360*/  @!P0 SYNCS.PHASECHK.TRANS64 P0, [R6+URZ+0x38840], R19 ;  /* 0x03884013060085a7 */ /* 0x000e24000800007f */
[----:B0-----:R-:W-:Y:S05]  /*31370*/  @!P0 BRA `(.L_x_762) ;  /* 0xfffffffc00f08947 */ /* 0x001fea000383ffff */
[----:B------:R-:W-:Y:S05]  /*31380*/  BRA `(.L_x_1098) ;  /* 0xffffff4c00747947 */ /* 0x000fea000383ffff */
.L_x_763:
[----:B------:R-:W-:Y:S01]  /*31390*/  BSSY B0, `(.L_x_1099) ;  /* 0x0000008000007945 */ /* 0x000fe20003800000 */
[----:B------:R-:W-:Y:S01]  /*313a0*/  MOV R13, R0 ;  /* 0x00000000000d7202 */ /* 0x000fe20000000f00 */
[----:B------:R-:W-:Y:S02]  /*313b0*/  IMAD.MOV.U32 R12, RZ, RZ, RZ ;  /* 0x000000ffff0c7224 */ /* 0x000fe400078e00ff */
[----:B------:R-:W-:Y:S02]  /*313c0*/  IMAD.MOV.U32 R11, RZ, RZ, 0x181f ;  /* 0x0000181fff0b7424 */ /* 0x000fe400078e00ff */
[----:B------:R-:W-:-:S07]  /*313d0*/  IMAD.MOV.U32 R15, RZ, RZ, -0x1 ;  /* 0xffffffffff0f7424 */ /* 0x000fce00078e00ff */
[----:B---345:R-:W-:Y:S05]  /*313e0*/  WARPSYNC.COLLECTIVE R15, `(.L_x_1100) ;  /* 0x000000000f087348 */ /* 0x038fea0003c00000 */
[----:B------:R0:W1:Y:S02]  /*313f0*/  SHFL.IDX P6, R14, R13, R12, R11 ;  /* 0x0000000c0d0e7389 */ /* 0x00006400000c000b */
[----:B01-345:R-:W-:Y:S01]  /*31400*/  ENDCOLLECTIVE ;  /* 0x000000000000791b */ /* 0x03bfe20003800000 */
.L_x_1100:
[----:B------:R-:W-:Y:S05]  /*31410*/  BSYNC B0 ;  /* 0x0000000000007941 */ /* 0x000fea0003800000 */
.L_x_1099:
[----:B------:R-:W-:Y:S01]  /*31420*/  IMAD.MOV.U32 R13, RZ, RZ, R4 ;  /* 0x000000ffff0d7224 */ /* 0x000fe200078e0004 */
[----:B------:R-:W-:Y:S01]  /*31430*/  MOV R15, 0xffffffff ;  /* 0xffffffff000f7802 */ /* 0x000fe20000000f00 */
[----:B------:R-:W-:Y:S01]  /*31440*/  IMAD.MOV.U32 R12, RZ, RZ, RZ ;  /* 0x000000ffff0c7224 */ /* 0x000fe200078e00ff */
[----:B------:R-:W-:Y:S01]  /*31450*/  MOV R2, R14 ;  /* 0x0000000e00027202 */ /* 0x000fe20000000f00 */
[----:B------:R-:W-:-:S07]  /*31460*/  IMAD.MOV.U32 R11, RZ, RZ, 0x181f ;  /* 0x0000181fff0b7424 */ /* 0x000fce00078e00ff */
[----:B------:R-:W-:Y:S05]  /*31470*/  WARPSYNC.COLLECTIVE R15, `(.L_x_1101) ;  /* 0x000000000f087348 */ /* 0x000fea0003c00000 */
[----:B------:R0:W1:Y:S02]  /*31480*/  SHFL.IDX P6, R14, R13, R12, R11 ;  /* 0x0000000c0d0e7389 */ /* 0x00006400000c000b */
[----:B01----:R-:W-:Y:S01]  /*31490*/  ENDCOLLECTIVE ;  /* 0x000000000000791b */ /* 0x003fe20003800000 */
.L_x_1101:
[----:B------:R-:W-:Y:S01]  /*314a0*/  IMAD.MOV.U32 R13, RZ, RZ, R0 ;  /* 0x000000ffff0d7224 */ /* 0x000fe200078e0000 */
[----:B------:R-:W-:Y:S02]  /*314b0*/  MOV R12, 0x1 ;  /* 0x00000001000c7802 */ /* 0x000fe40000000f00 */
[----:B------:R-:W-:Y:S01]  /*314c0*/  LOP3.LUT P6, RZ, R20, 0x20, RZ, 0xc0, !PT ;  /* 0x0000002014ff7812 */ /* 0x000fe200078cc0ff */
[----:B------:R-:W-:-:S12]  /*314d0*/  IMAD.MOV.U32 R3, RZ, RZ, R14 ;  /* 0x000000ffff037224 */ /* 0x000fd800078e000e */
[----:B------:R-:W-:-:S05]  /*314e0*/  @P6 IADD3 R3, P0, R30, R3, RZ ;  /* 0x000000031e036210 */ /* 0x000fca0007f1e0ff */
[----:B------:R-:W-:Y:S01]  /*314f0*/  @P6 IMAD.X R2, RZ, RZ, R2, P0 ;  /* 0x000000ffff026224 */ /* 0x000fe200000e0602 */
[----:B------:R-:W-:-:S04]  /*31500*/  ISETP.GE.AND P0, PT, R30, R8, PT ;  /* 0x000000081e00720c */ /* 0x000fc80003f06270 */
[----:B------:R-:W-:-:S04]  /*31510*/  @P6 LOP3.LUT R3, R3, R2, RZ, 0x3c, !PT ;  /* 0x0000000203036212 */ /* 0x000fc800078e3cff */
[----:B------:R-:W-:-:S04]  /*31520*/  @P6 LOP3.LUT R2, R3, R2, RZ, 0x3c, !PT ;  /* 0x0000000203026212 */ /* 0x000fc800078e3cff */
[----:B------:R-:W-:-:S05]  /*31530*/  @P6 LOP3.LUT R3, R3, R2, RZ, 0x3c, !PT ;  /* 0x0000000203036212 */ /* 0x000fca00078e3cff */
        /* <DEDUP_REMOVED lines=8> */
.L_x_1102:
[----:B------:R-:W-:Y:S02]  /*315c0*/  IMAD.MOV.U32 R13, RZ, RZ, R4 ;  /* 0x000000ffff0d7224 */ /* 0x000fe400078e0004 */
[----:B------:R-:W-:-:S07]  /*315d0*/  IMAD.MOV.U32 R2, RZ, RZ, R14 ;  /* 0x000000ffff027224 */ /* 0x000fce00078e000e */
[----:B------:R-:W-:Y:S05]  /*315e0*/  WARPSYNC.COLLECTIVE R15, `(.L_x_1103) ;  /* 0x000000000f087348 */ /* 0x000fea0003c00000 */
[----:B------:R0:W1:Y:S02]  /*315f0*/  SHFL.IDX P6, R14, R13, R12, R11 ;  /* 0x0000000c0d0e7389 */ /* 0x00006400000c000b */
[----:B01----:R-:W-:Y:S01]  /*31600*/  ENDCOLLECTIVE ;  /* 0x000000000000791b */ /* 0x003fe20003800000 */
.L_x_1103:
[----:B------:R-:W-:Y:S02]  /*31610*/  IMAD.MOV.U32 R13, RZ, RZ, R0 ;  /* 0x000000ffff0d7224 */ /* 0x000fe400078e0000 */
[----:B------:R-:W-:Y:S01]  /*31620*/  IMAD.MOV.U32 R12, RZ, RZ, 0x2 ;  /* 0x00000002ff0c7424 */ /* 0x000fe200078e00ff */
[----:B------:R-:W-:Y:S01]  /*31630*/  LOP3.LUT P6, RZ, R20, 0x10, RZ, 0xc0, !PT ;  /* 0x0000001014ff7812 */ /* 0x000fe200078cc0ff */
[----:B------:R-:W-:-:S12]  /*31640*/  IMAD.MOV.U32 R3, RZ, RZ, R14 ;  /* 0x000000ffff037224 */ /* 0x000fd800078e000e */
[----:B------:R-:W-:-:S04]  /*31650*/  @P6 IADD3 R3, P0, R30, R3, RZ ;  /* 0x000000031e036210 */ /* 0x000fc80007f1e0ff */
[----:B------:R-:W-:Y:S02]  /*31660*/  @P6 IADD3.X R2, RZ, R2, RZ, P0, !PT ;  /* 0x00000002ff026210 */ /* 0x000fe400007fe4ff */
[----:B------:R-:W-:Y:S02]  /*31670*/  ISETP.GE.AND P0, PT, R30, R8, PT ;  /* 0x000000081e00720c */ /* 0x000fe40003f06270 */
        /* <DEDUP_REMOVED lines=11> */
.L_x_1104:
[----:B------:R-:W-:Y:S01]  /*31730*/  MOV R13, R4 ;  /* 0x00000004000d7202 */ /* 0x000fe20000000f00 */
[----:B------:R-:W-:-:S07]  /*31740*/  IMAD.MOV.U32 R2, RZ, RZ, R14 ;  /* 0x000000ffff027224 */ /* 0x000fce00078e000e */
[----:B------:R-:W-:Y:S05]  /*31750*/  WARPSYNC.COLLECTIVE R15, `(.L_x_1105) ;  /* 0x000000000f087348 */ /* 0x000fea0003c00000 */
[----:B------:R0:W1:Y:S02]  /*31760*/  SHFL.IDX P6, R14, R13, R12, R11 ;  /* 0x0000000c0d0e7389 */ /* 0x00006400000c000b */
[----:B01----:R-:W-:Y:S01]  /*31770*/  ENDCOLLECTIVE ;  /* 0x000000000000791b */ /* 0x003fe20003800000 */
.L_x_1105:
        /* <DEDUP_REMOVED lines=18> */
.L_x_1106:
[----:B------:R-:W-:Y:S02]  /*318a0*/  IMAD.MOV.U32 R13, RZ, RZ, R4 ;  /* 0x000000ffff0d7224 */ /* 0x000fe400078e0004 */
[----:B------:R-:W-:-:S07]  /*318b0*/  IMAD.MOV.U32 R2, RZ, RZ, R14 ;  /* 0x000000ffff027224 */ /* 0x000fce00078e000e */
[----:B------:R-:W-:Y:S05]  /*318c0*/  WARPSYNC.COLLECTIVE R15, `(.L_x_1107) ;  /* 0x000000000f087348 */ /* 0x000fea0003c00000 */
[----:B------:R0:W1:Y:S02]  /*318d0*/  SHFL.IDX P6, R14, R13, R12, R11 ;  /* 0x0000000c0d0e7389 */ /* 0x00006400000c000b */
[----:B01----:R-:W-:Y:S01]  /*318e0*/  ENDCOLLECTIVE ;  /* 0x000000000000791b */ /* 0x003fe20003800000 */
.L_x_1107:
[----:B------:R-:W-:Y:S02]  /*318f0*/  IMAD.MOV.U32 R13, RZ, RZ, R0 ;  /* 0x000000ffff0d7224 */ /* 0x000fe400078e0000 */
[----:B------:R-:W-:Y:S02]  /*31900*/  IMAD.MOV.U32 R12, RZ, RZ, 0x4 ;  /* 0x00000004ff0c7424 */ /* 0x000fe400078e00ff */
[----:B------:R-:W-:Y:S01]  /*31910*/  IMAD.MOV.U32 R3, RZ, RZ, R14 ;  /* 0x000000ffff037224 */ /* 0x000fe200078e000e */
[----:B------:R-:W-:-:S04]  /*31920*/  ISETP.GE.AND P6, PT, R30, R8, PT ;  /* 0x000000081e00720c */ /* 0x000fc80003fc6270 */
[----:B------:R-:W-:-:S04]  /*31930*/  @P5 IADD3 R3, P0, R30, R3, RZ ;  /* 0x000000031e035210 */ /* 0x000fc80007f1e0ff */
[----:B------:R-:W-:-:S04]  /*31940*/  @P5 IADD3.X R2, RZ, R2, RZ, P0, !PT ;  /* 0x00000002ff025210 */ /* 0x000fc800007fe4ff */
[----:B------:R-:W-:-:S04]  /*31950*/  @P5 LOP3.LUT R3, R3, R2, RZ, 0x3c, !PT ;  /* 0x0000000203035212 */ /* 0x000fc800078e3cff */
[----:B------:R-:W-:-:S04]  /*31960*/  @P5 LOP3.LUT R2, R3, R2, RZ, 0x3c, !PT ;  /* 0x0000000203025212 */ /* 0x000fc800078e3cff */
[----:B------:R-:W-:-:S05]  /*31970*/  @P5 LOP3.LUT R3, R3, R2, RZ, 0x3c, !PT ;  /* 0x0000000203035212 */ /* 0x000fca00078e3cff */
[----:B------:R-:W-:Y:S01]  /*31980*/  @!PT LDS RZ, [RZ] ;  /* 0x00000000fffff984 */ /* 0x000fe20000000800 */
[----:B------:R-:W-:Y:S01]  /*31990*/  @!PT LDS RZ, [RZ] ;  /* 0x00000000fffff984 */ /* 0x000fe20000000800 */
[----:B------:R-:W-:Y:S01]  /*319a0*/  @!PT LDS RZ, [RZ] ;  /* 0x00000000fffff984 */ /* 0x000fe20000000800 */
[----:B------:R0:W-:Y:S02]  /*319b0*/  @P5 LDGSTS.E.BYPASS.LTC128B.128 [R5+0x29c00], desc[UR36][R2.64], !P6 ;  /* 0x29c0000002055fae */ /* 0x0001e4000f101d64 */
[----:B0-----:R-:W-:Y:S05]  /*319c0*/  WARPSYNC.COLLECTIVE R15, `(.L_x_1108) ;  /* 0x000000000f087348 */ /* 0x001fea0003c00000 */
[----:B------:R1:W2:Y:S02]  /*319d0*/  SHFL.IDX P6, R14, R13, R12, R11 ;  /* 0x0000000c0d0e7389 */ /* 0x0002a400000c000b */
[----:B012---:R-:W-:Y:S01]  /*319e0*/  ENDCOLLECTIVE ;  /* 0x000000000000791b */ /* 0x007fe20003800000 */
.L_x_1108:
[----:B------:R-:W-:Y:S01]  /*319f0*/  @!PT LDS RZ, [RZ] ;  /* 0x00000000fffff984 */ /* 0x000fe20000000800 */
[----:B------:R-:W-:Y:S01]  /*31a00*/  @!PT LDS RZ, [RZ] ;  /* 0x00000000fffff984 */ /* 0x000fe20000000800 */
[----:B------:R-:W-:Y:S01]  /*31a10*/  @!PT LDS RZ, [RZ] ;  /* 0x00000000fffff984 */ /* 0x000fe20000000800 */
[----:B------:R0:W-:Y:S01]  /*31a20*/  @P5 LDGSTS.E.BYPASS.LTC128B.128 [R5+0x2dc00], desc[UR36][R2.64+0x80], !P1 ;  /* 0x2dc0008002055fae */ /* 0x0001e2000c901d64 */
[----:B------:R-:W-:Y:S02]  /*31a30*/  ISETP.GE.AND P5, PT, R30, R8, PT ;  /* 0x000000081e00720c */ /* 0x000fe40003fa6270 */
[----:B------:R-:W-:Y:S01]  /*31a40*/  MOV R13, R4 ;  /* 0x00000004000d7202 */ /* 0x000fe20000000f00 */
[----:B0-----:R-:W-:-:S10]  /*31a50*/  IMAD.MOV.U32 R2, RZ, RZ, R14 ;  /* 0x000000ffff027224 */ /* 0x001fd400078e000e */
[----:B------:R-:W-:Y:S05]  /*31a60*/  WARPSYNC.COLLECTIVE R15, `(.L_x_1109) ;  /* 0x000000000f087348 */ /* 0x000fea0003c00000 */
[----:B------:R0:W1:Y:S02]  /*31a70*/  SHFL.IDX P6, R14, R13, R12, R11 ;  /* 0x0000000c0d0e7389 */ /* 0x00006400000c000b */
[----:B01----:R-:W-:Y:S01]  /*31a80*/  ENDCOLLECTIVE ;  /* 0x000000000000791b */ /* 0x003fe20003800000 */
.L_x_1109:
[----:B------:R-:W-:Y:S01]  /*31a90*/  IMAD.MOV.U32 R13, RZ, RZ, R0 ;  /* 0x000000ffff0d7224 */ /* 0x000fe200078e0000 */
[----:B------:R-:W-:Y:S01]  /*31aa0*/  MOV R12, 0x5 ;  /* 0x00000005000c7802 */ /* 0x000fe20000000f00 */
[----:B------:R-:W-:-:S07]  /*31ab0*/  IMAD.MOV.U32 R3, RZ, RZ, R14 ;  /* 0x000000ffff037224 */ /* 0x000fce00078e000e */
[----:B------:R-:W-:Y:S05]  /*31ac0*/  WARPSYNC.COLLECTIVE R15, `(.L_x_1110) ;  /* 0x000000000f087348 */ /* 0x000fea0003c00000 */
[----:B------:R0:W1:Y:S02]  /*31ad0*/  SHFL.IDX P6, R14, R13, R12, R11 ;  /* 0x0000000c0d0e7389 */ /* 0x00006400000c000b */
[----:B01----:R-:W-:Y:S01]  /*31ae0*/  ENDCOLLECTIVE ;  /* 0x000000000000791b */ /* 0x003fe20003800000 */
.L_x_1110:
[----:B------:R-:W-:-:S05]  /*31af0*/  @P4 IADD3 R3, P0, R30, R3, RZ ;  /* 0x000000031e034210 */ /* 0x000fca0007f1e0ff */
[----:B------:R-:W-:-:S05]  /*31b00*/  @P4 IMAD.X R2, RZ, RZ, R2, P0 ;  /* 0x000000ffff024224 */ /* 0x000fca00000e0602 */
[----:B------:R-:W-:Y:S01]  /*31b10*/  @P4 LOP3.LUT R3, R3, R2, RZ, 0x3c, !PT ;  /* 0x0000000203034212 */ /* 0x000fe200078e3cff */
[----:B------:R-:W-:-:S03]  /*31b20*/  IMAD.MOV.U32 R13, RZ, RZ, R4 ;  /* 0x000000ffff0d7224 */ /* 0x000fc600078e0004 */
[----:B------:R-:W-:-:S04]  /*31b30*/  @P4 LOP3.LUT R2, R3, R2, RZ, 0x3c, !PT ;  /* 0x0000000203024212 */ /* 0x000fc800078e3cff */
[----:B------:R-:W-:-:S05]  /*31b40*/  @P4 LOP3.LUT R3, R3, R2, RZ, 0x3c, !PT ;  /* 0x0000000203034212 */ /* 0x000fca00078e3cff */
[----:B------:R-:W-:Y:S01]  /*31b50*/  @!PT LDS RZ, [RZ] ;  /* 0x00000000fffff984 */ /* 0x000fe20000000800 */
[----:B------:R-:W-:Y:S01]  /*31b60*/  @!PT LDS RZ, [RZ] ;  /* 0x00000000fffff984 */ /* 0x000fe20000000800 */
[----:B------:R-:W-:Y:S01]  /*31b70*/  @!PT LDS RZ, [RZ] ;  /* 0x00000000fffff984 */ /* 0x000fe20000000800 */
[----:B------:R-:W-:Y:S04]  /*31b80*/  @P4 LDGSTS.E.BYPASS.LTC128B.128 [R5+0x2a400], desc[UR36][R2.64], !P5 ;  /* 0x2a40000002054fae */ /* 0x000fe8000e901d64 */
[----:B------:R0:W-:Y:S02]  /*31b90*/  @P4 LDGSTS.E.BYPASS.LTC128B.128 [R5+0x2e400], desc[UR36][R2.64+0x80], !P1 ;  /* 0x2e40008002054fae */ /* 0x0001e4000c901d64 */
[----:B0-----:R-:W-:-:S07]  /*31ba0*/  IMAD.MOV.U32 R2, RZ, RZ, R14 ;  /* 0x000000ffff027224 */ /* 0x001fce00078e000e */
[----:B------:R-:W-:Y:S05]  /*31bb0*/  WARPSYNC.COLLECTIVE R15, `(.L_x_1111) ;  /* 0x000000000f087348 */ /* 0x000fea0003c00000 */
[----:B------:R0:W1:Y:S02]  /*31bc0*/  SHFL.IDX P6, R14, R13, R12, R11 ;  /* 0x0000000c0d0e7389 */ /* 0x00006400000c000b */
[----:B01----:R-:W-:Y:S01]  /*31bd0*/  ENDCOLLECTIVE ;  /* 0x000000000000791b */ /* 0x003fe20003800000 */
.L_x_1111:
[----:B------:R-:W-:Y:S02]  /*31be0*/  IMAD.MOV.U32 R13, RZ, RZ, R0 ;  /* 0x000000ffff0d7224 */ /* 0x000fe400078e0000 */
[----:B------:R-:W-:Y:S02]  /*31bf0*/  IMAD.MOV.U32 R12, RZ, RZ, 0x6 ;  /* 0x00000006ff0c7424 */ /* 0x000fe400078e00ff */
[----:B------:R-:W-:-:S07]  /*31c00*/  IMAD.MOV.U32 R3, RZ, RZ, R14 ;  /* 0x000000ffff037224 */ /* 0x000fce00078e000e */
[----:B------:R-:W-:Y:S05]  /*31c10*/  WARPSYNC.COLLECTIVE R15, `(.L_x_1112) ;  /* 0x000000000f087348 */ /* 0x000fea0003c00000 */
[----:B------:R0:W1:Y:S02]  /*31c20*/  SHFL.IDX P6, R14, R13, R12, R11 ;  /* 0x0000000c0d0e7389 */ /* 0x00006400000c000b */
[----:B01----:R-:W-:Y:S01]  /*31c30*/  ENDCOLLECTIVE ;  /* 0x000000000000791b */ /* 0x003fe20003800000 */
.L_x_1112:
[----:B------:R-:W-:-:S04]  /*31c40*/  @P3 IADD3 R3, P0, R30, R3, RZ ;  /* 0x000000031e033210 */ /* 0x000fc80007f1e0ff */
[----:B------:R-:W-:-:S04]  /*31c50*/  @P3 IADD3.X R2, RZ, R2, RZ, P0, !PT ;  /* 0x00000002ff023210 */ /* 0x000fc800007fe4ff */
[----:B------:R-:W-:Y:S02]  /*31c60*/  @P3 LOP3.LUT R3, R3, R2, RZ, 0x3c, !PT ;  /* 0x0000000203033212 */ /* 0x000fe400078e3cff */
[----:B------:R-:W-:Y:S02]  /*31c70*/  MOV R13, R4 ;  /* 0x00000004000d7202 */ /* 0x000fe40000000f00 */
        /* <DEDUP_REMOVED lines=11> */
.L_x_1113:
[----:B------:R-:W-:Y:S01]  /*31d30*/  IMAD.MOV.U32 R13, RZ, RZ, R0 ;  /* 0x000000ffff0d7224 */ /* 0x000fe200078e0000 */
[----:B------:R-:W-:Y:S01]  /*31d40*/  MOV R12, 0x7 ;  /* 0x00000007000c7802 */ /* 0x000fe20000000f00 */
[----:B------:R-:W-:-:S07]  /*31d50*/  IMAD.MOV.U32 R3, RZ, RZ, R14 ;  /* 0x000000ffff037224 */ /* 0x000fce00078e000e */
[----:B------:R-:W-:Y:S05]  /*31d60*/  WARPSYNC.COLLECTIVE R15, `(.L_x_1114) ;  /* 0x000000000f087348 */ /* 0x000fea0003c00000 */
[----:B------:R0:W1:Y:S02]  /*31d70*/  SHFL.IDX P6, R14, R13, R12, R11 ;  /* 0x0000000c0d0e7389 */ /* 0x00006400000c000b */
[----:B01----:R-:W-:Y:S01]  /*31d80*/  ENDCOLLECTIVE ;  /* 0x000000000000791b */ /* 0x003fe20003800000 */
.L_x_1114:
[----:B------:R-:W-:-:S05]  /*31d90*/  @P2 IADD3 R3, P0, R30, R3, RZ ;  /* 0x000000031e032210 */ /* 0x000fca0007f1e0ff */
[----:B------:R-:W-:-:S05]  /*31da0*/  @P2 IMAD.X R2, RZ, RZ, R2, P0 ;  /* 0x000000ffff022224 */ /* 0x000fca00000e0602 */
[----:B------:R-:W-:Y:S01]  /*31db0*/  @P2 LOP3.LUT R3, R3, R2, RZ, 0x3c, !PT ;  /* 0x0000000203032212 */ /* 0x000fe200078e3cff */
[----:B------:R-:W-:-:S03]  /*31dc0*/  IMAD.MOV.U32 R13, RZ, RZ, R4 ;  /* 0x000000ffff0d7224 */ /* 0x000fc600078e0004 */
[----:B------:R-:W-:-:S04]  /*31dd0*/  @P2 LOP3.LUT R2, R3, R2, RZ, 0x3c, !PT ;  /* 0x0000000203022212 */ /* 0x000fc800078e3cff */
[----:B------:R-:W-:Y:S01]  /*31de0*/  @P2 LOP3.LUT R3, R3, R2, RZ, 0x3c, !PT ;  /* 0x0000000203032212 */ /* 0x000fe200078e3cff */
[----:B------:R-:W-:-:S07]  /*31df0*/  IMAD.MOV.U32 R0, RZ, RZ, R14 ;  /* 0x000000ffff007224 */ /* 0x000fce00078e000e */
[----:B------:R-:W-:Y:S05]  /*31e00*/  WARPSYNC.COLLECTIVE R15, `(.L_x_1115) ;  /* 0x000000000f087348 */ /* 0x000fea0003c00000 */
[----:B------:R0:W1:Y:S02]  /*31e10*/  SHFL.IDX P6, R14, R13, R12, R11 ;  /* 0x0000000c0d0e7389 */ /* 0x00006400000c000b */
[----:B01----:R-:W-:Y:S01]  /*31e20*/  ENDCOLLECTIVE ;  /* 0x000000000000791b */ /* 0x003fe20003800000 */
.L_x_1115:
[----:B------:R-:W-:Y:S01]  /*31e30*/  @!PT LDS RZ, [RZ] ;  /* 0x00000000fffff984 */ /* 0x000fe20000000800 */
[----:B------:R-:W-:Y:S01]  /*31e40*/  @!PT LDS RZ, [RZ] ;  /* 0x00000000fffff984 */ /* 0x000fe20000000800 */
[----:B------:R-:W-:Y:S01]  /*31e50*/  @!PT LDS RZ, [RZ] ;  /* 0x00000000fffff984 */ /* 0x000fe20000000800 */
[----:B------:R1:W-:Y:S04]  /*31e60*/  @P2 LDGSTS.E.BYPASS.LTC128B.128 [R5+0x2b400], desc[UR36][R2.64], !P5 ;  /* 0x2b40000002052fae */ /* 0x0003e8000e901d64 */
[----:B------:R1:W-:Y:S01]  /*31e70*/  @P2 LDGSTS.E.BYPASS.LTC128B.128 [R5+0x2f400], desc[UR36][R2.64+0x80], !P1 ;  /* 0x2f40008002052fae */ /* 0x0003e2000c901d64 */
[----:B------:R-:W-:Y:S01]  /*31e80*/  IMAD.MOV.U32 R4, RZ, RZ, R14 ;  /* 0x000000ffff047224 */ /* 0x000fe200078e000e */
[----:B------:R-:W-:Y:S06]  /*31e90*/  BRA `(.L_x_1116) ;  /* 0xffffff48004c7947 */ /* 0x000fec000383ffff */
.L_x_768:
[----:B------:R-:W-:Y:S01]  /*31ea0*/  MOV R13, R5 ;  /* 0x00000005000d7202 */ /* 0x000fe20000000f00 */
[----:B------:R-:W-:Y:S02]  /*31eb0*/  IMAD.MOV.U32 R12, RZ, RZ, RZ ;  /* 0x000000ffff0c7224 */ /* 0x000fe400078e00ff */
[----:B------:R-:W-:Y:S02]  /*31ec0*/  IMAD.MOV.U32 R11, RZ, RZ, 0x181f ;  /* 0x0000181fff0b7424 */ /* 0x000fe400078e00ff */
[----:B------:R-:W-:Y:S02]  /*31ed0*/  IMAD.MOV.U32 R15, RZ, RZ, -0x1 ;  /* 0xffffffffff0f7424 */ /* 0x000fe400078e00ff */
[----:B-----5:R-:W-:Y:S02]  /*31ee0*/  IMAD R6, R19, R7, RZ ;  /* 0x0000000713067224 */ /* 0x020fe400078e02ff */
[----:B------:R-:W-:-:S07]  /*31ef0*/  IMAD.IADD R4, R10, 0x1, R4 ;  /* 0x000000010a047824 */ /* 0x000fce00078e0204 */
[----:B------:R-:W-:Y:S05]  /*31f00*/  WARPSYNC.COLLECTIVE R15, `(.L_x_1117) ;  /* 0x000000000f087348 */ /* 0x000fea0003c00000 */
[----:B------:R0:W1:Y:S02]  /*31f10*/  SHFL.IDX P6, R14, R13, R12, R11 ;  /* 0x0000000c0d0e7389 */ /* 0x00006400000c000b */
[----:B01----:R-:W-:Y:S01]  /*31f20*/  ENDCOLLECTIVE ;  /* 0x000000000000791b */ /* 0x003fe20003800000 */
.L_x_1117:
[----:B------:R-:W-:Y:S01]  /*31f30*/  ISETP.GE.AND P3, PT, R4, R6, PT ;  /* 0x000000060400720c */ /* 0x000fe20003f66270 */
[----:B------:R-:W-:Y:S01]  /*31f40*/  IMAD.MOV.U32 R13, RZ, RZ, R0 ;  /* 0x000000ffff0d7224 */ /* 0x000fe200078e0000 */
[----:B------:R-:W-:-:S11]  /*31f50*/  MOV R2, R14 ;  /* 0x0000000e00027202 */ /* 0x000fd60000000f00 */
[----:B------:R-:W-:Y:S05]  /*31f60*/  WARPSYNC.COLLECTIVE R15, `(.L_x_1118) ;  /* 0x000000000f087348 */ /* 0x000fea0003c00000 */
[----:B------:R0:W1:Y:S02]  /*31f70*/  SHFL.IDX P6, R14, R13, R12, R11 ;  /* 0x0000000c0d0e7389 */ /* 0x00006400000c000b */
[----:B01----:R-:W-:Y:S01]  /*31f80*/  ENDCOLLECTIVE ;  /* 0x000000000000791b */ /* 0x003fe20003800000 */
.L_x_1118:
[----:B------:R-:W-:Y:S01]  /*31f90*/  IMAD.MOV.U32 R13, RZ, RZ, R5 ;  /* 0x000000ffff0d7224 */ /* 0x000fe200078e0005 */
[----:B------:R-:W-:Y:S01]  /*31fa0*/  MOV R12, 0x1 ;  /* 0x00000001000c7802 */ /* 0x000fe20000000f00 */
[----:B------:R-:W-:-:S07]  /*31fb0*/  IMAD.MOV.U32 R3, RZ, RZ, R14 ;  /* 0x000000ffff037224 */ /* 0x000fce00078e000e */
[----:B------:R-:W-:Y:S05]  /*31fc0*/  WARPSYNC.COLLECTIVE R15, `(.L_x_1119) ;  /* 0x000000000f087348 */ /* 0x000fea0003c00000 */
[----:B------:R0:W1:Y:S02]  /*31fd0*/  SHFL.IDX P6, R14, R13, R12, R11 ;  /* 0x0000000c0d0e7389 */ /* 0x00006400000c000b */
[----:B01----:R-:W-:Y:S01]  /*31fe0*/  ENDCOLLECTIVE ;  /* 0x000000000000791b */ /* 0x003fe20003800000 */
.L_x_1119:
[----:B------:R-:W-:-:S04]  /*31ff0*/  @!P3 IADD3 R7, P2, R30, R3, RZ ;  /* 0x000000031e07b210 */ /* 0x000fc80007f5e0ff */
[----:B------:R-:W-:Y:S01]  /*32000*/  @!P3 IADD3.X R3, RZ, R2, RZ, P2, !PT ;  /* 0x00000002ff03b210 */ /* 0x000fe200017fe4ff */
[----:B------:R-:W-:Y:S02]  /*32010*/  @!P3 IMAD.MOV.U32 R2, RZ, RZ, R7 ;  /* 0x000000ffff02b224 */ /* 0x000fe400078e0007 */
[----:B------:R-:W-:-:S03]  /*32020*/  VIADD R7, R4, 0x10 ;  /* 0x0000001004077836 */ /* 0x000fc60000000000 */
[----:B------:R-:W-:Y:S01]  /*32030*/  @!PT LDS RZ, [RZ] ;  /* 0x00000000fffff984 */ /* 0x000fe20000000800 */
[----:B------:R-:W-:Y:S01]  /*32040*/  @!PT LDS RZ, [RZ] ;  /* 0x00000000fffff984 */ /* 0x000fe20000000800 */
[----:B------:R-:W-:Y:S01]  /*32050*/  @!PT LDS RZ, [RZ] ;  /* 0x00000000fffff984 */ /* 0x000fe20000000800 */
[----:B------:R-:W-:Y:S01]  /*32060*/  @!P3 LDGSTS.E.BYPASS.LTC128B.128 [R9+0x20400], desc[UR36][R2.64], !P0 ;  /* 0x204000000209bfae */ /* 0x000fe2000c101d64 */
[----:B------:R-:W-:-:S03]  /*32070*/  IMAD.MOV.U32 R13, RZ, RZ, R0 ;  /* 0x000000ffff0d7224 */ /* 0x000fc600078e0000 */
[----:B------:R0:W-:Y:S01]  /*32080*/  @!P3 LDGSTS.E.BYPASS.LTC128B.128 [R9+0x24400], desc[UR36][R2.64+0x80], !P1 ;  /* 0x244000800209bfae */ /* 0x0001e2000c901d64 */
[----:B------:R-:W-:Y:S01]  /*32090*/  ISETP.GE.AND P3, PT, R7, R6, PT ;  /* 0x000000060700720c */ /* 0x000fe20003f66270 */
[----:B0-----:R-:W-:-:S12]  /*320a0*/  IMAD.MOV.U32 R2, RZ, RZ, R14 ;  /* 0x000000ffff027224 */ /* 0x001fd800078e000e */
[----:B------:R-:W-:Y:S05]  /*320b0*/  WARPSYNC.COLLECTIVE R15, `(.L_x_1120) ;  /* 0x000000000f087348 */ /* 0x000fea0003c00000 */
[----:B------:R0:W1:Y:S02]  /*320c0*/  SHFL.IDX P6, R14, R13, R12, R11 ;  /* 0x0000000c0d0e7389 */ /* 0x00006400000c000b */
[----:B01----:R-:W-:Y:S01]  /*320d0*/  ENDCOLLECTIVE ;  /* 0x000000000000791b */ /* 0x003fe20003800000 */
.L_x_1120:
[----:B------:R-:W-:Y:S01]  /*320e0*/  IMAD.MOV.U32 R13, RZ, RZ, R5 ;  /* 0x000000ffff0d7224 */ /* 0x000fe200078e0005 */
[----:B------:R-:W-:Y:S02]  /*320f0*/  MOV R12, 0x2 ;  /* 0x00000002000c7802 */ /* 0x000fe40000000f00 */
[----:B------:R-:W-:-:S13]  /*32100*/  @!P3 IADD3 R7, P2, R30, R14, RZ ;  /* 0x0000000e1e07b210 */ /* 0x000fda0007f5e0ff */
[----:B------:R-:W-:Y:S05]  /*32110*/  WARPSYNC.COLLECTIVE R15, `(.L_x_1121) ;  /* 0x000000000f087348 */ /* 0x000fea0003c00000 */
[----:B------:R0:W1:Y:S02]  /*32120*/  SHFL.IDX P6, R14, R13, R12, R11 ;  /* 0x0000000c0d0e7389 */ /* 0x00006400000c000b */
[----:B01----:R-:W-:Y:S01]  /*32130*/  ENDCOLLECTIVE ;  /* 0x000000000000791b */ /* 0x003fe20003800000 */
.L_x_1121:
[----:B------:R-:W-:Y:S01]  /*32140*/  @!P3 IMAD.X R8, RZ, RZ, R2, P2 ;  /* 0x000000ffff08b224 */ /* 0x000fe200010e0602 */
[----:B------:R-:W-:Y:S01]  /*32150*/  @!P3 MOV R2, R7 ;  /* 0x000000070002b202 */ /* 0x000fe20000000f00 */
[----:B------:R-:W-:Y:S02]  /*32160*/  VIADD R7, R4, 0x20 ;  /* 0x0000002004077836 */ /* 0x000fe40000000000 */
[----:B------:R-:W-:-:S05]  /*32170*/  @!P3 IMAD.MOV.U32 R3, RZ, RZ, R8 ;  /* 0x000000ffff03b224 */ /* 0x000fca00078e0008 */
        /* <DEDUP_REMOVED lines=11> */
.L_x_1122:
[----:B------:R-:W-:Y:S01]  /*32230*/  IMAD.MOV.U32 R13, RZ, RZ, R5 ;  /* 0x000000ffff0d7224 */ /* 0x000fe200078e0005 */
[----:B------:R-:W-:Y:S02]  /*32240*/  MOV R12, 0x3 ;  /* 0x00000003000c7802 */ /* 0x000fe40000000f00 */
[----:B------:R-:W-:-:S13]  /*32250*/  @!P3 IADD3 R7, P2, R30, R14, RZ ;  /* 0x0000000e1e07b210 */ /* 0x000fda0007f5e0ff */
[----:B------:R-:W-:Y:S05]  /*32260*/  WARPSYNC.COLLECTIVE R15, `(.L_x_1123) ;  /* 0x000000000f087348 */ /* 0x000fea0003c00000 */
[----:B------:R0:W1:Y:S02]  /*32270*/  SHFL.IDX P6, R14, R13, R12, R11 ;  /* 0x0000000c0d0e7389 */ /* 0x00006400000c000b */
[----:B01----:R-:W-:Y:S01]  /*32280*/  ENDCOLLECTIVE ;  /* 0x000000000000791b */ /* 0x003fe20003800000 */
.L_x_1123:
        /* <DEDUP_REMOVED lines=15> */
.L_x_1124:
[----:B------:R-:W-:Y:S01]  /*32380*/  IMAD.MOV.U32 R13, RZ, RZ, R5 ;  /* 0x000000ffff0d7224 */ /* 0x000fe200078e0005 */
[----:B------:R-:W-:Y:S02]  /*32390*/  MOV R12, 0x4 ;  /* 0x00000004000c7802 */ /* 0x000fe40000000f00 */
[----:B------:R-:W-:-:S13]  /*323a0*/  @!P3 IADD3 R7, P2, R30, R14, RZ ;  /* 0x0000000e1e07b210 */ /* 0x000fda0007f5e0ff */
[----:B------:R-:W-:Y:S05]  /*323b0*/  WARPSYNC.COLLECTIVE R15, `(.L_x_1125) ;  /* 0x000000000f087348 */ /* 0x000fea0003c00000 */
[----:B------:R0:W1:Y:S02]  /*323c0*/  SHFL.IDX P6, R14, R13, R12, R11 ;  /* 0x0000000c0d0e7389 */ /* 0x00006400000c000b */
[----:B01----:R-:W-:Y:S01]  /*323d0*/  ENDCOLLECTIVE ;  /* 0x000000000000791b */ /* 0x003fe20003800000 */
.L_x_1125:
        /* <DEDUP_REMOVED lines=15> */
.L_x_1126:
[----:B------:R-:W-:Y:S01]  /*324d0*/  IMAD.MOV.U32 R13, RZ, RZ, R5 ;  /* 0x000000ffff0d7224 */ /* 0x000fe200078e0005 */
[----:B------:R-:W-:Y:S02]  /*324e0*/  MOV R12, 0x5 ;  /* 0x00000005000c7802 */ /* 0x000fe40000000f00 */
[----:B------:R-:W-:-:S13]  /*324f0*/  @!P3 IADD3 R7, P2, R30, R14, RZ ;  /* 0x0000000e1e07b210 */ /* 0x000fda0007f5e0ff */
[----:B------:R-:W-:Y:S05]  /*32500*/  WARPSYNC.COLLECTIVE R15, `(.L_x_1127) ;  /* 0x000000000f087348 */ /* 0x000fea0003c00000 */
[----:B------:R0:W1:Y:S02]  /*32510*/  SHFL.IDX P6, R14, R13, R12, R11 ;  /* 0x0000000c0d0e7389 */ /* 0x00006400000c000b */
[----:B01----:R-:W-:Y:S01]  /*32520*/  ENDCOLLECTIVE ;  /* 0x000000000000791b */ /* 0x003fe20003800000 */
.L_x_1127:
        /* <DEDUP_REMOVED lines=15> */
.L_x_1128:
[----:B------:R-:W-:Y:S02]  /*32620*/  IMAD.MOV.U32 R13, RZ, RZ, R5 ;  /* 0x000000ffff0d7224 */ /* 0x000fe400078e0005 */
[----:B------:R-:W-:Y:S01]  /*32630*/  IMAD.MOV.U32 R12, RZ, RZ, 0x6 ;  /* 0x00000006ff0c7424 */ /* 0x000fe200078e00ff */
[----:B------:R-:W-:-:S13]  /*32640*/  @!P3 IADD3 R7, P2, R30, R14, RZ ;  /* 0x0000000e1e07b210 */ /* 0x000fda0007f5e0ff */
[----:B------:R-:W-:Y:S05]  /*32650*/  WARPSYNC.COLLECTIVE R15, `(.L_x_1129) ;  /* 0x000000000f087348 */ /* 0x000fea0003c00000 */
[----:B------:R0:W1:Y:S02]  /*32660*/  SHFL.IDX P6, R14, R13, R12, R11 ;  /* 0x0000000c0d0e7389 */ /* 0x00006400000c000b */
[----:B01----:R-:W-:Y:S01]  /*32670*/  ENDCOLLECTIVE ;  /* 0x000000000000791b */ /* 0x003fe20003800000 */
.L_x_1129:
        /* <DEDUP_REMOVED lines=10> */
[----:B------:R-:W-:Y:S02]  /*32720*/  ISETP.GE.AND P3, PT, R7, R6, PT ;  /* 0x000000060700720c */ /* 0x000fe40003f66270 */
[----:B0-----:R-:W-:-:S11]  /*32730*/  MOV R2, R14 ;  /* 0x0000000e00027202 */ /* 0x001fd60000000f00 */
[----:B------:R-:W-:Y:S05]  /*32740*/  WARPSYNC.COLLECTIVE R15, `(.L_x_1130) ;  /* 0x000000000f087348 */ /* 0x000fea0003c00000 */
[----:B------:R0:W1:Y:S02]  /*32750*/  SHFL.IDX P6, R14, R13, R12, R11 ;  /* 0x0000000c0d0e7389 */ /* 0x00006400000c000b */
[----:B01----:R-:W-:Y:S01]  /*32760*/  ENDCOLLECTIVE ;  /* 0x000000000000791b */ /* 0x003fe20003800000 */
.L_x_1130:
[----:B------:R-:W-:Y:S01]  /*32770*/  IMAD.MOV.U32 R13, RZ, RZ, R5 ;  /* 0x000000ffff0d7224 */ /* 0x000fe200078e0005 */
[----:B------:R-:W-:Y:S01]  /*32780*/  MOV R12, 0x7 ;  /* 0x00000007000c7802 */ /* 0x000fe20000000f00 */
[----:B------:R-:W-:-:S07]  /*32790*/  IMAD.MOV.U32 R3, RZ, RZ, R14 ;  /* 0x000000ffff037224 */ /* 0x000fce00078e000e */
[----:B------:R-:W-:Y:S05]  /*327a0*/  WARPSYNC.COLLECTIVE R15, `(.L_x_1131) ;  /* 0x000000000f087348 */ /* 0x000fea0003c00000 */
[----:B------:R0:W1:Y:S02]  /*327b0*/  SHFL.IDX P6, R14, R13, R12, R11 ;  /* 0x0000000c0d0e7389 */ /* 0x00006400000c000b */
[----:B01----:R-:W-:Y:S01]  /*327c0*/  ENDCOLLECTIVE ;  /* 0x000000000000791b */ /* 0x003fe20003800000 */
.L_x_1131:
[----:B------:R-:W-:-:S04]  /*327d0*/  @!P3 IADD3 R7, P2, R30, R3, RZ ;  /* 0x000000031e07b210 */ /* 0x000fc80007f5e0ff */
[----:B------:R-:W-:Y:S01]  /*327e0*/  @!P3 IADD3.X R8, RZ, R2, RZ, P2, !PT ;  /* 0x00000002ff08b210 */ /* 0x000fe200017fe4ff */
[----:B------:R-:W-:-:S04]  /*327f0*/  @!P3 IMAD.MOV.U32 R2, RZ, RZ, R7 ;  /* 0x000000ffff02b224 */ /* 0x000fc800078e0007 */
[----:B------:R-:W-:Y:S02]  /*32800*/  @!P3 IMAD.MOV.U32 R3, RZ, RZ, R8 ;  /* 0x000000ffff03b224 */ /* 0x000fe400078e0008 */
[----:B------:R-:W-:-:S03]  /*32810*/  IMAD.MOV.U32 R13, RZ, RZ, R0 ;  /* 0x000000ffff0d7224 */ /* 0x000fc600078e0000 */
[----:B------:R-:W-:Y:S01]  /*32820*/  @!PT LDS RZ, [RZ] ;  /* 0x00000000fffff984 */ /* 0x000fe20000000800 */
[----:B------:R-:W-:Y:S01]  /*32830*/  @!PT LDS RZ, [RZ] ;  /* 0x00000000fffff984 */ /* 0x000fe20000000800 */
[----:B------:R-:W-:Y:S01]  /*32840*/  @!PT LDS RZ, [RZ] ;  /* 0x00000000fffff984 */ /* 0x000fe20000000800 */
[----:B------:R0:W-:Y:S04]  /*32850*/  @!P3 LDGSTS.E.BYPASS.LTC128B.128 [R9+0x23400], desc[UR36][R2.64], !P0 ;  /* 0x234000000209bfae */ /* 0x0001e8000c101d64 */
[----:B------:R0:W-:Y:S01]  /*32860*/  @!P3 LDGSTS.E.BYPASS.LTC128B.128 [R9+0x27400], desc[UR36][R2.64+0x80], !P1 ;  /* 0x274000800209bfae */ /* 0x0001e2000c901d64 */
[----:B------:R-:W-:-:S07]  /*32870*/  IMAD.MOV.U32 R5, RZ, RZ, R14 ;  /* 0x000000ffff057224 */ /* 0x000fce00078e000e */
[----:B0-----:R-:W-:Y:S05]  /*32880*/  WARPSYNC.COLLECTIVE R15, `(.L_x_1132) ;  /* 0x000000000f087348 */ /* 0x001fea0003c00000 */
[----:B------:R1:W2:Y:S02]  /*32890*/  SHFL.IDX P6, R14, R13, R12, R11 ;  /* 0x0000000c0d0e7389 */ /* 0x0002a400000c000b */
[----:B012---:R-:W-:Y:S01]  /*328a0*/  ENDCOLLECTIVE ;  /* 0x000000000000791b */ /* 0x007fe20003800000 */
.L_x_1132:
[----:B------:R-:W-:Y:S05]  /*328b0*/  BRA `(.L_x_1133) ;  /* 0xffffff4800a87947 */ /* 0x000fea000383ffff */
.L_x_773:
[----:B0-----:R0:W1:Y:S02]  /*328c0*/  SYNCS.PHASECHK.TRANS64.TRYWAIT P0, [R16+URZ+0x38820], R3 ;  /* 0x03882003100075a7 */ /* 0x001064000800017f */
[----:B-1----:R-:W-:Y:S05]  /*328d0*/  @!P0 NANOSLEEP.SYNCS 0x989680 ;  /* 0x009896800000895d */ /* 0x002fea0003900000 */
[----:B------:R-:W1:Y:S02]  /*328e0*/  @!P0 SYNCS.PHASECHK.TRANS64 P0, [R16+URZ+0x38820], R3 ;  /* 0x03882003100085a7 */ /* 0x000e64000800007f */
[----:B-1----:R-:W-:Y:S05]  /*328f0*/  @!P0 BRA `(.L_x_773) ;  /* 0xfffffffc00f08947 */ /* 0x002fea000383ffff */
[----:B------:R-:W-:Y:S05]  /*32900*/  BRA `(.L_x_1134) ;  /* 0xffffff4c00207947 */ /* 0x000fea000383ffff */
.L_x_777:
[----:B0-----:R0:W1:Y:S02]  /*32910*/  SYNCS.PHASECHK.TRANS64.TRYWAIT P0, [R0+URZ+0x38880], R20 ;  /* 0x03888014000075a7 */ /* 0x001064000800017f */
[----:B-1----:R-:W-:Y:S05]  /*32920*/  @!P0 NANOSLEEP.SYNCS 0x989680 ;  /* 0x009896800000895d */ /* 0x002fea0003900000 */
[----:B------:R-:W1:Y:S02]  /*32930*/  @!P0 SYNCS.PHASECHK.TRANS64 P0, [R0+URZ+0x38880], R20 ;  /* 0x03888014000085a7 */ /* 0x000e64000800007f */
[----:B-1----:R-:W-:Y:S05]  /*32940*/  @!P0 BRA `(.L_x_777) ;  /* 0xfffffffc00f08947 */ /* 0x002fea000383ffff */
[----:B------:R-:W-:Y:S05]  /*32950*/  BRA `(.L_x_1135) ;  /* 0xffffff4c00c87947 */ /* 0x000fea000383ffff */
.L_x_778:
[----:B------:R-:W-:Y:S01]  /*32960*/  BSSY B0, `(.L_x_1136) ;  /* 0x0000008000007945 */ /* 0x000fe20003800000 */
[----:B------:R-:W-:Y:S01]  /*32970*/  IMAD.MOV.U32 R13, RZ, RZ, R7 ;  /* 0x000000ffff0d7224 */ /* 0x000fe200078e0007 */
[----:B------:R-:W-:Y:S01]  /*32980*/  MOV R12, RZ ;  /* 0x000000ff000c7202 */ /* 0x000fe20000000f00 */
[----:B------:R-:W-:Y:S02]  /*32990*/  IMAD.MOV.U32 R11, RZ, RZ, 0x181f ;  /* 0x0000181fff0b7424 */ /* 0x000fe400078e00ff */
[----:B------:R-:W-:-:S07]  /*329a0*/  IMAD.MOV.U32 R15, RZ, RZ, -0x1 ;  /* 0xffffffffff0f7424 */ /* 0x000fce00078e00ff */
[----:B0-----:R-:W-:Y:S05]  /*329b0*/  WARPSYNC.COLLECTIVE R15, `(.L_x_1137) ;  /* 0x000000000f087348 */ /* 0x001fea0003c00000 */
[----:B------:R1:W2:Y:S02]  /*329c0*/  SHFL.IDX P6, R14, R13, R12, R11 ;  /* 0x0000000c0d0e7389 */ /* 0x0002a400000c000b */
[----:B012---:R-:W-:Y:S01]  /*329d0*/  ENDCOLLECTIVE ;  /* 0x000000000000791b */ /* 0x007fe20003800000 */
.L_x_1137:
[----:B------:R-:W-:Y:S05]  /*329e0*/  BSYNC B0 ;  /* 0x0000000000007941 */ /* 0x000fea0003800000 */
.L_x_1136:
[----:B------:R-:W-:Y:S01]  /*329f0*/  MOV R13, R8 ;  /* 0x00000008000d7202 */ /* 0x000fe20000000f00 */
        /* <DEDUP_REMOVED lines=8> */
.L_x_1138:
[----:B------:R-:W-:Y:S01]  /*32a80*/  IMAD.MOV.U32 R13, RZ, RZ, R7 ;  /* 0x000000ffff0d7224 */ /* 0x000fe200078e0007 */
[----:B------:R-:W-:Y:S02]  /*32a90*/  MOV R12, 0x1 ;  /* 0x00000001000c7802 */ /* 0x000fe40000000f00 */
[----:B------:R-:W-:-:S07]  /*32aa0*/  MOV R2, R14 ;  /* 0x0000000e00027202 */ /* 0x000fce0000000f00 */
[----:B------:R-:W-:Y:S05]  /*32ab0*/  WARPSYNC.COLLECTIVE R15, `(.L_x_1139) ;  /* 0x000000000f087348 */ /* 0x000fea0003c00000 */
[----:B------:R0:W1:Y:S02]  /*32ac0*/  SHFL.IDX P6, R14, R13, R12, R11 ;  /* 0x0000000c0d0e7389 */ /* 0x00006400000c000b */
[----:B01----:R-:W-:Y:S01]  /*32ad0*/  ENDCOLLECTIVE ;  /* 0x000000000000791b */ /* 0x003fe20003800000 */
.L_x_1139:
        /* <DEDUP_REMOVED lines=12> */
.L_x_1140:
[----:B------:R-:W-:Y:S02]  /*32ba0*/  IMAD.MOV.U32 R13, RZ, RZ, R7 ;  /* 0x000000ffff0d7224 */ /* 0x000fe400078e0007 */
[----:B------:R-:W-:Y:S02]  /*32bb0*/  IMAD.MOV.U32 R12, RZ, RZ, 0x2 ;  /* 0x00000002ff0c7424 */ /* 0x000fe400078e00ff */
[----:B------:R-:W-:-:S07]  /*32bc0*/  IMAD.MOV.U32 R2, RZ, RZ, R14 ;  /* 0x000000ffff027224 */ /* 0x000fce00078e000e */
[----:B------:R-:W-:Y:S05]  /*32bd0*/  WARPSYNC.COLLECTIVE R15, `(.L_x_1141) ;  /* 0x000000000f087348 */ /* 0x000fea0003c00000 */
[----:B------:R0:W1:Y:S02]  /*32be0*/  SHFL.IDX P6, R14, R13, R12, R11 ;  /* 0x0000000c0d0e7389 */ /* 0x00006400000c000b */
[----:B01----:R-:W-:Y:S01]  /*32bf0*/  ENDCOLLECTIVE ;  /* 0x000000000000791b */ /* 0x003fe20003800000 */
.L_x_1141:
[----:B------:R-:W-:-:S04]  /*32c00*/  IADD3 R2, P0, R30, R2, RZ ;  /* 0x000000021e027210 */ /* 0x000fc80007f1e0ff */
[----:B------:R-:W-:-:S05]  /*32c10*/  IADD3.X R3, RZ, R3, RZ, P0, !PT ;  /* 0x00000003ff037210 */ /* 0x000fca00007fe4ff */
[----:B------:R-:W-:Y:S01]  /*32c20*/  @!PT LDS RZ, [RZ] ;  /* 0x00000000fffff984 */ /* 0x000fe20000000800 */
[----:B------:R-:W-:Y:S01]  /*32c30*/  @!PT LDS RZ, [RZ] ;  /* 0x00000000fffff984 */ /* 0x000fe20000000800 */
[----:B------:R-:W-:Y:S01]  /*32c40*/  @!PT LDS RZ, [RZ] ;  /* 0x00000000fffff984 */ /* 0x000fe20000000800 */
[----:B------:R-:W-:Y:S01]  /*32c50*/  LDGSTS.E.BYPASS.LTC128B.128 [R4+0x10c00], desc[UR36][R2.64], !P3 ;  /* 0x10c0000002047fae */ /* 0x000fe2000d901d64 */
[----:B------:R-:W-:-:S03]  /*32c60*/  MOV R13, R8 ;  /* 0x00000008000d7202 */ /* 0x000fc60000000f00 */
[----:B------:R0:W-:Y:S02]  /*32c70*/  LDGSTS.E.BYPASS.LTC128B.128 [R4+0x14c00], desc[UR36][R2.64+0x80], !P2 ;  /* 0x14c0008002047fae */ /* 0x0001e4000d101d64 */
[----:B0-----:R-:W-:-:S07]  /*32c80*/  IMAD.MOV.U32 R3, RZ, RZ, R14 ;  /* 0x000000ffff037224 */ /* 0x001fce00078e000e */
[----:B------:R-:W-:Y:S05]  /*32c90*/  WARPSYNC.COLLECTIVE R15, `(.L_x_1142) ;  /* 0x000000000f087348 */ /* 0x000fea0003c00000 */
[----:B------:R0:W1:Y:S02]  /*32ca0*/  SHFL.IDX P6, R14, R13, R12, R11 ;  /* 0x0000000c0d0e7389 */ /* 0x00006400000c000b */
[----:B01----:R-:W-:Y:S01]  /*32cb0*/  ENDCOLLECTIVE ;  /* 0x000000000000791b */ /* 0x003fe20003800000 */
.L_x_1142:
[----:B------:R-:W-:Y:S01]  /*32cc0*/  IMAD.MOV.U32 R13, RZ, RZ, R7 ;  /* 0x000000ffff0d7224 */ /* 0x000fe200078e0007 */
[----:B------:R-:W-:Y:S01]  /*32cd0*/  MOV R12, 0x3 ;  /* 0x00000003000c7802 */ /* 0x000fe20000000f00 */
[----:B------:R-:W-:-:S07]  /*32ce0*/  IMAD.MOV.U32 R2, RZ, RZ, R14 ;  /* 0x000000ffff027224 */ /* 0x000fce00078e000e */
[----:B------:R-:W-:Y:S05]  /*32cf0*/  WARPSYNC.COLLECTIVE R15, `(.L_x_1143) ;  /* 0x000000000f087348 */ /* 0x000fea0003c00000 */
[----:B------:R0:W1:Y:S02]  /*32d00*/  SHFL.IDX P6, R14, R13, R12, R11 ;  /* 0x0000000c0d0e7389 */ /* 0x00006400000c000b */
[----:B01----:R-:W-:Y:S01]  /*32d10*/  ENDCOLLECTIVE ;  /* 0x000000000000791b */ /* 0x003fe20003800000 */
.L_x_1143:
        /* <DEDUP_REMOVED lines=12> */
.L_x_1144:
[----:B------:R-:W-:Y:S02]  /*32de0*/  IMAD.MOV.U32 R13, RZ, RZ, R7 ;  /* 0x000000ffff0d7224 */ /* 0x000fe400078e0007 */
[----:B------:R-:W-:Y:S02]  /*32df0*/  IMAD.MOV.U32 R12, RZ, RZ, 0x4 ;  /* 0x00000004ff0c7424 */ /* 0x000fe400078e00ff */
[----:B------:R-:W-:-:S07]  /*32e00*/  IMAD.MOV.U32 R2, RZ, RZ, R14 ;  /* 0x000000ffff027224 */ /* 0x000fce00078e000e */
[----:B------:R-:W-:Y:S05]  /*32e10*/  WARPSYNC.COLLECTIVE R15, `(.L_x_1145) ;  /* 0x000000000f087348 */ /* 0x000fea0003c00000 */
[----:B------:R0:W1:Y:S02]  /*32e20*/  SHFL.IDX P6, R14, R13, R12, R11 ;  /* 0x0000000c0d0e7389 */ /* 0x00006400000c000b */
[----:B01----:R-:W-:Y:S01]  /*32e30*/  ENDCOLLECTIVE ;  /* 0x000000000000791b */ /* 0x003fe20003800000 */
.L_x_1145:
        /* <DEDUP_REMOVED lines=12> */
.L_x_1146:
[----:B------:R-:W-:Y:S01]  /*32f00*/  IMAD.MOV.U32 R13, RZ, RZ, R7 ;  /* 0x000000ffff0d7224 */ /* 0x000fe200078e0007 */
[----:B------:R-:W-:Y:S01]  /*32f10*/  MOV R12, 0x5 ;  /* 0x00000005000c7802 */ /* 0x000fe20000000f00 */
[----:B------:R-:W-:-:S07]  /*32f20*/  IMAD.MOV.U32 R2, RZ, RZ, R14 ;  /* 0x000000ffff027224 */ /* 0x000fce00078e000e */
[----:B------:R-:W-:Y:S05]  /*32f30*/  WARPSYNC.COLLECTIVE R15, `(.L_x_1147) ;  /* 0x000000000f087348 */ /* 0x000fea0003c00000 */
[----:B------:R0:W1:Y:S02]  /*32f40*/  SHFL.IDX P6, R14, R13, R12, R11 ;  /* 0x0000000c0d0e7389 */ /* 0x00006400000c000b */
[----:B01----:R-:W-:Y:S01]  /*32f50*/  ENDCOLLECTIVE ;  /* 0x000000000000791b */ /* 0x003fe20003800000 */
.L_x_1147:
        /* <DEDUP_REMOVED lines=12> */
.L_x_1148:
[----:B------:R-:W-:Y:S02]  /*33020*/  IMAD.MOV.U32 R13, RZ, RZ, R7 ;  /* 0x000000ffff0d7224 */ /* 0x000fe400078e0007 */
[----:B------:R-:W-:Y:S02]  /*33030*/  IMAD.MOV.U32 R12, RZ, RZ, 0x6 ;  /* 0x00000006ff0c7424 */ /* 0x000fe400078e00ff */
[----:B------:R-:W-:-:S07]  /*33040*/  IMAD.MOV.U32 R2, RZ, RZ, R14 ;  /* 0x000000ffff027224 */ /* 0x000fce00078e000e */
[----:B------:R-:W-:Y:S05]  /*33050*/  WARPSYNC.COLLECTIVE R15, `(.L_x_1149) ;  /* 0x000000000f087348 */ /* 0x000fea0003c00000 */
[----:B------:R0:W1:Y:S02]  /*33060*/  SHFL.IDX P6, R14, R13, R12, R11 ;  /* 0x0000000c0d0e7389 */ /* 0x00006400000c000b */
[----:B01----:R-:W-:Y:S01]  /*33070*/  ENDCOLLECTIVE ;  /* 0x000000000000791b */ /* 0x003fe20003800000 */
.L_x_1149:
        /* <DEDUP_REMOVED lines=12> */
.L_x_1150:
[----:B------:R-:W-:Y:S01]  /*33140*/  IMAD.MOV.U32 R13, RZ, RZ, R7 ;  /* 0x000000ffff0d7224 */ /* 0x000fe200078e0007 */
[----:B------:R-:W-:Y:S01]  /*33150*/  MOV R12, 0x7 ;  /* 0x00000007000c7802 */ /* 0x000fe20000000f00 */
[----:B------:R-:W-:-:S07]  /*33160*/  IMAD.MOV.U32 R2, RZ, RZ, R14 ;  /* 0x000000ffff027224 */ /* 0x000fce00078e000e */
[----:B------:R-:W-:Y:S05]  /*33170*/  WARPSYNC.COLLECTIVE R15, `(.L_x_1151) ;  /* 0x000000000f087348 */ /* 0x000fea0003c00000 */
[----:B------:R0:W1:Y:S02]  /*33180*/  SHFL.IDX P6, R14, R13, R12, R11 ;  /* 0x0000000c0d0e7389 */ /* 0x00006400000c000b */
[----:B01----:R-:W-:Y:S01]  /*33190*/  ENDCOLLECTIVE ;  /* 0x000000000000791b */ /* 0x003fe20003800000 */
.L_x_1151:
        /* <DEDUP_REMOVED lines=12> */
.L_x_1152:
[----:B------:R-:W-:Y:S01]  /*33260*/  IMAD.MOV.U32 R2, RZ, RZ, R14 ;  /* 0x000000ffff027224 */ /* 0x000fe200078e000e */
[----:B------:R-:W-:Y:S06]  /*33270*/  BRA `(.L_x_1153) ;  /* 0xffffff48009c7947 */ /* 0x000fec000383ffff */
.L_x_783:
[----:B---3--:R3:W4:Y:S02]  /*33280*/  SYNCS.PHASECHK.TRANS64.TRYWAIT P0, [R0+URZ+0x38840], R20 ;  /* 0x03884014000075a7 */ /* 0x008724000800017f */
[----:B----4-:R-:W-:Y:S05]  /*33290*/  @!P0 NANOSLEEP.SYNCS 0x989680 ;  /* 0x009896800000895d */ /* 0x010fea0003900000 */
[----:B------:R-:W4:Y:S02]  /*332a0*/  @!P0 SYNCS.PHASECHK.TRANS64 P0, [R0+URZ+0x38840], R20 ;  /* 0x03884014000085a7 */ /* 0x000f24000800007f */
[----:B----4-:R-:W-:Y:S05]  /*332b0*/  @!P0 BRA `(.L_x_783) ;  /* 0xfffffffc00f08947 */ /* 0x010fea000383ffff */
[----:B------:R-:W-:Y:S05]  /*332c0*/  BRA `(.L_x_1154) ;  /* 0xffffff4800f07947 */ /* 0x000fea000383ffff */
.L_x_784:
[----:B------:R-:W-:Y:S01]  /*332d0*/  BSSY B0, `(.L_x_1155) ;  /* 0x0000008000007945 */ /* 0x000fe20003800000 */
[----:B------:R-:W-:Y:S01]  /*332e0*/  MOV R13, R5 ;  /* 0x00000005000d7202 */ /* 0x000fe20000000f00 */
[----:B------:R-:W-:Y:S02]  /*332f0*/  IMAD.MOV.U32 R12, RZ, RZ, RZ ;  /* 0x000000ffff0c7224 */ /* 0x000fe400078e00ff */
[----:B------:R-:W-:Y:S02]  /*33300*/  IMAD.MOV.U32 R11, RZ, RZ, 0x181f ;  /* 0x0000181fff0b7424 */ /* 0x000fe400078e00ff */
[----:B------:R-:W-:-:S07]  /*33310*/  IMAD.MOV.U32 R15, RZ, RZ, -0x1 ;  /* 0xffffffffff0f7424 */ /* 0x000fce00078e00ff */
[----:B0-23--:R-:W-:Y:S05]  /*33320*/  WARPSYNC.COLLECTIVE R15, `(.L_x_1156) ;  /* 0x000000000f087348 */ /* 0x00dfea0003c00000 */
[----:B------:R1:W4:Y:S02]  /*33330*/  SHFL.IDX P6, R14, R13, R12, R11 ;  /* 0x0000000c0d0e7389 */ /* 0x00032400000c000b */
[----:B01234-:R-:W-:Y:S01]  /*33340*/  ENDCOLLECTIVE ;  /* 0x000000000000791b */ /* 0x01ffe20003800000 */
.L_x_1156:
[----:B------:R-:W-:Y:S05]  /*33350*/  BSYNC B0 ;  /* 0x0000000000007941 */ /* 0x000fea0003800000 */
.L_x_1155:
        /* <DEDUP_REMOVED lines=8> */
.L_x_1157:
[----:B------:R-:W-:Y:S01]  /*333e0*/  IMAD.MOV.U32 R13, RZ, RZ, R5 ;  /* 0x000000ffff0d7224 */ /* 0x000fe200078e0005 */
[----:B------:R-:W-:Y:S01]  /*333f0*/  MOV R12, 0x1 ;  /* 0x00000001000c7802 */ /* 0x000fe20000000f00 */
[----:B------:R-:W-:-:S07]  /*33400*/  IMAD.MOV.U32 R2, RZ, RZ, R14 ;  /* 0x000000ffff027224 */ /* 0x000fce00078e000e */
[----:B------:R-:W-:Y:S05]  /*33410*/  WARPSYNC.COLLECTIVE R15, `(.L_x_1158) ;  /* 0x000000000f087348 */ /* 0x000fea0003c00000 */
[----:B------:R0:W1:Y:S02]  /*33420*/  SHFL.IDX P6, R14, R13, R12, R11 ;  /* 0x0000000c0d0e7389 */ /* 0x00006400000c000b */
[----:B01----:R-:W-:Y:S01]  /*33430*/  ENDCOLLECTIVE ;  /* 0x000000000000791b */ /* 0x003fe20003800000 */
.L_x_1158:
        /* <DEDUP_REMOVED lines=12> */
.L_x_1159:
[----:B------:R-:W-:Y:S02]  /*33500*/  IMAD.MOV.U32 R13, RZ, RZ, R5 ;  /* 0x000000ffff0d7224 */ /* 0x000fe400078e0005 */
[----:B------:R-:W-:Y:S02]  /*33510*/  IMAD.MOV.U32 R12, RZ, RZ, 0x2 ;  /* 0x00000002ff0c7424 */ /* 0x000fe400078e00ff */
[----:B------:R-:W-:-:S07]  /*33520*/  IMAD.MOV.U32 R2, RZ, RZ, R14 ;  /* 0x000000ffff027224 */ /* 0x000fce00078e000e */
[----:B------:R-:W-:Y:S05]  /*33530*/  WARPSYNC.COLLECTIVE R15, `(.L_x_1160) ;  /* 0x000000000f087348 */ /* 0x000fea0003c00000 */
[----:B------:R0:W1:Y:S02]  /*33540*/  SHFL.IDX P6, R14, R13, R12, R11 ;  /* 0x0000000c0d0e7389 */ /* 0x00006400000c000b */
[----:B01----:R-:W-:Y:S01]  /*33550*/  ENDCOLLECTIVE ;  /* 0x000000000000791b */ /* 0x003fe20003800000 */
.L_x_1160:
        /* <DEDUP_REMOVED lines=12> */
.L_x_1161:
[----:B------:R-:W-:Y:S01]  /*33620*/  IMAD.MOV.U32 R13, RZ, RZ, R5 ;  /* 0x000000ffff0d7224 */ /* 0x000fe200078e0005 */
[----:B------:R-:W-:Y:S01]  /*33630*/  MOV R12, 0x3 ;  /* 0x00000003000c7802 */ /* 0x000fe20000000f00 */
[----:B------:R-:W-:-:S07]  /*33640*/  IMAD.MOV.U32 R2, RZ, RZ, R14 ;  /* 0x000000ffff027224 */ /* 0x000fce00078e000e */
[----:B------:R-:W-:Y:S05]  /*33650*/  WARPSYNC.COLLECTIVE R15, `(.L_x_1162) ;  /* 0x000000000f087348 */ /* 0x000fea0003c00000 */
[----:B------:R0:W1:Y:S02]  /*33660*/  SHFL.IDX P6, R14, R13, R12, R11 ;  /* 0x0000000c0d0e7389 */ /* 0x00006400000c000b */
[----:B01----:R-:W-:Y:S01]  /*33670*/  ENDCOLLECTIVE ;  /* 0x000000000000791b */ /* 0x003fe20003800000 */
.L_x_1162:
        /* <DEDUP_REMOVED lines=12> */
.L_x_1163:
[----:B------:R-:W-:Y:S02]  /*33740*/  IMAD.MOV.U32 R13, RZ, RZ, R5 ;  /* 0x000000ffff0d7224 */ /* 0x000fe400078e0005 */
[----:B------:R-:W-:Y:S02]  /*33750*/  IMAD.MOV.U32 R12, RZ, RZ, 0x4 ;  /* 0x00000004ff0c7424 */ /* 0x000fe400078e00ff */
[----:B------:R-:W-:-:S07]  /*33760*/  IMAD.MOV.U32 R2, RZ, RZ, R14 ;  /* 0x000000ffff027224 */ /* 0x000fce00078e000e */
[----:B------:R-:W-:Y:S05]  /*33770*/  WARPSYNC.COLLECTIVE R15, `(.L_x_1164) ;  /* 0x000000000f087348 */ /* 0x000fea0003c00000 */
[----:B------:R0:W1:Y:S02]  /*33780*/  SHFL.IDX P6, R14, R13, R12, R11 ;  /* 0x0000000c0d0e7389 */ /* 0x00006400000c000b */
[----:B01----:R-:W-:Y:S01]  /*33790*/  ENDCOLLECTIVE ;  /* 0x000000000000791b */ /* 0x003fe20003800000 */
.L_x_1164:
        /* <DEDUP_REMOVED lines=12> */
.L_x_1165:
[----:B------:R-:W-:Y:S01]  /*33860*/  IMAD.MOV.U32 R13, RZ, RZ, R5 ;  /* 0x000000ffff0d7224 */ /* 0x000fe200078e0005 */
[----:B------:R-:W-:Y:S01]  /*33870*/  MOV R12, 0x5 ;  /* 0x00000005000c7802 */ /* 0x000fe20000000f00 */
[----:B------:R-:W-:-:S07]  /*33880*/  IMAD.MOV.U32 R2, RZ, RZ, R14 ;  /* 0x000000ffff027224 */ /* 0x000fce00078e000e */
[----:B------:R-:W-:Y:S05]  /*33890*/  WARPSYNC.COLLECTIVE R15, `(.L_x_1166) ;  /* 0x000000000f087348 */ /* 0x000fea0003c00000 */
[----:B------:R0:W1:Y:S02]  /*338a0*/  SHFL.IDX P6, R14, R13, R12, R11 ;  /* 0x0000000c0d0e7389 */ /* 0x00006400000c000b */
[----:B01----:R-:W-:Y:S01]  /*338b0*/  ENDCOLLECTIVE ;  /* 0x000000000000791b */ /* 0x003fe20003800000 */
.L_x_1166:
        /* <DEDUP_REMOVED lines=12> */
.L_x_1167:
[----:B------:R-:W-:Y:S02]  /*33980*/  IMAD.MOV.U32 R13, RZ, RZ, R5 ;  /* 0x000000ffff0d7224 */ /* 0x000fe400078e0005 */
[----:B------:R-:W-:Y:S02]  /*33990*/  IMAD.MOV.U32 R12, RZ, RZ, 0x6 ;  /* 0x00000006ff0c7424 */ /* 0x000fe400078e00ff */
[----:B------:R-:W-:-:S07]  /*339a0*/  IMAD.MOV.U32 R2, RZ, RZ, R14 ;  /* 0x000000ffff027224 */ /* 0x000fce00078e000e */
[----:B------:R-:W-:Y:S05]  /*339b0*/  WARPSYNC.COLLECTIVE R15, `(.L_x_1168) ;  /* 0x000000000f087348 */ /* 0x000fea0003c00000 */
[----:B------:R0:W1:Y:S02]  /*339c0*/  SHFL.IDX P6, R14, R13, R12, R11 ;  /* 0x0000000c0d0e7389 */ /* 0x00006400000c000b */
[----:B01----:R-:W-:Y:S01]  /*339d0*/  ENDCOLLECTIVE ;  /* 0x000000000000791b */ /* 0x003fe20003800000 */
.L_x_1168:
        /* <DEDUP_REMOVED lines=12> */
.L_x_1169:
[----:B------:R-:W-:Y:S01]  /*33aa0*/  IMAD.MOV.U32 R13, RZ, RZ, R5 ;  /* 0x000000ffff0d7224 */ /* 0x000fe200078e0005 */
[----:B------:R-:W-:Y:S01]  /*33ab0*/  MOV R12, 0x7 ;  /* 0x00000007000c7802 */ /* 0x000fe20000000f00 */
[----:B------:R-:W-:-:S07]  /*33ac0*/  IMAD.MOV.U32 R2, RZ, RZ, R14 ;  /* 0x000000ffff027224 */ /* 0x000fce00078e000e */
[----:B------:R-:W-:Y:S05]  /*33ad0*/  WARPSYNC.COLLECTIVE R15, `(.L_x_1170) ;  /* 0x000000000f087348 */ /* 0x000fea0003c00000 */
[----:B------:R0:W1:Y:S02]  /*33ae0*/  SHFL.IDX P6, R14, R13, R12, R11 ;  /* 0x0000000c0d0e7389 */ /* 0x00006400000c000b */
[----:B01----:R-:W-:Y:S01]  /*33af0*/  ENDCOLLECTIVE ;  /* 0x000000000000791b */ /* 0x003fe20003800000 */
.L_x_1170:
        /* <DEDUP_REMOVED lines=12> */
.L_x_1171:
[----:B------:R-:W-:Y:S01]  /*33bc0*/  IMAD.MOV.U32 R2, RZ, RZ, R14 ;  /* 0x000000ffff027224 */ /* 0x000fe200078e000e */
[----:B------:R-:W-:Y:S06]  /*33bd0*/  BRA `(.L_x_1172) ;  /* 0xffffff4400bc7947 */ /* 0x000fec000383ffff */
.L_x_789:
[----:B0-----:R0:W2:Y:S02]  /*33be0*/  SYNCS.PHASECHK.TRANS64.TRYWAIT P2, [R18+URZ+0x38870], R3 ;  /* 0x03887003120075a7 */ /* 0x0010a4000804017f */
[----:B--2---:R-:W-:Y:S05]  /*33bf0*/  @!P2 NANOSLEEP.SYNCS 0x989680 ;  /* 0x009896800000a95d */ /* 0x004fea0003900000 */
[----:B------:R-:W2:Y:S02]  /*33c00*/  @!P2 SYNCS.PHASECHK.TRANS64 P2, [R18+URZ+0x38870], R3 ;  /* 0x038870031200a5a7 */ /* 0x000ea4000804007f */
[----:B--2---:R-:W-:Y:S05]  /*33c10*/  @!P2 BRA `(.L_x_789) ;  /* 0xfffffffc00f0a947 */ /* 0x004fea000383ffff */
[----:B------:R-:W-:Y:S05]  /*33c20*/  BRA `(.L_x_1173) ;  /* 0xffffff4800247947 */ /* 0x000fea000383ffff */
.L_x_791:
[----:B0-----:R0:W2:Y:S02]  /*33c30*/  SYNCS.PHASECHK.TRANS64.TRYWAIT P2, [R18+URZ+0x38860], R5 ;  /* 0x03886005120075a7 */ /* 0x0010a4000804017f */
[----:B--2---:R-:W-:Y:S05]  /*33c40*/  @!P2 NANOSLEEP.SYNCS 0x989680 ;  /* 0x009896800000a95d */ /* 0x004fea0003900000 */
[----:B------:R-:W2:Y:S02]  /*33c50*/  @!P2 SYNCS.PHASECHK.TRANS64 P2, [R18+URZ+0x38860], R5 ;  /* 0x038860051200a5a7 */ /* 0x000ea4000804007f */
[----:B--2---:R-:W-:Y:S05]  /*33c60*/  @!P2 BRA `(.L_x_791) ;  /* 0xfffffffc00f0a947 */ /* 0x004fea000383ffff */
[----:B------:R-:W-:Y:S05]  /*33c70*/  BRA `(.L_x_1174) ;  /* 0xffffff4800347947 */ /* 0x000fea000383ffff */
.L_x_799:
[----:B0-----:R0:W1:Y:S02]  /*33c80*/  SYNCS.PHASECHK.TRANS64.TRYWAIT P1, [R18+URZ+0x38870], R3 ;  /* 0x03887003120075a7 */ /* 0x001064000802017f */
[----:B-1----:R-:W-:Y:S05]  /*33c90*/  @!P1 NANOSLEEP.SYNCS 0x989680 ;  /* 0x009896800000995d */ /* 0x002fea0003900000 */
[----:B------:R-:W1:Y:S02]  /*33ca0*/  @!P1 SYNCS.PHASECHK.TRANS64 P1, [R18+URZ+0x38870], R3 ;  /* 0x03887003120095a7 */ /* 0x000e64000802007f */
[----:B-1----:R-:W-:Y:S05]  /*33cb0*/  @!P1 BRA `(.L_x_799) ;  /* 0xfffffffc00f09947 */ /* 0x002fea000383ffff */
[----:B------:R-:W-:Y:S05]  /*33cc0*/  BRA `(.L_x_1175) ;  /* 0xffffff5000907947 */ /* 0x000fea000383ffff */
.L_x_801:
[----:B0-----:R0:W1:Y:S02]  /*33cd0*/  SYNCS.PHASECHK.TRANS64.TRYWAIT P1, [R18+URZ+0x38860], R3 ;  /* 0x03886003120075a7 */ /* 0x001064000802017f */
[----:B-1----:R-:W-:Y:S05]  /*33ce0*/  @!P1 NANOSLEEP.SYNCS 0x989680 ;  /* 0x009896800000995d */ /* 0x002fea0003900000 */
[----:B------:R-:W1:Y:S02]  /*33cf0*/  @!P1 SYNCS.PHASECHK.TRANS64 P1, [R18+URZ+0x38860], R3 ;  /* 0x03886003120095a7 */ /* 0x000e64000802007f */
[----:B-1----:R-:W-:Y:S05]  /*33d00*/  @!P1 BRA `(.L_x_801) ;  /* 0xfffffffc00f09947 */ /* 0x002fea000383ffff */
[----:B------:R-:W-:Y:S05]  /*33d10*/  BRA `(.L_x_1176) ;  /* 0xffffff50009c7947 */ /* 0x000fea000383ffff */
.L_x_806:
[----:B------:R-:W-:Y:S01]  /*33d20*/  BSSY B0, `(.L_x_1177) ;  /* 0x0000008000007945 */ /* 0x000fe20003800000 */
[----:B------:R-:W-:Y:S01]  /*33d30*/  MOV R13, R24 ;  /* 0x00000018000d7202 */ /* 0x000fe20000000f00 */
[----:B------:R-:W-:Y:S02]  /*33d40*/  IMAD.MOV.U32 R12, RZ, RZ, RZ ;  /* 0x000000ffff0c7224 */ /* 0x000fe400078e00ff */
[----:B------:R-:W-:Y:S02]  /*33d50*/  IMAD.MOV.U32 R11, RZ, RZ, 0x1f ;  /* 0x0000001fff0b7424 */ /* 0x000fe400078e00ff */
[----:B------:R-:W-:-:S07]  /*33d60*/  IMAD.MOV.U32 R15, RZ, RZ, -0x1 ;  /* 0xffffffffff0f7424 */ /* 0x000fce00078e00ff */
[----:B-1----:R-:W-:Y:S05]  /*33d70*/  WARPSYNC.COLLECTIVE R15, `(.L_x_1178) ;  /* 0x000000000f087348 */ /* 0x002fea0003c00000 */
[----:B------:R0:W2:Y:S02]  /*33d80*/  SHFL.IDX P6, R14, R13, R12, R11 ;  /* 0x0000000c0d0e7389 */ /* 0x0000a400000c000b */
[----:B012---:R-:W-:Y:S01]  /*33d90*/  ENDCOLLECTIVE ;  /* 0x000000000000791b */ /* 0x007fe20003800000 */
.L_x_1178:
[----:B------:R-:W-:Y:S05]  /*33da0*/  BSYNC B0 ;  /* 0x0000000000007941 */ /* 0x000fea0003800000 */
.L_x_1177:
[----:B------:R-:W-:Y:S01]  /*33db0*/  IMAD.MOV.U32 R13, RZ, RZ, R24 ;  /* 0x000000ffff0d7224 */ /* 0x000fe200078e0018 */
[----:B------:R-:W-:Y:S01]  /*33dc0*/  MOV R15, 0xffffffff ;  /* 0xffffffff000f7802 */ /* 0x000fe20000000f00 */
[----:B------:R-:W-:Y:S01]  /*33dd0*/  IMAD.MOV.U32 R12, RZ, RZ, 0x1 ;  /* 0x00000001ff0c7424 */ /* 0x000fe200078e00ff */
[----:B------:R-:W-:Y:S01]  /*33de0*/  MOV R0, R14 ;  /* 0x0000000e00007202 */ /* 0x000fe20000000f00 */
[----:B------:R-:W-:Y:S02]  /*33df0*/  IMAD.MOV.U32 R11, RZ, RZ, 0x1f ;  /* 0x0000001fff0b7424 */ /* 0x000fe400078e00ff */
[----:B------:R-:W-:-:S07]  /*33e00*/  IMAD.IADD R7, R27, 0x1, R9 ;  /* 0x000000011b077824 */ /* 0x000fce00078e0209 */
[----:B------:R-:W-:Y:S05]  /*33e10*/  WARPSYNC.COLLECTIVE R15, `(.L_x_1179) ;  /* 0x000000000f087348 */ /* 0x000fea0003c00000 */
[----:B------:R0:W1:Y:S02]  /*33e20*/  SHFL.IDX P6, R14, R13, R12, R11 ;  /* 0x0000000c0d0e7389 */ /* 0x00006400000c000b */
[----:B01----:R-:W-:Y:S01]  /*33e30*/  ENDCOLLECTIVE ;  /* 0x000000000000791b */ /* 0x003fe20003800000 */
.L_x_1179:
[----:B------:R-:W-:Y:S02]  /*33e40*/  ULDC UR4, c[0x0][0xc3c] ;  /* 0x00030f0000047ab9 */ /* 0x000fe40000000800 */
[----:B------:R-:W-:-:S13]  /*33e50*/  ISETP.GE.OR P1, PT, R7, UR4, !P0 ;  /* 0x0000000407007c0c */ /* 0x000fda000c726670 */
[----:B------:R-:W0:Y:S08]  /*33e60*/  @!P1 LDC.64 R2, c[0x0][0xc80] ;  /* 0x00032000ff029b82 */ /* 0x000e300000000a00 */
[----:B------:R-:W1:Y:S01]  /*33e70*/  @!P1 LDC.64 R4, c[0x0][0xc78] ;  /* 0x00031e00ff049b82 */ /* 0x000e620000000a00 */
[----:B------:R-:W-:Y:S02]  /*33e80*/  IMAD.MOV.U32 R11, RZ, RZ, RZ ;  /* 0x000000ffff0b7224 */ /* 0x000fe400078e00ff */
[----:B------:R-:W-:-:S02]  /*33e90*/  IMAD.MOV.U32 R6, RZ, RZ, R14 ;  /* 0x000000ffff067224 */ /* 0x000fc400078e000e */
[----:B0-----:R-:W-:-:S05]  /*33ea0*/  @!P1 IMAD.WIDE R2, R7, 0x4, R2 ;  /* 0x0000000407029825 */ /* 0x001fca00078e0202 */
[----:B------:R1:W2:Y:S02]  /*33eb0*/  @!P1 LDG.E R8, desc[UR36][R2.64] ;  /* 0x0000002402089981 */ /* 0x0002a4000c1e1900 */
[----:B-1----:R-:W-:-:S05]  /*33ec0*/  @!P1 IMAD.WIDE R2, R7, 0x4, R4 ;  /* 0x0000000407029825 */ /* 0x002fca00078e0204 */
[----:B------:R-:W3:Y:S01]  /*33ed0*/  @!P1 LDG.E R5, desc[UR36][R2.64] ;  /* 0x0000002402059981 */ /* 0x000ee2000c1e1900 */
[----:B------:R-:W-:Y:S01]  /*33ee0*/  IMAD.MOV.U32 R7, RZ, RZ, RZ ;  /* 0x000000ffff077224 */ /* 0x000fe200078e00ff */
[C---:B------:R-:W-:Y:S01]  /*33ef0*/  ISETP.GE.U32.AND P2, PT, R9.reuse, 0x2, PT ;  /* 0x000000020900780c */ /* 0x040fe20003f46070 */
[----:B------:R-:W-:Y:S01]  /*33f00*/  IMAD.MOV.U32 R4, RZ, RZ, RZ ;  /* 0x000000ffff047224 */ /* 0x000fe200078e00ff */
[C---:B------:R-:W-:Y:S02]  /*33f10*/  ISETP.GE.U32.AND P3, PT, R9.reuse, 0x4, PT ;  /* 0x000000040900780c */ /* 0x040fe40003f66070 */
[C---:B------:R-:W-:Y:S02]  /*33f20*/  ISETP.GE.U32.AND P4, PT, R9.reuse, 0x8, PT ;  /* 0x000000080900780c */ /* 0x040fe40003f86070 */
[----:B------:R-:W-:Y:S02]  /*33f30*/  ISETP.GE.U32.AND P5, PT, R9, 0x10, PT ;  /* 0x000000100900780c */ /* 0x000fe40003fa6070 */
[----:B------:R-:W-:-:S02]  /*33f40*/  MOV R24, RZ ;  /* 0x000000ff00187202 */ /* 0x000fc40000000f00 */
[----:B--2---:R-:W-:Y:S01]  /*33f50*/  @!P1 MOV R7, R8 ;  /* 0x0000000800079202 */ /* 0x004fe20000000f00 */
[----:B---3--:R-:W-:Y:S01]  /*33f60*/  @!P1 IMAD.MOV.U32 R4, RZ, RZ, R5 ;  /* 0x000000ffff049224 */ /* 0x008fe200078e0005 */
[----:B------:R-:W-:-:S03]  /*33f70*/  ISETP.NE.AND P1, PT, R9, RZ, PT ;  /* 0x000000ff0900720c */ /* 0x000fc60003f25270 */
[----:B------:R-:W-:-:S10]  /*33f80*/  IMAD R13, R4, R7, RZ ;  /* 0x00000007040d7224 */ /* 0x000fd400078e02ff */
[----:B------:R-:W-:Y:S05]  /*33f90*/  WARPSYNC.COLLECTIVE R15, `(.L_x_1180) ;  /* 0x000000000f087348 */ /* 0x000fea0003c00000 */
[----:B------:R0:W1:Y:S02]  /*33fa0*/  SHFL.UP P6, R14, R13, R12, R11 ;  /* 0x0400000c0d0e7389 */ /* 0x00006400000c000b */
[----:B01----:R-:W-:Y:S01]  /*33fb0*/  ENDCOLLECTIVE ;  /* 0x000000000000791b */ /* 0x003fe20003800000 */
.L_x_1180:
[----:B------:R-:W-:Y:S01]  /*33fc0*/  IMAD.MOV.U32 R12, RZ, RZ, 0x2 ;  /* 0x00000002ff0c7424 */ /* 0x000fe200078e00ff */
[----:B------:R-:W-:-:S04]  /*33fd0*/  SEL R14, R14, RZ, P1 ;  /* 0x000000ff0e0e7207 */ /* 0x000fc80000800000 */
[----:B------:R-:W-:-:S05]  /*33fe0*/  IADD3 R5, R13, R14, RZ ;  /* 0x0000000e0d057210 */ /* 0x000fca0007ffe0ff */
[----:B------:R-:W-:-:S07]  /*33ff0*/  IMAD.MOV.U32 R13, RZ, RZ, R5 ;  /* 0x000000ffff0d7224 */ /* 0x000fce00078e0005 */
[----:B------:R-:W-:Y:S05]  /*34000*/  WARPSYNC.COLLECTIVE R15, `(.L_x_1181) ;  /* 0x000000000f087348 */ /* 0x000fea0003c00000 */
[----:B------:R0:W1:Y:S02]  /*34010*/  SHFL.UP P6, R14, R13, R12, R11 ;  /* 0x0400000c0d0e7389 */ /* 0x00006400000c000b */
[----:B01----:R-:W-:Y:S01]  /*34020*/  ENDCOLLECTIVE ;  /* 0x000000000000791b */ /* 0x003fe20003800000 */
.L_x_1181:
[----:B------:R-:W-:Y:S01]  /*34030*/  IMAD.MOV.U32 R12, RZ, RZ, 0x4 ;  /* 0x00000004ff0c7424 */ /* 0x000fe200078e00ff */
[----:B------:R-:W-:-:S05]  /*34040*/  SEL R2, R14, RZ, P2 ;  /* 0x000000ff0e027207 */ /* 0x000fca0001000000 */
[----:B------:R-:W-:-:S05]  /*34050*/  IMAD.IADD R2, R5, 0x1, R2 ;  /* 0x0000000105027824 */ /* 0x000fca00078e0202 */
[----:B------:R-:W-:-:S07]  /*34060*/  MOV R13, R2 ;  /* 0x00000002000d7202 */ /* 0x000fce0000000f00 */
[----:B------:R-:W-:Y:S05]  /*34070*/  WARPSYNC.COLLECTIVE R15, `(.L_x_1182) ;  /* 0x000000000f087348 */ /* 0x000fea0003c00000 */
[----:B------:R0:W1:Y:S02]  /*34080*/  SHFL.UP P6, R14, R13, R12, R11 ;  /* 0x0400000c0d0e7389 */ /* 0x00006400000c000b */
[----:B01----:R-:W-:Y:S01]  /*34090*/  ENDCOLLECTIVE ;  /* 0x000000000000791b */ /* 0x003fe20003800000 */
.L_x_1182:
[----:B------:R-:W-:Y:S02]  /*340a0*/  MOV R12, 0x8 ;  /* 0x00000008000c7802 */ /* 0x000fe40000000f00 */
[----:B------:R-:W-:-:S05]  /*340b0*/  SEL R3, R14, RZ, P3 ;  /* 0x000000ff0e037207 */ /* 0x000fca0001800000 */
[----:B------:R-:W-:-:S04]  /*340c0*/  IMAD.IADD R8, R2, 0x1, R3 ;  /* 0x0000000102087824 */ /* 0x000fc800078e0203 */
[----:B------:R-:W-:-:S07]  /*340d0*/  IMAD.MOV.U32 R13, RZ, RZ, R8 ;  /* 0x000000ffff0d7224 */ /* 0x000fce00078e0008 */
[----:B------:R-:W-:Y:S05]  /*340e0*/  WARPSYNC.COLLECTIVE R15, `(.L_x_1183) ;  /* 0x000000000f087348 */ /* 0x000fea0003c00000 */
[----:B------:R0:W1:Y:S02]  /*340f0*/  SHFL.UP P6, R14, R13, R12, R11 ;  /* 0x0400000c0d0e7389 */ /* 0x00006400000c000b */
[----:B01----:R-:W-:Y:S01]  /*34100*/  ENDCOLLECTIVE ;  /* 0x000000000000791b */ /* 0x003fe20003800000 */
.L_x_1183:
[----:B------:R-:W-:Y:S01]  /*34110*/  IMAD.MOV.U32 R12, RZ, RZ, 0x10 ;  /* 0x00000010ff0c7424 */ /* 0x000fe200078e00ff */
[----:B------:R-:W-:-:S05]  /*34120*/  SEL R5, R14, RZ, P4 ;  /* 0x000000ff0e057207 */ /* 0x000fca0002000000 */
[----:B------:R-:W-:-:S04]  /*34130*/  IMAD.IADD R5, R8, 0x1, R5 ;  /* 0x0000000108057824 */ /* 0x000fc800078e0205 */
[----:B------:R-:W-:-:S07]  /*34140*/  IMAD.MOV.U32 R13, RZ, RZ, R5 ;  /* 0x000000ffff0d7224 */ /* 0x000fce00078e0005 */
[----:B------:R-:W-:Y:S05]  /*34150*/  WARPSYNC.COLLECTIVE R15, `(.L_x_1184) ;  /* 0x000000000f087348 */ /* 0x000fea0003c00000 */
[----:B------:R0:W1:Y:S02]  /*34160*/  SHFL.UP P6, R14, R13, R12, R11 ;  /* 0x0400000c0d0e7389 */ /* 0x00006400000c000b */
[----:B01----:R-:W-:Y:S01]  /*34170*/  ENDCOLLECTIVE ;  /* 0x000000000000791b */ /* 0x003fe20003800000 */
.L_x_1184:
[----:B------:R-:W-:Y:S02]  /*34180*/  IMAD.MOV.U32 R12, RZ, RZ, 0x1f ;  /* 0x0000001fff0c7424 */ /* 0x000fe400078e00ff */
[----:B------:R-:W-:Y:S01]  /*34190*/  IMAD.MOV.U32 R11, RZ, RZ, 0x1f ;  /* 0x0000001fff0b7424 */ /* 0x000fe200078e00ff */
[----:B------:R-:W-:-:S04]  /*341a0*/  SEL R14, R14, RZ, P5 ;  /* 0x000000ff0e0e7207 */ /* 0x000fc80002800000 */
[----:B------:R-:W-:-:S05]  /*341b0*/  IADD3 R3, R5, R14, RZ ;  /* 0x0000000e05037210 */ /* 0x000fca0007ffe0ff */
[----:B------:R-:W-:-:S07]  /*341c0*/  IMAD.MOV.U32 R13, RZ, RZ, R3 ;  /* 0x000000ffff0d7224 */ /* 0x000fce00078e0003 */
[----:B------:R-:W-:Y:S05]  /*341d0*/  WARPSYNC.COLLECTIVE R15, `(.L_x_1185) ;  /* 0x000000000f087348 */ /* 0x000fea0003c00000 */
[----:B------:R0:W1:Y:S02]  /*341e0*/  SHFL.IDX P6, R14, R13, R12, R11 ;  /* 0x0000000c0d0e7389 */ /* 0x00006400000c000b */
[----:B01----:R-:W-:Y:S01]  /*341f0*/  ENDCOLLECTIVE ;  /* 0x000000000000791b */ /* 0x003fe20003800000 */
.L_x_1185:
[----:B------:R-:W-:Y:S05]  /*34200*/  BRA `(.L_x_1186) ;  /* 0xffffff58004c7947 */ /* 0x000fea000383ffff */
.L_x_809:
[----:B------:R-:W-:Y:S01]  /*34210*/  BSSY B0, `(.L_x_1187) ;  /* 0x0000007000007945 */ /* 0x000fe20003800000 */
[----:B------:R-:W-:Y:S02]  /*34220*/  IMAD.MOV.U32 R12, RZ, RZ, 0x1 ;  /* 0x00000001ff0c7424 */ /* 0x000fe400078e00ff */
[----:B------:R-:W-:Y:S02]  /*34230*/  IMAD.MOV.U32 R11, RZ, RZ, RZ ;  /* 0x000000ffff0b7224 */ /* 0x000fe400078e00ff */
[----:B------:R-:W-:-:S07]  /*34240*/  IMAD.MOV.U32 R15, RZ, RZ, -0x1 ;  /* 0xffffffffff0f7424 */ /* 0x000fce00078e00ff */
[----:B-1----:R-:W-:Y:S05]  /*34250*/  WARPSYNC.COLLECTIVE R15, `(.L_x_1188) ;  /* 0x000000000f087348 */ /* 0x002fea0003c00000 */
[----:B------:R0:W2:Y:S02]  /*34260*/  SHFL.UP P6, R14, R13, R12, R11 ;  /* 0x0400000c0d0e7389 */ /* 0x0000a400000c000b */
[----:B012---:R-:W-:Y:S01]  /*34270*/  ENDCOLLECTIVE ;  /* 0x000000000000791b */ /* 0x007fe20003800000 */
.L_x_1188:
[----:B------:R-:W-:Y:S05]  /*34280*/  BSYNC B0 ;  /* 0x0000000000007941 */ /* 0x000fea0003800000 */
.L_x_1187:
[----:B------:R-:W-:Y:S01]  /*34290*/  SEL R14, R14, RZ, P1 ;  /* 0x000000ff0e0e7207 */ /* 0x000fe20000800000 */
[----:B------:R-:W-:Y:S02]  /*342a0*/  IMAD.MOV.U32 R12, RZ, RZ, 0x2 ;  /* 0x00000002ff0c7424 */ /* 0x000fe400078e00ff */
[----:B------:R-:W-:Y:S01]  /*342b0*/  IMAD.MOV.U32 R11, RZ, RZ, RZ ;  /* 0x000000ffff0b7224 */ /* 0x000fe200078e00ff */
[----:B------:R-:W-:Y:S01]  /*342c0*/  IADD3 R13, R13, R14, RZ ;  /* 0x0000000e0d0d7210 */ /* 0x000fe20007ffe0ff */
[----:B------:R-:W-:-:S07]  /*342d0*/  IMAD.MOV.U32 R15, RZ, RZ, -0x1 ;  /* 0xffffffffff0f7424 */ /* 0x000fce00078e00ff */
[----:B------:R-:W-:Y:S05]  /*342e0*/  WARPSYNC.COLLECTIVE R15, `(.L_x_1189) ;  /* 0x000000000f087348 */ /* 0x000fea0003c00000 */
[----:B------:R0:W1:Y:S02]  /*342f0*/  SHFL.UP P6, R14, R13, R12, R11 ;  /* 0x0400000c0d0e7389 */ /* 0x00006400000c000b */
[----:B01----:R-:W-:Y:S01]  /*34300*/  ENDCOLLECTIVE ;  /* 0x000000000000791b */ /* 0x003fe20003800000 */
.L_x_1189:
[----:B------:R-:W-:Y:S01]  /*34310*/  IMAD.MOV.U32 R12, RZ, RZ, 0x4 ;  /* 0x00000004ff0c7424 */ /* 0x000fe200078e00ff */
[----:B------:R-:W-:-:S04]  /*34320*/  SEL R2, R14, RZ, P2 ;  /* 0x000000ff0e027207 */ /* 0x000fc80001000000 */
[----:B------:R-:W-:-:S05]  /*34330*/  IADD3 R2, R13, R2, RZ ;  /* 0x000000020d027210 */ /* 0x000fca0007ffe0ff */
[----:B------:R-:W-:-:S07]  /*34340*/  IMAD.MOV.U32 R13, RZ, RZ, R2 ;  /* 0x000000ffff0d7224 */ /* 0x000fce00078e0002 */
[----:B------:R-:W-:Y:S05]  /*34350*/  WARPSYNC.COLLECTIVE R15, `(.L_x_1190) ;  /* 0x000000000f087348 */ /* 0x000fea0003c00000 */
[----:B------:R0:W1:Y:S02]  /*34360*/  SHFL.UP P6, R14, R13, R12, R11 ;  /* 0x0400000c0d0e7389 */ /* 0x00006400000c000b */
[----:B01----:R-:W-:Y:S01]  /*34370*/  ENDCOLLECTIVE ;  /* 0x000000000000791b */ /* 0x003fe20003800000 */
.L_x_1190:
[----:B------:R-:W-:Y:S01]  /*34380*/  IMAD.MOV.U32 R12, RZ, RZ, 0x8 ;  /* 0x00000008ff0c7424 */ /* 0x000fe200078e00ff */
[----:B------:R-:W-:-:S05]  /*34390*/  SEL R3, R14, RZ, P3 ;  /* 0x000000ff0e037207 */ /* 0x000fca0001800000 */
[----:B------:R-:W-:-:S05]  /*343a0*/  IMAD.IADD R3, R2, 0x1, R3 ;  /* 0x0000000102037824 */ /* 0x000fca00078e0203 */
[----:B------:R-:W-:-:S07]  /*343b0*/  MOV R13, R3 ;  /* 0x00000003000d7202 */ /* 0x000fce0000000f00 */
[----:B------:R-:W-:Y:S05]  /*343c0*/  WARPSYNC.COLLECTIVE R15, `(.L_x_1191) ;  /* 0x000000000f087348 */ /* 0x000fea0003c00000 */
[----:B------:R0:W1:Y:S02]  /*343d0*/  SHFL.UP P6, R14, R13, R12, R11 ;  /* 0x0400000c0d0e7389 */ /* 0x00006400000c000b */
[----:B01----:R-:W-:Y:S01]  /*343e0*/  ENDCOLLECTIVE ;  /* 0x000000000000791b */ /* 0x003fe20003800000 */
.L_x_1191:
[----:B------:R-:W-:Y:S02]  /*343f0*/  MOV R12, 0x10 ;  /* 0x00000010000c7802 */ /* 0x000fe40000000f00 */
[----:B------:R-:W-:-:S05]  /*34400*/  SEL R14, R14, RZ, P4 ;  /* 0x000000ff0e0e7207 */ /* 0x000fca0002000000 */
[----:B------:R-:W-:-:S04]  /*34410*/  IMAD.IADD R5, R3, 0x1, R14 ;  /* 0x0000000103057824 */ /* 0x000fc800078e020e */
[----:B------:R-:W-:-:S07]  /*34420*/  IMAD.MOV.U32 R13, RZ, RZ, R5 ;  /* 0x000000ffff0d7224 */ /* 0x000fce00078e0005 */
[----:B------:R-:W-:Y:S05]  /*34430*/  WARPSYNC.COLLECTIVE R15, `(.L_x_1192) ;  /* 0x000000000f087348 */ /* 0x000fea0003c00000 */
[----:B------:R0:W1:Y:S02]  /*34440*/  SHFL.UP P6, R14, R13, R12, R11 ;  /* 0x0400000c0d0e7389 */ /* 0x00006400000c000b */
[----:B01----:R-:W-:Y:S01]  /*34450*/  ENDCOLLECTIVE ;  /* 0x000000000000791b */ /* 0x003fe20003800000 */
.L_x_1192:
[----:B------:R-:W-:Y:S01]  /*34460*/  IMAD.MOV.U32 R12, RZ, RZ, 0x1f ;  /* 0x0000001fff0c7424 */ /* 0x000fe200078e00ff */
[----:B------:R-:W-:Y:S02]  /*34470*/  MOV R11, 0x1f ;  /* 0x0000001f000b7802 */ /* 0x000fe40000000f00 */
[----:B------:R-:W-:-:S05]  /*34480*/  SEL R14, R14, RZ, P5 ;  /* 0x000000ff0e0e7207 */ /* 0x000fca0002800000 */
[----:B------:R-:W-:-:S04]  /*34490*/  IMAD.IADD R3, R5, 0x1, R14 ;  /* 0x0000000105037824 */ /* 0x000fc800078e020e */
[----:B------:R-:W-:-:S07]  /*344a0*/  IMAD.MOV.U32 R13, RZ, RZ, R3 ;  /* 0x000000ffff0d7224 */ /* 0x000fce00078e0003 */
[----:B------:R-:W-:Y:S05]  /*344b0*/  WARPSYNC.COLLECTIVE R15, `(.L_x_1193) ;  /* 0x000000000f087348 */ /* 0x000fea0003c00000 */
[----:B------:R0:W1:Y:S02]  /*344c0*/  SHFL.IDX P6, R14, R13, R12, R11 ;  /* 0x0000000c0d0e7389 */ /* 0x00006400000c000b */
[----:B01----:R-:W-:Y:S01]  /*344d0*/  ENDCOLLECTIVE ;  /* 0x000000000000791b */ /* 0x003fe20003800000 */
.L_x_1193:
[----:B------:R-:W-:Y:S05]  /*344e0*/  BRA `(.L_x_1194) ;  /* 0xffffff5800387947 */ /* 0x000fea000383ffff */
.L_x_811:
[----:B------:R-:W-:Y:S01]  /*344f0*/  BSSY B0, `(.L_x_1195) ;  /* 0x0000006000007945 */ /* 0x000fe20003800000 */
[----:B------:R-:W-:Y:S01]  /*34500*/  PLOP3.LUT P6, PT, P6, PT, PT, 0x8, 0x0 ;  /* 0x000000000000781c */ /* 0x000fe200037ce170 */
[----:B------:R-:W-:-:S12]  /*34510*/  IMAD.MOV.U32 R15, RZ, RZ, -0x1 ;  /* 0xffffffffff0f7424 */ /* 0x000fd800078e00ff */
[----:B01----:R-:W-:Y:S05]  /*34520*/  WARPSYNC.COLLECTIVE R15, `(.L_x_1196) ;  /* 0x000000000f087348 */ /* 0x003fea0003c00000 */
[----:B------:R-:W-:Y:S01]  /*34530*/  VOTE.ANY R14, PT, P6 ;  /* 0x00000000000e7806 */ /* 0x000fe200030e0100 */
[----:B01----:R-:W-:Y:S06]  /*34540*/  ENDCOLLECTIVE ;  /* 0x000000000000791b */ /* 0x003fec0003800000 */
.L_x_1196:
[----:B------:R-:W-:Y:S05]  /*34550*/  BSYNC B0 ;  /* 0x0000000000007941 */ /* 0x000fea0003800000 */
.L_x_1195:
[----:B------:R-:W-:Y:S02]  /*34560*/  IMAD.MOV.U32 R8, RZ, RZ, R14 ;  /* 0x000000ffff087224 */ /* 0x000fe400078e000e */
[----:B------:R-:W-:Y:S02]  /*34570*/  IMAD.MOV.U32 R13, RZ, RZ, R7 ;  /* 0x000000ffff0d7224 */ /* 0x000fe400078e0007 */
[----:B------:R-:W0:Y:S01]  /*34580*/  POPC R5, R8 ;  /* 0x0000000800057309 */ /* 0x000e220000000000 */
[----:B------:R-:W-:Y:S02]  /*34590*/  IMAD.MOV.U32 R11, RZ, RZ, 0x1f ;  /* 0x0000001fff0b7424 */ /* 0x000fe400078e00ff */
[----:B------:R-:W-:Y:S01]  /*345a0*/  IMAD.MOV.U32 R15, RZ, RZ, -0x1 ;  /* 0xffffffffff0f7424 */ /* 0x000fe200078e00ff */
[----:B0-----:R-:W-:-:S07]  /*345b0*/  MOV R12, R5 ;  /* 0x00000005000c7202 */ /* 0x001fce0000000f00 */
[----:B------:R-:W-:Y:S05]  /*345c0*/  WARPSYNC.COLLECTIVE R15, `(.L_x_1197) ;  /* 0x000000000f087348 */ /* 0x000fea0003c00000 */
[----:B------:R0:W1:Y:S02]  /*345d0*/  SHFL.IDX P6, R14, R13, R12, R11 ;  /* 0x0000000c0d0e7389 */ /* 0x00006400000c000b */
[----:B01----:R-:W-:Y:S01]  /*345e0*/  ENDCOLLECTIVE ;  /* 0x000000000000791b */ /* 0x003fe20003800000 */
.L_x_1197:
[----:B------:R-:W-:Y:S01]  /*345f0*/  MOV R13, R4 ;  /* 0x00000004000d7202 */ /* 0x000fe20000000f00 */
[----:B------:R-:W-:-:S07]  /*34600*/  IMAD.MOV.U32 R7, RZ, RZ, R14 ;  /* 0x000000ffff077224 */ /* 0x000fce00078e000e */
[----:B------:R-:W-:Y:S05]  /*34610*/  WARPSYNC.COLLECTIVE R15, `(.L_x_1198) ;  /* 0x000000000f087348 */ /* 0x000fea0003c00000 */
[----:B------:R0:W1:Y:S02]  /*34620*/  SHFL.IDX P6, R14, R13, R12, R11 ;  /* 0x0000000c0d0e7389 */ /* 0x00006400000c000b */
[----:B01----:R-:W-:Y:S01]  /*34630*/  ENDCOLLECTIVE ;  /* 0x000000000000791b */ /* 0x003fe20003800000 */
.L_x_1198:
[----:B------:R-:W-:Y:S01]  /*34640*/  IMAD.MOV.U32 R4, RZ, RZ, R14 ;  /* 0x000000ffff047224 */ /* 0x000fe200078e000e */
[----:B------:R-:W-:Y:S06]  /*34650*/  BRA `(.L_x_1199) ;  /* 0xffffff5800187947 */ /* 0x000fec000383ffff */
.L_x_813:
[----:B------:R-:W-:Y:S01]  /*34660*/  BSSY B0, `(.L_x_1200) ;  /* 0x0000007000007945 */ /* 0x000fe20003800000 */
[----:B------:R-:W-:Y:S01]  /*34670*/  IMAD.MOV.U32 R13, RZ, RZ, R3 ;  /* 0x000000ffff0d7224 */ /* 0x000fe200078e0003 */
[----:B------:R-:W-:Y:S01]  /*34680*/  MOV R15, 0xffffffff ;  /* 0xffffffff000f7802 */ /* 0x000fe20000000f00 */
[----:B------:R-:W-:-:S07]  /*34690*/  IMAD.MOV.U32 R11, RZ, RZ, 0x1f ;  /* 0x0000001fff0b7424 */ /* 0x000fce00078e00ff */
[----:B01234-:R-:W-:Y:S05]  /*346a0*/  WARPSYNC.COLLECTIVE R15, `(.L_x_1201) ;  /* 0x000000000f087348 */ /* 0x01ffea0003c00000 */
[----:B------:R0:W0:Y:S02]  /*346b0*/  SHFL.IDX P6, R14, R13, R12, R11 ;  /* 0x0000000c0d0e7389 */ /* 0x00002400000c000b */
[----:B01234-:R-:W-:Y:S01]  /*346c0*/  ENDCOLLECTIVE ;  /* 0x000000000000791b */ /* 0x01ffe20003800000 */
.L_x_1201:
[----:B------:R-:W-:Y:S05]  /*346d0*/  BSYNC B0 ;  /* 0x0000000000007941 */ /* 0x000fea0003800000 */
.L_x_1200:
[----:B------:R-:W-:Y:S01]  /*346e0*/  IMAD.MOV.U32 R24, RZ, RZ, R14 ;  /* 0x000000ffff187224 */ /* 0x000fe200078e000e */
[----:B------:R-:W-:Y:S06]  /*346f0*/  BRA `(.L_x_812) ;  /* 0xffffff5800087947 */ /* 0x000fec000383ffff */
.L_x_817:
[----:B0-----:R0:W2:Y:S02]  /*34700*/  SYNCS.PHASECHK.TRANS64.TRYWAIT P0, [R5+URZ+0x38820], R0 ;  /* 0x03882000050075a7 */ /* 0x0010a4000800017f */
[----:B--2---:R-:W-:Y:S05]  /*34710*/  @!P0 NANOSLEEP.SYNCS 0x989680 ;  /* 0x009896800000895d */ /* 0x004fea0003900000 */
[----:B------:R-:W2:Y:S02]  /*34720*/  @!P0 SYNCS.PHASECHK.TRANS64 P0, [R5+URZ+0x38820], R0 ;  /* 0x03882000050085a7 */ /* 0x000ea4000800007f */
[----:B--2---:R-:W-:Y:S05]  /*34730*/  @!P0 BRA `(.L_x_817) ;  /* 0xfffffffc00f08947 */ /* 0x004fea000383ffff */
[----:B------:R-:W-:Y:S05]  /*34740*/  BRA `(.L_x_1202) ;  /* 0xffffff5c00687947 */ /* 0x000fea000383ffff */
.L_x_818:
[----:B------:R-:W2:Y:S01]  /*34750*/  S2R R2, SR_TID.X ;  /* 0x0000000000027919 */ /* 0x000ea20000002100 */
[----:B------:R-:W-:Y:S01]  /*34760*/  BSSY B0, `(.L_x_1203) ;  /* 0x000000a000007945 */ /* 0x000fe20003800000 */
[----:B------:R-:W-:Y:S01]  /*34770*/  IMAD.MOV.U32 R12, RZ, RZ, RZ ;  /* 0x000000ffff0c7224 */ /* 0x000fe200078e00ff */
[----:B------:R-:W-:Y:S01]  /*34780*/  MOV R11, 0x1f ;  /* 0x0000001f000b7802 */ /* 0x000fe20000000f00 */
[----:B------:R-:W-:Y:S01]  /*34790*/  IMAD.MOV.U32 R15, RZ, RZ, -0x1 ;  /* 0xffffffffff0f7424 */ /* 0x000fe200078e00ff */
[----:B--2---:R-:W-:-:S04]  /*347a0*/  SHF.R.U32.HI R2, RZ, 0x5, R2 ;  /* 0x00000005ff027819 */ /* 0x004fc80000011602 */
[----:B------:R-:W-:-:S05]  /*347b0*/  LOP3.LUT R2, R2, 0x3, RZ, 0xc0, !PT ;  /* 0x0000000302027812 */ /* 0x000fca00078ec0ff */
[----:B------:R-:W-:-:S07]  /*347c0*/  IMAD.MOV.U32 R13, RZ, RZ, R2 ;  /* 0x000000ffff0d7224 */ /* 0x000fce00078e0002 */
[----:B01----:R-:W-:Y:S05]  /*347d0*/  WARPSYNC.COLLECTIVE R15, `(.L_x_1204) ;  /* 0x000000000f087348 */ /* 0x003fea0003c00000 */
[----:B------:R2:W3:Y:S02]  /*347e0*/  SHFL.IDX P6, R14, R13, R12, R11 ;  /* 0x0000000c0d0e7389 */ /* 0x0004e400000c000b */
[----:B0123--:R-:W-:Y:S01]  /*347f0*/  ENDCOLLECTIVE ;  /* 0x000000000000791b */ /* 0x00ffe20003800000 */
.L_x_1204:
[----:B------:R-:W-:Y:S05]  /*34800*/  BSYNC B0 ;  /* 0x0000000000007941 */ /* 0x000fea0003800000 */
.L_x_1203:
[----:B------:R-:W-:Y:S05]  /*34810*/  BRA `(.L_x_1205) ;  /* 0xffffff5c00507947 */ /* 0x000fea000383ffff */
.L_x_819:
[----:B------:R-:W-:Y:S01]  /*34820*/  BSSY B0, `(.L_x_1206) ;  /* 0x0000006000007945 */ /* 0x000fe20003800000 */
[----:B------:R-:W-:-:S07]  /*34830*/  IMAD.MOV.U32 R15, RZ, RZ, -0x1 ;  /* 0xffffffffff0f7424 */ /* 0x000fce00078e00ff */
[----:B01----:R-:W-:Y:S05]  /*34840*/  WARPSYNC.COLLECTIVE R15, `(.L_x_1207) ;  /* 0x000000000f0c7348 */ /* 0x003fea0003c00000 */
[----:B------:R-:W-:Y:S02]  /*34850*/  ELECT P6, UR62, PT ;  /* 0x00000000003e782f */ /* 0x000fe400038c0000 */
[----:B------:R-:W-:Y:S01]  /*34860*/  MOV R14, UR62 ;  /* 0x0000003e000e7c02 */ /* 0x000fe20008000f00 */
[----:B01----:R-:W-:Y:S10]  /*34870*/  ENDCOLLECTIVE ;  /* 0x000000000000791b */ /* 0x003ff40003800000 */
.L_x_1207:
[----:B------:R-:W-:Y:S05]  /*34880*/  BSYNC B0 ;  /* 0x0000000000007941 */ /* 0x000fea0003800000 */
.L_x_1206:
[----:B------:R-:W-:Y:S05]  /*34890*/  BRA `(.L_x_1208) ;  /* 0xffffff5c00447947 */ /* 0x000fea000383ffff */
.L_x_821:
[----:B0-----:R0:W2:Y:S02]  /*348a0*/  SYNCS.PHASECHK.TRANS64.TRYWAIT P1, [R3+URZ+0x38840], R2 ;  /* 0x03884002030075a7 */ /* 0x0010a4000802017f */
[----:B--2---:R-:W-:Y:S05]  /*348b0*/  @!P1 NANOSLEEP.SYNCS 0x989680 ;  /* 0x009896800000995d */ /* 0x004fea0003900000 */
[----:B------:R-:W2:Y:S02]  /*348c0*/  @!P1 SYNCS.PHASECHK.TRANS64 P1, [R3+URZ+0x38840], R2 ;  /* 0x03884002030095a7 */ /* 0x000ea4000802007f */
[----:B--2---:R-:W-:Y:S05]  /*348d0*/  @!P1 BRA `(.L_x_821) ;  /* 0xfffffffc00f09947 */ /* 0x004fea000383ffff */
[----:B------:R-:W-:Y:S05]  /*348e0*/  BRA `(.L_x_1209) ;  /* 0xffffff5c006c7947 */ /* 0x000fea000383ffff */
.L_x_823:
[----:B--2---:R2:W3:Y:S02]  /*348f0*/  SYNCS.PHASECHK.TRANS64.TRYWAIT P1, [R5+URZ+0x38840], R0 ;  /* 0x03884000050075a7 */ /* 0x0044e4000802017f */
[----:B---3--:R-:W-:Y:S05]  /*34900*/  @!P1 NANOSLEEP.SYNCS 0x989680 ;  /* 0x009896800000995d */ /* 0x008fea0003900000 */
[----:B------:R-:W3:Y:S02]  /*34910*/  @!P1 SYNCS.PHASECHK.TRANS64 P1, [R5+URZ+0x38840], R0 ;  /* 0x03884000050095a7 */ /* 0x000ee4000802007f */
[----:B---3--:R-:W-:Y:S05]  /*34920*/  @!P1 BRA `(.L_x_823) ;  /* 0xfffffffc00f09947 */ /* 0x008fea000383ffff */
[----:B------:R-:W-:Y:S05]  /*34930*/  BRA `(.L_x_1210) ;  /* 0xffffff5c00787947 */ /* 0x000fea000383ffff */
.L_x_825:
[----:B---3--:R3:W4:Y:S02]  /*34940*/  SYNCS.PHASECHK.TRANS64.TRYWAIT P1, [R3+URZ+0x38860], R2 ;  /* 0x03886002030075a7 */ /* 0x008724000802017f */
[----:B----4-:R-:W-:Y:S05]  /*34950*/  @!P1 NANOSLEEP.SYNCS 0x989680 ;  /* 0x009896800000995d */ /* 0x010fea0003900000 */
[----:B------:R-:W4:Y:S02]  /*34960*/  @!P1 SYNCS.PHASECHK.TRANS64 P1, [R3+URZ+0x38860], R2 ;  /* 0x03886002030095a7 */ /* 0x000f24000802007f */
[----:B----4-:R-:W-:Y:S05]  /*34970*/  @!P1 BRA `(.L_x_825) ;  /* 0xfffffffc00f09947 */ /* 0x010fea000383ffff */
[----:B------:R-:W-:Y:S05]  /*34980*/  BRA `(.L_x_1211) ;  /* 0xffffff5c00747947 */ /* 0x000fea000383ffff */
.L_x_827:
[----:B----4-:R4:W0:Y:S02]  /*34990*/  SYNCS.PHASECHK.TRANS64.TRYWAIT P1, [R5+URZ+0x38860], R0 ;  /* 0x03886000050075a7 */ /* 0x010824000802017f */
[----:B0-----:R-:W-:Y:S05]  /*349a0*/  @!P1 NANOSLEEP.SYNCS 0x989680 ;  /* 0x009896800000995d */ /* 0x001fea0003900000 */
[----:B------:R-:W0:Y:S02]  /*349b0*/  @!P1 SYNCS.PHASECHK.TRANS64 P1, [R5+URZ+0x38860], R0 ;  /* 0x03886000050095a7 */ /* 0x000e24000802007f */
[----:B0-----:R-:W-:Y:S05]  /*349c0*/  @!P1 BRA `(.L_x_827) ;  /* 0xfffffffc00f09947 */ /* 0x001fea000383ffff */
[----:B------:R-:W-:Y:S05]  /*349d0*/  BRA `(.L_x_1212) ;  /* 0xffffff5c00707947 */ /* 0x000fea000383ffff */
.L_x_829:
[----:B------:R0:W0:Y:S02]  /*349e0*/  SYNCS.PHASECHK.TRANS64.TRYWAIT P1, [R3+URZ+0x38880], R2 ;  /* 0x03888002030075a7 */ /* 0x000024000802017f */
[----:B0-----:R-:W-:Y:S05]  /*349f0*/  @!P1 NANOSLEEP.SYNCS 0x989680 ;  /* 0x009896800000995d */ /* 0x001fea0003900000 */
[----:B------:R-:W0:Y:S02]  /*34a00*/  @!P1 SYNCS.PHASECHK.TRANS64 P1, [R3+URZ+0x38880], R2 ;  /* 0x03888002030095a7 */ /* 0x000e24000802007f */
[----:B0-----:R-:W-:Y:S05]  /*34a10*/  @!P1 BRA `(.L_x_829) ;  /* 0xfffffffc00f09947 */ /* 0x001fea000383ffff */
[----:B------:R-:W-:Y:S05]  /*34a20*/  BRA `(.L_x_1213) ;  /* 0xffffff5c006c7947 */ /* 0x000fea000383ffff */
.L_x_1214:
        /* <DEDUP_REMOVED lines=13> */
.L_x_3854:


//--------------------- .text._ZN7cutlass13device_kernelIN5flash11enable_sm90INS1_16FlashAttnFwdSm90INS1_25CollectiveMainloopFwdSm90ILi2EN4cute5tupleIJNS5_1CILi1EEES8_S8_EEENS6_IJNS7_ILi128EEENS7_ILi64EEENS7_ILi256EEEEEELi256ENS_12float_e4m3_tEfNS_4arch4Sm90ELb0ELb1ELb1ELb0ELb1ELb0ELb0ELb1ELb0ELb1ELb1ELb0EEENS1_21CollectiveEpilogueFwdINS6_IJSA_SC_SB_EEES9_NS_10bfloat16_tESG_Li256ELb0ELb1ELb1ELb1EEENS1_19SingleTileSchedulerILb0ELb1ELb1ELi128EEEEEEEEEvNT_6ParamsE --------------------------
	.section	.text._ZN7cutlass13device_kernelIN5flash11enable_sm90INS1_16FlashAttnFwdSm90INS1_25CollectiveMainloopFwdSm90ILi2EN4cute5tupleIJNS5_1CILi1EEES8_S8_EEENS6_IJNS7_ILi128EEENS7_ILi64EEENS7_ILi256EEEEEELi256ENS_12float_e4m3_tEfNS_4arch4Sm90ELb0ELb1ELb1ELb0ELb1ELb0ELb0ELb1ELb0ELb1ELb1ELb0EEENS1_21CollectiveEpilogueFwdINS6_IJSA_SC_SB_EEES9_NS_10bfloat16_tESG_Li256ELb0ELb1ELb1ELb1EEENS1_19SingleTileSchedulerILb0ELb1ELb1ELi128EEEEEEEEEvNT_6ParamsE,"ax",@progbits
	.align	128
.text._ZN7cutlass13device_kernelIN5flash11enable_sm90INS1_16FlashAttnFwdSm90INS1_25CollectiveMainloopFwdSm90ILi2EN4cute5tupleIJNS5_1CILi1EEES8_S8_EEENS6_IJNS7_ILi128EEENS7_ILi64EEENS7_ILi256EEEEEELi256ENS_12float_e4m3_tEfNS_4arch4Sm90ELb0ELb1ELb1ELb0ELb1ELb0ELb0ELb1ELb0ELb1ELb1ELb0EEENS1_21CollectiveEpilogueFwdINS6_IJSA_SC_SB_EEES9_NS_10bfloat16_tESG_Li256ELb0ELb1ELb1ELb1EEENS1_19SingleTileSchedulerILb0ELb1ELb1ELi128EEEEEEEEEvNT_6ParamsE:
        .type           _ZN7cutlass13device_kernelIN5flash11enable_sm90INS1_16FlashAttnFwdSm90INS1_25CollectiveMainloopFwdSm90ILi2EN4cute5tupleIJNS5_1CILi1EEES8_S8_EEENS6_IJNS7_ILi128EEENS7_ILi64EEENS7_ILi256EEEEEELi256ENS_12float_e4m3_tEfNS_4arch4Sm90ELb0ELb1ELb1ELb0ELb1ELb0ELb0ELb1ELb0ELb1ELb1ELb0EEENS1_21CollectiveEpilogueFwdINS6_IJSA_SC_SB_EEES9_NS_10bfloat16_tESG_Li256ELb0ELb1ELb1ELb1EEENS1_19SingleTileSchedulerILb0ELb1ELb1ELi128EEEEEEEEEvNT_6ParamsE,@function
        .size           _ZN7cutlass13device_kernelIN5flash11enable_sm90INS1_16FlashAttnFwdSm90INS1_25CollectiveMainloopFwdSm90ILi2EN4cute5tupleIJNS5_1CILi1EEES8_S8_EEENS6_IJNS7_ILi128EEENS7_ILi64EEENS7_ILi256EEEEEELi256ENS_12float_e4m3_tEfNS_4arch4Sm90ELb0ELb1ELb1ELb0ELb1ELb0ELb0ELb1ELb0ELb1ELb1ELb0EEENS1_21CollectiveEpilogueFwdINS6_IJSA_SC_SB_EEES9_NS_10bfloat16_tESG_Li256ELb0ELb1ELb1ELb1EEENS1_19SingleTileSchedulerILb0ELb1ELb1ELi128EEEEEEEEEvNT_6ParamsE,(.L_x_3855 - _ZN7cutlass13device_kernelIN5flash11enable_sm90INS1_16FlashAttnFwdSm90INS1_25CollectiveMainloopFwdSm90ILi2EN4cute5tupleIJNS5_1CILi1EEES8_S8_EEENS6_IJNS7_ILi128EEENS7_ILi64EEENS7_ILi256EEEEEELi256ENS_12float_e4m3_tEfNS_4arch4Sm90ELb0ELb1ELb1ELb0ELb1ELb0ELb0ELb1ELb0ELb1ELb1ELb0EEENS1_21CollectiveEpilogueFwdINS6_IJSA_SC_SB_EEES9_NS_10bfloat16_tESG_Li256ELb0ELb1ELb1ELb1EEENS1_19SingleTileSchedulerILb0ELb1ELb1ELi128EEEEEEEEEvNT_6ParamsE)
        .other          _ZN7cutlass13device_kernelIN5flash11enable_sm90INS1_16FlashAttnFwdSm90INS1_25CollectiveMainloopFwdSm90ILi2EN4cute5tupleIJNS5_1CILi1EEES8_S8_EEENS6_IJNS7_ILi128EEENS7_ILi64EEENS7_ILi256EEEEEELi256ENS_12float_e4m3_tEfNS_4arch4Sm90ELb0ELb1ELb1ELb0ELb1ELb0ELb0ELb1ELb0ELb1ELb1ELb0EEENS1_21CollectiveEpilogueFwdINS6_IJSA_SC_SB_EEES9_NS_10bfloat16_tESG_Li256ELb0ELb1ELb1ELb1EEENS1_19SingleTileSchedulerILb0ELb1ELb1ELi128EEEEEEEEEvNT_6ParamsE,@"STO_CUDA_ENTRY STV_DEFAULT"
_ZN7cutlass13device_kernelIN5flash11enable_sm90INS1_16FlashAttnFwdSm90INS1_25CollectiveMainloopFwdSm90ILi2EN4cute5tupleIJNS5_1CILi1EEES8_S8_EEENS6_IJNS7_ILi128EEENS7_ILi64EEENS7_ILi256EEEEEELi256ENS_12float_e4m3_tEfNS_4arch4Sm90ELb0ELb1ELb1ELb0ELb1ELb0ELb0ELb1ELb0ELb1ELb1ELb0EEENS1_21CollectiveEpilogueFwdINS6_IJSA_SC_SB_EEES9_NS_10bfloat16_tESG_Li256ELb0ELb1ELb1ELb1EEENS1_19SingleTileSchedulerILb0ELb1ELb1ELi128EEEEEEEEEvNT_6ParamsE:
        /* <DEDUP_REMOVED lines=45> */
.L_x_1215:
        /* <DEDUP_REMOVED lines=22> */
.L_x_1216:
        /* <DEDUP_REMOVED lines=18> */
.L_x_1217:
        /* <DEDUP_REMOVED lines=22> */
.L_x_1218:
        /* <DEDUP_REMOVED lines=23> */
.L_x_1219:
        /* <DEDUP_REMOVED lines=9> */
.L_x_1222:
        /* <DEDUP_REMOVED lines=20> */
[----:B------:R-:W0:Y:S01]  /*09f0*/  LDC.64 R8, c[0x0][0x418] ;  /* 0x00010600ff087b82 */ /* 0x000e220000000a00 */
[----:B------:R-:W-:Y:S01]  /*0a00*/  ULDC UR4, c[0x0][0x448] ;  /* 0x0001120000047ab9 */ /* 0x000fe20000000800 */
[----:B------:R-:W-:Y:S01]  /*0a10*/  USHF.R.S32.HI UR39, URZ, 0x1f, UR37 ;  /* 0x0000001f3f277899 */ /* 0x000fe20008011425 */
[----:B------:R-:W-:Y:S01]  /*0a20*/  VIADD R22, R22, 0xffffff80 ;  /* 0xffffff8016167836 */ /* 0x000fe20000000000 */
[----:B------:R-:W-:-:S04]  /*0a30*/  UISETP.NE.AND UP0, UPT, UR4, 0x1, UPT ;  /* 0x000000010400788c */ /* 0x000fc8000bf05270 */
[----:B------:R-:W1:Y:S01]  /*0a40*/  S2UR UR47, SR_CTAID.X ;  /* 0x00000000002f79c3 */ /* 0x000e620000002500 */
[----:B------:R-:W-:-:S06]  /*0a50*/  UP2UR UR43, UPR, URZ, 0x1 ;  /* 0x000000013f2b7883 */ /* 0x000fcc0008000000 */
[----:B------:R-:W-:Y:S01]  /*0a60*/  @UP0 ULDC UR5, c[0x0][0x44c] ;  /* 0x0001130000050ab9 */ /* 0x000fe20000000800 */
[----:B------:R-:W2:Y:S01]  /*0a70*/  LDC R5, c[0x0][0x288] ;  /* 0x0000a200ff057b82 */ /* 0x000ea20000000800 */
[----:B------:R-:W-:-:S07]  /*0a80*/  @UP0 ULDC UR9, c[0x0][0x450] ;  /* 0x0001140000090ab9 */ /* 0x000fce0000000800 */
[----:B------:R-:W3:Y:S01]  /*0a90*/  LDC R2, c[0x0][0x424] ;  /* 0x00010900ff027b82 */ /* 0x000ee20000000800 */
[----:B0-----:R-:W-:-:S04]  /*0aa0*/  ISETP.NE.U32.AND P0, PT, R8, RZ, PT ;  /* 0x000000ff0800720c */ /* 0x001fc80003f05070 */
[----:B------:R-:W-:-:S03]  /*0ab0*/  ISETP.NE.AND.EX P0, PT, R9, RZ, PT, P0 ;  /* 0x000000ff0900720c */ /* 0x000fc60003f05300 */
[----:B------:R-:W0:Y:S01]  /*0ac0*/  LDC R7, c[0x0][0x2f0] ;  /* 0x0000bc00ff077b82 */ /* 0x000e220000000800 */
[----:B-1----:R-:W-:-:S04]  /*0ad0*/  USHF.L.U32 UR47, UR47, 0x7, URZ ;  /* 0x000000072f2f7899 */ /* 0x002fc8000800063f */
[----:B------:R-:W-:Y:S02]  /*0ae0*/  @UP0 UIADD3 UR4, UR47, 0x7f, URZ ;  /* 0x0000007f2f040890 */ /* 0x000fe4000fffe03f */
[----:B------:R-:W-:Y:S01]  /*0af0*/  UIADD3 UR7, UR47, 0x7f, URZ ;  /* 0x0000007f2f077890 */ /* 0x000fe2000fffe03f */
[----:B--2---:R-:W-:Y:S01]  /*0b00*/  IADD3 R3, -R5, 0x1, RZ ;  /* 0x0000000105037810 */ /* 0x004fe20007ffe1ff */
[----:B------:R-:W-:-:S04]  /*0b10*/  UIMAD.WIDE.U32 UR4, UR4, UR5, URZ ;  /* 0x00000005040472a5 */ /* 0x000fc8000f8e003f */
[----:B------:R-:W-:Y:S01]  /*0b20*/  @UP0 USHF.R.U32.HI UR7, URZ, UR9, UR5 ;  /* 0x000000093f070299 */ /* 0x000fe20008011605 */
[----:B---3--:R-:W-:Y:S02]  /*0b30*/  SEL R2, R2, 0x1, P0 ;  /* 0x0000000102027807 */ /* 0x008fe40000000000 */
[----:B------:R-:W-:Y:S02]  /*0b40*/  ULDC.64 UR4, c[0x0][0x9e0] ;  /* 0x0002780000047ab9 */ /* 0x000fe40000000a00 */
[----:B------:R-:W-:-:S04]  /*0b50*/  UISETP.GE.AND UP0, UPT, UR5, 0x1, UPT ;  /* 0x000000010500788c */ /* 0x000fc8000bf06270 */
[----:B------:R-:W-:Y:S01]  /*0b60*/  UP2UR UR42, UPR, URZ, 0x1 ;  /* 0x000000013f2a7883 */ /* 0x000fe20008000000 */
[----:B0-----:R-:W-:Y:S01]  /*0b70*/  IMAD R3, R2, R7, R3 ;  /* 0x0000000702037224 */ /* 0x001fe200078e0203 */
[----:B------:R-:W-:-:S04]  /*0b80*/  PLOP3.LUT P0, PT, PT, PT, UP0, 0x40, 0x0 ;  /* 0x000000000000781c */ /* 0x000fc80003f0e808 */
[----:B------:R-:W-:-:S13]  /*0b90*/  R2UR UR8, R3 ;  /* 0x00000000030872ca */ /* 0x000fda00000e0000 */
[----:B------:R-:W-:-:S04]  /*0ba0*/  UIADD3 UR7, UR8, UR7, URZ ;  /* 0x0000000708077290 */ /* 0x000fc8000fffe03f */
[----:B------:R-:W-:-:S06]  /*0bb0*/  UIADD3 UR4, UR7, UR4, URZ ;  /* 0x0000000407047290 */ /* 0x000fcc000fffe03f */
[----:B------:R-:W-:Y:S01]  /*0bc0*/  IMAD.U32 R0, RZ, RZ, UR4 ;  /* 0x00000004ff007e24 */ /* 0x000fe2000f8e00ff */
[----:B------:R-:W-:Y:S06]  /*0bd0*/  @P0 BRA `(.L_x_1224) ;  /* 0x0000000000400947 */ /* 0x000fec0003800000 */
[----:B------:R-:W-:Y:S01]  /*0be0*/  ISETP.LT.AND P0, PT, RZ, UR7, PT ;  /* 0x00000007ff007c0c */ /* 0x000fe2000bf01270 */
[----:B------:R-:W-:-:S12]  /*0bf0*/  UIADD3 UR4, UR7, -0x1, URZ ;  /* 0xffffffff07047890 */ /* 0x000fd8000fffe03f */
[----:B------:R-:W-:Y:S05]  /*0c00*/  @P0 BRA `(.L_x_1225) ;  /* 0x00000000001c0947 */ /* 0x000fea0003800000 */
[----:B------:R-:W-:Y:S02]  /*0c10*/  UISETP.NE.AND UP0, UPT, UR5, 0x1, UPT ;  /* 0x000000010500788c */ /* 0x000fe4000bf05270 */
[----:B------:R-:W-:-:S09]  /*0c20*/  UIADD3 UR4, -UR7, URZ, URZ ;  /* 0x0000003f07047290 */ /* 0x000fd2000fffe13f */
[----:B------:R-:W-:Y:S02]  /*0c30*/  @UP0 ULDC.64 UR10, c[0x0][0x9e8] ;  /* 0x00027a00000a0ab9 */ /* 0x000fe40000000a00 */
[----:B------:R-:W-:-:S04]  /*0c40*/  UIMAD.WIDE.U32 UR8, UR4, UR10, URZ ;  /* 0x0000000a040872a5 */ /* 0x000fc8000f8e003f */
[----:B------:R-:W-:-:S04]  /*0c50*/  @UP0 USHF.R.U32.HI UR4, URZ, UR11, UR9 ;  /* 0x0000000b3f040299 */ /* 0x000fc80008011609 */
[----:B------:R-:W-:Y:S01]  /*0c60*/  ULOP3.LUT UR4, URZ, UR4, URZ, 0x33, !UPT ;  /* 0x000000043f047292 */ /* 0x000fe2000f8e333f */
[----:B------:R-:W-:Y:S11]  /*0c70*/  BRA `(.L_x_1226) ;  /* 0x0000000000107947 */ /* 0x000ff60003800000 */
.L_x_1225:
[----:B------:R-:W-:-:S11]  /*0c80*/  UISETP.NE.AND UP0, UPT, UR5, 0x1, UPT ;  /* 0x000000010500788c */ /* 0x000fd6000bf05270 */
[----:B------:R-:W-:Y:S02]  /*0c90*/  @UP0 ULDC.64 UR10, c[0x0][0x9e8] ;  /* 0x00027a00000a0ab9 */ /* 0x000fe40000000a00 */
[----:B------:R-:W-:-:S04]  /*0ca0*/  UIMAD.WIDE.U32 UR8, UR4, UR10, URZ ;  /* 0x0000000a040872a5 */ /* 0x000fc8000f8e003f */
[----:B------:R-:W-:-:S12]  /*0cb0*/  @UP0 USHF.R.U32.HI UR4, URZ, UR11, UR9 ;  /* 0x0000000b3f040299 */ /* 0x000fd80008011609 */
.L_x_1226:
[----:B------:R-:W-:-:S06]  /*0cc0*/  UIMAD UR4, UR4, UR5, UR5 ;  /* 0x00000005040472a4 */ /* 0x000fcc000f8e0205 */
[----:B------:R-:W-:-:S07]  /*0cd0*/  VIMNMX R0, R0, UR4, PT ;  /* 0x0000000400007c48 */ /* 0x000fce000bfe0100 */
.L_x_1224:
[----:B------:R-:W-:Y:S01]  /*0ce0*/  UISETP.NE.AND UP0, UPT, UR43, URZ, UPT ;  /* 0x0000003f2b00728c */ /* 0x000fe2000bf05270 */
[-C--:B------:R-:W-:Y:S01]  /*0cf0*/  IMAD R18, R2, R7.reuse, -R5 ;  /* 0x0000000702127224 */ /* 0x080fe200078e0a05 */
[----:B------:R-:W-:Y:S01]  /*0d00*/  UMOV UR4, UR47 ;  /* 0x0000002f00047c82 */ /* 0x000fe20008000000 */
[----:B------:R-:W-:Y:S02]  /*0d10*/  VIADD R4, R0, 0x3f ;  /* 0x0000003f00047836 */ /* 0x000fe40000000000 */
[----:B------:R-:W-:Y:S01]  /*0d20*/  IMAD R0, R2, R7, 0x3f ;  /* 0x0000003f02007424 */ /* 0x000fe200078e0207 */
[----:B------:R-:W-:Y:S02]  /*0d30*/  R2UR UR7, R18 ;  /* 0x00000000120772ca */ /* 0x000fe400000e0000 */
[----:B------:R-:W-:Y:S02]  /*0d40*/  SHF.R.S32.HI R5, RZ, 0x1f, R4 ;  /* 0x0000001fff057819 */ /* 0x000fe40000011404 */
[----:B------:R-:W-:Y:S01]  /*0d50*/  SHF.R.S32.HI R3, RZ, 0x1f, R0 ;  /* 0x0000001fff037819 */ /* 0x000fe20000011400 */
[----:B------:R-:W-:Y:S01]  /*0d60*/  @UP0 ULDC UR8, c[0x0][0x44c] ;  /* 0x0001130000080ab9 */ /* 0x000fe20000000800 */
[----:B------:R-:W-:Y:S01]  /*0d70*/  @UP0 ULDC UR10, c[0x0][0x450] ;  /* 0x00011400000a0ab9 */ /* 0x000fe20000000800 */
[----:B------:R-:W-:Y:S01]  /*0d80*/  UIMAD.WIDE.U32 UR8, UR47, UR8, URZ ;  /* 0x000000082f0872a5 */ /* 0x000fe2000f8e003f */
[----:B------:R-:W-:-:S02]  /*0d90*/  LEA.HI R5, R5, R4, RZ, 0x6 ;  /* 0x0000000405057211 */ /* 0x000fc400078f30ff */
[----:B------:R-:W-:Y:S01]  /*0da0*/  LEA.HI R3, R3, R0, RZ, 0x6 ;  /* 0x0000000003037211 */ /* 0x000fe200078f30ff */
[----:B------:R-:W-:Y:S01]  /*0db0*/  @UP0 USHF.R.U32.HI UR4, URZ, UR10, UR9 ;  /* 0x0000000a3f040299 */ /* 0x000fe20008011609 */
[----:B------:R-:W-:Y:S01]  /*0dc0*/  SHF.R.S32.HI R0, RZ, 0x6, R5 ;  /* 0x00000006ff007819 */ /* 0x000fe20000011405 */
[----:B------:R-:W-:Y:S01]  /*0dd0*/  UISETP.GE.AND UP0, UPT, UR5, 0x1, UPT ;  /* 0x000000010500788c */ /* 0x000fe2000bf06270 */
[----:B------:R-:W-:Y:S01]  /*0de0*/  SHF.R.S32.HI R3, RZ, 0x6, R3 ;  /* 0x00000006ff037819 */ /* 0x000fe20000011403 */
[----:B------:R-:W-:-:S03]  /*0df0*/  UIADD3 UR4, UR7, UR4, URZ ;  /* 0x0000000407047290 */ /* 0x000fc6000fffe03f */
[----:B------:R-:W-:Y:S01]  /*0e00*/  ULDC UR7, c[0x0][0x9dc] ;  /* 0x0002770000077ab9 */ /* 0x000fe20000000800 */
[----:B------:R-:W-:Y:S01]  /*0e10*/  PLOP3.LUT P0, PT, PT, PT, UP0, 0x40, 0x0 ;  /* 0x000000000000781c */ /* 0x000fe20003f0e808 */
[----:B------:R-:W-:Y:S01]  /*0e20*/  UIADD3 UR7, UR4, -UR7, URZ ;  /* 0x8000000704077290 */ /* 0x000fe2000fffe03f */
[----:B------:R-:W-:-:S11]  /*0e30*/  VIMNMX R17, R3, R0, PT ;  /* 0x0000000003117248 */ /* 0x000fd60003fe0100 */
[----:B------:R-:W-:Y:S05]  /*0e40*/  @P0 BRA `(.L_x_1227) ;  /* 0x0000000000440947 */ /* 0x000fea0003800000 */
[----:B------:R-:W-:-:S06]  /*0e50*/  UISETP.GT.AND UP0, UPT, UR4, -0x1, UPT ;  /* 0xffffffff0400788c */ /* 0x000fcc000bf04270 */
[----:B------:R-:W-:-:S13]  /*0e60*/  PLOP3.LUT P0, PT, PT, PT, UP0, 0x80, 0x0 ;  /* 0x000000000000781c */ /* 0x000fda0003f0f008 */
[----:B------:R-:W-:Y:S05]  /*0e70*/  @P0 BRA `(.L_x_1228) ;  /* 0x00000000001c0947 */ /* 0x000fea0003800000 */
[----:B------:R-:W-:Y:S02]  /*0e80*/  UISETP.NE.AND UP0, UPT, UR5, 0x1, UPT ;  /* 0x000000010500788c */ /* 0x000fe4000bf05270 */
[----:B------:R-:W-:-:S09]  /*0e90*/  ULOP3.LUT UR4, URZ, UR4, URZ, 0x33, !UPT ;  /* 0x000000043f047292 */ /* 0x000fd2000f8e333f */
[----:B------:R-:W-:Y:S02]  /*0ea0*/  @UP0 ULDC.64 UR10, c[0x0][0x9e8] ;  /* 0x00027a00000a0ab9 */ /* 0x000fe40000000a00 */
[----:B------:R-:W-:-:S04]  /*0eb0*/  UIMAD.WIDE.U32 UR8, UR4, UR10, URZ ;  /* 0x0000000a040872a5 */ /* 0x000fc8000f8e003f */
[----:B------:R-:W-:-:S04]  /*0ec0*/  @UP0 USHF.R.U32.HI UR4, URZ, UR11, UR9 ;  /* 0x0000000b3f040299 */ /* 0x000fc80008011609 */
[----:B------:R-:W-:Y:S01]  /*0ed0*/  ULOP3.LUT UR4, URZ, UR4, URZ, 0x33, !UPT ;  /* 0x000000043f047292 */ /* 0x000fe2000f8e333f */
[----:B------:R-:W-:Y:S11]  /*0ee0*/  BRA `(.L_x_1229) ;  /* 0x0000000000107947 */ /* 0x000ff60003800000 */
.L_x_1228:
[----:B------:R-:W-:-:S11]  /*0ef0*/  UISETP.NE.AND UP0, UPT, UR5, 0x1, UPT ;  /* 0x000000010500788c */ /* 0x000fd6000bf05270 */
[----:B------:R-:W-:Y:S02]  /*0f00*/  @UP0 ULDC.64 UR10, c[0x0][0x9e8] ;  /* 0x00027a00000a0ab9 */ /* 0x000fe40000000a00 */
[----:B------:R-:W-:-:S04]  /*0f10*/  UIMAD.WIDE.U32 UR8, UR4, UR10, URZ ;  /* 0x0000000a040872a5 */ /* 0x000fc8000f8e003f */
[----:B------:R-:W-:-:S12]  /*0f20*/  @UP0 USHF.R.U32.HI UR4, URZ, UR11, UR9 ;  /* 0x0000000b3f040299 */ /* 0x000fd80008011609 */
.L_x_1229:
[----:B------:R-:W-:-:S04]  /*0f30*/  UIMAD UR4, UR4, UR5, URZ ;  /* 0x00000005040472a4 */ /* 0x000fc8000f8e023f */
[----:B------:R-:W-:-:S04]  /*0f40*/  UISETP.LT.AND UP0, UPT, UR7, UR4, UPT ;  /* 0x000000040700728c */ /* 0x000fc8000bf01270 */
[----:B------:R-:W-:-:S12]  /*0f50*/  USEL UR7, UR7, UR4, !UP0 ;  /* 0x0000000407077287 */ /* 0x000fd8000c000000 */
.L_x_1227:
[----:B------:R-:W-:Y:S02]  /*0f60*/  USHF.R.S32.HI UR4, URZ, 0x1f, UR7 ;  /* 0x0000001f3f047899 */ /* 0x000fe40008011407 */
[----:B------:R-:W-:Y:S02]  /*0f70*/  USHF.R.U32.HI UR10, URZ, 0x10, UR6 ;  /* 0x000000103f0a7899 */ /* 0x000fe40008011606 */
[----:B------:R-:W-:Y:S02]  /*0f80*/  ULEA.HI UR4, UR4, UR7, URZ, 0x6 ;  /* 0x0000000704047291 */ /* 0x000fe4000f8f303f */
[----:B------:R-:W-:Y:S02]  /*0f90*/  ULOP3.LUT UR40, UR6, 0xffff, URZ, 0xc0, !UPT ;  /* 0x0000ffff06287892 */ /* 0x000fe4000f8ec03f */
[----:B------:R-:W-:-:S04]  /*0fa0*/  USHF.R.S32.HI UR4, URZ, 0x6, UR4 ;  /* 0x000000063f047899 */ /* 0x000fc80008011404 */
[----:B------:R-:W-:-:S04]  /*0fb0*/  UISETP.LT.AND UP0, UPT, URZ, UR4, UPT ;  /* 0x000000043f00728c */ /* 0x000fc8000bf01270 */
[----:B------:R-:W-:Y:S02]  /*0fc0*/  USEL UR9, URZ, UR4, !UP0 ;  /* 0x000000043f097287 */ /* 0x000fe4000c000000 */
[----:B------:R-:W-:Y:S01]  /*0fd0*/  UISETP.NE.AND UP0, UPT, UR10, URZ, UPT ;  /* 0x0000003f0a00728c */ /* 0x000fe2000bf05270 */
[----:B------:R-:W-:-:S03]  /*0fe0*/  UMOV UR4, URZ ;  /* 0x0000003f00047c82 */ /* 0x000fc60008000000 */
[----:B------:R-:W-:-:S07]  /*0ff0*/  ISETP.GT.AND P0, PT, R17, UR9, PT ;  /* 0x0000000911007c0c */ /* 0x000fce000bf04270 */
[----:B------:R-:W-:-:S06]  /*1000*/  @!UP0 ULDC UR10, c[0x0][0x9f0] ;  /* 0x00027c00000a8ab9 */ /* 0x000fcc0000000800 */
[----:B------:R-:W-:Y:S05]  /*1010*/  @!P0 BRA `(.L_x_1230) ;  /* 0x00000000008c8947 */ /* 0x000fea0003800000 */
[----:B------:R-:W-:Y:S01]  /*1020*/  IMAD.U32 R6, RZ, RZ, UR10 ;  /* 0x0000000aff067e24 */ /* 0x000fe2000f8e00ff */
[----:B------:R-:W-:-:S04]  /*1030*/  UMOV UR4, URZ ;  /* 0x0000003f00047c82 */ /* 0x000fc80008000000 */
[----:B------:R-:W-:-:S04]  /*1040*/  IABS R0, R6 ;  /* 0x0000000600007213 */ /* 0x000fc80000000000 */
[----:B------:R-:W-:Y:S02]  /*1050*/  R2UR UR11, R0 ;  /* 0x00000000000b72ca */ /* 0x000fe400000e0000 */
[----:B------:R-:W-:Y:S02]  /*1060*/  IADD3 R0, R6, -0x1, R17 ;  /* 0xffffffff06007810 */ /* 0x000fe40007ffe011 */
[----:B------:R-:W-:Y:S02]  /*1070*/  IABS R6, R6 ;  /* 0x0000000600067213 */ /* 0x000fe40000000000 */
[----:B------:R-:W-:-:S03]  /*1080*/  R2UR UR6, R0 ;  /* 0x00000000000672ca */ /* 0x000fc600000e0000 */
[----:B------:R-:W-:-:S04]  /*1090*/  IMAD.MOV R6, RZ, RZ, -R6 ;  /* 0x000000ffff067224 */ /* 0x000fc800078e0a06 */
[----:B------:R-:W0:Y:S06]  /*10a0*/  I2F.RP R3, UR11 ;  /* 0x0000000b00037d06 */ /* 0x000e2c0008209400 */
[----:B------:R-:W-:-:S06]  /*10b0*/  UIADD3 UR6, -UR9, UR6, URZ ;  /* 0x0000000609067290 */ /* 0x000fcc000fffe13f */
[----:B------:R-:W-:Y:S01]  /*10c0*/  IMAD.U32 R0, RZ, RZ, UR6 ;  /* 0x00000006ff007e24 */ /* 0x000fe2000f8e00ff */
[----:B------:R-:W-:Y:S01]  /*10d0*/  ULOP3.LUT UR6, UR6, UR10, URZ, 0x3c, !UPT ;  /* 0x0000000a06067292 */ /* 0x000fe2000f8e3c3f */
[----:B0-----:R-:W0:Y:S03]  /*10e0*/  MUFU.RCP R3, R3 ;  /* 0x0000000300037308 */ /* 0x001e260000001000 */
[----:B------:R-:W-:-:S04]  /*10f0*/  IABS R0, R0 ;  /* 0x0000000000007213 */ /* 0x000fc80000000000 */
[----:B------:R-:W-:Y:S01]  /*1100*/  R2UR UR8, R0 ;  /* 0x00000000000872ca */ /* 0x000fe200000e0000 */
[----:B------:R-:W-:Y:S02]  /*1110*/  IMAD.MOV.U32 R0, RZ, RZ, R6 ;  /* 0x000000ffff007224 */ /* 0x000fe400078e0006 */
[----:B0-----:R-:W-:-:S06]  /*1120*/  VIADD R4, R3, 0xffffffe ;  /* 0x0ffffffe03047836 */ /* 0x001fcc0000000000 */
        /* <DEDUP_REMOVED lines=18> */
.L_x_1230:
[----:B------:R-:W-:Y:S02]  /*1250*/  UIMAD UR40, UR40, UR4, UR9 ;  /* 0x00000004282872a4 */ /* 0x000fe4000f8e0209 */
[----:B------:R-:W-:Y:S01]  /*1260*/  IMAD.U32 R0, RZ, RZ, UR4 ;  /* 0x00000004ff007e24 */ /* 0x000fe2000f8e00ff */
[----:B------:R-:W-:Y:S02]  /*1270*/  PLOP3.LUT P0, PT, PT, PT, PT, 0x80, 0x0 ;  /* 0x000000000000781c */ /* 0x000fe40003f0f070 */
[----:B------:R-:W-:Y:S01]  /*1280*/  CS2R R28, SRZ ;  /* 0x00000000001c7805 */ /* 0x000fe2000001ff00 */
[----:B------:R-:W-:Y:S01]  /*1290*/  IMAD.MOV.U32 R3, RZ, RZ, RZ ;  /* 0x000000ffff037224 */ /* 0x000fe200078e00ff */
[----:B------:R-:W-:Y:S02]  /*12a0*/  CS2R R24, SRZ ;  /* 0x0000000000187805 */ /* 0x000fe4000001ff00 */
[----:B------:R-:W-:Y:S01]  /*12b0*/  VIADDMNMX R17, R0, UR40, R17, PT ;  /* 0x0000002800117c46 */ /* 0x000fe2000b800111 */
[----:B------:R-:W-:Y:S01]  /*12c0*/  IMAD.MOV.U32 R0, RZ, RZ, RZ ;  /* 0x000000ffff007224 */ /* 0x000fe200078e00ff */
[----:B------:R-:W-:-:S02]  /*12d0*/  CS2R R30, SRZ ;  /* 0x00000000001e7805 */ /* 0x000fc4000001ff00 */
[----:B------:R-:W-:Y:S02]  /*12e0*/  CS2R R26, SRZ ;  /* 0x00000000001a7805 */ /* 0x000fe4000001ff00 */
[----:B------:R-:W-:Y:S02]  /*12f0*/  ISETP.GT.AND P1, PT, R17, UR40, PT ;  /* 0x0000002811007c0c */ /* 0x000fe4000bf24270 */
        /* <DEDUP_REMOVED lines=59> */
[----:B------:R-:W-:Y:S01]  /*16b0*/  MOV R8, RZ ;  /* 0x000000ff00087202 */ /* 0x000fe20000000f00 */
[----:B------:R-:W-:Y:S01]  /*16c0*/  IMAD.MOV.U32 R147, RZ, RZ, RZ ;  /* 0x000000ffff937224 */ /* 0x000fe200078e00ff */
[----:B------:R-:W-:Y:S06]  /*16d0*/  @!P1 BRA `(.L_x_1231) ;  /* 0x000000a400ac9947 */ /* 0x000fec0003800000 */
[----:B------:R-:W-:Y:S01]  /*16e0*/  SHF.R.S32.HI R19, RZ, 0x1f, R22 ;  /* 0x0000001fff137819 */ /* 0x000fe20000011416 */
[----:B------:R-:W0:Y:S01]  /*16f0*/  S2UR UR45, SR_CgaCtaId ;  /* 0x00000000002d79c3 */ /* 0x000e220000008800 */
[----:B------:R-:W-:Y:S02]  /*1700*/  UMOV UR41, 0x400 ;  /* 0x0000040000297882 */ /* 0x000fe40000000000 */
[----:B------:R-:W-:-:S04]  /*1710*/  LEA.HI R23, R19, R22, RZ, 0x7 ;  /* 0x0000001613177211 */ /* 0x000fc800078f38ff */
[----:B------:R-:W-:-:S05]  /*1720*/  SHF.R.S32.HI R56, RZ, 0x7, R23 ;  /* 0x00000007ff387819 */ /* 0x000fca0000011417 */
        /* <DEDUP_REMOVED lines=29> */
.L_x_1232:
[----:B------:R-:W-:Y:S01]  /*1900*/  ULDC.64 UR6, c[0x0][0x990] ;  /* 0x0002640000067ab9 */ /* 0x000fe20000000a00 */
[----:B------:R-:W-:Y:S01]  /*1910*/  ULDC.64 UR4, c[0x0][0x998] ;  /* 0x0002660000047ab9 */ /* 0x000fe20000000a00 */
[----:B------:R-:W-:Y:S01]  /*1920*/  UISETP.NE.U32.AND UP0, UPT, UR6, URZ, UPT ;  /* 0x0000003f0600728c */ /* 0x000fe2000bf05070 */
[----:B------:R-:W-:Y:S01]  /*1930*/  IMAD.MOV.U32 R3, RZ, RZ, 0x3f800000 ;  /* 0x3f800000ff037424 */ /* 0x000fe200078e00ff */
[----:B------:R-:W-:Y:S01]  /*1940*/  UISETP.NE.U32.AND UP1, UPT, UR4, URZ, UPT ;  /* 0x0000003f0400728c */ /* 0x000fe2000bf25070 */
[----:B------:R-:W-:Y:S01]  /*1950*/  IMAD.MOV.U32 R0, RZ, RZ, 0x3f800000 ;  /* 0x3f800000ff007424 */ /* 0x000fe200078e00ff */
        /* <DEDUP_REMOVED lines=16> */
[----:B------:R-:W-:Y:S02]  /*1a60*/  @UP0 UIADD3 UR11, UR11, UR13, URZ ;  /* 0x0000000d0b0b0290 */ /* 0x000fe4000fffe03f */
[----:B------:R-:W-:Y:S02]  /*1a70*/  @UP0 UIMAD UR12, UR12, UR16, URZ ;  /* 0x000000100c0c02a4 */ /* 0x000fe4000f8e023f */
        /* <DEDUP_REMOVED lines=11> */
[----:B------:R-:W-:Y:S01]  /*1b30*/  MOV R4, UR6 ;  /* 0x0000000600047c02 */ /* 0x000fe20008000f00 */
        /* <DEDUP_REMOVED lines=9> */
[----:B------:R-:W-:Y:S02]  /*1bd0*/  VIADD R8, R16, 0x8 ;  /* 0x0000000810087836 */ /* 0x000fe40000000000 */
[----:B--2---:R-:W-:-:S04]  /*1be0*/  FMUL.FTZ R0, R3, R0 ;  /* 0x0000000003007220 */ /* 0x004fc80000410000 */
[----:B------:R-:W-:Y:S01]  /*1bf0*/  FMUL.FTZ R0, R0, UR4 ;  /* 0x0000000400007c20 */ /* 0x000fe20008410000 */
[----:B0-----:R-:W-:Y:S06]  /*1c00*/  @!P0 BRA `(.L_x_1233) ;  /* 0x00000124004c8947 */ /* 0x001fec0003800000 */
.L_x_1377:
[----:B------:R-:W-:Y:S05]  /*1c10*/  WARPSYNC.ALL ;  /* 0x0000000000007948 */ /* 0x000fea0003800000 */
[----:B------:R-:W-:Y:S01]  /*1c20*/  ULOP3.LUT UR4, UR36, 0x1, URZ, 0xfc, !UPT ;  /* 0x0000000124047892 */ /* 0x000fe2000f8efc3f */
[----:B------:R1:W-:Y:S03]  /*1c30*/  BAR.SYNC.DEFER_BLOCKING R8, 0x100 ;  /* 0x000400080000751d */ /* 0x0003e60000010000 */
[----:B------:R-:W-:-:S06]  /*1c40*/  UISETP.NE.AND UP0, UPT, UR4, 0x3, UPT ;  /* 0x000000030400788c */ /* 0x000fcc000bf05270 */
[----:B------:R-:W-:-:S13]  /*1c50*/  PLOP3.LUT P0, PT, PT, PT, UP0, 0x40, 0x0 ;  /* 0x000000000000781c */ /* 0x000fda0003f0e808 */
[----:B-1----:R-:W-:Y:S05]  /*1c60*/  @P0 BRA `(.L_x_1234) ;  /* 0x0000000000040947 */ /* 0x002fea0003800000 */
[----:B------:R-:W-:Y:S01]  /*1c70*/  BPT.TRAP 0x1 ;  /* 0x000000040000795c */ /* 0x000fe20000300000 */
.L_x_1234:
[----:B------:R-:W-:Y:S01]  /*1c80*/  PLOP3.LUT P1, PT, PT, PT, UP0, 0x40, 0x0 ;  /* 0x000000000000781c */ /* 0x000fe20003f2e808 */
[----:B------:R1:W2:-:S12]  /*1c90*/  SYNCS.PHASECHK.TRANS64.TRYWAIT P0, [UR41+0x20830], R9 ;  /* 0x02083009ff0075a7 */ /* 0x0002980008000169 */
[----:B-1----:R-:W-:Y:S05]  /*1ca0*/  @P1 BRA `(.L_x_1235) ;  /* 0x0000000000041947 */ /* 0x002fea0003800000 */
[----:B------:R-:W-:Y:S01]  /*1cb0*/  BPT.TRAP 0x1 ;  /* 0x000000040000795c */ /* 0x000fe20000300000 */
.L_x_1235:
[----:B--2---:R-:W-:Y:S05]  /*1cc0*/  @P0 BRA `(.L_x_1236) ;  /* 0x0000000000080947 */ /* 0x004fea0003800000 */
[----:B------:R-:W1:Y:S02]  /*1cd0*/  SYNCS.PHASECHK.TRANS64.TRYWAIT P0, [UR41+0x20830], R9 ;  /* 0x02083009ff0075a7 */ /* 0x000e640008000169 */
[----:B-1----:R-:W-:Y:S05]  /*1ce0*/  @!P0 BRA `(.L_x_1237) ;  /* 0x00000124002c8947 */ /* 0x002fea0003800000 */
.L_x_1236:
[----:B------:R-:W-:Y:S01]  /*1cf0*/  UIADD3 UR4, UR41, 0x18400, URZ ;  /* 0x0001840029047890 */ /* 0x000fe2000fffe03f */
[----:B------:R-:W-:Y:S01]  /*1d00*/  WARPGROUP.ARRIVE ;  /* 0x00000000000079c5 */ /* 0x000fe20000000000 */
[----:B------:R-:W-:Y:S01]  /*1d10*/  UMOV UR11, 0x40000040 ;  /* 0x40000040000b7882 */ /* 0x000fe20000000000 */
[----:B------:R-:W-:Y:S01]  /*1d20*/  UMOV UR13, 0x40000040 ;  /* 0x40000040000d7882 */ /* 0x000fe20000000000 */
[----:B------:R-:W-:Y:S01]  /*1d30*/  USHF.R.U32.HI UR4, URZ, 0x4, UR4 ;  /* 0x000000043f047899 */ /* 0x000fe20008011604 */
[----:B------:R-:W-:Y:S01]  /*1d40*/  PLOP3.LUT P0, PT, PT, PT, UP0, 0x40, 0x0 ;  /* 0x000000000000781c */ /* 0x000fe20003f0e808 */
[----:B------:R-:W-:Y:S01]  /*1d50*/  UMOV UR15, 0x40000040 ;  /* 0x40000040000f7882 */ /* 0x000fe20000000000 */
[----:B------:R-:W-:Y:S01]  /*1d60*/  UMOV UR17, 0x40000040 ;  /* 0x4000004000117882 */ /* 0x000fe20000000000 */
[----:B------:R-:W-:Y:S01]  /*1d70*/  ULOP3.LUT UR5, UR4, 0x3fff, URZ, 0xc0, !UPT ;  /* 0x00003fff04057892 */ /* 0x000fe2000f8ec03f */
[----:B------:R-:W-:Y:S01]  /*1d80*/  IADD3 R6, -R16, 0xb, RZ ;  /* 0x0000000b10067810 */ /* 0x000fe20007ffe1ff */
[----:B------:R-:W-:-:S02]  /*1d90*/  ULOP3.LUT UR4, UR44, 0x10000, URZ, 0xfc, !UPT ;  /* 0x000100002c047892 */ /* 0x000fc4000f8efc3f */
[----:B------:R-:W-:Y:S02]  /*1da0*/  ULOP3.LUT UR44, UR5, 0x10000, URZ, 0xfc, !UPT ;  /* 0x00010000052c7892 */ /* 0x000fe4000f8efc3f */
[----:B------:R-:W-:Y:S01]  /*1db0*/  UIADD3 UR12, UR4, 0x4, URZ ;  /* 0x00000004040c7890 */ /* 0x000fe2000fffe03f */
[----:B------:R-:W-:Y:S02]  /*1dc0*/  UMOV UR5, 0x40000040 ;  /* 0x4000004000057882 */ /* 0x000fe40000000000 */
[----:B------:R-:W-:Y:S01]  /*1dd0*/  UMOV UR8, UR4 ;  /* 0x0000000400087c82 */ /* 0x000fe20008000000 */
[----:B------:R-:W-:Y:S01]  /*1de0*/  UMOV UR9, UR5 ;  /* 0x0000000500097c82 */ /* 0x000fe20008000000 */
[----:B------:R-:W-:Y:S01]  /*1df0*/  UMOV UR10, UR44 ;  /* 0x0000002c000a7c82 */ /* 0x000fe20008000000 */
[----:B------:R-:W-:Y:S01]  /*1e00*/  UIADD3 UR14, UR44, 0x4, URZ ;  /* 0x000000042c0e7890 */ /* 0x000fe2000fffe03f */
[----:B------:R-:W-:Y:S01]  /*1e10*/  QGMMA.64x64x32.F32.E4M3.E4M3 R24, gdesc[UR8], RZ, !UPT, gsb0 ;  /* 0x00e00000081879f3 */ /* 0x000fe2000c0008ff */
[----:B------:R-:W-:-:S02]  /*1e20*/  UIADD3 UR8, UR4, 0x2, URZ ;  /* 0x0000000204087890 */ /* 0x000fc4000fffe03f */
[----:B------:R-:W-:Y:S01]  /*1e30*/  UIADD3 UR10, UR44, 0x2, URZ ;  /* 0x000000022c0a7890 */ /* 0x000fe2000fffe03f */
[----:B------:R-:W-:Y:S01]  /*1e40*/  UMOV UR9, 0x40000040 ;  /* 0x4000004000097882 */ /* 0x000fe20000000000 */
[----:B------:R-:W-:Y:S01]  /*1e50*/  UMOV UR11, 0x40000040 ;  /* 0x40000040000b7882 */ /* 0x000fe20000000000 */
[----:B------:R-:W-:Y:S02]  /*1e60*/  UIADD3 UR16, UR4, 0x6, URZ ;  /* 0x0000000604107890 */ /* 0x000fe4000fffe03f */
[----:B------:R-:W-:Y:S01]  /*1e70*/  UIADD3 UR18, UR44, 0x6, URZ ;  /* 0x000000062c127890 */ /* 0x000fe2000fffe03f */
        /* <DEDUP_REMOVED lines=19> */
[----:B------:R-:W-:Y:S03]  /*1fb0*/  QGMMA.64x64x32.F32.E4M3.E4M3 R24, gdesc[UR8], R24, gsb0 ;  /* 0x00e00000081879f3 */ /* 0x000fe60008000818 */
[----:B------:R-:W-:Y:S02]  /*1fc0*/  WARPGROUP.DEPBAR.LE gsb0, 0x0 ;  /* 0x00008000000079c5 */ /* 0x000fe40000010000 */
        /* <DEDUP_REMOVED lines=18> */
[----:B------:R1:W-:Y:S06]  /*20f0*/  BAR.ARV R6, 0x100 ;  /* 0x000400060000751d */ /* 0x0003ec0000002000 */
[----:B------:R-:W-:Y:S05]  /*2100*/  @P0 BRA `(.L_x_1238) ;  /* 0x0000000000040947 */ /* 0x000fea0003800000 */
[----:B------:R-:W-:Y:S01]  /*2110*/  BPT.TRAP 0x1 ;  /* 0x000000040000795c */ /* 0x000fe20000300000 */
.L_x_1238:
[----:B------:R-:W-:Y:S01]  /*2120*/  LOP3.LUT R23, R23, 0xffffff80, RZ, 0xc0, !PT ;  /* 0xffffff8017177812 */ /* 0x000fe200078ec0ff */
[----:B------:R-:W-:Y:S01]  /*2130*/  UISETP.NE.AND UP2, UPT, UR43, URZ, UPT ;  /* 0x0000003f2b00728c */ /* 0x000fe2000bf45270 */
[----:B------:R-:W-:Y:S01]  /*2140*/  LEA.HI R19, R19, R22, RZ, 0x2 ;  /* 0x0000001613137211 */ /* 0x000fe200078f10ff */
[----:B------:R-:W-:Y:S01]  /*2150*/  UISETP.NE.AND UP1, UPT, UR42, URZ, UPT ;  /* 0x0000003f2a00728c */ /* 0x000fe2000bf25270 */
[----:B------:R-:W-:Y:S01]  /*2160*/  LEA.HI R10, R56, R56, RZ, 0x1 ;  /* 0x00000038380a7211 */ /* 0x000fe200078f08ff */
[----:B------:R-:W-:Y:S01]  /*2170*/  IMAD.IADD R23, R22, 0x1, -R23 ;  /* 0x0000000116177824 */ /* 0x000fe200078e0a17 */
[----:B------:R-:W-:Y:S01]  /*2180*/  LOP3.LUT R19, R19, 0xfffffffc, RZ, 0xc0, !PT ;  /* 0xfffffffc13137812 */ /* 0x000fe200078ec0ff */
[----:B------:R-:W-:Y:S01]  /*2190*/  ULDC UR53, c[0x0][0x2f0] ;  /* 0x0000bc0000357ab9 */ /* 0x000fe20000000800 */
[----:B------:R-:W-:Y:S01]  /*21a0*/  LOP3.LUT R11, R10, 0x3fffffe, RZ, 0xc0, !PT ;  /* 0x03fffffe0a0b7812 */ /* 0x000fe200078ec0ff */
[----:B------:R-:W-:Y:S01]  /*21b0*/  FMUL.FTZ R24, R0, R24 ;  /* 0x0000001800187220 */ /* 0x000fe20000410000 */
[----:B0-----:R-:W-:Y:S01]  /*21c0*/  SHF.R.S32.HI R4, RZ, 0x1f, R23 ;  /* 0x0000001fff047819 */ /* 0x001fe20000011417 */
[----:B------:R-:W-:Y:S01]  /*21d0*/  IMAD.IADD R19, R22, 0x1, -R19 ;  /* 0x0000000116137824 */ /* 0x000fe200078e0a13 */
[----:B------:R-:W-:Y:S01]  /*21e0*/  PLOP3.LUT P0, PT, PT, PT, UP2, 0x80, 0x0 ;  /* 0x000000000000781c */ /* 0x000fe20003f0f028 */
[----:B------:R-:W-:Y:S01]  /*21f0*/  IMAD.IADD R11, R56, 0x1, -R11 ;  /* 0x00000001380b7824 */ /* 0x000fe200078e0a0b */
[CC--:B------:R-:W-:Y:S01]  /*2200*/  LEA.HI R3, R4.reuse, R23.reuse, RZ, 0x2 ;  /* 0x0000001704037211 */ /* 0x0c0fe200078f10ff */
[----:B------:R-:W-:Y:S01]  /*2210*/  @UP2 ULDC UR6, c[0x0][0x44c] ;  /* 0x0001130000062ab9 */ /* 0x000fe20000000800 */
[----:B------:R-:W-:Y:S01]  /*2220*/  LEA.HI R5, R4, R23, RZ, 0x5 ;  /* 0x0000001704057211 */ /* 0x000fe200078f28ff */
[C---:B------:R-:W-:Y:S01]  /*2230*/  FMUL.FTZ R25, R0.reuse, R25 ;  /* 0x0000001900197220 */ /* 0x040fe20000410000 */
[--C-:B------:R-:W-:Y:S01]  /*2240*/  SHF.R.S32.HI R4, RZ, 0x2, R3.reuse ;  /* 0x00000002ff047819 */ /* 0x100fe20000011403 */
[C---:B------:R-:W-:Y:S01]  /*2250*/  FMUL.FTZ R26, R0.reuse, R26 ;  /* 0x0000001a001a7220 */ /* 0x040fe20000410000 */
[----:B------:R-:W-:Y:S01]  /*2260*/  SHF.R.S32.HI R7, RZ, 0x1f, R3 ;  /* 0x0000001fff077819 */ /* 0x000fe20000011403 */
[C---:B------:R-:W-:Y:S01]  /*2270*/  FMUL.FTZ R27, R0.reuse, R27 ;  /* 0x0000001b001b7220 */ /* 0x040fe20000410000 */
[----:B------:R-:W-:Y:S01]  /*2280*/  SHF.R.S32.HI R5, RZ, 0x5, R5 ;  /* 0x00000005ff057819 */ /* 0x000fe20000011405 */
[C---:B------:R-:W-:Y:S01]  /*2290*/  FMUL.FTZ R28, R0.reuse, R28 ;  /* 0x0000001c001c7220 */ /* 0x040fe20000410000 */
[----:B------:R-:W-:Y:S01]  /*22a0*/  LEA.HI R7, R7, R4, RZ, 0x3 ;  /* 0x0000000407077211 */ /* 0x000fe200078f18ff */
[C---:B------:R-:W-:Y:S01]  /*22b0*/  FMUL.FTZ R29, R0.reuse, R29 ;  /* 0x0000001d001d7220 */ /* 0x040fe20000410000 */
[----:B------:R-:W-:Y:S01]  /*22c0*/  LEA R10, R5, UR47, 0x4 ;  /* 0x0000002f050a7c11 */ /* 0x000fe2000f8e20ff */
[C---:B------:R-:W-:Y:S01]  /*22d0*/  FMUL.FTZ R30, R0.reuse, R30 ;  /* 0x0000001e001e7220 */ /* 0x040fe20000410000 */
[----:B------:R-:W-:Y:S01]  /*22e0*/  LOP3.LUT R7, R7, 0xfffffff8, RZ, 0xc0, !PT ;  /* 0xfffffff807077812 */ /* 0x000fe200078ec0ff */
[C---:B------:R-:W-:Y:S01]  /*22f0*/  FMUL.FTZ R31, R0.reuse, R31 ;  /* 0x0000001f001f7220 */ /* 0x040fe20000410000 */
[----:B------:R-:W-:Y:S01]  /*2300*/  LEA.HI R5, R19, R19, RZ, 0x1 ;  /* 0x0000001313057211 */ /* 0x000fe200078f08ff */
[----:B------:R-:W-:Y:S01]  /*2310*/  FMUL.FTZ R32, R0, R32 ;  /* 0x0000002000207220 */ /* 0x000fe20000410000 */
[----:B------:R-:W-:Y:S01]  /*2320*/  IADD3 R10, R10, R4, -R7 ;  /* 0x000000040a0a7210 */ /* 0x000fe20007ffe807 */
[C---:B------:R-:W-:Y:S01]  /*2330*/  FMUL.FTZ R33, R0.reuse, R33 ;  /* 0x0000002100217220 */ /* 0x040fe20000410000 */
[----:B------:R-:W-:Y:S01]  /*2340*/  LOP3.LUT R4, R5, 0x1ffffffe, RZ, 0xc0, !PT ;  /* 0x1ffffffe05047812 */ /* 0x000fe200078ec0ff */
[----:B------:R-:W-:Y:S01]  /*2350*/  FMUL.FTZ R36, R0, R36 ;  /* 0x0000002400247220 */ /* 0x000fe20000410000 */
[----:B------:R-:W-:Y:S01]  /*2360*/  PLOP3.LUT P1, PT, PT, PT, UP2, 0x80, 0x0 ;  /* 0x000000000000781c */ /* 0x000fe20003f2f028 */
[----:B------:R-:W-:-:S02]  /*2370*/  IMAD R7, R11, 0x40, R10 ;  /* 0x000000400b077824 */ /* 0x000fc400078e020a */
[C---:B------:R-:W-:Y:S01]  /*2380*/  FMUL.FTZ R37, R0.reuse, R37 ;  /* 0x0000002500257220 */ /* 0x040fe20000410000 */
[----:B------:R-:W-:Y:S02]  /*2390*/  IMAD.IADD R4, R19, 0x1, -R4 ;  /* 0x0000000113047824 */ /* 0x000fe400078e0a04 */
[C---:B------:R-:W-:Y:S01]  /*23a0*/  FMUL.FTZ R38, R0.reuse, R38 ;  /* 0x0000002600267220 */ /* 0x040fe20000410000 */
[----:B------:R-:W-:Y:S02]  /*23b0*/  IMAD.MOV.U32 R10, RZ, RZ, -0x40 ;  /* 0xffffffc0ff0a7424 */ /* 0x000fe400078e00ff */
[----:B------:R-:W-:Y:S01]  /*23c0*/  FMUL.FTZ R39, R0, R39 ;  /* 0x0000002700277220 */ /* 0x000fe20000410000 */
[----:B------:R-:W-:Y:S02]  /*23d0*/  IMAD R7, R4, 0x8, R7 ;  /* 0x0000000804077824 */ /* 0x000fe400078e0207 */
[----:B------:R-:W-:Y:S01]  /*23e0*/  FMUL.FTZ R40, R0, R40 ;  /* 0x0000002800287220 */ /* 0x000fe20000410000 */
[----:B------:R-:W-:-:S02]  /*23f0*/  IMAD R11, R17, R10, 0x41 ;  /* 0x00000041110b7424 */ /* 0x000fc400078e020a */
[----:B------:R-:W-:Y:S01]  /*2400*/  FMUL.FTZ R41, R0, R41 ;  /* 0x0000002900297220 */ /* 0x000fe20000410000 */
[----:B------:R-:W-:Y:S01]  /*2410*/  @P0 IMAD.HI.U32 R4, R7, UR6, RZ ;  /* 0x0000000607040c27 */ /* 0x000fe2000f8e00ff */
[----:B------:R-:W-:-:S03]  /*2420*/  @UP2 ULDC UR6, c[0x0][0x450] ;  /* 0x0001140000062ab9 */ /* 0x000fc60000000800 */
[C---:B------:R-:W-:Y:S01]  /*2430*/  FMUL.FTZ R42, R0.reuse, R42 ;  /* 0x0000002a002a7220 */ /* 0x040fe20000410000 */
[C---:B------:R-:W-:Y:S01]  /*2440*/  FMUL.FTZ R43, R0.reuse, R43 ;  /* 0x0000002b002b7220 */ /* 0x040fe20000410000 */
[----:B------:R-:W-:Y:S01]  /*2450*/  IMAD.MOV.U32 R5, RZ, RZ, R7 ;  /* 0x000000ffff057224 */ /* 0x000fe200078e0007 */
[----:B------:R-:W-:Y:S01]  /*2460*/  @P1 SHF.R.U32.HI R5, RZ, UR6, R4 ;  /* 0x00000006ff051c19 */ /* 0x000fe20008011604 */
[C---:B------:R-:W-:Y:S01]  /*2470*/  FMUL.FTZ R44, R0.reuse, R44 ;  /* 0x0000002c002c7220 */ /* 0x040fe20000410000 */
[----:B------:R-:W-:Y:S01]  /*2480*/  LOP3.LUT R4, R3, 0x7ffffffc, RZ, 0xc0, !PT ;  /* 0x7ffffffc03047812 */ /* 0x000fe200078ec0ff */
[C---:B------:R-:W-:Y:S01]  /*2490*/  FMUL.FTZ R45, R0.reuse, R45 ;  /* 0x0000002d002d7220 */ /* 0x040fe20000410000 */
[C---:B------:R-:W-:Y:S01]  /*24a0*/  FMUL.FTZ R46, R0.reuse, R46 ;  /* 0x0000002e002e7220 */ /* 0x040fe20000410000 */
[----:B------:R-:W0:Y:S01]  /*24b0*/  SHFL.IDX PT, R12, R5, RZ, 0x1c1f ;  /* 0x001c1fff050c7589 */ /* 0x000e2200000e0000 */
[C---:B------:R-:W-:Y:S01]  /*24c0*/  FMUL.FTZ R47, R0.reuse, R47 ;  /* 0x0000002f002f7220 */ /* 0x040fe20000410000 */
[C---:B------:R-:W-:Y:S01]  /*24d0*/  FMUL.FTZ R48, R0.reuse, R48 ;  /* 0x0000003000307220 */ /* 0x040fe20000410000 */
[C---:B------:R-:W-:Y:S01]  /*24e0*/  FMUL.FTZ R49, R0.reuse, R49 ;  /* 0x0000003100317220 */ /* 0x040fe20000410000 */
[C---:B------:R-:W-:Y:S01]  /*24f0*/  FMUL.FTZ R50, R0.reuse, R50 ;  /* 0x0000003200327220 */ /* 0x040fe20000410000 */
[C---:B------:R-:W-:Y:S01]  /*2500*/  FMUL.FTZ R51, R0.reuse, R51 ;  /* 0x0000003300337220 */ /* 0x040fe20000410000 */
[C---:B------:R-:W-:Y:S01]  /*2510*/  FMUL.FTZ R52, R0.reuse, R52 ;  /* 0x0000003400347220 */ /* 0x040fe20000410000 */
[C---:B------:R-:W-:Y:S01]  /*2520*/  FMUL.FTZ R53, R0.reuse, R53 ;  /* 0x0000003500357220 */ /* 0x040fe20000410000 */
[C---:B------:R-:W-:Y:S01]  /*2530*/  FMUL.FTZ R54, R0.reuse, R54 ;  /* 0x0000003600367220 */ /* 0x040fe20000410000 */
[----:B------:R-:W-:Y:S01]  /*2540*/  FMUL.FTZ R55, R0, R55 ;  /* 0x0000003700377220 */ /* 0x000fe20000410000 */
[----:B------:R-:W-:Y:S01]  /*2550*/  IADD3 R3, R23, -R4, RZ ;  /* 0x8000000417037210 */ /* 0x000fe20007ffe0ff */
[----:B------:R-:W-:-:S02]  /*2560*/  IMAD R4, R2, UR53, R11 ;  /* 0x0000003502047c24 */ /* 0x000fc4000f8e020b */
[C---:B------:R-:W-:Y:S01]  /*2570*/  FMUL.FTZ R35, R0.reuse, R35 ;  /* 0x0000002300237220 */ /* 0x040fe20000410000 */
[----:B------:R-:W-:Y:S01]  /*2580*/  UIADD3 UR6, UR41, 0x20840, URZ ;  /* 0x0002084029067890 */ /* 0x000fe2000fffe03f */
[----:B------:R-:W-:Y:S01]  /*2590*/  PLOP3.LUT P0, PT, PT, PT, UP1, 0x40, 0x0 ;  /* 0x000000000000781c */ /* 0x000fe20003f0e818 */
[----:B------:R-:W-:Y:S01]  /*25a0*/  ULDC UR7, c[0x0][0x288] ;  /* 0x0000a20000077ab9 */ /* 0x000fe20000000800 */
[----:B------:R-:W-:Y:S01]  /*25b0*/  LEA R22, R17, 0xffffffc0, 0x6 ;  /* 0xffffffc011167811 */ /* 0x000fe200078e30ff */
[----:B------:R-:W-:Y:S01]  /*25c0*/  IMAD R13, R3, -0x2, R4 ;  /* 0xfffffffe030d7824 */ /* 0x000fe200078e0204 */
[----:B------:R-:W2:Y:S01]  /*25d0*/  MUFU.TANH R24, R24 ;  /* 0x0000001800187308 */ /* 0x000ea20000002400 */
[----:B------:R-:W-:Y:S01]  /*25e0*/  IMAD.U32 R14, RZ, RZ, UR7 ;  /* 0x00000007ff0e7e24 */ /* 0x000fe2000f8e00ff */
[----:B------:R-:W-:Y:S01]  /*25f0*/  UPRMT UR6, UR45, 0x654, UR6 ;  /* 0x000006542d067896 */ /* 0x000fe20008000006 */
[----:B------:R-:W-:Y:S01]  /*2600*/  FMUL.FTZ R34, R0, R34 ;  /* 0x0000002200227220 */ /* 0x000fe20000410000 */
[----:B------:R-:W-:Y:S01]  /*2610*/  ULDC UR49, c[0x0][0x9dc] ;  /* 0x0002770000317ab9 */ /* 0x000fe20000000800 */
[----:B------:R-:W-:Y:S01]  /*2620*/  IMAD R4, R2, UR53, -R22 ;  /* 0x0000003502047c24 */ /* 0x000fe2000f8e0a16 */
[----:B------:R-:W-:Y:S01]  /*2630*/  ULOP3.LUT UR49, URZ, UR49, URZ, 0x33, !UPT ;  /* 0x000000313f317292 */ /* 0x000fe2000f8e333f */
[----:B------:R-:W-:Y:S01]  /*2640*/  IMAD.IADD R13, R13, 0x1, -R14 ;  /* 0x000000010d0d7824 */ /* 0x000fe200078e0a0e */
[----:B------:R-:W3:Y:S01]  /*2650*/  MUFU.TANH R25, R25 ;  /* 0x0000001900197308 */ /* 0x000ee20000002400 */
[----:B------:R-:W-:Y:S01]  /*2660*/  ULDC UR11, c[0x0][0x9e0] ;  /* 0x00027800000b7ab9 */ /* 0x000fe20000000800 */
[----:B------:R-:W-:Y:S01]  /*2670*/  IMAD R15, R3, -0x2, R4 ;  /* 0xfffffffe030f7824 */ /* 0x000fe200078e0204 */
[----:B------:R-:W-:Y:S01]  /*2680*/  SYNCS.ARRIVE.TRANS64.RED.A1T0 RZ, [UR6], RZ ;  /* 0x000000ffffff79a7 */ /* 0x000fe20008100406 */
[----:B------:R-:W-:-:S04]  /*2690*/  VIADD R19, R11, 0xffffffff ;  /* 0xffffffff0b137836 */ /* 0x000fc80000000000 */
[----:B------:R-:W4:Y:S08]  /*26a0*/  MUFU.TANH R26, R26 ;  /* 0x0000001a001a7308 */ /* 0x000f300000002400 */
[----:B------:R-:W0:Y:S08]  /*26b0*/  MUFU.TANH R27, R27 ;  /* 0x0000001b001b7308 */ /* 0x000e300000002400 */
        /* <DEDUP_REMOVED lines=27> */
[----:B------:R5:W1:Y:S02]  /*2870*/  MUFU.TANH R20, R34 ;  /* 0x0000002200147308 */ /* 0x000a640000002400 */
[----:B-----5:R-:W-:-:S02]  /*2880*/  VIADD R34, R13, UR11 ;  /* 0x0000000b0d227c36 */ /* 0x020fc40008000000 */
[----:B------:R-:W-:-:S03]  /*2890*/  VIADD R13, R13, UR49 ;  /* 0x000000310d0d7c36 */ /* 0x000fc60008000000 */
[----:B0-----:R-:W-:Y:S01]  /*28a0*/  VIADDMNMX R4, R12, R34, R15, PT ;  /* 0x000000220c047246 */ /* 0x001fe2000380010f */
[----:B------:R-:W-:Y:S01]  /*28b0*/  IMAD.IADD R10, R13, 0x1, R12 ;  /* 0x000000010d0a7824 */ /* 0x000fe200078e020c */
[----:B--234-:R-:W-:Y:S06]  /*28c0*/  @P0 BRA `(.L_x_1239) ;  /* 0x0000000000640947 */ /* 0x01cfec0003800000 */
[----:B------:R-:W-:Y:S01]  /*28d0*/  IMAD R11, R2, UR53, R12 ;  /* 0x00000035020b7c24 */ /* 0x000fe2000f8e020c */
[----:B------:R-:W-:Y:S03]  /*28e0*/  BSSY B0, `(.L_x_1240) ;  /* 0x0000013000007945 */ /* 0x000fe60003800000 */
[----:B------:R-:W-:-:S05]  /*28f0*/  IMAD.IADD R11, R11, 0x1, -R14 ;  /* 0x000000010b0b7824 */ /* 0x000fca00078e0a0e */
[----:B------:R-:W-:-:S13]  /*2900*/  ISETP.GT.AND P0, PT, R11, -0x1, PT ;  /* 0xffffffff0b00780c */ /* 0x000fda0003f04270 */
[----:B------:R-:W-:Y:S05]  /*2910*/  @P0 BRA `(.L_x_1241) ;  /* 0x0000000000240947 */ /* 0x000fea0003800000 */
[----:B------:R-:W-:Y:S01]  /*2920*/  ULDC UR6, c[0x0][0x9e4] ;  /* 0x0002790000067ab9 */ /* 0x000fe20000000800 */
[----:B------:R-:W-:Y:S01]  /*2930*/  LOP3.LUT R11, RZ, R11, RZ, 0x33, !PT ;  /* 0x0000000bff0b7212 */ /* 0x000fe200078e33ff */
[----:B------:R-:W-:-:S05]  /*2940*/  IMAD.U32 R23, RZ, RZ, UR6 ;  /* 0x00000006ff177e24 */ /* 0x000fca000f8e00ff */
[----:B------:R-:W-:-:S13]  /*2950*/  ISETP.NE.AND P0, PT, R23, 0x1, PT ;  /* 0x000000011700780c */ /* 0x000fda0003f05270 */
[----:B------:R-:W0:Y:S02]  /*2960*/  @P0 LDC.64 R56, c[0x0][0x9e8] ;  /* 0x00027a00ff380b82 */ /* 0x000e240000000a00 */
[----:B0-----:R-:W-:-:S05]  /*2970*/  @P0 IMAD.HI.U32 R12, R11, R56, RZ ;  /* 0x000000380b0c0227 */ /* 0x001fca00078e00ff */
[----:B------:R-:W-:-:S04]  /*2980*/  @P0 SHF.R.U32.HI R11, RZ, R57, R12 ;  /* 0x00000039ff0b0219 */ /* 0x000fc8000001160c */
[----:B------:R-:W-:Y:S01]  /*2990*/  LOP3.LUT R11, RZ, R11, RZ, 0x33, !PT ;  /* 0x0000000bff0b7212 */ /* 0x000fe200078e33ff */
[----:B------:R-:W-:Y:S06]  /*29a0*/  BRA `(.L_x_1242) ;  /* 0x0000000000187947 */ /* 0x000fec0003800000 */
.L_x_1241:
[----:B------:R-:W-:Y:S02]  /*29b0*/  ULDC UR6, c[0x0][0x9e4] ;  /* 0x0002790000067ab9 */ /* 0x000fe40000000800 */
[----:B------:R-:W-:-:S05]  /*29c0*/  IMAD.U32 R23, RZ, RZ, UR6 ;  /* 0x00000006ff177e24 */ /* 0x000fca000f8e00ff */
[----:B------:R-:W-:-:S13]  /*29d0*/  ISETP.NE.AND P0, PT, R23, 0x1, PT ;  /* 0x000000011700780c */ /* 0x000fda0003f05270 */
[----:B------:R-:W0:Y:S02]  /*29e0*/  @P0 LDC.64 R56, c[0x0][0x9e8] ;  /* 0x00027a00ff380b82 */ /* 0x000e240000000a00 */
[----:B0-----:R-:W-:-:S05]  /*29f0*/  @P0 IMAD.HI.U32 R12, R11, R56, RZ ;  /* 0x000000380b0c0227 */ /* 0x001fca00078e00ff */
[----:B------:R-:W-:-:S07]  /*2a00*/  @P0 SHF.R.U32.HI R11, RZ, R57, R12 ;  /* 0x00000039ff0b0219 */ /* 0x000fce000001160c */
.L_x_1242:
[----:B------:R-:W-:Y:S05]  /*2a10*/  BSYNC B0 ;  /* 0x0000000000007941 */ /* 0x000fea0003800000 */
.L_x_1240:
[----:B------:R-:W-:-:S04]  /*2a20*/  IMAD R12, R11, R23, -R22 ;  /* 0x000000170b0c7224 */ /* 0x000fc800078e0a16 */
[----:B------:R-:W-:-:S05]  /*2a30*/  IMAD R11, R3, -0x2, R12 ;  /* 0xfffffffe030b7824 */ /* 0x000fca00078e020c */
[----:B------:R-:W-:Y:S02]  /*2a40*/  VIADDMNMX R4, R11, R23, R4, PT ;  /* 0x000000170b047246 */ /* 0x000fe40003800104 */
[----:B------:R-:W-:-:S07]  /*2a50*/  VIMNMX R10, R10, R11, !PT ;  /* 0x0000000b0a0a7248 */ /* 0x000fce0007fe0100 */
.L_x_1239:
[C---:B------:R-:W-:Y:S01]  /*2a60*/  ISETP.GE.AND P1, PT, R19.reuse, 0x1, PT ;  /* 0x000000011300780c */ /* 0x040fe20003f26270 */
[----:B------:R-:W0:Y:S01]  /*2a70*/  SHFL.IDX PT, R5, R5, 0x1, 0x1c1f ;  /* 0x003c1f0005057f89 */ /* 0x000e2200000e0000 */
[C---:B------:R-:W-:Y:S01]  /*2a80*/  ISETP.GE.AND P0, PT, R19.reuse, 0x2, PT ;  /* 0x000000021300780c */ /* 0x040fe20003f06270 */
[----:B------:R-:W-:Y:S01]  /*2a90*/  UISETP.NE.AND UP1, UPT, UR42, URZ, UPT ;  /* 0x0000003f2a00728c */ /* 0x000fe2000bf25270 */
[----:B------:R-:W-:Y:S02]  /*2aa0*/  P2R R23, PR, RZ, 0x2 ;  /* 0x00000002ff177803 */ /* 0x000fe40000000000 */
[C---:B------:R-:W-:Y:S02]  /*2ab0*/  ISETP.GT.AND P3, PT, R10.reuse, RZ, !P1 ;  /* 0x000000ff0a00720c */ /* 0x040fe40004f64270 */
[----:B------:R-:W-:Y:S02]  /*2ac0*/  ISETP.GE.AND P1, PT, R19, 0x9, PT ;  /* 0x000000091300780c */ /* 0x000fe40003f26270 */
[----:B------:R-:W-:-:S02]  /*2ad0*/  ISETP.GT.AND P2, PT, R10, 0x1, !P0 ;  /* 0x000000010a00780c */ /* 0x000fc40004744270 */
[----:B------:R-:W-:Y:S02]  /*2ae0*/  P2R R56, PR, RZ, 0x2 ;  /* 0x00000002ff387803 */ /* 0x000fe40000000000 */
[----:B------:R-:W-:Y:S02]  /*2af0*/  ISETP.GT.AND P1, PT, R10, 0x8, !P1 ;  /* 0x000000080a00780c */ /* 0x000fe40004f24270 */
[----:B------:R-:W-:Y:S02]  /*2b00*/  ISETP.GE.AND P4, PT, R19, 0x11, PT ;  /* 0x000000111300780c */ /* 0x000fe40003f86270 */
[C---:B------:R-:W-:Y:S02]  /*2b10*/  ISETP.LT.OR P1, PT, R4.reuse, 0x9, P1 ;  /* 0x000000090400780c */ /* 0x040fe40000f21670 */
[----:B------:R-:W-:Y:S02]  /*2b20*/  ISETP.LT.OR P3, PT, R4, 0x1, P3 ;  /* 0x000000010400780c */ /* 0x000fe40001f61670 */
[----:B------:R-:W-:-:S02]  /*2b30*/  FSEL R59, R28, -INF , !P1 ;  /* 0xff8000001c3b7808 */ /* 0x000fc40004800000 */
[----:B------:R-:W-:Y:S02]  /*2b40*/  ISETP.LT.OR P2, PT, R4, 0x2, P2 ;  /* 0x000000020400780c */ /* 0x000fe40001741670 */
[----:B------:R-:W-:Y:S02]  /*2b50*/  ISETP.GT.AND P1, PT, R10, 0x10, !P4 ;  /* 0x000000100a00780c */ /* 0x000fe40006724270 */
[----:B------:R-:W-:Y:S02]  /*2b60*/  ISETP.GE.AND P5, PT, R19, 0xa, PT ;  /* 0x0000000a1300780c */ /* 0x000fe40003fa6270 */
[----:B------:R-:W-:Y:S02]  /*2b70*/  FSEL R35, R24, -INF , !P3 ;  /* 0xff80000018237808 */ /* 0x000fe40005800000 */
[----:B------:R-:W-:Y:S02]  /*2b80*/  FSEL R57, R25, -INF , !P2 ;  /* 0xff80000019397808 */ /* 0x000fe40005000000 */
[----:B------:R-:W-:-:S02]  /*2b90*/  ISETP.LT.OR P1, PT, R4, 0x11, P1 ;  /* 0x000000110400780c */ /* 0x000fc40000f21670 */
[----:B------:R-:W-:Y:S02]  /*2ba0*/  ISETP.GT.AND P2, PT, R10, 0x9, !P5 ;  /* 0x000000090a00780c */ /* 0x000fe40006f44270 */
[----:B------:R-:W-:Y:S02]  /*2bb0*/  ISETP.GE.AND P3, PT, R19, 0x12, PT ;  /* 0x000000121300780c */ /* 0x000fe40003f66270 */
[----:B------:R-:W-:Y:S02]  /*2bc0*/  FSEL R63, R32, -INF , !P1 ;  /* 0xff800000203f7808 */ /* 0x000fe40004800000 */
[----:B------:R-:W-:Y:S02]  /*2bd0*/  ISETP.LT.OR P2, PT, R4, 0xa, P2 ;  /* 0x0000000a0400780c */ /* 0x000fe40001741670 */
[----:B------:R-:W-:Y:S02]  /*2be0*/  ISETP.GT.AND P1, PT, R10, 0x11, !P3 ;  /* 0x000000110a00780c */ /* 0x000fe40005f24270 */
[----:B------:R-:W-:-:S02]  /*2bf0*/  FSEL R61, R29, -INF , !P2 ;  /* 0xff8000001d3d7808 */ /* 0x000fc40005000000 */
[----:B------:R-:W-:Y:S02]  /*2c00*/  ISETP.LT.OR P1, PT, R4, 0x12, P1 ;  /* 0x000000120400780c */ /* 0x000fe40000f21670 */
[----:B------:R-:W-:Y:S02]  /*2c10*/  ISETP.GE.AND P2, PT, R19, 0x19, PT ;  /* 0x000000191300780c */ /* 0x000fe40003f46270 */
[----:B------:R-:W-:Y:S02]  /*2c20*/  FSEL R65, R33, -INF , !P1 ;  /* 0xff80000021417808 */ /* 0x000fe40004800000 */
[----:B------:R-:W-:Y:S02]  /*2c30*/  ISETP.GT.AND P1, PT, R10, 0x18, !P2 ;  /* 0x000000180a00780c */ /* 0x000fe40005724270 */
[----:B------:R-:W-:Y:S02]  /*2c40*/  P2R R29, PR, RZ, 0x4 ;  /* 0x00000004ff1d7803 */ /* 0x000fe40000000000 */
[----:B------:R-:W-:-:S02]  /*2c50*/  ISETP.LT.OR P1, PT, R4, 0x19, P1 ;  /* 0x000000190400780c */ /* 0x000fc40000f21670 */
[C---:B------:R-:W-:Y:S02]  /*2c60*/  ISETP.GE.AND P2, PT, R19.reuse, 0x1a, PT ;  /* 0x0000001a1300780c */ /* 0x040fe40003f46270 */
[----:B------:R-:W-:Y:S02]  /*2c70*/  FSEL R67, R36, -INF , !P1 ;  /* 0xff80000024437808 */ /* 0x000fe40004800000 */
[----:B------:R-:W-:Y:S02]  /*2c80*/  ISETP.GT.AND P1, PT, R10, 0x19, !P2 ;  /* 0x000000190a00780c */ /* 0x000fe40005724270 */
[----:B------:R-:W-:Y:S02]  /*2c90*/  P2R R32, PR, RZ, 0x4 ;  /* 0x00000004ff207803 */ /* 0x000fe40000000000 */
[----:B------:R-:W-:Y:S02]  /*2ca0*/  ISETP.LT.OR P1, PT, R4, 0x1a, P1 ;  /* 0x0000001a0400780c */ /* 0x000fe40000f21670 */
[----:B------:R-:W-:-:S02]  /*2cb0*/  ISETP.GE.AND P2, PT, R19, 0x21, PT ;  /* 0x000000211300780c */ /* 0x000fc40003f46270 */
[----:B------:R-:W-:Y:S02]  /*2cc0*/  FSEL R69, R37, -INF , !P1 ;  /* 0xff80000025457808 */ /* 0x000fe40004800000 */
[----:B------:R-:W-:Y:S02]  /*2cd0*/  ISETP.GT.AND P1, PT, R10, 0x20, !P2 ;  /* 0x000000200a00780c */ /* 0x000fe40005724270 */
[----:B------:R-:W-:Y:S02]  /*2ce0*/  P2R R33, PR, RZ, 0x4 ;  /* 0x00000004ff217803 */ /* 0x000fe40000000000 */
[----:B------:R-:W-:Y:S02]  /*2cf0*/  ISETP.LT.OR P1, PT, R4, 0x21, P1 ;  /* 0x000000210400780c */ /* 0x000fe40000f21670 */
[----:B------:R-:W-:Y:S02]  /*2d00*/  ISETP.GE.AND P2, PT, R19, 0x22, PT ;  /* 0x000000221300780c */ /* 0x000fe40003f46270 */
[----:B------:R-:W-:-:S02]  /*2d10*/  FSEL R71, R40, -INF , !P1 ;  /* 0xff80000028477808 */ /* 0x000fc40004800000 */
[----:B------:R-:W-:Y:S02]  /*2d20*/  ISETP.GT.AND P1, PT, R10, 0x21, !P2 ;  /* 0x000000210a00780c */ /* 0x000fe40005724270 */
[----:B------:R-:W-:Y:S02]  /*2d30*/  P2R R36, PR, RZ, 0x4 ;  /* 0x00000004ff247803 */ /* 0x000fe40000000000 */
[----:B------:R-:W-:Y:S02]  /*2d40*/  ISETP.LT.OR P1, PT, R4, 0x22, P1 ;  /* 0x000000220400780c */ /* 0x000fe40000f21670 */
[----:B------:R-:W-:Y:S02]  /*2d50*/  P2R R28, PR, RZ, 0x8 ;  /* 0x00000008ff1c7803 */ /* 0x000fe40000000000 */
[----:B------:R-:W-:Y:S02]  /*2d60*/  FSEL R41, R41, -INF , !P1 ;  /* 0xff80000029297808 */ /* 0x000fe40004800000 */
[----:B------:R-:W-:-:S02]  /*2d70*/  ISETP.GE.AND P1, PT, R19, 0x29, PT ;  /* 0x000000291300780c */ /* 0x000fc40003f26270 */
[----:B------:R-:W-:Y:S02]  /*2d80*/  P2R R25, PR, RZ, 0x10 ;  /* 0x00000010ff197803 */ /* 0x000fe40000000000 */
[----:B------:R-:W-:Y:S02]  /*2d90*/  ISETP.GT.AND P2, PT, R10, 0x28, !P1 ;  /* 0x000000280a00780c */ /* 0x000fe40004f44270 */
[----:B------:R-:W-:Y:S02]  /*2da0*/  P2R R24, PR, RZ, 0x20 ;  /* 0x00000020ff187803 */ /* 0x000fe40000000000 */
[----:B------:R-:W-:-:S04]  /*2db0*/  ISETP.LT.OR P2, PT, R4, 0x29, P2 ;  /* 0x000000290400780c */ /* 0x000fc80001741670 */
[----:B------:R-:W-:Y:S02]  /*2dc0*/  FSEL R73, R44, -INF , !P2 ;  /* 0xff8000002c497808 */ /* 0x000fe40005000000 */
[----:B------:R-:W-:-:S04]  /*2dd0*/  ISETP.GE.AND P2, PT, R19, 0x2a, PT ;  /* 0x0000002a1300780c */ /* 0x000fc80003f46270 */
[----:B------:R-:W-:-:S04]  /*2de0*/  ISETP.GT.AND P3, PT, R10, 0x29, !P2 ;  /* 0x000000290a00780c */ /* 0x000fc80005764270 */
        /* <DEDUP_REMOVED lines=15> */
[----:B------:R-:W-:Y:S02]  /*2ee0*/  P2R R37, PR, RZ, 0x40 ;  /* 0x00000040ff257803 */ /* 0x000fe40000000000 */
[----:B------:R-:W-:Y:S01]  /*2ef0*/  ISETP.GT.AND P6, PT, R10, 0x39, !P6 ;  /* 0x000000390a00780c */ /* 0x000fe200077c4270 */
[----:B0-----:R-:W-:-:S03]  /*2f00*/  IMAD.IADD R10, R13, 0x1, R5 ;  /* 0x000000010d0a7824 */ /* 0x001fc600078e0205 */
[----:B------:R-:W-:Y:S02]  /*2f10*/  ISETP.LT.OR P6, PT, R4, 0x3a, P6 ;  /* 0x0000003a0400780c */ /* 0x000fe400037c1670 */
[----:B------:R-:W-:Y:S02]  /*2f20*/  VIADDMNMX R4, R5, R34, R15, PT ;  /* 0x0000002205047246 */ /* 0x000fe4000380010f */
[----:B------:R-:W-:Y:S02]  /*2f30*/  FSEL R53, R53, -INF , !P6 ;  /* 0xff80000035357808 */ /* 0x000fe40007000000 */
[----:B------:R-:W-:-:S13]  /*2f40*/  PLOP3.LUT P6, PT, PT, PT, UP1, 0x40, 0x0 ;  /* 0x000000000000781c */ /* 0x000fda0003fce818 */
[----:B------:R-:W-:Y:S05]  /*2f50*/  @P6 BRA `(.L_x_1243) ;  /* 0x0000000000646947 */ /* 0x000fea0003800000 */
        /* <DEDUP_REMOVED lines=14> */
.L_x_1245:
[----:B------:R-:W-:Y:S02]  /*3040*/  ULDC UR6, c[0x0][0x9e4] ;  /* 0x0002790000067ab9 */ /* 0x000fe40000000800 */
[----:B------:R-:W-:-:S04]  /*3050*/  MOV R11, UR6 ;  /* 0x00000006000b7c02 */ /* 0x000fc80008000f00 */
[----:B------:R-:W-:-:S13]  /*3060*/  ISETP.NE.AND P6, PT, R11, 0x1, PT ;  /* 0x000000010b00780c */ /* 0x000fda0003fc5270 */
[----:B------:R-:W0:Y:S02]  /*3070*/  @P6 LDC.64 R12, c[0x0][0x9e8] ;  /* 0x00027a00ff0c6b82 */ /* 0x000e240000000a00 */
[----:B0-----:R-:W-:-:S05]  /*3080*/  @P6 IMAD.HI.U32 R12, R5, R12, RZ ;  /* 0x0000000c050c6227 */ /* 0x001fca00078e00ff */
[----:B------:R-:W-:-:S07]  /*3090*/  @P6 SHF.R.U32.HI R5, RZ, R13, R12 ;  /* 0x0000000dff056219 */ /* 0x000fce000001160c */
.L_x_1246:
[----:B------:R-:W-:Y:S05]  /*30a0*/  BSYNC B0 ;  /* 0x0000000000007941 */ /* 0x000fea0003800000 */
.L_x_1244:
[----:B------:R-:W-:-:S04]  /*30b0*/  IMAD R12, R5, R11, -R22 ;  /* 0x0000000b050c7224 */ /* 0x000fc800078e0a16 */
[----:B------:R-:W-:-:S05]  /*30c0*/  IMAD R5, R3, -0x2, R12 ;  /* 0xfffffffe03057824 */ /* 0x000fca00078e020c */
[----:B------:R-:W-:Y:S02]  /*30d0*/  VIADDMNMX R4, R5, R11, R4, PT ;  /* 0x0000000b05047246 */ /* 0x000fe40003800104 */
[----:B------:R-:W-:-:S07]  /*30e0*/  VIMNMX R10, R10, R5, !PT ;  /* 0x000000050a0a7248 */ /* 0x000fce0007fe0100 */
.L_x_1243:
[----:B------:R-:W-:Y:S01]  /*30f0*/  ISETP.GT.AND P0, PT, R10, 0x1, !P0 ;  /* 0x000000010a00780c */ /* 0x000fe20004704270 */
[----:B------:R-:W-:Y:S01]  /*3100*/  ULDC UR52, c[0x0][0x988] ;  /* 0x0002620000347ab9 */ /* 0x000fe20000000800 */
[----:B------:R-:W-:Y:S02]  /*3110*/  FMNMX.FTZ R13, R35, R57, !PT ;  /* 0x00000039230d7209 */ /* 0x000fe40007810000 */
[----:B------:R-:W-:Y:S02]  /*3120*/  ISETP.LT.OR P0, PT, R4, 0x2, P0 ;  /* 0x000000020400780c */ /* 0x000fe40000701670 */
[----:B------:R-:W-:Y:S02]  /*3130*/  FMNMX.FTZ R13, R59, R13, !PT ;  /* 0x0000000d3b0d7209 */ /* 0x000fe40007810000 */
[----:B------:R-:W-:Y:S02]  /*3140*/  FSEL R12, R27, -INF , !P0 ;  /* 0xff8000001b0c7808 */ /* 0x000fe40004000000 */
[----:B------:R-:W-:-:S02]  /*3150*/  ISETP.NE.AND P0, PT, R56, RZ, PT ;  /* 0x000000ff3800720c */ /* 0x000fc40003f05270 */
[----:B------:R-:W-:Y:S02]  /*3160*/  FMNMX.FTZ R13, R61, R13, !PT ;  /* 0x0000000d3d0d7209 */ /* 0x000fe40007810000 */
[----:B------:R-:W-:Y:S02]  /*3170*/  ISETP.GT.AND P0, PT, R10, 0x8, !P0 ;  /* 0x000000080a00780c */ /* 0x000fe40004704270 */
[----:B------:R-:W-:Y:S02]  /*3180*/  FMNMX.FTZ R13, R63, R13, !PT ;  /* 0x0000000d3f0d7209 */ /* 0x000fe40007810000 */
[----:B------:R-:W-:Y:S02]  /*3190*/  ISETP.LT.OR P0, PT, R4, 0x9, P0 ;  /* 0x000000090400780c */ /* 0x000fe40000701670 */
[----:B------:R-:W-:Y:S02]  /*31a0*/  FMNMX.FTZ R13, R65, R13, !PT ;  /* 0x0000000d410d7209 */ /* 0x000fe40007810000 */
[----:B------:R-:W-:-:S02]  /*31b0*/  FSEL R11, R30, -INF , !P0 ;  /* 0xff8000001e0b7808 */ /* 0x000fc40004000000 */
[----:B------:R-:W-:Y:S02]  /*31c0*/  ISETP.NE.AND P0, PT, R24, RZ, PT ;  /* 0x000000ff1800720c */ /* 0x000fe40003f05270 */
[----:B------:R-:W-:Y:S02]  /*31d0*/  FMNMX.FTZ R13, R67, R13, !PT ;  /* 0x0000000d430d7209 */ /* 0x000fe40007810000 */
[----:B------:R-:W-:Y:S02]  /*31e0*/  ISETP.GT.AND P0, PT, R10, 0x9, !P0 ;  /* 0x000000090a00780c */ /* 0x000fe40004704270 */
[----:B------:R-:W-:Y:S02]  /*31f0*/  FMNMX.FTZ R13, R69, R13, !PT ;  /* 0x0000000d450d7209 */ /* 0x000fe40007810000 */
[----:B------:R-:W-:Y:S02]  /*3200*/  ISETP.LT.OR P0, PT, R4, 0xa, P0 ;  /* 0x0000000a0400780c */ /* 0x000fe40000701670 */
[----:B------:R-:W-:-:S02]  /*3210*/  FMNMX.FTZ R13, R71, R13, !PT ;  /* 0x0000000d470d7209 */ /* 0x000fc40007810000 */
[----:B------:R-:W-:Y:S02]  /*3220*/  FSEL R19, R31, -INF , !P0 ;  /* 0xff8000001f137808 */ /* 0x000fe40004000000 */
[----:B------:R-:W-:Y:S02]  /*3230*/  ISETP.NE.AND P0, PT, R25, RZ, PT ;  /* 0x000000ff1900720c */ /* 0x000fe40003f05270 */
[----:B------:R-:W-:Y:S02]  /*3240*/  FMNMX.FTZ R13, R41, R13, !PT ;  /* 0x0000000d290d7209 */ /* 0x000fe40007810000 */
[----:B------:R-:W-:Y:S02]  /*3250*/  ISETP.GT.AND P0, PT, R10, 0x10, !P0 ;  /* 0x000000100a00780c */ /* 0x000fe40004704270 */
[----:B------:R-:W-:Y:S02]  /*3260*/  FMNMX.FTZ R13, R73, R13, !PT ;  /* 0x0000000d490d7209 */ /* 0x000fe40007810000 */
[----:B------:R-:W-:-:S02]  /*3270*/  ISETP.LT.OR P0, PT, R4, 0x11, P0 ;  /* 0x000000110400780c */ /* 0x000fc40000701670 */
[----:B------:R-:W-:Y:S02]  /*3280*/  ISETP.NE.AND P6, PT, R23, RZ, PT ;  /* 0x000000ff1700720c */ /* 0x000fe40003fc5270 */
[----:B-1----:R-:W-:Y:S02]  /*3290*/  FSEL R20, R20, -INF , !P0 ;  /* 0xff80000014147808 */ /* 0x002fe40004000000 */
[----:B------:R-:W-:Y:S02]  /*32a0*/  ISETP.NE.AND P0, PT, R28, RZ, PT ;  /* 0x000000ff1c00720c */ /* 0x000fe40003f05270 */
[----:B------:R-:W-:Y:S02]  /*32b0*/  FMNMX.FTZ R13, R45, R13, !PT ;  /* 0x0000000d2d0d7209 */ /* 0x000fe40007810000 */
[----:B------:R-:W-:Y:S02]  /*32c0*/  ISETP.GT.AND P0, PT, R10, 0x11, !P0 ;  /* 0x000000110a00780c */ /* 0x000fe40004704270 */
[----:B------:R-:W-:-:S02]  /*32d0*/  FMNMX.FTZ R13, R75, R13, !PT ;  /* 0x0000000d4b0d7209 */ /* 0x000fc40007810000 */
[----:B------:R-:W-:Y:S02]  /*32e0*/  ISETP.LT.OR P0, PT, R4, 0x12, P0 ;  /* 0x000000120400780c */ /* 0x000fe40000701670 */
[----:B------:R-:W-:Y:S02]  /*32f0*/  FMNMX.FTZ R13, R49, R13, !PT ;  /* 0x0000000d310d7209 */ /* 0x000fe40007810000 */
[----:B------:R-:W-:Y:S02]  /*3300*/  FSEL R21, R21, -INF , !P0 ;  /* 0xff80000015157808 */ /* 0x000fe40004000000 */
[----:B------:R-:W-:Y:S02]  /*3310*/  ISETP.NE.AND P0, PT, R29, RZ, PT ;  /* 0x000000ff1d00720c */ /* 0x000fe40003f05270 */
[----:B------:R-:W-:Y:S02]  /*3320*/  FMNMX.FTZ R13, R77, R13, !PT ;  /* 0x0000000d4d0d7209 */ /* 0x000fe40007810000 */
[----:B------:R-:W-:-:S02]  /*3330*/  ISETP.GT.AND P0, PT, R10, 0x18, !P0 ;  /* 0x000000180a00780c */ /* 0x000fc40004704270 */
[----:B------:R-:W-:Y:S02]  /*3340*/  FMNMX.FTZ R25, R53, R13, !PT ;  /* 0x0000000d35197209 */ /* 0x000fe40007810000 */
[----:B------:R-:W-:Y:S02]  /*3350*/  ISETP.LT.OR P0, PT, R4, 0x19, P0 ;  /* 0x000000190400780c */ /* 0x000fe40000701670 */
[----:B------:R-:W-:Y:S02]  /*3360*/  ISETP.GT.AND P1, PT, R10, 0x28, !P1 ;  /* 0x000000280a00780c */ /* 0x000fe40004f24270 */
[----:B------:R-:W-:Y:S02]  /*3370*/  FSEL R22, R38, -INF , !P0 ;  /* 0xff80000026167808 */ /* 0x000fe40004000000 */
[----:B------:R-:W-:Y:S02]  /*3380*/  ISETP.NE.AND P0, PT, R32, RZ, PT ;  /* 0x000000ff2000720c */ /* 0x000fe40003f05270 */
[----:B------:R-:W-:-:S02]  /*3390*/  ISETP.GT.AND P2, PT, R10, 0x29, !P2 ;  /* 0x000000290a00780c */ /* 0x000fc40005744270 */
[C---:B------:R-:W-:Y:S02]  /*33a0*/  ISETP.GT.AND P0, PT, R10.reuse, 0x19, !P0 ;  /* 0x000000190a00780c */ /* 0x040fe40004704270 */
[----:B------:R-:W-:Y:S02]  /*33b0*/  ISETP.GT.AND P3, PT, R10, 0x30, !P3 ;  /* 0x000000300a00780c */ /* 0x000fe40005f64270 */
[----:B------:R-:W-:Y:S02]  /*33c0*/  ISETP.LT.OR P0, PT, R4, 0x1a, P0 ;  /* 0x0000001a0400780c */ /* 0x000fe40000701670 */
[----:B------:R-:W-:Y:S02]  /*33d0*/  ISETP.GT.AND P4, PT, R10, 0x31, !P4 ;  /* 0x000000310a00780c */ /* 0x000fe40006784270 */
[----:B------:R-:W-:Y:S02]  /*33e0*/  FSEL R23, R39, -INF , !P0 ;  /* 0xff80000027177808 */ /* 0x000fe40004000000 */
[----:B------:R-:W-:-:S02]  /*33f0*/  ISETP.NE.AND P0, PT, R33, RZ, PT ;  /* 0x000000ff2100720c */ /* 0x000fc40003f05270 */
[C---:B------:R-:W-:Y:S02]  /*3400*/  ISETP.GT.AND P5, PT, R10.reuse, 0x38, !P5 ;  /* 0x000000380a00780c */ /* 0x040fe40006fa4270 */
[----:B------:R-:W-:Y:S02]  /*3410*/  ISETP.GT.AND P0, PT, R10, 0x20, !P0 ;  /* 0x000000200a00780c */ /* 0x000fe40004704270 */
[C---:B------:R-:W-:Y:S02]  /*3420*/  ISETP.LT.OR P1, PT, R4.reuse, 0x29, P1 ;  /* 0x000000290400780c */ /* 0x040fe40000f21670 */
[C---:B------:R-:W-:Y:S02]  /*3430*/  ISETP.LT.OR P0, PT, R4.reuse, 0x21, P0 ;  /* 0x000000210400780c */ /* 0x040fe40000701670 */
[----:B------:R-:W-:Y:S02]  /*3440*/  ISETP.LT.OR P2, PT, R4, 0x2a, P2 ;  /* 0x0000002a0400780c */ /* 0x000fe40001741670 */
[----:B------:R-:W-:-:S02]  /*3450*/  FSEL R24, R42, -INF , !P0 ;  /* 0xff8000002a187808 */ /* 0x000fc40004000000 */
[----:B------:R-:W-:Y:S02]  /*3460*/  ISETP.GT.AND P0, PT, R10, RZ, !P6 ;  /* 0x000000ff0a00720c */ /* 0x000fe40007704270 */
[----:B------:R-:W-:Y:S02]  /*3470*/  ISETP.NE.AND P6, PT, R37, RZ, PT ;  /* 0x000000ff2500720c */ /* 0x000fe40003fc5270 */
[----:B------:R-:W-:Y:S02]  /*3480*/  ISETP.LT.OR P0, PT, R4, 0x1, P0 ;  /* 0x000000010400780c */ /* 0x000fe40000701670 */
[----:B------:R-:W-:Y:S02]  /*3490*/  ISETP.GT.AND P6, PT, R10, 0x39, !P6 ;  /* 0x000000390a00780c */ /* 0x000fe400077c4270 */
[----:B------:R-:W-:Y:S02]  /*34a0*/  FSEL R5, R26, -INF , !P0 ;  /* 0xff8000001a057808 */ /* 0x000fe40004000000 */
[----:B------:R-:W0:Y:S01]  /*34b0*/  SHFL.BFLY PT, R26, R25, 0x2, 0x1f ;  /* 0x0c401f00191a7f89 */ /* 0x000e2200000e0000 */
[----:B------:R-:W-:-:S02]  /*34c0*/  ISETP.NE.AND P0, PT, R36, RZ, PT ;  /* 0x000000ff2400720c */ /* 0x000fc40003f05270 */
[----:B------:R-:W-:Y:S02]  /*34d0*/  ISETP.LT.OR P3, PT, R4, 0x31, P3 ;  /* 0x000000310400780c */ /* 0x000fe40001f61670 */
[----:B------:R-:W-:Y:S02]  /*34e0*/  ISETP.GT.AND P0, PT, R10, 0x21, !P0 ;  /* 0x000000210a00780c */ /* 0x000fe40004704270 */
[C---:B------:R-:W-:Y:S02]  /*34f0*/  ISETP.LT.OR P4, PT, R4.reuse, 0x32, P4 ;  /* 0x000000320400780c */ /* 0x040fe40002781670 */
[C---:B------:R-:W-:Y:S02]  /*3500*/  ISETP.LT.OR P0, PT, R4.reuse, 0x22, P0 ;  /* 0x000000220400780c */ /* 0x040fe40000701670 */
[----:B------:R-:W-:Y:S02]  /*3510*/  ISETP.LT.OR P5, PT, R4, 0x39, P5 ;  /* 0x000000390400780c */ /* 0x000fe40002fa1670 */
[----:B------:R-:W-:-:S02]  /*3520*/  FSEL R10, R43, -INF , !P0 ;  /* 0xff8000002b0a7808 */ /* 0x000fc40004000000 */
[----:B------:R-:W-:Y:S02]  /*3530*/  ISETP.LT.OR P6, PT, R4, 0x3a, P6 ;  /* 0x0000003a0400780c */ /* 0x000fe400037c1670 */
[----:B------:R-:W-:Y:S02]  /*3540*/  FSEL R4, R54, -INF , !P5 ;  /* 0xff80000036047808 */ /* 0x000fe40006800000 */
[----:B------:R-:W-:Y:S02]  /*3550*/  FSEL R29, R55, -INF , !P6 ;  /* 0xff800000371d7808 */ /* 0x000fe40007000000 */
[----:B0-----:R-:W-:Y:S02]  /*3560*/  FMNMX.FTZ R27, R25, R26, !PT ;  /* 0x0000001a191b7209 */ /* 0x001fe40007810000 */
[----:B------:R-:W-:-:S03]  /*3570*/  FMNMX.FTZ R26, R5, R12, !PT ;  /* 0x0000000c051a7209 */ /* 0x000fc60007810000 */
[----:B------:R-:W0:Y:S01]  /*3580*/  SHFL.BFLY PT, R28, R27, 0x1, 0x1f ;  /* 0x0c201f001b1c7f89 */ /* 0x000e2200000e0000 */
[----:B------:R-:W-:-:S04]  /*3590*/  FMNMX.FTZ R26, R11, R26, !PT ;  /* 0x0000001a0b1a7209 */ /* 0x000fc80007810000 */
[----:B------:R-:W-:-:S04]  /*35a0*/  FMNMX.FTZ R15, R19, R26, !PT ;  /* 0x0000001a130f7209 */ /* 0x000fc80007810000 */
[----:B------:R-:W-:-:S04]  /*35b0*/  FMNMX.FTZ R26, R20, R15, !PT ;  /* 0x0000000f141a7209 */ /* 0x000fc80007810000 */
[----:B------:R-:W-:-:S04]  /*35c0*/  FMNMX.FTZ R15, R21, R26, !PT ;  /* 0x0000001a150f7209 */ /* 0x000fc80007810000 */
[----:B------:R-:W-:-:S04]  /*35d0*/  FMNMX.FTZ R26, R22, R15, !PT ;  /* 0x0000000f161a7209 */ /* 0x000fc80007810000 */
[----:B------:R-:W-:Y:S02]  /*35e0*/  FMNMX.FTZ R15, R23, R26, !PT ;  /* 0x0000001a170f7209 */ /* 0x000fe40007810000 */
[----:B------:R-:W-:Y:S02]  /*35f0*/  FSEL R26, R47, -INF , !P2 ;  /* 0xff8000002f1a7808 */ /* 0x000fe40005000000 */
[----:B0-----:R-:W-:Y:S01]  /*3600*/  FMNMX.FTZ R13, R27, R28, !PT ;  /* 0x0000001c1b0d7209 */ /* 0x001fe20007810000 */
[----:B------:R-:W-:Y:S01]  /*3610*/  IMAD.U32 R28, RZ, RZ, UR52 ;  /* 0x00000034ff1c7e24 */ /* 0x000fe2000f8e00ff */
[----:B------:R-:W-:Y:S02]  /*3620*/  FMNMX.FTZ R15, R24, R15, !PT ;  /* 0x0000000f180f7209 */ /* 0x000fe40007810000 */
[C---:B------:R-:W-:Y:S01]  /*3630*/  FSETP.NEU.FTZ.AND P0, PT, R13.reuse, -INF , PT ;  /* 0xff8000000d00780b */ /* 0x040fe20003f1d000 */
[----:B------:R-:W-:Y:S01]  /*3640*/  FFMA.FTZ R25, R13, R28, -8 ;  /* 0xc10000000d197423 */ /* 0x000fe2000001001c */
[----:B------:R-:W-:-:S02]  /*3650*/  FMNMX.FTZ R28, R10, R15, !PT ;  /* 0x0000000f0a1c7209 */ /* 0x000fc40007810000 */
[----:B------:R-:W-:Y:S02]  /*3660*/  FSEL R27, R50, -INF , !P3 ;  /* 0xff800000321b7808 */ /* 0x000fe40005800000 */
[----:B------:R-:W-:Y:S02]  /*3670*/  FSEL R32, R25, RZ, P0 ;  /* 0x000000ff19207208 */ /* 0x000fe40000000000 */
[----:B------:R-:W-:Y:S01]  /*3680*/  FSEL R25, R46, -INF , !P1 ;  /* 0xff8000002e197808 */ /* 0x000fe20004800000 */
[----:B------:R-:W-:Y:S02]  /*3690*/  IMAD.U32 R46, RZ, RZ, UR52 ;  /* 0x00000034ff2e7e24 */ /* 0x000fe4000f8e00ff */
[--C-:B------:R-:W-:Y:S01]  /*36a0*/  FFMA.FTZ R31, R35, UR52, -R32.reuse ;  /* 0x00000034231f7c23 */ /* 0x100fe20008010820 */
[----:B------:R-:W-:Y:S01]  /*36b0*/  FMNMX.FTZ R15, R25, R28, !PT ;  /* 0x0000001c190f7209 */ /* 0x000fe20007810000 */
[--C-:B------:R-:W-:Y:S01]  /*36c0*/  FFMA.FTZ R33, R57, UR52, -R32.reuse ;  /* 0x0000003439217c23 */ /* 0x100fe20008010820 */
[----:B------:R-:W-:Y:S01]  /*36d0*/  FSEL R28, R51, -INF , !P4 ;  /* 0xff800000331c7808 */ /* 0x000fe20006000000 */
[----:B------:R0:W-:Y:S01]  /*36e0*/  MUFU.EX2 R152, R31 ;  /* 0x0000001f00987308 */ /* 0x0001e20000000800 */
[----:B------:R-:W-:Y:S01]  /*36f0*/  FMNMX.FTZ R30, R26, R15, !PT ;  /* 0x0000000f1a1e7209 */ /* 0x000fe20007810000 */
[--C-:B------:R-:W-:Y:S01]  /*3700*/  FFMA.FTZ R35, R61, UR52, -R32.reuse ;  /* 0x000000343d237c23 */ /* 0x100fe20008010820 */
[--C-:B------:R-:W-:Y:S01]  /*3710*/  FFMA.FTZ R36, R63, UR52, -R32.reuse ;  /* 0x000000343f247c23 */ /* 0x100fe20008010820 */
[--C-:B------:R-:W-:Y:S01]  /*3720*/  FFMA.FTZ R37, R65, UR52, -R32.reuse ;  /* 0x0000003441257c23 */ /* 0x100fe20008010820 */
[----:B------:R-:W-:Y:S01]  /*3730*/  FMNMX.FTZ R15, R27, R30, !PT ;  /* 0x0000001e1b0f7209 */ /* 0x000fe20007810000 */
[--C-:B------:R-:W-:Y:S01]  /*3740*/  FFMA.FTZ R43, R45, UR52, -R32.reuse ;  /* 0x000000342d2b7c23 */ /* 0x100fe20008010820 */
[--C-:B------:R-:W-:Y:S01]  /*3750*/  FFMA.FTZ R38, R67, UR52, -R32.reuse ;  /* 0x0000003443267c23 */ /* 0x100fe20008010820 */
[----:B------:R-:W1:Y:S01]  /*3760*/  MUFU.EX2 R33, R33 ;  /* 0x0000002100217308 */ /* 0x000e620000000800 */
[----:B------:R-:W-:Y:S01]  /*3770*/  FMNMX.FTZ R15, R28, R15, !PT ;  /* 0x0000000f1c0f7209 */ /* 0x000fe20007810000 */
[--C-:B0-----:R-:W-:Y:S01]  /*3780*/  FFMA.FTZ R31, R59, UR52, -R32.reuse ;  /* 0x000000343b1f7c23 */ /* 0x101fe20008010820 */
[--C-:B------:R-:W-:Y:S01]  /*3790*/  FFMA.FTZ R39, R69, UR52, -R32.reuse ;  /* 0x0000003445277c23 */ /* 0x100fe20008010820 */
[--C-:B------:R-:W-:Y:S01]  /*37a0*/  FFMA.FTZ R40, R71, UR52, -R32.reuse ;  /* 0x0000003447287c23 */ /* 0x100fe20008010820 */
[----:B------:R-:W-:Y:S01]  /*37b0*/  FMNMX.FTZ R30, R4, R15, !PT ;  /* 0x0000000f041e7209 */ /* 0x000fe20007810000 */
[--C-:B------:R-:W-:Y:S01]  /*37c0*/  FFMA.FTZ R41, R41, UR52, -R32.reuse ;  /* 0x0000003429297c23 */ /* 0x100fe20008010820 */
[--C-:B------:R-:W-:Y:S01]  /*37d0*/  FFMA.FTZ R42, R73, UR52, -R32.reuse ;  /* 0x00000034492a7c23 */ /* 0x100fe20008010820 */
[----:B------:R0:W2:Y:S01]  /*37e0*/  MUFU.EX2 R34, R31 ;  /* 0x0000001f00227308 */ /* 0x0000a20000000800 */
[----:B------:R-:W-:Y:S01]  /*37f0*/  FMNMX.FTZ R30, R29, R30, !PT ;  /* 0x0000001e1d1e7209 */ /* 0x000fe20007810000 */
[--C-:B------:R-:W-:Y:S01]  /*3800*/  FFMA.FTZ R44, R75, UR52, -R32.reuse ;  /* 0x000000344b2c7c23 */ /* 0x100fe20008010820 */
[----:B------:R-:W-:-:S03]  /*3810*/  FFMA.FTZ R45, R49, UR52, -R32 ;  /* 0x00000034312d7c23 */ /* 0x000fc60008010820 */
[----:B------:R-:W0:Y:S02]  /*3820*/  SHFL.BFLY PT, R15, R30, 0x2, 0x1f ;  /* 0x0c401f001e0f7f89 */ /* 0x000e2400000e0000 */
[----:B------:R-:W-:Y:S08]  /*3830*/  MUFU.EX2 R35, R35 ;  /* 0x0000002300237308 */ /* 0x000ff00000000800 */
[----:B------:R-:W-:Y:S08]  /*3840*/  MUFU.EX2 R36, R36 ;  /* 0x0000002400247308 */ /* 0x000ff00000000800 */
[----:B------:R-:W-:Y:S01]  /*3850*/  MUFU.EX2 R37, R37 ;  /* 0x0000002500257308 */ /* 0x000fe20000000800 */
[----:B0-----:R-:W-:-:S07]  /*3860*/  FMNMX.FTZ R31, R30, R15, !PT ;  /* 0x0000000f1e1f7209 */ /* 0x001fce0007810000 */
[----:B------:R-:W-:Y:S01]  /*3870*/  MUFU.EX2 R38, R38 ;  /* 0x0000002600267308 */ /* 0x000fe20000000800 */
[----:B------:R-:W0:Y:S07]  /*3880*/  SHFL.BFLY PT, R30, R31, 0x1, 0x1f ;  /* 0x0c201f001f1e7f89 */ /* 0x000e2e00000e0000 */
[----:B------:R-:W-:Y:S08]  /*3890*/  MUFU.EX2 R39, R39 ;  /* 0x0000002700277308 */ /* 0x000ff00000000800 */
[----:B------:R-:W-:Y:S08]  /*38a0*/  MUFU.EX2 R40, R40 ;  /* 0x0000002800287308 */ /* 0x000ff00000000800 */
[----:B------:R-:W-:Y:S01]  /*38b0*/  MUFU.EX2 R41, R41 ;  /* 0x0000002900297308 */ /* 0x000fe20000000800 */
[----:B0-----:R-:W-:Y:S01]  /*38c0*/  FMNMX.FTZ R15, R31, R30, !PT ;  /* 0x0000001e1f0f7209 */ /* 0x001fe20007810000 */
[--C-:B------:R-:W-:Y:S01]  /*38d0*/  FFMA.FTZ R30, R77, UR52, -R32.reuse ;  /* 0x000000344d1e7c23 */ /* 0x100fe20008010820 */
[----:B------:R-:W-:-:S02]  /*38e0*/  FFMA.FTZ R32, R53, UR52, -R32 ;  /* 0x0000003435207c23 */ /* 0x000fc40008010820 */
[C---:B------:R-:W-:Y:S01]  /*38f0*/  FSETP.NEU.FTZ.AND P0, PT, R15.reuse, -INF , PT ;  /* 0xff8000000f00780b */ /* 0x040fe20003f1d000 */
[----:B------:R-:W-:Y:S02]  /*3900*/  FFMA.FTZ R31, R15, R46, -8 ;  /* 0xc10000000f1f7423 */ /* 0x000fe4000001002e */
[----:B------:R-:W-:Y:S03]  /*3910*/  MUFU.EX2 R42, R42 ;  /* 0x0000002a002a7308 */ /* 0x000fe60000000800 */
[----:B------:R-:W-:Y:S02]  /*3920*/  FSEL R46, R31, RZ, P0 ;  /* 0x000000ff1f2e7208 */ /* 0x000fe40000000000 */
[----:B------:R-:W-:-:S03]  /*3930*/  PLOP3.LUT P0, PT, PT, PT, UP0, 0x40, 0x0 ;  /* 0x000000000000781c */ /* 0x000fc60003f0e808 */
        /* <DEDUP_REMOVED lines=17> */
[----:B-1----:R-:W-:Y:S01]  /*3a50*/  FADD.FTZ R5, R152, R33 ;  /* 0x0000002198057221 */ /* 0x002fe20000010000 */
[--C-:B------:R-:W-:Y:S01]  /*3a60*/  FFMA.FTZ R4, R4, UR52, -R46.reuse ;  /* 0x0000003404047c23 */ /* 0x100fe2000801082e */
[----:B------:R-:W-:-:S02]  /*3a70*/  FFMA.FTZ R29, R29, UR52, -R46 ;  /* 0x000000341d1d7c23 */ /* 0x000fc4000801082e */
[----:B--2---:R-:W-:-:S03]  /*3a80*/  FADD.FTZ R50, R34, R5 ;  /* 0x0000000522327221 */ /* 0x004fc60000010000 */
[----:B------:R-:W1:Y:S08]  /*3a90*/  MUFU.EX2 R11, R11 ;  /* 0x0000000b000b7308 */ /* 0x000e700000000800 */
[----:B------:R2:W3:Y:S01]  /*3aa0*/  MUFU.EX2 R48, R19 ;  /* 0x0000001300307308 */ /* 0x0004e20000000800 */
[----:B0-----:R-:W-:-:S07]  /*3ab0*/  FADD.FTZ R32, R153, R12 ;  /* 0x0000000c99207221 */ /* 0x001fce0000010000 */
[----:B------:R-:W0:Y:S01]  /*3ac0*/  MUFU.EX2 R20, R20 ;  /* 0x0000001400147308 */ /* 0x000e220000000800 */
[----:B-1----:R-:W-:Y:S01]  /*3ad0*/  FADD.FTZ R5, R11, R32 ;  /* 0x000000200b057221 */ /* 0x002fe20000010000 */
[----:B--2---:R-:W-:-:S06]  /*3ae0*/  FADD.FTZ R19, R35, R50 ;  /* 0x0000003223137221 */ /* 0x004fcc0000010000 */
[----:B------:R-:W1:Y:S01]  /*3af0*/  MUFU.EX2 R21, R21 ;  /* 0x0000001500157308 */ /* 0x000e620000000800 */
[C---:B---3--:R-:W-:Y:S01]  /*3b00*/  FADD.FTZ R5, R48.reuse, R5 ;  /* 0x0000000530057221 */ /* 0x048fe20000010000 */
[----:B------:R-:W-:-:S04]  /*3b10*/  F2FP.SATFINITE.E4M3.F32.PACK_AB_MERGE_C R48, R48, R11, RZ ;  /* 0x0000000b3030723e */ /* 0x000fc800048070ff */
[----:B------:R-:W-:Y:S02]  /*3b20*/  F2FP.SATFINITE.E4M3.F32.PACK_AB_MERGE_C R153, R12, R153, R48 ;  /* 0x000000990c99723e */ /* 0x000fe40004807030 */
[----:B------:R-:W2:Y:S01]  /*3b30*/  MUFU.EX2 R22, R22 ;  /* 0x0000001600167308 */ /* 0x000ea20000000800 */
[----:B0-----:R-:W-:-:S07]  /*3b40*/  FADD.FTZ R32, R20, R5 ;  /* 0x0000000514207221 */ /* 0x001fce0000010000 */
[----:B------:R-:W0:Y:S08]  /*3b50*/  MUFU.EX2 R23, R23 ;  /* 0x0000001700177308 */ /* 0x000e300000000800 */
[----:B------:R3:W-:Y:S08]  /*3b60*/  MUFU.EX2 R157, R10 ;  /* 0x0000000a009d7308 */ /* 0x0007f00000000800 */
[----:B------:R-:W4:Y:S01]  /*3b70*/  MUFU.EX2 R24, R24 ;  /* 0x0000001800187308 */ /* 0x000f220000000800 */
[----:B---3--:R-:W-:Y:S01]  /*3b80*/  FADD.FTZ R10, R36, R19 ;  /* 0x00000013240a7221 */ /* 0x008fe20000010000 */
[----:B-1----:R-:W-:-:S03]  /*3b90*/  FADD.FTZ R19, R21, R32 ;  /* 0x0000002015137221 */ /* 0x002fc60000010000 */
[----:B------:R-:W-:Y:S01]  /*3ba0*/  FADD.FTZ R5, R37, R10 ;  /* 0x0000000a25057221 */ /* 0x000fe20000010000 */
[----:B--2---:R-:W-:Y:S02]  /*3bb0*/  FADD.FTZ R32, R22, R19 ;  /* 0x0000001316207221 */ /* 0x004fe40000010000 */
[----:B------:R-:W1:Y:S01]  /*3bc0*/  MUFU.EX2 R25, R25 ;  /* 0x0000001900197308 */ /* 0x000e620000000800 */
[----:B------:R-:W-:Y:S01]  /*3bd0*/  FADD.FTZ R10, R38, R5 ;  /* 0x00000005260a7221 */ /* 0x000fe20000010000 */
[C---:B0-----:R-:W-:Y:S01]  /*3be0*/  FADD.FTZ R19, R23.reuse, R32 ;  /* 0x0000002017137221 */ /* 0x041fe20000010000 */
[----:B------:R-:W-:Y:S02]  /*3bf0*/  F2FP.SATFINITE.E4M3.F32.PACK_AB_MERGE_C R23, R23, R22, RZ ;  /* 0x000000161717723e */ /* 0x000fe400048070ff */
[C---:B------:R-:W-:Y:S01]  /*3c00*/  FADD.FTZ R5, R39.reuse, R10 ;  /* 0x0000000a27057221 */ /* 0x040fe20000010000 */
[----:B------:R-:W-:Y:S02]  /*3c10*/  F2FP.SATFINITE.E4M3.F32.PACK_AB_MERGE_C R38, R39, R38, RZ ;  /* 0x000000262726723e */ /* 0x000fe400048070ff */
[----:B------:R-:W0:Y:S01]  /*3c20*/  MUFU.EX2 R43, R43 ;  /* 0x0000002b002b7308 */ /* 0x000e220000000800 */
[----:B------:R-:W-:Y:S01]  /*3c30*/  FADD.FTZ R10, R40, R5 ;  /* 0x00000005280a7221 */ /* 0x000fe20000010000 */
[----:B----4-:R-:W-:Y:S01]  /*3c40*/  FADD.FTZ R32, R24, R19 ;  /* 0x0000001318207221 */ /* 0x010fe20000010000 */
[----:B------:R-:W-:-:S02]  /*3c50*/  F2FP.SATFINITE.E4M3.F32.PACK_AB_MERGE_C R154, R37, R36, R38 ;  /* 0x00000024259a723e */ /* 0x000fc40004807026 */
[----:B------:R-:W-:Y:S01]  /*3c60*/  FADD.FTZ R19, R41, R10 ;  /* 0x0000000a29137221 */ /* 0x000fe20000010000 */
[----:B------:R-:W-:Y:S01]  /*3c70*/  FADD.FTZ R32, R157, R32 ;  /* 0x000000209d207221 */ /* 0x000fe20000010000 */
[----:B------:R-:W-:Y:S01]  /*3c80*/  F2FP.SATFINITE.E4M3.F32.PACK_AB_MERGE_C R155, R21, R20, R23 ;  /* 0x00000014159b723e */ /* 0x000fe20004807017 */
[----:B------:R-:W2:Y:S01]  /*3c90*/  MUFU.EX2 R26, R26 ;  /* 0x0000001a001a7308 */ /* 0x000ea20000000800 */
[----:B------:R-:W-:Y:S01]  /*3ca0*/  FADD.FTZ R46, R42, R19 ;  /* 0x000000132a2e7221 */ /* 0x000fe20000010000 */
[----:B-1----:R-:W-:-:S06]  /*3cb0*/  FADD.FTZ R19, R25, R32 ;  /* 0x0000002019137221 */ /* 0x002fcc0000010000 */
[----:B------:R-:W1:Y:S01]  /*3cc0*/  MUFU.EX2 R44, R44 ;  /* 0x0000002c002c7308 */ /* 0x000e620000000800 */
[----:B0-----:R-:W-:Y:S01]  /*3cd0*/  FADD.FTZ R47, R43, R46 ;  /* 0x0000002e2b2f7221 */ /* 0x001fe20000010000 */
[----:B------:R-:W-:Y:S02]  /*3ce0*/  F2FP.SATFINITE.E4M3.F32.PACK_AB_MERGE_C R46, R35, R34, RZ ;  /* 0x00000022232e723e */ /* 0x000fe400048070ff */
[----:B------:R-:W-:Y:S02]  /*3cf0*/  F2FP.SATFINITE.E4M3.F32.PACK_AB_MERGE_C R42, R43, R42, RZ ;  /* 0x0000002a2b2a723e */ /* 0x000fe400048070ff */
[----:B------:R-:W-:Y:S02]  /*3d00*/  F2FP.SATFINITE.E4M3.F32.PACK_AB_MERGE_C R152, R33, R152, R46 ;  /* 0x000000982198723e */ /* 0x000fe4000480702e */
[----:B------:R-:W0:Y:S01]  /*3d10*/  MUFU.EX2 R27, R27 ;  /* 0x0000001b001b7308 */ /* 0x000e220000000800 */
[C---:B--2---:R-:W-:Y:S01]  /*3d20*/  FADD.FTZ R32, R26.reuse, R19 ;  /* 0x000000131a207221 */ /* 0x044fe20000010000 */
[----:B------:R-:W-:-:S02]  /*3d30*/  F2FP.SATFINITE.E4M3.F32.PACK_AB_MERGE_C R25, R26, R25, RZ ;  /* 0x000000191a19723e */ /* 0x000fc400048070ff */
[----:B------:R-:W-:Y:S02]  /*3d40*/  F2FP.SATFINITE.E4M3.F32.PACK_AB_MERGE_C R156, R41, R40, R42 ;  /* 0x00000028299c723e */ /* 0x000fe4000480702a */
[----:B------:R-:W-:Y:S02]  /*3d50*/  F2FP.SATFINITE.E4M3.F32.PACK_AB_MERGE_C R157, R157, R24, R25 ;  /* 0x000000189d9d723e */ /* 0x000fe40004807019 */
[----:B------:R-:W2:Y:S01]  /*3d60*/  MUFU.EX2 R45, R45 ;  /* 0x0000002d002d7308 */ /* 0x000ea20000000800 */
[----:B-1----:R-:W-:-:S07]  /*3d70*/  FADD.FTZ R34, R44, R47 ;  /* 0x0000002f2c227221 */ /* 0x002fce0000010000 */
[----:B------:R-:W1:Y:S01]  /*3d80*/  MUFU.EX2 R28, R28 ;  /* 0x0000001c001c7308 */ /* 0x000e620000000800 */
[----:B0-----:R-:W-:-:S07]  /*3d90*/  FADD.FTZ R19, R27, R32 ;  /* 0x000000201b137221 */ /* 0x001fce0000010000 */
[----:B------:R-:W0:Y:S01]  /*3da0*/  MUFU.EX2 R30, R30 ;  /* 0x0000001e001e7308 */ /* 0x000e220000000800 */
[----:B--2---:R-:W-:-:S07]  /*3db0*/  FADD.FTZ R35, R45, R34 ;  /* 0x000000222d237221 */ /* 0x004fce0000010000 */
[----:B------:R1:W2:Y:S08]  /*3dc0*/  MUFU.EX2 R5, R4 ;  /* 0x0000000400057308 */ /* 0x0002b00000000800 */
[----:B------:R-:W3:Y:S01]  /*3dd0*/  MUFU.EX2 R10, R29 ;  /* 0x0000001d000a7308 */ /* 0x000ee20000000800 */
[----:B-1----:R-:W-:Y:S01]  /*3de0*/  FADD.FTZ R4, R28, R19 ;  /* 0x000000131c047221 */ /* 0x002fe20000010000 */
[----:B0-----:R-:W-:Y:S01]  /*3df0*/  FADD.FTZ R22, R30, R35 ;  /* 0x000000231e167221 */ /* 0x001fe20000010000 */
[----:B------:R-:W-:-:S04]  /*3e00*/  F2FP.SATFINITE.E4M3.F32.PACK_AB_MERGE_C R30, R31, R30, RZ ;  /* 0x0000001e1f1e723e */ /* 0x000fc800048070ff */
[----:B------:R-:W-:Y:S01]  /*3e10*/  F2FP.SATFINITE.E4M3.F32.PACK_AB_MERGE_C R158, R45, R44, R30 ;  /* 0x0000002c2d9e723e */ /* 0x000fe2000480701e */
[----:B--2---:R-:W-:Y:S01]  /*3e20*/  FADD.FTZ R11, R5, R4 ;  /* 0x00000004050b7221 */ /* 0x004fe20000010000 */
[----:B------:R-:W-:Y:S01]  /*3e30*/  FADD.FTZ R4, R31, R22 ;  /* 0x000000161f047221 */ /* 0x000fe20000010000 */
[C---:B---3--:R-:W-:Y:S02]  /*3e40*/  F2FP.SATFINITE.E4M3.F32.PACK_AB_MERGE_C R159, R10.reuse, R5, RZ ;  /* 0x000000050a9f723e */ /* 0x048fe400048070ff */
[----:B------:R-:W-:Y:S02]  /*3e50*/  FADD.FTZ R5, R10, R11 ;  /* 0x0000000b0a057221 */ /* 0x000fe40000010000 */
[----:B------:R-:W-:Y:S01]  /*3e60*/  F2FP.SATFINITE.E4M3.F32.PACK_AB_MERGE_C R159, R28, R27, R159 ;  /* 0x0000001b1c9f723e */ /* 0x000fe2000480709f */
[----:B------:R-:W-:Y:S06]  /*3e70*/  @P0 BRA `(.L_x_1247) ;  /* 0x0000000000040947 */ /* 0x000fec0003800000 */
[----:B------:R-:W-:Y:S01]  /*3e80*/  BPT.TRAP 0x1 ;  /* 0x000000040000795c */ /* 0x000fe20000300000 */
.L_x_1247:
[----:B------:R-:W-:Y:S01]  /*3e90*/  PLOP3.LUT P1, PT, PT, PT, UP0, 0x40, 0x0 ;  /* 0x000000000000781c */ /* 0x000fe20003f2e808 */
[----:B------:R0:W1:-:S12]  /*3ea0*/  SYNCS.PHASECHK.TRANS64.TRYWAIT P0, [UR41+0x20850], R9 ;  /* 0x02085009ff0075a7 */ /* 0x0000580008000169 */
[----:B0-----:R-:W-:Y:S05]  /*3eb0*/  @P1 BRA `(.L_x_1248) ;  /* 0x0000000000041947 */ /* 0x001fea0003800000 */
[----:B------:R-:W-:Y:S01]  /*3ec0*/  BPT.TRAP 0x1 ;  /* 0x000000040000795c */ /* 0x000fe20000300000 */
.L_x_1248:
[----:B-1----:R-:W-:Y:S05]  /*3ed0*/  @P0 BRA `(.L_x_1249) ;  /* 0x0000000000080947 */ /* 0x002fea0003800000 */
[----:B------:R-:W0:Y:S02]  /*3ee0*/  SYNCS.PHASECHK.TRANS64.TRYWAIT P0, [UR41+0x20850], R9 ;  /* 0x02085009ff0075a7 */ /* 0x000e240008000169 */
[----:B0-----:R-:W-:Y:S05]  /*3ef0*/  @!P0 BRA `(.L_x_1250) ;  /* 0x0000010000c08947 */ /* 0x001fea0003800000 */
.L_x_1249:
[----:B------:R1:W-:Y:S01]  /*3f00*/  BAR.SYNC.DEFER_BLOCKING R8, 0x100 ;  /* 0x000400080000751d */ /* 0x0003e20000010000 */
[----:B------:R-:W-:Y:S01]  /*3f10*/  UIADD3 UR6, UR41, 0x400, URZ ;  /* 0x0000040029067890 */ /* 0x000fe2000fffe03f */
[----:B------:R-:W-:-:S03]  /*3f20*/  PLOP3.LUT P0, PT, PT, PT, UP0, 0x40, 0x0 ;  /* 0x000000000000781c */ /* 0x000fc60003f0e808 */
[----:B------:R-:W-:-:S03]  /*3f30*/  USHF.R.U32.HI UR6, URZ, 0x4, UR6 ;  /* 0x000000043f067899 */ /* 0x000fc60008011606 */
[----:B------:R-:W2:Y:S01]  /*3f40*/  S2UR UR45, SR_CgaCtaId ;  /* 0x00000000002d79c3 */ /* 0x000ea20000008800 */
[----:B------:R-:W-:Y:S01]  /*3f50*/  UMOV UR7, 0x80000020 ;  /* 0x8000002000077882 */ /* 0x000fe20000000000 */
[----:B------:R-:W-:-:S04]  /*3f60*/  ULOP3.LUT UR6, UR6, 0x3fff, URZ, 0xc0, !UPT ;  /* 0x00003fff06067892 */ /* 0x000fc8000f8ec03f */
[----:B------:R-:W-:-:S07]  /*3f70*/  ULOP3.LUT UR46, UR6, 0x10000, URZ, 0xfc, !UPT ;  /* 0x00010000062e7892 */ /* 0x000fce000f8efc3f */
[----:B------:R-:W-:Y:S01]  /*3f80*/  UMOV UR6, UR46 ;  /* 0x0000002e00067c82 */ /* 0x000fe20008000000 */
[----:B------:R-:W-:-:S06]  /*3f90*/  WARPGROUP.ARRIVE ;  /* 0x00000000000079c5 */ /* 0x000fcc0000000000 */
[----:B------:R-:W-:Y:S01]  /*3fa0*/  QGMMA.64x256x32.F32.E4M3.E4M3 R24, R152, gdesc[UR4], RZ, !UPT, gsb0 ;  /* 0x03e0000498187df3 */ /* 0x000fe2000c0008ff */
[----:B------:R-:W-:Y:S01]  /*3fb0*/  UIADD3 UR6, UR46, 0x2, URZ ;  /* 0x000000022e067890 */ /* 0x000fe2000fffe03f */
[----:B------:R-:W-:Y:S01]  /*3fc0*/  UMOV UR7, 0x80000020 ;  /* 0x8000002000077882 */ /* 0x000fe20000000000 */
[----:B------:R-:W-:Y:S02]  /*3fd0*/  WARPGROUP.DEPBAR.LE gsb0, 0x0 ;  /* 0x00008000000079c5 */ /* 0x000fe40000010000 */
[----:B------:R-:W-:-:S15]  /*3fe0*/  WARPGROUP.ARRIVE ;  /* 0x00000000000079c5 */ /* 0x000fde0000000000 */
[----:B------:R-:W-:-:S08]  /*3ff0*/  NOP ;  /* 0x0000000000007918 */ /* 0x000fd00000000000 */
[----:B------:R-:W-:Y:S03]  /*4000*/  QGMMA.64x256x32.F32.E4M3.E4M3 R24, R156, gdesc[UR4], R24, gsb0 ;  /* 0x03e000049c187df3 */ /* 0x000fe60008000818 */
[----:B------:R-:W-:Y:S02]  /*4010*/  WARPGROUP.DEPBAR.LE gsb0, 0x0 ;  /* 0x00008000000079c5 */ /* 0x000fe40000010000 */
[----:B-12---:R-:W-:Y:S05]  /*4020*/  @P0 BRA `(.L_x_1251) ;  /* 0x0000000000040947 */ /* 0x006fea0003800000 */
[----:B------:R-:W-:Y:S01]  /*4030*/  BPT.TRAP 0x1 ;  /* 0x000000040000795c */ /* 0x000fe20000300000 */
.L_x_1251:
[----:B------:R-:W-:Y:S01]  /*4040*/  UISETP.NE.AND UP2, UPT, UR43, URZ, UPT ;  /* 0x0000003f2b00728c */ /* 0x000fe2000bf45270 */
[----:B------:R-:W-:Y:S01]  /*4050*/  R2UR UR14, R18 ;  /* 0x00000000120e72ca */ /* 0x000fe200000e0000 */
[----:B------:R-:W-:Y:S01]  /*4060*/  UIADD3 UR6, UR41, 0x20860, URZ ;  /* 0x0002086029067890 */ /* 0x000fe2000fffe03f */
[----:B0-----:R-:W-:Y:S01]  /*4070*/  VIADD R10, R17, 0xfffffffe ;  /* 0xfffffffe110a7836 */ /* 0x001fe20000000000 */
[----:B------:R-:W-:Y:S02]  /*4080*/  UISETP.NE.AND UP1, UPT, UR42, URZ, UPT ;  /* 0x0000003f2a00728c */ /* 0x000fe4000bf25270 */
[----:B------:R-:W-:-:S04]  /*4090*/  UPRMT UR10, UR45, 0x654, UR6 ;  /* 0x000006542d0a7896 */ /* 0x000fc80008000006 */
[----:B------:R-:W-:Y:S01]  /*40a0*/  PLOP3.LUT P0, PT, PT, PT, UP1, 0x40, 0x0 ;  /* 0x000000000000781c */ /* 0x000fe20003f0e818 */
[----:B------:R-:W-:Y:S02]  /*40b0*/  @UP2 ULDC UR6, c[0x0][0x44c] ;  /* 0x0001130000062ab9 */ /* 0x000fe40000000800 */
[----:B------:R-:W-:Y:S02]  /*40c0*/  UIMAD.WIDE.U32 UR6, UR47, UR6, URZ ;  /* 0x000000062f0672a5 */ /* 0x000fe4000f8e003f */
[----:B------:R-:W-:Y:S01]  /*40d0*/  SYNCS.ARRIVE.TRANS64.RED.A1T0 RZ, [UR10], RZ ;  /* 0x000000ffffff79a7 */ /* 0x000fe2000810040a */
[----:B------:R-:W-:Y:S02]  /*40e0*/  @UP2 ULDC UR10, c[0x0][0x450] ;  /* 0x00011400000a2ab9 */ /* 0x000fe40000000800 */
[----:B------:R-:W-:-:S04]  /*40f0*/  @UP2 USHF.R.U32.HI UR47, URZ, UR10, UR7 ;  /* 0x0000000a3f2f2299 */ /* 0x000fc80008011607 */
[----:B------:R-:W-:-:S04]  /*4100*/  UIADD3 UR47, UR14, UR47, URZ ;  /* 0x0000002f0e2f7290 */ /* 0x000fc8000fffe03f */
[----:B------:R-:W-:Y:S01]  /*4110*/  UIADD3 UR10, UR47, UR11, URZ ;  /* 0x0000000b2f0a7290 */ /* 0x000fe2000fffe03f */
[----:B------:R-:W-:Y:S11]  /*4120*/  @P0 BRA `(.L_x_1252) ;  /* 0x00000000004c0947 */ /* 0x000ff60003800000 */
[----:B------:R-:W-:Y:S01]  /*4130*/  ISETP.LT.AND P0, PT, RZ, UR47, PT ;  /* 0x0000002fff007c0c */ /* 0x000fe2000bf01270 */
[----:B------:R-:W-:-:S12]  /*4140*/  UIADD3 UR11, UR47, -0x1, URZ ;  /* 0xffffffff2f0b7890 */ /* 0x000fd8000fffe03f */
[----:B------:R-:W-:Y:S05]  /*4150*/  @P0 BRA `(.L_x_1253) ;  /* 0x0000000000200947 */ /* 0x000fea0003800000 */
[----:B------:R-:W-:Y:S01]  /*4160*/  ULDC UR14, c[0x0][0x9e4] ;  /* 0x00027900000e7ab9 */ /* 0x000fe20000000800 */
[----:B------:R-:W-:Y:S02]  /*4170*/  UIADD3 UR11, -UR47, URZ, URZ ;  /* 0x0000003f2f0b7290 */ /* 0x000fe4000fffe13f */
[----:B------:R-:W-:-:S11]  /*4180*/  UISETP.NE.AND UP1, UPT, UR14, 0x1, UPT ;  /* 0x000000010e00788c */ /* 0x000fd6000bf25270 */
[----:B------:R-:W-:Y:S02]  /*4190*/  @UP1 ULDC.64 UR18, c[0x0][0x9e8] ;  /* 0x00027a0000121ab9 */ /* 0x000fe40000000a00 */
[----:B------:R-:W-:-:S04]  /*41a0*/  UIMAD.WIDE.U32 UR6, UR11, UR18, URZ ;  /* 0x000000120b0672a5 */ /* 0x000fc8000f8e003f */
[----:B------:R-:W-:-:S04]  /*41b0*/  @UP1 USHF.R.U32.HI UR11, URZ, UR19, UR7 ;  /* 0x000000133f0b1299 */ /* 0x000fc80008011607 */
[----:B------:R-:W-:Y:S01]  /*41c0*/  ULOP3.LUT UR11, URZ, UR11, URZ, 0x33, !UPT ;  /* 0x0000000b3f0b7292 */ /* 0x000fe2000f8e333f */
[----:B------:R-:W-:Y:S11]  /*41d0*/  BRA `(.L_x_1254) ;  /* 0x0000000000147947 */ /* 0x000ff60003800000 */
.L_x_1253:
[----:B------:R-:W-:Y:S02]  /*41e0*/  ULDC UR14, c[0x0][0x9e4] ;  /* 0x00027900000e7ab9 */ /* 0x000fe40000000800 */
[----:B------:R-:W-:-:S11]  /*41f0*/  UISETP.NE.AND UP1, UPT, UR14, 0x1, UPT ;  /* 0x000000010e00788c */ /* 0x000fd6000bf25270 */
[----:B------:R-:W-:Y:S02]  /*4200*/  @UP1 ULDC.64 UR18, c[0x0][0x9e8] ;  /* 0x00027a0000121ab9 */ /* 0x000fe40000000a00 */
[----:B------:R-:W-:-:S04]  /*4210*/  UIMAD.WIDE.U32 UR6, UR11, UR18, URZ ;  /* 0x000000120b0672a5 */ /* 0x000fc8000f8e003f */
[----:B------:R-:W-:-:S12]  /*4220*/  @UP1 USHF.R.U32.HI UR11, URZ, UR19, UR7 ;  /* 0x000000133f0b1299 */ /* 0x000fd80008011607 */
.L_x_1254:
[----:B------:R-:W-:-:S04]  /*4230*/  UIMAD UR11, UR11, UR14, UR14 ;  /* 0x0000000e0b0b72a4 */ /* 0x000fc8000f8e020e */
[----:B------:R-:W-:-:S04]  /*4240*/  UISETP.LT.AND UP1, UPT, UR10, UR11, UPT ;  /* 0x0000000b0a00728c */ /* 0x000fc8000bf21270 */
[----:B------:R-:W-:-:S12]  /*4250*/  USEL UR10, UR10, UR11, UP1 ;  /* 0x0000000b0a0a7287 */ /* 0x000fd80008800000 */
.L_x_1252:
[----:B------:R-:W-:Y:S01]  /*4260*/  USHF.R.S32.HI UR6, URZ, 0x1f, UR10 ;  /* 0x0000001f3f067899 */ /* 0x000fe2000801140a */
[----:B------:R-:W-:Y:S01]  /*4270*/  UMOV UR48, URZ ;  /* 0x0000003f00307c82 */ /* 0x000fe20008000000 */
[----:B------:R-:W-:Y:S02]  /*4280*/  UMOV UR47, URZ ;  /* 0x0000003f002f7c82 */ /* 0x000fe40008000000 */
[----:B------:R-:W-:-:S04]  /*4290*/  ULEA.HI UR6, UR6, UR10, URZ, 0x6 ;  /* 0x0000000a06067291 */ /* 0x000fc8000f8f303f */
[----:B------:R-:W-:-:S04]  /*42a0*/  USHF.R.S32.HI UR6, URZ, 0x6, UR6 ;  /* 0x000000063f067899 */ /* 0x000fc80008011406 */
[----:B------:R-:W-:-:S04]  /*42b0*/  UISETP.LT.AND UP1, UPT, UR40, UR6, UPT ;  /* 0x000000062800728c */ /* 0x000fc8000bf21270 */
[----:B------:R-:W-:-:S06]  /*42c0*/  USEL UR54, UR40, UR6, !UP1 ;  /* 0x0000000628367287 */ /* 0x000fcc000c800000 */
[----:B------:R-:W-:-:S13]  /*42d0*/  ISETP.GE.AND P0, PT, R10, UR54, PT ;  /* 0x000000360a007c0c */ /* 0x000fda000bf06270 */
[----:B------:R-:W-:Y:S05]  /*42e0*/  @!P0 BRA `(.L_x_1255) ;  /* 0x0000002800008947 */ /* 0x000fea0003800000 */
[----:B------:R-:W-:Y:S01]  /*42f0*/  IMAD.MOV.U32 R12, RZ, RZ, R15 ;  /* 0x000000ffff0c7224 */ /* 0x000fe200078e000f */
[----:B------:R-:W-:Y:S01]  /*4300*/  UMOV UR47, URZ ;  /* 0x0000003f002f7c82 */ /* 0x000fe20008000000 */
[----:B------:R-:W-:Y:S01]  /*4310*/  IMAD.MOV.U32 R11, RZ, RZ, R13 ;  /* 0x000000ffff0b7224 */ /* 0x000fe200078e000d */
[----:B------:R-:W-:Y:S01]  /*4320*/  UMOV UR48, URZ ;  /* 0x0000003f00307c82 */ /* 0x000fe20008000000 */
[----:B------:R-:W-:Y:S01]  /*4330*/  IMAD.MOV.U32 R9, RZ, RZ, R10 ;  /* 0x000000ffff097224 */ /* 0x000fe200078e000a */
[----:B------:R-:W-:Y:S01]  /*4340*/  ULDC UR56, c[0x0][0x9e4] ;  /* 0x0002790000387ab9 */ /* 0x000fe20000000800 */
[----:B------:R-:W-:Y:S01]  /*4350*/  ULDC UR53, c[0x0][0x2f0] ;  /* 0x0000bc0000357ab9 */ /* 0x000fe20000000800 */
[----:B------:R-:W-:Y:S01]  /*4360*/  ULDC UR52, c[0x0][0x988] ;  /* 0x0002620000347ab9 */ /* 0x000fe20000000800 */
[----:B------:R-:W-:-:S05]  /*4370*/  ULDC UR57, c[0x0][0x9e0] ;  /* 0x0002780000397ab9 */ /* 0x000fca0000000800 */
.L_x_1274:
[----:B------:R-:W-:Y:S01]  /*4380*/  UIADD3 UR48, UR48, 0x1, URZ ;  /* 0x0000000130307890 */ /* 0x000fe2000fffe03f */
[----:B------:R-:W-:-:S03]  /*4390*/  PLOP3.LUT P0, PT, PT, PT, UP0, 0x40, 0x0 ;  /* 0x000000000000781c */ /* 0x000fc60003f0e808 */
[----:B------:R-:W-:-:S04]  /*43a0*/  UISETP.NE.AND UP1, UPT, UR48, 0x2, UPT ;  /* 0x000000023000788c */ /* 0x000fc8000bf25270 */
[----:B------:R-:W-:Y:S02]  /*43b0*/  USEL UR6, URZ, 0x1, UP1 ;  /* 0x000000013f067887 */ /* 0x000fe40008800000 */
[----:B------:R-:W-:Y:S02]  /*43c0*/  USEL UR48, UR48, URZ, UP1 ;  /* 0x0000003f30307287 */ /* 0x000fe40008800000 */
[----:B------:R-:W-:Y:S02]  /*43d0*/  ULOP3.LUT UR47, UR47, UR6, URZ, 0x3c, !UPT ;  /* 0x000000062f2f7292 */ /* 0x000fe4000f8e3c3f */
[----:B--2---:R-:W-:Y:S10]  /*43e0*/  @P0 BRA `(.L_x_1256) ;  /* 0x0000000000040947 */ /* 0x004ff40003800000 */
[----:B------:R-:W-:Y:S01]  /*43f0*/  BPT.TRAP 0x1 ;  /* 0x000000040000795c */ /* 0x000fe20000300000 */
.L_x_1256:
[----:B------:R-:W-:Y:S01]  /*4400*/  PLOP3.LUT P1, PT, PT, PT, UP0, 0x40, 0x0 ;  /* 0x000000000000781c */ /* 0x000fe20003f2e808 */
[----:B------:R-:W-:Y:S01]  /*4410*/  ULEA UR55, UR48, UR41, 0x3 ;  /* 0x0000002930377291 */ /* 0x000fe2000f8e183f */
[----:B------:R-:W-:-:S05]  /*4420*/  IMAD.U32 R10, RZ, RZ, UR47 ;  /* 0x0000002fff0a7e24 */ /* 0x000fca000f8e00ff */
[----:B------:R-:W-:-:S04]  /*4430*/  SHF.L.U32 R10, R10, 0x1f, RZ ;  /* 0x0000001f0a0a7819 */ /* 0x000fc800000006ff */
[----:B------:R0:W1:Y:S02]  /*4440*/  SYNCS.PHASECHK.TRANS64.TRYWAIT P0, [UR55+0x20830], R10 ;  /* 0x0208300aff0075a7 */ /* 0x0000640008000177 */
[----:B------:R-:W-:Y:S05]  /*4450*/  @P1 BRA `(.L_x_1257) ;  /* 0x0000000000041947 */ /* 0x000fea0003800000 */
[----:B------:R-:W-:Y:S01]  /*4460*/  BPT.TRAP 0x1 ;  /* 0x000000040000795c */ /* 0x000fe20000300000 */
.L_x_1257:
[----:B-1----:R-:W-:Y:S05]  /*4470*/  @P0 BRA `(.L_x_1258) ;  /* 0x0000000000080947 */ /* 0x002fea0003800000 */
[----:B------:R-:W1:Y:S02]  /*4480*/  SYNCS.PHASECHK.TRANS64.TRYWAIT P0, [UR55+0x20830], R10 ;  /* 0x0208300aff0075a7 */ /* 0x000e640008000177 */
[----:B-1----:R-:W-:Y:S05]  /*4490*/  @!P0 BRA `(.L_x_1259) ;  /* 0x000000fc00708947 */ /* 0x002fea0003800000 */
.L_x_1258:
[----:B------:R-:W-:Y:S01]  /*44a0*/  ULEA UR6, UR48, UR44, 0xa ;  /* 0x0000002c30067291 */ /* 0x000fe2000f8e503f */
[----:B------:R-:W-:Y:S01]  /*44b0*/  WARPGROUP.ARRIVE ;  /* 0x00000000000079c5 */ /* 0x000fe20000000000 */
[----:B------:R-:W-:Y:S01]  /*44c0*/  UMOV UR7, 0x40000040 ;  /* 0x4000004000077882 */ /* 0x000fe20000000000 */
[----:B------:R-:W-:Y:S01]  /*44d0*/  UMOV UR11, 0x40000040 ;  /* 0x40000040000b7882 */ /* 0x000fe20000000000 */
[----:B------:R-:W-:Y:S01]  /*44e0*/  UIADD3 UR10, UR6, 0x2, URZ ;  /* 0x00000002060a7890 */ /* 0x000fe2000fffe03f */
[----:B------:R-:W-:Y:S01]  /*44f0*/  PLOP3.LUT P0, PT, PT, PT, UP0, 0x40, 0x0 ;  /* 0x000000000000781c */ /* 0x000fe20003f0e808 */
[----:B------:R-:W-:Y:S01]  /*4500*/  UIADD3 UR14, UR6, 0x4, URZ ;  /* 0x00000004060e7890 */ /* 0x000fe2000fffe03f */
[----:B------:R-:W-:Y:S01]  /*4510*/  IADD3 R6, -R16, 0xb, RZ ;  /* 0x0000000b10067810 */ /* 0x000fe20007ffe1ff */
[----:B------:R-:W-:Y:S01]  /*4520*/  UMOV UR15, 0x40000040 ;  /* 0x40000040000f7882 */ /* 0x000fe20000000000 */
[----:B------:R-:W-:Y:S01]  /*4530*/  QGMMA.64x64x32.F32.E4M3.E4M3 R152, gdesc[UR4], RZ, !UPT, gsb0 ;  /* 0x00e00000049879f3 */ /* 0x000fe2000c0008ff */
        /* <DEDUP_REMOVED lines=35> */
.L_x_1260:
[----:B------:R-:W-:Y:S01]  /*4770*/  UISETP.NE.AND UP2, UPT, UR43, URZ, UPT ;  /* 0x0000003f2b00728c */ /* 0x000fe2000bf45270 */
[C---:B------:R-:W-:Y:S01]  /*4780*/  FMUL.FTZ R22, R0.reuse, R166 ;  /* 0x000000a600167220 */ /* 0x040fe20000410000 */
[C---:B------:R-:W-:Y:S01]  /*4790*/  FMUL.FTZ R21, R0.reuse, R163 ;  /* 0x000000a300157220 */ /* 0x040fe20000410000 */
[----:B------:R-:W3:Y:S01]  /*47a0*/  LDC R14, c[0x0][0x288] ;  /* 0x0000a200ff0e7b82 */ /* 0x000ee20000000800 */
[C---:B------:R-:W-:Y:S01]  /*47b0*/  FMUL.FTZ R163, R0.reuse, R164 ;  /* 0x000000a400a37220 */ /* 0x040fe20000410000 */
[C---:B------:R-:W-:Y:S01]  /*47c0*/  FMUL.FTZ R164, R0.reuse, R165 ;  /* 0x000000a500a47220 */ /* 0x040fe20000410000 */
[----:B------:R-:W-:Y:S01]  /*47d0*/  PLOP3.LUT P0, PT, PT, PT, UP2, 0x80, 0x0 ;  /* 0x000000000000781c */ /* 0x000fe20003f0f028 */
[C---:B------:R-:W-:Y:S01]  /*47e0*/  FMUL.FTZ R23, R0.reuse, R167 ;  /* 0x000000a700177220 */ /* 0x040fe20000410000 */
[----:B------:R-:W-:Y:S01]  /*47f0*/  PLOP3.LUT P1, PT, PT, PT, UP2, 0x80, 0x0 ;  /* 0x000000000000781c */ /* 0x000fe20003f2f028 */
[----:B------:R-:W-:Y:S01]  /*4800*/  FMUL.FTZ R165, R0, R180 ;  /* 0x000000b400a57220 */ /* 0x000fe20000410000 */
[----:B------:R-:W-:Y:S01]  /*4810*/  IMAD.MOV.U32 R167, RZ, RZ, R7 ;  /* 0x000000ffffa77224 */ /* 0x000fe200078e0007 */
[----:B------:R-:W-:Y:S01]  /*4820*/  @UP2 ULDC UR6, c[0x0][0x44c] ;  /* 0x0001130000062ab9 */ /* 0x000fe20000000800 */
[----:B------:R-:W-:-:S02]  /*4830*/  IMAD.SHL.U32 R180, R9, 0x40, RZ ;  /* 0x0000004009b47824 */ /* 0x000fc400078e00ff */
[C---:B------:R-:W-:Y:S01]  /*4840*/  FMUL.FTZ R184, R0.reuse, R168 ;  /* 0x000000a800b87220 */ /* 0x040fe20000410000 */
[----:B------:R-:W-:Y:S01]  /*4850*/  UISETP.NE.AND UP1, UPT, UR42, URZ, UPT ;  /* 0x0000003f2a00728c */ /* 0x000fe2000bf25270 */
[C---:B------:R-:W-:Y:S01]  /*4860*/  FMUL.FTZ R15, R0.reuse, R154 ;  /* 0x0000009a000f7220 */ /* 0x040fe20000410000 */
[C---:B------:R-:W-:Y:S01]  /*4870*/  FMUL.FTZ R19, R0.reuse, R159 ;  /* 0x0000009f00137220 */ /* 0x040fe20000410000 */
[C---:B-1----:R-:W-:Y:S01]  /*4880*/  FMUL.FTZ R13, R0.reuse, R152 ;  /* 0x00000098000d7220 */ /* 0x042fe20000410000 */
[----:B------:R-:W-:Y:S01]  /*4890*/  FMUL.FTZ R154, R0, R156 ;  /* 0x0000009c009a7220 */ /* 0x000fe20000410000 */
[----:B------:R-:W-:Y:S01]  /*48a0*/  @P0 IMAD.HI.U32 R166, R7, UR6, RZ ;  /* 0x0000000607a60c27 */ /* 0x000fe2000f8e00ff */
[----:B------:R-:W-:-:S03]  /*48b0*/  @UP2 ULDC UR6, c[0x0][0x450] ;  /* 0x0001140000062ab9 */ /* 0x000fc60000000800 */
[C---:B------:R-:W-:Y:S01]  /*48c0*/  FMUL.FTZ R159, R0.reuse, R160 ;  /* 0x000000a0009f7220 */ /* 0x040fe20000410000 */
[C---:B------:R-:W-:Y:S01]  /*48d0*/  FMUL.FTZ R185, R0.reuse, R169 ;  /* 0x000000a900b97220 */ /* 0x040fe20000410000 */
[C---:B------:R-:W-:Y:S01]  /*48e0*/  FMUL.FTZ R152, R0.reuse, R153 ;  /* 0x0000009900987220 */ /* 0x040fe20000410000 */
[----:B------:R-:W-:Y:S01]  /*48f0*/  @P1 SHF.R.U32.HI R167, RZ, UR6, R166 ;  /* 0x00000006ffa71c19 */ /* 0x000fe200080116a6 */
[----:B------:R-:W-:Y:S01]  /*4900*/  FMUL.FTZ R17, R0, R155 ;  /* 0x0000009b00117220 */ /* 0x000fe20000410000 */
[----:B------:R-:W-:Y:S01]  /*4910*/  IADD3 R166, -R180, 0x1, RZ ;  /* 0x00000001b4a67810 */ /* 0x000fe20007ffe1ff */
[C---:B------:R-:W-:Y:S01]  /*4920*/  FMUL.FTZ R156, R0.reuse, R157 ;  /* 0x0000009d009c7220 */ /* 0x040fe20000410000 */
[C---:B------:R-:W-:Y:S01]  /*4930*/  FMUL.FTZ R18, R0.reuse, R158 ;  /* 0x0000009e00127220 */ /* 0x040fe20000410000 */
[----:B------:R-:W1:Y:S01]  /*4940*/  SHFL.IDX PT, R168, R167, RZ, 0x1c1f ;  /* 0x001c1fffa7a87589 */ /* 0x000e6200000e0000 */
[C---:B------:R-:W-:Y:S01]  /*4950*/  FMUL.FTZ R160, R0.reuse, R161 ;  /* 0x000000a100a07220 */ /* 0x040fe20000410000 */
[----:B------:R-:W-:Y:S01]  /*4960*/  FMUL.FTZ R20, R0, R162 ;  /* 0x000000a200147220 */ /* 0x000fe20000410000 */
[----:B------:R-:W-:-:S02]  /*4970*/  IMAD R169, R3, -0x2, R166 ;  /* 0xfffffffe03a97824 */ /* 0x000fc400078e02a6 */
        /* <DEDUP_REMOVED lines=11> */
[----:B------:R-:W-:Y:S01]  /*4a30*/  UIADD3 UR6, UR55, 0x20840, URZ ;  /* 0x0002084037067890 */ /* 0x000fe2000fffe03f */
[----:B------:R-:W-:Y:S01]  /*4a40*/  FMUL.FTZ R182, R0, R182 ;  /* 0x000000b600b67220 */ /* 0x000fe20000410000 */
[----:B------:R-:W-:Y:S01]  /*4a50*/  PLOP3.LUT P0, PT, PT, PT, UP1, 0x40, 0x0 ;  /* 0x000000000000781c */ /* 0x000fe20003f0e818 */
[----:B------:R-:W4:Y:S01]  /*4a60*/  MUFU.TANH R188, R165 ;  /* 0x000000a500bc7308 */ /* 0x000f220000002400 */
[----:B------:R-:W-:Y:S01]  /*4a70*/  IMAD R169, R2, UR53, R169 ;  /* 0x0000003502a97c24 */ /* 0x000fe2000f8e02a9 */
[----:B------:R-:W-:Y:S01]  /*4a80*/  UPRMT UR6, UR45, 0x654, UR6 ;  /* 0x000006542d067896 */ /* 0x000fe20008000006 */
[----:B------:R-:W-:-:S02]  /*4a90*/  FMUL.FTZ R177, R0, R177 ;  /* 0x000000b100b17220 */ /* 0x000fc40000410000 */
[----:B---3--:R-:W-:-:S03]  /*4aa0*/  IMAD.IADD R169, R169, 0x1, -R14 ;  /* 0x00000001a9a97824 */ /* 0x008fc600078e0a0e */
[----:B------:R-:W3:Y:S01]  /*4ab0*/  MUFU.TANH R13, R13 ;  /* 0x0000000d000d7308 */ /* 0x000ee20000002400 */
[C---:B------:R-:W-:Y:S02]  /*4ac0*/  VIADD R179, R169.reuse, UR57 ;  /* 0x00000039a9b37c36 */ /* 0x040fe40008000000 */
[----:B------:R-:W-:Y:S01]  /*4ad0*/  VIADD R183, R169, UR49 ;  /* 0x00000031a9b77c36 */ /* 0x000fe20008000000 */
[----:B------:R-:W-:Y:S02]  /*4ae0*/  SYNCS.ARRIVE.TRANS64.RED.A1T0 RZ, [UR6], RZ ;  /* 0x000000ffffff79a7 */ /* 0x000fe40008100406 */
[----:B-1----:R-:W-:Y:S02]  /*4af0*/  IADD3 R174, R179, R168, RZ ;  /* 0x000000a8b3ae7210 */ /* 0x002fe40007ffe0ff */
[----:B------:R-:W1:Y:S08]  /*4b00*/  MUFU.TANH R152, R152 ;  /* 0x0000009800987308 */ /* 0x000e700000002400 */
        /* <DEDUP_REMOVED lines=28> */
[----:B------:R5:W0:Y:S02]  /*4cd0*/  MUFU.TANH R187, R177 ;  /* 0x000000b100bb7308 */ /* 0x000a240000002400 */
[----:B-----5:R-:W-:Y:S01]  /*4ce0*/  IMAD.IADD R177, R168, 0x1, R183 ;  /* 0x00000001a8b17824 */ /* 0x020fe200078e02b7 */
[----:B-1-34-:R-:W-:Y:S06]  /*4cf0*/  @P0 BRA `(.L_x_1261) ;  /* 0x00000000005c0947 */ /* 0x01afec0003800000 */
[----:B------:R-:W-:Y:S01]  /*4d00*/  IMAD R169, R2, UR53, R168 ;  /* 0x0000003502a97c24 */ /* 0x000fe2000f8e02a8 */
[----:B------:R-:W-:Y:S03]  /*4d10*/  BSSY B0, `(.L_x_1262) ;  /* 0x0000011000007945 */ /* 0x000fe60003800000 */
[----:B------:R-:W-:-:S05]  /*4d20*/  IMAD.IADD R171, R169, 0x1, -R14 ;  /* 0x00000001a9ab7824 */ /* 0x000fca00078e0a0e */
[----:B------:R-:W-:-:S13]  /*4d30*/  ISETP.GT.AND P0, PT, R171, -0x1, PT ;  /* 0xffffffffab00780c */ /* 0x000fda0003f04270 */
[----:B------:R-:W-:Y:S05]  /*4d40*/  @P0 BRA `(.L_x_1263) ;  /* 0x0000000000200947 */ /* 0x000fea0003800000 */
[----:B------:R-:W-:Y:S01]  /*4d50*/  IMAD.U32 R175, RZ, RZ, UR56 ;  /* 0x00000038ffaf7e24 */ /* 0x000fe2000f8e00ff */
[----:B------:R-:W-:-:S04]  /*4d60*/  LOP3.LUT R171, RZ, R171, RZ, 0x33, !PT ;  /* 0x000000abffab7212 */ /* 0x000fc800078e33ff */
[----:B------:R-:W-:-:S13]  /*4d70*/  ISETP.NE.AND P0, PT, R175, 0x1, PT ;  /* 0x00000001af00780c */ /* 0x000fda0003f05270 */
[----:B------:R-:W1:Y:S02]  /*4d80*/  @P0 LDC.64 R168, c[0x0][0x9e8] ;  /* 0x00027a00ffa80b82 */ /* 0x000e640000000a00 */
[----:B-1----:R-:W-:-:S05]  /*4d90*/  @P0 IMAD.HI.U32 R168, R171, R168, RZ ;  /* 0x000000a8aba80227 */ /* 0x002fca00078e00ff */
[----:B------:R-:W-:-:S04]  /*4da0*/  @P0 SHF.R.U32.HI R171, RZ, R169, R168 ;  /* 0x000000a9ffab0219 */ /* 0x000fc800000116a8 */
[----:B------:R-:W-:Y:S01]  /*4db0*/  LOP3.LUT R171, RZ, R171, RZ, 0x33, !PT ;  /* 0x000000abffab7212 */ /* 0x000fe200078e33ff */
[----:B------:R-:W-:Y:S06]  /*4dc0*/  BRA `(.L_x_1264) ;  /* 0x0000000000147947 */ /* 0x000fec0003800000 */
.L_x_1263:
[----:B------:R-:W-:-:S05]  /*4dd0*/  IMAD.U32 R175, RZ, RZ, UR56 ;  /* 0x00000038ffaf7e24 */ /* 0x000fca000f8e00ff */
[----:B------:R-:W-:-:S13]  /*4de0*/  ISETP.NE.AND P0, PT, R175, 0x1, PT ;  /* 0x00000001af00780c */ /* 0x000fda0003f05270 */
[----:B------:R-:W1:Y:S02]  /*4df0*/  @P0 LDC.64 R168, c[0x0][0x9e8] ;  /* 0x00027a00ffa80b82 */ /* 0x000e640000000a00 */
[----:B-1----:R-:W-:-:S05]  /*4e00*/  @P0 IMAD.HI.U32 R168, R171, R168, RZ ;  /* 0x000000a8aba80227 */ /* 0x002fca00078e00ff */
[----:B------:R-:W-:-:S07]  /*4e10*/  @P0 SHF.R.U32.HI R171, RZ, R169, R168 ;  /* 0x000000a9ffab0219 */ /* 0x000fce00000116a8 */
.L_x_1264:
[----:B------:R-:W-:Y:S05]  /*4e20*/  BSYNC B0 ;  /* 0x0000000000007941 */ /* 0x000fea0003800000 */
.L_x_1262:
[----:B------:R-:W-:-:S04]  /*4e30*/  IMAD R168, R171, R175, -R180 ;  /* 0x000000afaba87224 */ /* 0x000fc800078e0ab4 */
[----:B------:R-:W-:-:S05]  /*4e40*/  IMAD R168, R3, -0x2, R168 ;  /* 0xfffffffe03a87824 */ /* 0x000fca00078e02a8 */
[----:B------:R-:W-:Y:S02]  /*4e50*/  VIADDMNMX R174, R168, R175, R174, PT ;  /* 0x000000afa8ae7246 */ /* 0x000fe400038001ae */
[----:B------:R-:W-:-:S07]  /*4e60*/  VIMNMX R177, R177, R168, !PT ;  /* 0x000000a8b1b17248 */ /* 0x000fce0007fe0100 */
.L_x_1261:
[----:B------:R-:W-:Y:S01]  /*4e70*/  ISETP.GT.AND P0, PT, R9, -0x1, PT ;  /* 0xffffffff0900780c */ /* 0x000fe20003f04270 */
[----:B------:R1:W3:Y:S01]  /*4e80*/  SHFL.IDX PT, R168, R167, 0x1, 0x1c1f ;  /* 0x003c1f00a7a87f89 */ /* 0x0002e200000e0000 */
[----:B------:R-:W-:Y:S02]  /*4e90*/  UISETP.NE.AND UP1, UPT, UR42, URZ, UPT ;  /* 0x0000003f2a00728c */ /* 0x000fe4000bf25270 */
[C---:B------:R-:W-:Y:S02]  /*4ea0*/  ISETP.GT.AND P5, PT, R177.reuse, RZ, P0 ;  /* 0x000000ffb100720c */ /* 0x040fe400007a4270 */
[C---:B------:R-:W-:Y:S02]  /*4eb0*/  ISETP.GT.AND P6, PT, R177.reuse, 0x1, P0 ;  /* 0x00000001b100780c */ /* 0x040fe400007c4270 */
[C---:B------:R-:W-:Y:S02]  /*4ec0*/  ISETP.GT.AND P1, PT, R177.reuse, 0x8, P0 ;  /* 0x00000008b100780c */ /* 0x040fe40000724270 */
[----:B------:R-:W-:-:S02]  /*4ed0*/  ISETP.GT.AND P4, PT, R177, 0x9, P0 ;  /* 0x00000009b100780c */ /* 0x000fc40000784270 */
[C---:B------:R-:W-:Y:S02]  /*4ee0*/  ISETP.LT.OR P5, PT, R174.reuse, 0x1, P5 ;  /* 0x00000001ae00780c */ /* 0x040fe40002fa1670 */
[C---:B------:R-:W-:Y:S02]  /*4ef0*/  ISETP.LT.OR P6, PT, R174.reuse, 0x2, P6 ;  /* 0x00000002ae00780c */ /* 0x040fe400037c1670 */
[C---:B------:R-:W-:Y:S02]  /*4f00*/  ISETP.LT.OR P1, PT, R174.reuse, 0x9, P1 ;  /* 0x00000009ae00780c */ /* 0x040fe40000f21670 */
[----:B------:R-:W-:Y:S02]  /*4f10*/  ISETP.LT.OR P4, PT, R174, 0xa, P4 ;  /* 0x0000000aae00780c */ /* 0x000fe40002781670 */
[C---:B------:R-:W-:Y:S02]  /*4f20*/  ISETP.GT.AND P3, PT, R177.reuse, 0x10, P0 ;  /* 0x00000010b100780c */ /* 0x040fe40000764270 */
[----:B------:R-:W-:-:S02]  /*4f30*/  ISETP.GT.AND P2, PT, R177, 0x11, P0 ;  /* 0x00000011b100780c */ /* 0x000fc40000744270 */
[----:B------:R-:W-:Y:S02]  /*4f40*/  FSEL R178, R13, -INF , !P5 ;  /* 0xff8000000db27808 */ /* 0x000fe40006800000 */
[----:B------:R-:W-:Y:S02]  /*4f50*/  FSEL R176, R152, -INF , !P6 ;  /* 0xff80000098b07808 */ /* 0x000fe40007000000 */
[----:B0-----:R-:W-:Y:S02]  /*4f60*/  FSEL R175, R154, -INF , !P1 ;  /* 0xff8000009aaf7808 */ /* 0x001fe40004800000 */
[----:B------:R-:W-:Y:S02]  /*4f70*/  FSEL R171, R156, -INF , !P4 ;  /* 0xff8000009cab7808 */ /* 0x000fe40006000000 */
[C---:B------:R-:W-:Y:S02]  /*4f80*/  ISETP.GT.AND P5, PT, R177.reuse, 0x18, P0 ;  /* 0x00000018b100780c */ /* 0x040fe400007a4270 */
[----:B------:R-:W-:-:S02]  /*4f90*/  ISETP.GT.AND P6, PT, R177, 0x19, P0 ;  /* 0x00000019b100780c */ /* 0x000fc400007c4270 */
[C---:B------:R-:W-:Y:S02]  /*4fa0*/  ISETP.GT.AND P1, PT, R177.reuse, 0x20, P0 ;  /* 0x00000020b100780c */ /* 0x040fe40000724270 */
[----:B------:R-:W-:Y:S02]  /*4fb0*/  ISETP.GT.AND P4, PT, R177, 0x21, P0 ;  /* 0x00000021b100780c */ /* 0x000fe40000784270 */
[C---:B------:R-:W-:Y:S02]  /*4fc0*/  ISETP.LT.OR P3, PT, R174.reuse, 0x11, P3 ;  /* 0x00000011ae00780c */ /* 0x040fe40001f61670 */
[C---:B------:R-:W-:Y:S02]  /*4fd0*/  ISETP.LT.OR P2, PT, R174.reuse, 0x12, P2 ;  /* 0x00000012ae00780c */ /* 0x040fe40001741670 */
[C---:B------:R-:W-:Y:S02]  /*4fe0*/  ISETP.LT.OR P5, PT, R174.reuse, 0x19, P5 ;  /* 0x00000019ae00780c */ /* 0x040fe40002fa1670 */
[----:B------:R-:W-:-:S02]  /*4ff0*/  ISETP.LT.OR P6, PT, R174, 0x1a, P6 ;  /* 0x0000001aae00780c */ /* 0x000fc400037c1670 */
[C---:B------:R-:W-:Y:S02]  /*5000*/  ISETP.LT.OR P1, PT, R174.reuse, 0x21, P1 ;  /* 0x00000021ae00780c */ /* 0x040fe40000f21670 */
[----:B------:R-:W-:Y:S02]  /*5010*/  ISETP.LT.OR P4, PT, R174, 0x22, P4 ;  /* 0x00000022ae00780c */ /* 0x000fe40002781670 */
[----:B------:R-:W-:Y:S02]  /*5020*/  FSEL R159, R159, -INF , !P3 ;  /* 0xff8000009f9f7808 */ /* 0x000fe40005800000 */
[----:B------:R-:W-:Y:S02]  /*5030*/  ISETP.GT.AND P3, PT, R177, 0x28, P0 ;  /* 0x00000028b100780c */ /* 0x000fe40000764270 */
[----:B-1----:R-:W-:Y:S02]  /*5040*/  FSEL R167, R160, -INF , !P2 ;  /* 0xff800000a0a77808 */ /* 0x002fe40005000000 */
[----:B------:R-:W-:-:S02]  /*5050*/  FSEL R163, R163, -INF , !P5 ;  /* 0xff800000a3a37808 */ /* 0x000fc40006800000 */
[----:B------:R-:W-:Y:S02]  /*5060*/  FSEL R164, R164, -INF , !P6 ;  /* 0xff800000a4a47808 */ /* 0x000fe40007000000 */
[----:B------:R-:W-:Y:S02]  /*5070*/  FSEL R170, R184, -INF , !P1 ;  /* 0xff800000b8aa7808 */ /* 0x000fe40004800000 */
[----:B------:R-:W-:Y:S02]  /*5080*/  FSEL R160, R185, -INF , !P4 ;  /* 0xff800000b9a07808 */ /* 0x000fe40006000000 */
[C---:B------:R-:W-:Y:S02]  /*5090*/  ISETP.GT.AND P2, PT, R177.reuse, 0x29, P0 ;  /* 0x00000029b100780c */ /* 0x040fe40000744270 */
[C---:B------:R-:W-:Y:S02]  /*50a0*/  ISETP.GT.AND P5, PT, R177.reuse, 0x30, P0 ;  /* 0x00000030b100780c */ /* 0x040fe400007a4270 */
[----:B------:R-:W-:-:S02]  /*50b0*/  ISETP.GT.AND P6, PT, R177, 0x31, P0 ;  /* 0x00000031b100780c */ /* 0x000fc400007c4270 */
[C---:B------:R-:W-:Y:S02]  /*50c0*/  ISETP.GT.AND P1, PT, R177.reuse, 0x38, P0 ;  /* 0x00000038b100780c */ /* 0x040fe40000724270 */
[----:B------:R-:W-:Y:S01]  /*50d0*/  ISETP.GT.AND P4, PT, R177, 0x39, P0 ;  /* 0x00000039b100780c */ /* 0x000fe20000784270 */
[--C-:B---3--:R-:W-:Y:S01]  /*50e0*/  IMAD.IADD R177, R179, 0x1, R168.reuse ;  /* 0x00000001b3b17824 */ /* 0x108fe200078e02a8 */
[C---:B------:R-:W-:Y:S01]  /*50f0*/  ISETP.LT.OR P3, PT, R174.reuse, 0x29, P3 ;  /* 0x00000029ae00780c */ /* 0x040fe20001f61670 */
[----:B------:R-:W-:Y:S01]  /*5100*/  IMAD.IADD R179, R183, 0x1, R168 ;  /* 0x00000001b7b37824 */ /* 0x000fe200078e02a8 */
[C---:B------:R-:W-:Y:S02]  /*5110*/  ISETP.LT.OR P2, PT, R174.reuse, 0x2a, P2 ;  /* 0x0000002aae00780c */ /* 0x040fe40001741670 */
[C---:B------:R-:W-:Y:S02]  /*5120*/  ISETP.LT.OR P5, PT, R174.reuse, 0x31, P5 ;  /* 0x00000031ae00780c */ /* 0x040fe40002fa1670 */
[----:B------:R-:W-:-:S02]  /*5130*/  ISETP.LT.OR P6, PT, R174, 0x32, P6 ;  /* 0x00000032ae00780c */ /* 0x000fc400037c1670 */
[C---:B------:R-:W-:Y:S02]  /*5140*/  ISETP.LT.OR P1, PT, R174.reuse, 0x39, P1 ;  /* 0x00000039ae00780c */ /* 0x040fe40000f21670 */
[----:B------:R-:W-:Y:S02]  /*5150*/  ISETP.LT.OR P4, PT, R174, 0x3a, P4 ;  /* 0x0000003aae00780c */ /* 0x000fe40002781670 */
[----:B------:R-:W-:Y:S02]  /*5160*/  FSEL R174, R172, -INF , !P3 ;  /* 0xff800000acae7808 */ /* 0x000fe40005800000 */
[----:B------:R-:W-:Y:S02]  /*5170*/  PLOP3.LUT P3, PT, PT, PT, UP1, 0x40, 0x0 ;  /* 0x000000000000781c */ /* 0x000fe40003f6e818 */
[----:B------:R-:W-:Y:S02]  /*5180*/  FSEL R173, R173, -INF , !P2 ;  /* 0xff800000adad7808 */ /* 0x000fe40005000000 */
[----:B------:R-:W-:-:S02]  /*5190*/  FSEL R172, R186, -INF , !P5 ;  /* 0xff800000baac7808 */ /* 0x000fc40006800000 */
[----:B------:R-:W-:Y:S02]  /*51a0*/  FSEL R156, R187, -INF , !P6 ;  /* 0xff800000bb9c7808 */ /* 0x000fe40007000000 */
[----:B------:R-:W-:Y:S02]  /*51b0*/  FSEL R154, R188, -INF , !P1 ;  /* 0xff800000bc9a7808 */ /* 0x000fe40004800000 */
[----:B------:R-:W-:-:S03]  /*51c0*/  FSEL R152, R181, -INF , !P4 ;  /* 0xff800000b5987808 */ /* 0x000fc60006000000 */
[----:B------:R-:W-:Y:S05]  /*51d0*/  @P3 BRA `(.L_x_1265) ;  /* 0x00000000005c3947 */ /* 0x000fea0003800000 */
        /* <DEDUP_REMOVED lines=8> */
[----:B------:R-:W0:Y:S02]  /*5260*/  @P1 LDC.64 R168, c[0x0][0x9e8] ;  /* 0x00027a00ffa81b82 */ /* 0x000e240000000a00 */
[----:B0-----:R-:W-:-:S05]  /*5270*/  @P1 IMAD.HI.U32 R168, R13, R168, RZ ;  /* 0x000000a80da81227 */ /* 0x001fca00078e00ff */
[----:B------:R-:W-:-:S04]  /*5280*/  @P1 SHF.R.U32.HI R13, RZ, R169, R168 ;  /* 0x000000a9ff0d1219 */ /* 0x000fc800000116a8 */
[----:B------:R-:W-:Y:S01]  /*5290*/  LOP3.LUT R13, RZ, R13, RZ, 0x33, !PT ;  /* 0x0000000dff0d7212 */ /* 0x000fe200078e33ff */
[----:B------:R-:W-:Y:S06]  /*52a0*/  BRA `(.L_x_1268) ;  /* 0x0000000000147947 */ /* 0x000fec0003800000 */
.L_x_1267:
[----:B------:R-:W-:-:S05]  /*52b0*/  IMAD.U32 R181, RZ, RZ, UR56 ;  /* 0x00000038ffb57e24 */ /* 0x000fca000f8e00ff */
[----:B------:R-:W-:-:S13]  /*52c0*/  ISETP.NE.AND P1, PT, R181, 0x1, PT ;  /* 0x00000001b500780c */ /* 0x000fda0003f25270 */
[----:B------:R-:W0:Y:S02]  /*52d0*/  @P1 LDC.64 R168, c[0x0][0x9e8] ;  /* 0x00027a00ffa81b82 */ /* 0x000e240000000a00 */
[----:B0-----:R-:W-:-:S05]  /*52e0*/  @P1 IMAD.HI.U32 R168, R13, R168, RZ ;  /* 0x000000a80da81227 */ /* 0x001fca00078e00ff */
[----:B------:R-:W-:-:S07]  /*52f0*/  @P1 SHF.R.U32.HI R13, RZ, R169, R168 ;  /* 0x000000a9ff0d1219 */ /* 0x000fce00000116a8 */
.L_x_1268:
[----:B------:R-:W-:Y:S05]  /*5300*/  BSYNC B0 ;  /* 0x0000000000007941 */ /* 0x000fea0003800000 */
.L_x_1266:
[----:B------:R-:W-:-:S04]  /*5310*/  IMAD R180, R13, R181, -R180 ;  /* 0x000000b50db47224 */ /* 0x000fc800078e0ab4 */
[----:B------:R-:W-:-:S05]  /*5320*/  IMAD R180, R3, -0x2, R180 ;  /* 0xfffffffe03b47824 */ /* 0x000fca00078e02b4 */
[----:B------:R-:W-:Y:S02]  /*5330*/  VIADDMNMX R177, R180, R181, R177, PT ;  /* 0x000000b5b4b17246 */ /* 0x000fe400038001b1 */
[----:B------:R-:W-:-:S07]  /*5340*/  VIMNMX R179, R179, R180, !PT ;  /* 0x000000b4b3b37248 */ /* 0x000fce0007fe0100 */
.L_x_1265:
[----:B------:R-:W-:Y:S02]  /*5350*/  FMNMX.FTZ R13, R178, R11, !PT ;  /* 0x0000000bb20d7209 */ /* 0x000fe40007810000 */
[C---:B------:R-:W-:Y:S02]  /*5360*/  ISETP.GT.AND P1, PT, R179.reuse, RZ, P0 ;  /* 0x000000ffb300720c */ /* 0x040fe40000724270 */
[----:B------:R-:W-:Y:S02]  /*5370*/  FMNMX.FTZ R168, R176, R13, !PT ;  /* 0x0000000db0a87209 */ /* 0x000fe40007810000 */
[----:B------:R-:W-:Y:S02]  /*5380*/  ISETP.GT.AND P2, PT, R179, 0x1, P0 ;  /* 0x00000001b300780c */ /* 0x000fe40000744270 */
[----:B------:R-:W-:Y:S02]  /*5390*/  FMNMX.FTZ R168, R175, R168, !PT ;  /* 0x000000a8afa87209 */ /* 0x000fe40007810000 */
[----:B------:R-:W-:-:S02]  /*53a0*/  ISETP.LT.OR P1, PT, R177, 0x1, P1 ;  /* 0x00000001b100780c */ /* 0x000fc40000f21670 */
[----:B------:R-:W-:Y:S02]  /*53b0*/  FMNMX.FTZ R168, R171, R168, !PT ;  /* 0x000000a8aba87209 */ /* 0x000fe40007810000 */
[----:B------:R-:W-:Y:S02]  /*53c0*/  ISETP.GT.AND P3, PT, R179, 0x8, P0 ;  /* 0x00000008b300780c */ /* 0x000fe40000764270 */
[----:B------:R-:W-:Y:S02]  /*53d0*/  FMNMX.FTZ R168, R159, R168, !PT ;  /* 0x000000a89fa87209 */ /* 0x000fe40007810000 */
[----:B------:R-:W-:Y:S02]  /*53e0*/  ISETP.LT.OR P2, PT, R177, 0x2, P2 ;  /* 0x00000002b100780c */ /* 0x000fe40001741670 */
[----:B------:R-:W-:Y:S02]  /*53f0*/  FMNMX.FTZ R168, R167, R168, !PT ;  /* 0x000000a8a7a87209 */ /* 0x000fe40007810000 */
[----:B------:R-:W-:-:S02]  /*5400*/  ISETP.GT.AND P4, PT, R179, 0x9, P0 ;  /* 0x00000009b300780c */ /* 0x000fc40000784270 */
[----:B------:R-:W-:Y:S02]  /*5410*/  FMNMX.FTZ R13, R163, R168, !PT ;  /* 0x000000a8a30d7209 */ /* 0x000fe40007810000 */
[----:B------:R-:W-:Y:S02]  /*5420*/  ISETP.LT.OR P3, PT, R177, 0x9, P3 ;  /* 0x00000009b100780c */ /* 0x000fe40001f61670 */
[----:B------:R-:W-:Y:S02]  /*5430*/  FMNMX.FTZ R13, R164, R13, !PT ;  /* 0x0000000da40d7209 */ /* 0x000fe40007810000 */
[----:B------:R-:W-:Y:S02]  /*5440*/  FSEL R17, R17, -INF , !P2 ;  /* 0xff80000011117808 */ /* 0x000fe40005000000 */
        /* <DEDUP_REMOVED lines=9> */
[----:B------:R-:W-:Y:S02]  /*54e0*/  FSEL R19, R19, -INF , !P4 ;  /* 0xff80000013137808 */ /* 0x000fe40006000000 */
[----:B------:R-:W-:Y:S02]  /*54f0*/  FMNMX.FTZ R13, R156, R13, !PT ;  /* 0x0000000d9c0d7209 */ /* 0x000fe40007810000 */
[----:B------:R-:W-:Y:S02]  /*5500*/  ISETP.LT.OR P5, PT, R177, 0x11, P5 ;  /* 0x00000011b100780c */ /* 0x000fe40002fa1670 */
[----:B------:R-:W-:Y:S02]  /*5510*/  FMNMX.FTZ R13, R154, R13, !PT ;  /* 0x0000000d9a0d7209 */ /* 0x000fe40007810000 */
[----:B------:R-:W-:-:S02]  /*5520*/  ISETP.GT.AND P2, PT, R179, 0x18, P0 ;  /* 0x00000018b300780c */ /* 0x000fc40000744270 */
[----:B------:R-:W-:Y:S02]  /*5530*/  FMNMX.FTZ R168, R152, R13, !PT ;  /* 0x0000000d98a87209 */ /* 0x000fe40007810000 */
[----:B------:R-:W-:Y:S02]  /*5540*/  ISETP.LT.OR P6, PT, R177, 0x12, P6 ;  /* 0x00000012b100780c */ /* 0x000fe400037c1670 */
[----:B------:R-:W-:Y:S01]  /*5550*/  FSEL R20, R20, -INF , !P5 ;  /* 0xff80000014147808 */ /* 0x000fe20006800000 */
[----:B------:R-:W0:Y:S01]  /*5560*/  SHFL.BFLY PT, R13, R168, 0x2, 0x1f ;  /* 0x0c401f00a80d7f89 */ /* 0x000e2200000e0000 */
[----:B------:R-:W-:Y:S02]  /*5570*/  ISETP.GT.AND P3, PT, R179, 0x19, P0 ;  /* 0x00000019b300780c */ /* 0x000fe40000764270 */
[----:B------:R-:W-:Y:S02]  /*5580*/  FSEL R21, R21, -INF , !P6 ;  /* 0xff80000015157808 */ /* 0x000fe40007000000 */
[----:B------:R-:W-:-:S02]  /*5590*/  ISETP.LT.OR P2, PT, R177, 0x19, P2 ;  /* 0x00000019b100780c */ /* 0x000fc40001741670 */
[----:B------:R-:W-:Y:S02]  /*55a0*/  ISETP.GT.AND P4, PT, R179, 0x20, P0 ;  /* 0x00000020b300780c */ /* 0x000fe40000784270 */
[C---:B------:R-:W-:Y:S02]  /*55b0*/  ISETP.LT.OR P3, PT, R177.reuse, 0x1a, P3 ;  /* 0x0000001ab100780c */ /* 0x040fe40001f61670 */
[----:B------:R-:W-:Y:S02]  /*55c0*/  FSEL R22, R22, -INF , !P2 ;  /* 0xff80000016167808 */ /* 0x000fe40005000000 */
[----:B------:R-:W-:Y:S02]  /*55d0*/  ISETP.LT.OR P4, PT, R177, 0x21, P4 ;  /* 0x00000021b100780c */ /* 0x000fe40002781670 */
[----:B------:R-:W-:Y:S02]  /*55e0*/  FSEL R23, R23, -INF , !P3 ;  /* 0xff80000017177808 */ /* 0x000fe40005800000 */
[----:B------:R-:W-:-:S02]  /*55f0*/  ISETP.GT.AND P5, PT, R179, 0x28, P0 ;  /* 0x00000028b300780c */ /* 0x000fc400007a4270 */
[----:B------:R-:W-:Y:S02]  /*5600*/  FSEL R153, R153, -INF , !P4 ;  /* 0xff80000099997808 */ /* 0x000fe40006000000 */
[----:B------:R-:W-:Y:S02]  /*5610*/  ISETP.GT.AND P6, PT, R179, 0x29, P0 ;  /* 0x00000029b300780c */ /* 0x000fe400007c4270 */
[----:B------:R-:W-:Y:S02]  /*5620*/  ISETP.LT.OR P5, PT, R177, 0x29, P5 ;  /* 0x00000029b100780c */ /* 0x000fe40002fa1670 */
[----:B0-----:R-:W-:Y:S02]  /*5630*/  FMNMX.FTZ R169, R168, R13, !PT ;  /* 0x0000000da8a97209 */ /* 0x001fe40007810000 */
[----:B------:R-:W-:Y:S02]  /*5640*/  ISETP.GT.AND P2, PT, R179, 0x30, P0 ;  /* 0x00000030b300780c */ /* 0x000fe40000744270 */
[----:B------:R-:W-:Y:S01]  /*5650*/  ISETP.LT.OR P6, PT, R177, 0x2a, P6 ;  /* 0x0000002ab100780c */ /* 0x000fe200037c1670 */
[----:B------:R-:W0:Y:S01]  /*5660*/  SHFL.BFLY PT, R180, R169, 0x1, 0x1f ;  /* 0x0c201f00a9b47f89 */ /* 0x000e2200000e0000 */
[----:B------:R-:W-:-:S02]  /*5670*/  FSEL R157, R157, -INF , !P5 ;  /* 0xff8000009d9d7808 */ /* 0x000fc40006800000 */
[----:B------:R-:W-:Y:S02]  /*5680*/  ISETP.GT.AND P4, PT, R179, 0x31, P0 ;  /* 0x00000031b300780c */ /* 0x000fe40000784270 */
[C---:B------:R-:W-:Y:S02]  /*5690*/  ISETP.LT.OR P2, PT, R177.reuse, 0x31, P2 ;  /* 0x00000031b100780c */ /* 0x040fe40001741670 */
[----:B------:R-:W-:Y:S02]  /*56a0*/  FSEL R158, R158, -INF , !P6 ;  /* 0xff8000009e9e7808 */ /* 0x000fe40007000000 */
[----:B------:R-:W-:Y:S02]  /*56b0*/  ISETP.LT.OR P4, PT, R177, 0x32, P4 ;  /* 0x00000032b100780c */ /* 0x000fe40002781670 */
[----:B------:R-:W-:Y:S02]  /*56c0*/  FSEL R161, R161, -INF , !P2 ;  /* 0xff800000a1a17808 */ /* 0x000fe40005000000 */
[----:B------:R-:W-:-:S02]  /*56d0*/  FSEL R162, R162, -INF , !P4 ;  /* 0xff800000a2a27808 */ /* 0x000fc40006000000 */
[----:B0-----:R-:W-:Y:S01]  /*56e0*/  FMNMX.FTZ R13, R169, R180, !PT ;  /* 0x000000b4a90d7209 */ /* 0x001fe20007810000 */
[----:B------:R-:W-:Y:S01]  /*56f0*/  IMAD.U32 R180, RZ, RZ, UR52 ;  /* 0x00000034ffb47e24 */ /* 0x000fe2000f8e00ff */
[----:B------:R-:W-:Y:S02]  /*5700*/  FSEL R169, R15, -INF , !P1 ;  /* 0xff8000000fa97808 */ /* 0x000fe40004800000 */
[----:B------:R-:W-:Y:S01]  /*5710*/  ISETP.GT.AND P1, PT, R179, 0x21, P0 ;  /* 0x00000021b300780c */ /* 0x000fe20000724270 */
[----:B------:R-:W-:-:S01]  /*5720*/  FFMA.FTZ R180, R13, R180, -8 ;  /* 0xc10000000db47423 */ /* 0x000fc200000100b4 */
[----:B------:R-:W-:Y:S02]  /*5730*/  FMNMX.FTZ R168, R169, R12, !PT ;  /* 0x0000000ca9a87209 */ /* 0x000fe40007810000 */
[----:B------:R-:W-:Y:S02]  /*5740*/  FSETP.NEU.FTZ.AND P3, PT, R13, -INF , PT ;  /* 0xff8000000d00780b */ /* 0x000fe40003f7d000 */
[----:B------:R-:W-:-:S02]  /*5750*/  FMNMX.FTZ R15, R17, R168, !PT ;  /* 0x000000a8110f7209 */ /* 0x000fc40007810000 */
[----:B------:R-:W-:Y:S02]  /*5760*/  ISETP.LT.OR P1, PT, R177, 0x22, P1 ;  /* 0x00000022b100780c */ /* 0x000fe40000f21670 */
[----:B------:R-:W-:Y:S02]  /*5770*/  FMNMX.FTZ R168, R18, R15, !PT ;  /* 0x0000000f12a87209 */ /* 0x000fe40007810000 */
[----:B------:R-:W-:Y:S02]  /*5780*/  FSEL R181, R180, RZ, P3 ;  /* 0x000000ffb4b57208 */ /* 0x000fe40001800000 */
[----:B------:R-:W-:Y:S02]  /*5790*/  FMNMX.FTZ R15, R19, R168, !PT ;  /* 0x000000a8130f7209 */ /* 0x000fe40007810000 */
[----:B------:R-:W-:Y:S01]  /*57a0*/  FSEL R155, R155, -INF , !P1 ;  /* 0xff8000009b9b7808 */ /* 0x000fe20004800000 */
[--C-:B------:R-:W-:Y:S01]  /*57b0*/  FFMA.FTZ R180, R176, UR52, -R181.reuse ;  /* 0x00000034b0b47c23 */ /* 0x100fe200080108b5 */
[----:B------:R-:W-:Y:S01]  /*57c0*/  FMNMX.FTZ R168, R20, R15, !PT ;  /* 0x0000000f14a87209 */ /* 0x000fe20007810000 */
[--C-:B------:R-:W-:Y:S01]  /*57d0*/  FFMA.FTZ R178, R178, UR52, -R181.reuse ;  /* 0x00000034b2b27c23 */ /* 0x100fe200080108b5 */
[----:B------:R-:W-:Y:S01]  /*57e0*/  ISETP.GT.AND P1, PT, R179, 0x38, P0 ;  /* 0x00000038b300780c */ /* 0x000fe20000724270 */
[--C-:B------:R-:W-:Y:S01]  /*57f0*/  FFMA.FTZ R175, R175, UR52, -R181.reuse ;  /* 0x00000034afaf7c23 */ /* 0x100fe200080108b5 */
[----:B------:R-:W-:Y:S01]  /*5800*/  FMNMX.FTZ R15, R21, R168, !PT ;  /* 0x000000a8150f7209 */ /* 0x000fe20007810000 */
[--C-:B------:R-:W-:Y:S01]  /*5810*/  FFMA.FTZ R159, R159, UR52, -R181.reuse ;  /* 0x000000349f9f7c23 */ /* 0x100fe200080108b5 */
[----:B------:R-:W-:Y:S01]  /*5820*/  ISETP.GT.AND P0, PT, R179, 0x39, P0 ;  /* 0x00000039b300780c */ /* 0x000fe20000704270 */
[--C-:B------:R-:W-:Y:S01]  /*5830*/  FFMA.FTZ R163, R163, UR52, -R181.reuse ;  /* 0x00000034a3a37c23 */ /* 0x100fe200080108b5 */
[----:B------:R-:W-:Y:S01]  /*5840*/  FMNMX.FTZ R168, R22, R15, !PT ;  /* 0x0000000f16a87209 */ /* 0x000fe20007810000 */
[----:B------:R-:W-:Y:S01]  /*5850*/  MUFU.EX2 R179, R178 ;  /* 0x000000b200b37308 */ /* 0x000fe20000000800 */
[----:B------:R-:W-:Y:S01]  /*5860*/  ISETP.LT.OR P1, PT, R177, 0x39, P1 ;  /* 0x00000039b100780c */ /* 0x000fe20000f21670 */
[----:B------:R-:W-:Y:S01]  /*5870*/  FFMA.FTZ R154, R154, UR52, -R181 ;  /* 0x000000349a9a7c23 */ /* 0x000fe200080108b5 */
[----:B------:R-:W-:-:S02]  /*5880*/  FMNMX.FTZ R168, R23, R168, !PT ;  /* 0x000000a817a87209 */ /* 0x000fc40007810000 */
[----:B------:R-:W-:Y:S02]  /*5890*/  ISETP.LT.OR P0, PT, R177, 0x3a, P0 ;  /* 0x0000003ab100780c */ /* 0x000fe40000701670 */
[----:B------:R-:W-:Y:S01]  /*58a0*/  FMNMX.FTZ R168, R153, R168, !PT ;  /* 0x000000a899a87209 */ /* 0x000fe20007810000 */
[----:B------:R-:W-:Y:S01]  /*58b0*/  MUFU.EX2 R175, R175 ;  /* 0x000000af00af7308 */ /* 0x000fe20000000800 */
[----:B------:R-:W-:Y:S02]  /*58c0*/  FSEL R165, R165, -INF , !P1 ;  /* 0xff800000a5a57808 */ /* 0x000fe40004800000 */
[----:B------:R-:W-:Y:S02]  /*58d0*/  FMNMX.FTZ R176, R155, R168, !PT ;  /* 0x000000a89bb07209 */ /* 0x000fe40007810000 */
[----:B------:R-:W-:Y:S02]  /*58e0*/  FSEL R166, R166, -INF , !P0 ;  /* 0xff800000a6a67808 */ /* 0x000fe40004000000 */
[----:B------:R-:W-:Y:S01]  /*58f0*/  FMNMX.FTZ R15, R157, R176, !PT ;  /* 0x000000b09d0f7209 */ /* 0x000fe20007810000 */
[----:B------:R0:W-:Y:S03]  /*5900*/  MUFU.EX2 R168, R180 ;  /* 0x000000b400a87308 */ /* 0x0001e60000000800 */
[----:B------:R-:W-:-:S04]  /*5910*/  FMNMX.FTZ R176, R158, R15, !PT ;  /* 0x0000000f9eb07209 */ /* 0x000fc80007810000 */
[----:B------:R-:W-:Y:S01]  /*5920*/  FMNMX.FTZ R15, R161, R176, !PT ;  /* 0x000000b0a10f7209 */ /* 0x000fe20007810000 */
[----:B------:R-:W-:-:S01]  /*5930*/  FFMA.FTZ R176, R171, UR52, -R181 ;  /* 0x00000034abb07c23 */ /* 0x000fc200080108b5 */
[--C-:B0-----:R-:W-:Y:S01]  /*5940*/  FFMA.FTZ R180, R164, UR52, -R181.reuse ;  /* 0x00000034a4b47c23 */ /* 0x101fe200080108b5 */
        /* <DEDUP_REMOVED lines=11> */
[----:B------:R-:W-:Y:S01]  /*5a00*/  FSEL R152, R13, RZ, P3 ;  /* 0x000000ff0d987208 */ /* 0x000fe20001800000 */
[----:B------:R-:W-:Y:S01]  /*5a10*/  IMAD.U32 R156, RZ, RZ, UR52 ;  /* 0x00000034ff9c7e24 */ /* 0x000fe2000f8e00ff */
[----:B------:R-:W-:Y:S01]  /*5a20*/  MUFU.EX2 R176, R176 ;  /* 0x000000b000b07308 */ /* 0x000fe20000000800 */
[----:B------:R-:W0:Y:S02]  /*5a30*/  SHFL.BFLY PT, R182, R15, 0x2, 0x1f ;  /* 0x0c401f000fb67f89 */ /* 0x000e2400000e0000 */
[----:B------:R-:W-:-:S04]  /*5a40*/  FADD.FTZ R152, -R152, R11 ;  /* 0x0000000b98987221 */ /* 0x000fc80000010100 */
[----:B------:R-:W-:Y:S01]  /*5a50*/  FMUL.FTZ R172, R152, UR52 ;  /* 0x0000003498ac7c20 */ /* 0x000fe20008410000 */
[----:B------:R-:W-:Y:S08]  /*5a60*/  MUFU.EX2 R159, R159 ;  /* 0x0000009f009f7308 */ /* 0x000ff00000000800 */
[----:B------:R-:W1:Y:S08]  /*5a70*/  MUFU.EX2 R172, R172 ;  /* 0x000000ac00ac7308 */ /* 0x000e700000000800 */
[----:B------:R-:W-:Y:S01]  /*5a80*/  MUFU.EX2 R178, R178 ;  /* 0x000000b200b27308 */ /* 0x000fe20000000800 */
[----:B0-----:R-:W-:-:S05]  /*5a90*/  FMNMX.FTZ R182, R15, R182, !PT ;  /* 0x000000b60fb67209 */ /* 0x001fca0007810000 */
[----:B------:R-:W0:Y:S02]  /*5aa0*/  SHFL.BFLY PT, R15, R182, 0x1, 0x1f ;  /* 0x0c201f00b60f7f89 */ /* 0x000e2400000e0000 */
[----:B------:R-:W-:Y:S01]  /*5ab0*/  MUFU.EX2 R163, R163 ;  /* 0x000000a300a37308 */ /* 0x000fe20000000800 */
[-C--:B-1----:R-:W-:Y:S01]  /*5ac0*/  FMUL.FTZ R24, R24, R172.reuse ;  /* 0x000000ac18187220 */ /* 0x082fe20000410000 */
        /* <DEDUP_REMOVED lines=20> */
[----:B0-----:R-:W-:Y:S01]  /*5c10*/  FMNMX.FTZ R15, R182, R15, !PT ;  /* 0x0000000fb60f7209 */ /* 0x001fe20007810000 */
[-C--:B------:R-:W-:Y:S01]  /*5c20*/  FMUL.FTZ R61, R61, R172.reuse ;  /* 0x000000ac3d3d7220 */ /* 0x080fe20000410000 */
[----:B------:R-:W-:Y:S01]  /*5c30*/  MUFU.EX2 R167, R167 ;  /* 0x000000a700a77308 */ /* 0x000fe20000000800 */
[----:B------:R-:W-:Y:S01]  /*5c40*/  FMUL.FTZ R64, R64, R172 ;  /* 0x000000ac40407220 */ /* 0x000fe20000410000 */
[C---:B------:R-:W-:Y:S01]  /*5c50*/  FSETP.NEU.FTZ.AND P0, PT, R15.reuse, -INF , PT ;  /* 0xff8000000f00780b */ /* 0x040fe20003f1d000 */
[----:B------:R-:W-:-:S01]  /*5c60*/  FFMA.FTZ R156, R15, R156, -8 ;  /* 0xc10000000f9c7423 */ /* 0x000fc2000001009c */
[-C--:B------:R-:W-:Y:S01]  /*5c70*/  FMUL.FTZ R65, R65, R172.reuse ;  /* 0x000000ac41417220 */ /* 0x080fe20000410000 */
[-C--:B------:R-:W-:Y:S01]  /*5c80*/  FMUL.FTZ R68, R68, R172.reuse ;  /* 0x000000ac44447220 */ /* 0x080fe20000410000 */
[-C--:B------:R-:W-:Y:S01]  /*5c90*/  FMUL.FTZ R69, R69, R172.reuse ;  /* 0x000000ac45457220 */ /* 0x080fe20000410000 */
[-C--:B------:R-:W-:Y:S01]  /*5ca0*/  FMUL.FTZ R72, R72, R172.reuse ;  /* 0x000000ac48487220 */ /* 0x080fe20000410000 */
[----:B------:R-:W-:Y:S01]  /*5cb0*/  FSEL R152, R156, RZ, P0 ;  /* 0x000000ff9c987208 */ /* 0x000fe20000000000 */
[----:B------:R-:W-:Y:S01]  /*5cc0*/  MUFU.EX2 R160, R160 ;  /* 0x000000a000a07308 */ /* 0x000fe20000000800 */
[-C--:B------:R-:W-:Y:S01]  /*5cd0*/  FMUL.FTZ R73, R73, R172.reuse ;  /* 0x000000ac49497220 */ /* 0x080fe20000410000 */
[-C--:B------:R-:W-:Y:S01]  /*5ce0*/  FMUL.FTZ R76, R76, R172.reuse ;  /* 0x000000ac4c4c7220 */ /* 0x080fe20000410000 */
[----:B------:R-:W-:Y:S01]  /*5cf0*/  FMUL.FTZ R77, R77, R172 ;  /* 0x000000ac4d4d7220 */ /* 0x000fe20000410000 */
[--C-:B------:R-:W-:Y:S01]  /*5d00*/  FFMA.FTZ R174, R169, UR52, -R152.reuse ;  /* 0x00000034a9ae7c23 */ /* 0x100fe20008010898 */
[----:B------:R-:W-:-:S01]  /*5d10*/  FFMA.FTZ R169, R19, UR52, -R152 ;  /* 0x0000003413a97c23 */ /* 0x000fc20008010898 */
[--C-:B------:R-:W-:Y:S01]  /*5d20*/  FFMA.FTZ R19, R21, UR52, -R152.reuse ;  /* 0x0000003415137c23 */ /* 0x100fe20008010898 */
[----:B------:R-:W-:Y:S01]  /*5d30*/  FSEL R21, R15, RZ, P0 ;  /* 0x000000ff0f157208 */ /* 0x000fe20000000000 */
[--C-:B------:R-:W-:Y:S01]  /*5d40*/  FFMA.FTZ R17, R17, UR52, -R152.reuse ;  /* 0x0000003411117c23 */ /* 0x100fe20008010898 */
[----:B------:R-:W-:-:S01]  /*5d50*/  FFMA.FTZ R156, R18, UR52, -R152 ;  /* 0x00000034129c7c23 */ /* 0x000fc20008010898 */
[----:B------:R-:W-:Y:S01]  /*5d60*/  MUFU.EX2 R174, R174 ;  /* 0x000000ae00ae7308 */ /* 0x000fe20000000800 */
[----:B------:R-:W-:-:S01]  /*5d70*/  FFMA.FTZ R18, R20, UR52, -R152 ;  /* 0x0000003414127c23 */ /* 0x000fc20008010898 */
[----:B------:R-:W-:Y:S01]  /*5d80*/  FADD.FTZ R21, -R21, R12 ;  /* 0x0000000c15157221 */ /* 0x000fe20000010100 */
[----:B------:R-:W-:-:S01]  /*5d90*/  FFMA.FTZ R20, R22, UR52, -R152 ;  /* 0x0000003416147c23 */ /* 0x000fc20008010898 */
[--C-:B------:R-:W-:Y:S01]  /*5da0*/  FFMA.FTZ R22, R23, UR52, -R152.reuse ;  /* 0x0000003417167c23 */ /* 0x100fe20008010898 */
[----:B------:R-:W-:-:S01]  /*5db0*/  FFMA.FTZ R12, R153, UR52, -R152 ;  /* 0x00000034990c7c23 */ /* 0x000fc20008010898 */
[----:B------:R-:W-:Y:S01]  /*5dc0*/  FMUL.FTZ R21, R21, UR52 ;  /* 0x0000003415157c20 */ /* 0x000fe20008410000 */
[----:B------:R-:W-:-:S01]  /*5dd0*/  FFMA.FTZ R153, R172, R4, R179 ;  /* 0x00000004ac997223 */ /* 0x000fc200000100b3 */
        /* <DEDUP_REMOVED lines=9> */
[----:B------:R-:W-:Y:S01]  /*5e70*/  PLOP3.LUT P0, PT, PT, PT, UP0, 0x40, 0x0 ;  /* 0x000000000000781c */ /* 0x000fe20003f0e808 */
        /* <DEDUP_REMOVED lines=15> */
[----:B0-----:R-:W-:-:S01]  /*5f70*/  FFMA.FTZ R4, R21, R5, R174 ;  /* 0x0000000515047223 */ /* 0x001fc200000100ae */
[-C--:B------:R-:W-:Y:S01]  /*5f80*/  FMUL.FTZ R105, R105, R172.reuse ;  /* 0x000000ac69697220 */ /* 0x080fe20000410000 */
[-C--:B------:R-:W-:Y:S01]  /*5f90*/  FMUL.FTZ R108, R108, R172.reuse ;  /* 0x000000ac6c6c7220 */ /* 0x080fe20000410000 */
[----:B------:R-:W-:Y:S01]  /*5fa0*/  FMUL.FTZ R109, R109, R172 ;  /* 0x000000ac6d6d7220 */ /* 0x000fe20000410000 */
[----:B------:R-:W-:-:S01]  /*5fb0*/  FADD.FTZ R5, R17, R4 ;  /* 0x0000000411057221 */ /* 0x000fc20000010000 */
        /* <DEDUP_REMOVED lines=10> */
[----:B------:R1:W-:Y:S01]  /*6060*/  MUFU.EX2 R177, R22 ;  /* 0x0000001600b17308 */ /* 0x0003e20000000800 */
[----:B---3--:R-:W-:-:S01]  /*6070*/  FADD.FTZ R5, R169, R4 ;  /* 0x00000004a9057221 */ /* 0x008fc20000010000 */
[----:B------:R-:W-:Y:S01]  /*6080*/  F2FP.SATFINITE.E4M3.F32.PACK_AB_MERGE_C R169, R169, R156, RZ ;  /* 0x0000009ca9a9723e */ /* 0x000fe200048070ff */
[-C--:B------:R-:W-:Y:S01]  /*6090*/  FMUL.FTZ R128, R128, R172.reuse ;  /* 0x000000ac80807220 */ /* 0x080fe20000410000 */
[-C--:B------:R-:W-:Y:S01]  /*60a0*/  FMUL.FTZ R129, R129, R172.reuse ;  /* 0x000000ac81817220 */ /* 0x080fe20000410000 */
[-C--:B------:R-:W-:Y:S01]  /*60b0*/  FMUL.FTZ R132, R132, R172.reuse ;  /* 0x000000ac84847220 */ /* 0x080fe20000410000 */
[-C--:B------:R-:W-:Y:S01]  /*60c0*/  FMUL.FTZ R133, R133, R172.reuse ;  /* 0x000000ac85857220 */ /* 0x080fe20000410000 */
[----:B------:R-:W-:Y:S01]  /*60d0*/  FMUL.FTZ R136, R136, R172 ;  /* 0x000000ac88887220 */ /* 0x000fe20000410000 */
[----:B------:R-:W3:Y:S01]  /*60e0*/  MUFU.EX2 R19, R19 ;  /* 0x0000001300137308 */ /* 0x000ee20000000800 */
[----:B-1----:R-:W-:-:S01]  /*60f0*/  FADD.FTZ R22, R168, R153 ;  /* 0x00000099a8167221 */ /* 0x002fc20000010000 */
[----:B0-----:R-:W-:Y:S01]  /*6100*/  FADD.FTZ R4, R18, R5 ;  /* 0x0000000512047221 */ /* 0x001fe20000010000 */
[-C--:B------:R-:W-:Y:S01]  /*6110*/  FMUL.FTZ R137, R137, R172.reuse ;  /* 0x000000ac89897220 */ /* 0x080fe20000410000 */
[----:B------:R-:W-:Y:S01]  /*6120*/  FMUL.FTZ R140, R140, R172 ;  /* 0x000000ac8c8c7220 */ /* 0x000fe20000410000 */
[----:B------:R-:W-:-:S01]  /*6130*/  FADD.FTZ R153, R175, R22 ;  /* 0x00000016af997221 */ /* 0x000fc20000010000 */
[C---:B------:R-:W-:Y:S01]  /*6140*/  F2FP.SATFINITE.E4M3.F32.PACK_AB_MERGE_C R175, R176.reuse, R175, RZ ;  /* 0x000000afb0af723e */ /* 0x040fe200048070ff */
[----:B------:R-:W-:Y:S01]  /*6150*/  FMUL.FTZ R141, R141, R172 ;  /* 0x000000ac8d8d7220 */ /* 0x000fe20000410000 */
[----:B------:R-:W0:Y:S01]  /*6160*/  MUFU.EX2 R20, R20 ;  /* 0x0000001400147308 */ /* 0x000e220000000800 */
[----:B------:R-:W-:-:S01]  /*6170*/  FADD.FTZ R22, R176, R153 ;  /* 0x00000099b0167221 */ /* 0x000fc20000010000 */
[-C--:B------:R-:W-:Y:S01]  /*6180*/  FMUL.FTZ R144, R144, R172.reuse ;  /* 0x000000ac90907220 */ /* 0x080fe20000410000 */
[-C--:B------:R-:W-:Y:S01]  /*6190*/  FMUL.FTZ R145, R145, R172.reuse ;  /* 0x000000ac91917220 */ /* 0x080fe20000410000 */
[----:B------:R-:W-:Y:S01]  /*61a0*/  FMUL.FTZ R148, R148, R172 ;  /* 0x000000ac94947220 */ /* 0x000fe20000410000 */
[----:B------:R-:W-:-:S01]  /*61b0*/  FADD.FTZ R153, R159, R22 ;  /* 0x000000169f997221 */ /* 0x000fc20000010000 */
[----:B------:R-:W-:Y:S01]  /*61c0*/  FMUL.FTZ R149, R149, R172 ;  /* 0x000000ac95957220 */ /* 0x000fe20000410000 */
[----:B------:R-:W-:Y:S01]  /*61d0*/  FMUL.FTZ R26, R26, R21 ;  /* 0x000000151a1a7220 */ /* 0x000fe20000410000 */
[----:B------:R-:W1:Y:S01]  /*61e0*/  MUFU.EX2 R12, R12 ;  /* 0x0000000c000c7308 */ /* 0x000e620000000800 */
[----:B------:R-:W-:-:S01]  /*61f0*/  FADD.FTZ R22, R178, R153 ;  /* 0x00000099b2167221 */ /* 0x000fc20000010000 */
[----:B---3--:R-:W-:Y:S01]  /*6200*/  FADD.FTZ R5, R19, R4 ;  /* 0x0000000413057221 */ /* 0x008fe20000010000 */
[-C--:B------:R-:W-:Y:S01]  /*6210*/  FMUL.FTZ R27, R27, R21.reuse ;  /* 0x000000151b1b7220 */ /* 0x080fe20000410000 */
[----:B------:R-:W-:Y:S01]  /*6220*/  FMUL.FTZ R30, R30, R21 ;  /* 0x000000151e1e7220 */ /* 0x000fe20000410000 */
[----:B------:R-:W-:-:S01]  /*6230*/  FADD.FTZ R153, R163, R22 ;  /* 0x00000016a3997221 */ /* 0x000fc20000010000 */
[----:B------:R-:W-:Y:S01]  /*6240*/  F2FP.SATFINITE.E4M3.F32.PACK_AB_MERGE_C R163, R180, R163, RZ ;  /* 0x000000a3b4a3723e */ /* 0x000fe200048070ff */
[----:B------:R-:W-:Y:S01]  /*6250*/  FMUL.FTZ R31, R31, R21 ;  /* 0x000000151f1f7220 */ /* 0x000fe20000410000 */
[----:B------:R-:W3:Y:S01]  /*6260*/  MUFU.EX2 R23, R23 ;  /* 0x0000001700177308 */ /* 0x000ee20000000800 */
[----:B0-----:R-:W-:-:S01]  /*6270*/  FADD.FTZ R4, R20, R5 ;  /* 0x0000000514047221 */ /* 0x001fc20000010000 */
[----:B------:R-:W-:Y:S01]  /*6280*/  FADD.FTZ R153, R180, R153 ;  /* 0x00000099b4997221 */ /* 0x000fe20000010000 */
[C---:B------:R-:W-:Y:S01]  /*6290*/  F2FP.SATFINITE.E4M3.F32.PACK_AB_MERGE_C R155, R177.reuse, R20, RZ ;  /* 0x00000014b19b723e */ /* 0x040fe200048070ff */
[----:B------:R-:W-:Y:S01]  /*62a0*/  FMUL.FTZ R34, R34, R21 ;  /* 0x0000001522227220 */ /* 0x000fe20000410000 */
[----:B------:R-:W-:-:S01]  /*62b0*/  FADD.FTZ R5, R177, R4 ;  /* 0x00000004b1057221 */ /* 0x000fc20000010000 */
[----:B------:R-:W-:Y:S01]  /*62c0*/  FADD.FTZ R4, R164, R153 ;  /* 0x00000099a4047221 */ /* 0x000fe20000010000 */
[----:B------:R-:W-:Y:S01]  /*62d0*/  F2FP.SATFINITE.E4M3.F32.PACK_AB_MERGE_C R155, R19, R18, R155 ;  /* 0x00000012139b723e */ /* 0x000fe2000480709b */
[----:B------:R-:W0:Y:S01]  /*62e0*/  MUFU.EX2 R157, R157 ;  /* 0x0000009d009d7308 */ /* 0x000e220000000800 */
[----:B-1----:R-:W-:-:S01]  /*62f0*/  FADD.FTZ R22, R12, R5 ;  /* 0x000000050c167221 */ /* 0x002fc20000010000 */
[----:B------:R-:W-:Y:S01]  /*6300*/  FADD.FTZ R5, R167, R4 ;  /* 0x00000004a7057221 */ /* 0x000fe20000010000 */
[-C--:B------:R-:W-:Y:S01]  /*6310*/  FMUL.FTZ R35, R35, R21.reuse ;  /* 0x0000001523237220 */ /* 0x080fe20000410000 */
[-C--:B------:R-:W-:Y:S01]  /*6320*/  FMUL.FTZ R38, R38, R21.reuse ;  /* 0x0000001526267220 */ /* 0x080fe20000410000 */
[-C--:B------:R-:W-:Y:S01]  /*6330*/  FMUL.FTZ R39, R39, R21.reuse ;  /* 0x0000001527277220 */ /* 0x080fe20000410000 */
[----:B------:R-:W-:Y:S01]  /*6340*/  FADD.FTZ R4, R160, R5 ;  /* 0x00000005a0047221 */ /* 0x000fe20000010000 */
[----:B------:R-:W-:Y:S01]  /*6350*/  FMUL.FTZ R42, R42, R21 ;  /* 0x000000152a2a7220 */ /* 0x000fe20000410000 */
[----:B------:R-:W1:Y:S01]  /*6360*/  MUFU.EX2 R171, R171 ;  /* 0x000000ab00ab7308 */ /* 0x000e620000000800 */
[----:B---3--:R-:W-:-:S01]  /*6370*/  FADD.FTZ R22, R23, R22 ;  /* 0x0000001617167221 */ /* 0x008fc20000010000 */
        /* <DEDUP_REMOVED lines=19> */
[-C--:B------:R-:W-:Y:S01]  /*64b0*/  FMUL.FTZ R71, R71, R21.reuse ;  /* 0x0000001547477220 */ /* 0x080fe20000410000 */
[----:B------:R-:W-:Y:S01]  /*64c0*/  F2FP.SATFINITE.E4M3.F32.PACK_AB_MERGE_C R156, R167, R164, R160 ;  /* 0x000000a4a79c723e */ /* 0x000fe200048070a0 */
[----:B------:R-:W-:Y:S01]  /*64d0*/  FMUL.FTZ R74, R74, R21 ;  /* 0x000000154a4a7220 */ /* 0x000fe20000410000 */
[----:B------:R-:W1:Y:S01]  /*64e0*/  MUFU.EX2 R170, R170 ;  /* 0x000000aa00aa7308 */ /* 0x000e620000000800 */
[----:B---3--:R-:W-:-:S01]  /*64f0*/  FADD.FTZ R4, R158, R5 ;  /* 0x000000059e047221 */ /* 0x008fc20000010000 */
[----:B------:R-:W-:Y:S01]  /*6500*/  F2FP.SATFINITE.E4M3.F32.PACK_AB_MERGE_C R157, R158, R157, RZ ;  /* 0x0000009d9e9d723e */ /* 0x000fe200048070ff */
[-C--:B------:R-:W-:Y:S01]  /*6510*/  FMUL.FTZ R75, R75, R21.reuse ;  /* 0x000000154b4b7220 */ /* 0x080fe20000410000 */
[-C--:B------:R-:W-:Y:S01]  /*6520*/  FMUL.FTZ R78, R78, R21.reuse ;  /* 0x000000154e4e7220 */ /* 0x080fe20000410000 */
[-C--:B------:R-:W-:Y:S01]  /*6530*/  FMUL.FTZ R79, R79, R21.reuse ;  /* 0x000000154f4f7220 */ /* 0x080fe20000410000 */
[----:B------:R-:W-:Y:S01]  /*6540*/  F2FP.SATFINITE.E4M3.F32.PACK_AB_MERGE_C R157, R23, R12, R157 ;  /* 0x0000000c179d723e */ /* 0x000fe2000480709d */
        /* <DEDUP_REMOVED lines=43> */
[----:B------:R-:W-:Y:S01]  /*6800*/  F2FP.SATFINITE.E4M3.F32.PACK_AB_MERGE_C R153, R17, R174, R169 ;  /* 0x000000ae1199723e */ /* 0x000fe200048070a9 */
[-C--:B------:R-:W-:Y:S01]  /*6810*/  FMUL.FTZ R143, R143, R21.reuse ;  /* 0x000000158f8f7220 */ /* 0x080fe20000410000 */
[-C--:B------:R-:W-:Y:S01]  /*6820*/  FMUL.FTZ R146, R146, R21.reuse ;  /* 0x0000001592927220 */ /* 0x080fe20000410000 */
[-C--:B------:R-:W-:Y:S01]  /*6830*/  FMUL.FTZ R147, R147, R21.reuse ;  /* 0x0000001593937220 */ /* 0x080fe20000410000 */
[-C--:B------:R-:W-:Y:S01]  /*6840*/  FMUL.FTZ R150, R150, R21.reuse ;  /* 0x0000001596967220 */ /* 0x080fe20000410000 */
[----:B------:R-:W-:Y:S01]  /*6850*/  FMUL.FTZ R151, R151, R21 ;  /* 0x0000001597977220 */ /* 0x000fe20000410000 */
[C---:B0-----:R-:W-:Y:S01]  /*6860*/  F2FP.SATFINITE.E4M3.F32.PACK_AB_MERGE_C R158, R11.reuse, R154, RZ ;  /* 0x0000009a0b9e723e */ /* 0x041fe200048070ff */
[----:B------:R-:W-:-:S01]  /*6870*/  FADD.FTZ R4, R11, R20 ;  /* 0x000000140b047221 */ /* 0x000fc20000010000 */
[----:B------:R-:W-:-:S02]  /*6880*/  F2FP.SATFINITE.E4M3.F32.PACK_AB_MERGE_C R154, R178, R159, R163 ;  /* 0x0000009fb29a723e */ /* 0x000fc400048070a3 */
[----:B------:R-:W-:Y:S02]  /*6890*/  F2FP.SATFINITE.E4M3.F32.PACK_AB_MERGE_C R158, R173, R170, R158 ;  /* 0x000000aaad9e723e */ /* 0x000fe4000480709e */
[C---:B-1----:R-:W-:Y:S01]  /*68a0*/  F2FP.SATFINITE.E4M3.F32.PACK_AB_MERGE_C R165, R152.reuse, R165, RZ ;  /* 0x000000a598a5723e */ /* 0x042fe200048070ff */
[----:B------:R-:W-:-:S01]  /*68b0*/  FADD.FTZ R5, R152, R5 ;  /* 0x0000000598057221 */ /* 0x000fc20000010000 */
[----:B------:R-:W-:Y:S02]  /*68c0*/  F2FP.SATFINITE.E4M3.F32.PACK_AB_MERGE_C R152, R168, R179, R175 ;  /* 0x000000b3a898723e */ /* 0x000fe400048070af */
[----:B------:R-:W-:Y:S01]  /*68d0*/  F2FP.SATFINITE.E4M3.F32.PACK_AB_MERGE_C R159, R162, R161, R165 ;  /* 0x000000a1a29f723e */ /* 0x000fe200048070a5 */
[----:B------:R-:W-:Y:S06]  /*68e0*/  @P0 BRA `(.L_x_1269) ;  /* 0x0000000000040947 */ /* 0x000fec0003800000 */
[----:B------:R-:W-:Y:S01]  /*68f0*/  BPT.TRAP 0x1 ;  /* 0x000000040000795c */ /* 0x000fe20000300000 */
.L_x_1269:
[----:B------:R-:W-:Y:S01]  /*6900*/  PLOP3.LUT P1, PT, PT, PT, UP0, 0x40, 0x0 ;  /* 0x000000000000781c */ /* 0x000fe20003f2e808 */
[----:B------:R0:W1:-:S12]  /*6910*/  SYNCS.PHASECHK.TRANS64.TRYWAIT P0, [UR55+0x20850], R10 ;  /* 0x0208500aff0075a7 */ /* 0x0000580008000177 */
[----:B0-----:R-:W-:Y:S05]  /*6920*/  @P1 BRA `(.L_x_1270) ;  /* 0x0000000000041947 */ /* 0x001fea0003800000 */
[----:B------:R-:W-:Y:S01]  /*6930*/  BPT.TRAP 0x1 ;  /* 0x000000040000795c */ /* 0x000fe20000300000 */
.L_x_1270:
[----:B-1----:R-:W-:Y:S05]  /*6940*/  @P0 BRA `(.L_x_1271) ;  /* 0x0000000000080947 */ /* 0x002fea0003800000 */
[----:B------:R-:W0:Y:S02]  /*6950*/  SYNCS.PHASECHK.TRANS64.TRYWAIT P0, [UR55+0x20850], R10 ;  /* 0x0208500aff0075a7 */ /* 0x000e240008000177 */
[----:B0-----:R-:W-:Y:S05]  /*6960*/  @!P0 BRA `(.L_x_1272) ;  /* 0x000000d800548947 */ /* 0x001fea0003800000 */
.L_x_1271:
[----:B------:R1:W-:Y:S01]  /*6970*/  BAR.SYNC.DEFER_BLOCKING R8, 0x100 ;  /* 0x000400080000751d */ /* 0x0003e20000010000 */
[----:B------:R-:W-:Y:S01]  /*6980*/  ULEA UR6, UR48, UR46, 0xa ;  /* 0x0000002e30067291 */ /* 0x000fe2000f8e503f */
[----:B------:R-:W-:-:S04]  /*6990*/  PLOP3.LUT P0, PT, PT, PT, UP0, 0x40, 0x0 ;  /* 0x000000000000781c */ /* 0x000fc80003f0e808 */
[----:B------:R-:W-:Y:S01]  /*69a0*/  UMOV UR7, 0x80000020 ;  /* 0x8000002000077882 */ /* 0x000fe20000000000 */
[----:B------:R-:W-:-:S06]  /*69b0*/  WARPGROUP.ARRIVE ;  /* 0x00000000000079c5 */ /* 0x000fcc0000000000 */
        /* <DEDUP_REMOVED lines=8> */
[----:B-1----:R-:W-:Y:S05]  /*6a40*/  @P0 BRA `(.L_x_1273) ;  /* 0x0000000000040947 */ /* 0x002fea0003800000 */
[----:B------:R-:W-:Y:S01]  /*6a50*/  BPT.TRAP 0x1 ;  /* 0x000000040000795c */ /* 0x000fe20000300000 */
.L_x_1273:
[----:B------:R-:W-:Y:S01]  /*6a60*/  UIADD3 UR55, UR55, 0x20860, URZ ;  /* 0x0002086037377890 */ /* 0x000fe2000fffe03f */
[C---:B------:R-:W-:Y:S01]  /*6a70*/  ISETP.GT.AND P0, PT, R9.reuse, UR54, PT ;  /* 0x0000003609007c0c */ /* 0x040fe2000bf04270 */
[----:B------:R-:W-:Y:S01]  /*6a80*/  VIADD R9, R9, 0xffffffff ;  /* 0xffffffff09097836 */ /* 0x000fe20000000000 */
[----:B------:R-:W-:Y:S01]  /*6a90*/  MOV R12, R15 ;  /* 0x0000000f000c7202 */ /* 0x000fe20000000f00 */
[----:B------:R-:W-:Y:S01]  /*6aa0*/  UPRMT UR55, UR45, 0x654, UR55 ;  /* 0x000006542d377896 */ /* 0x000fe20008000037 */
[----:B0-----:R-:W-:-:S08]  /*6ab0*/  IMAD.MOV.U32 R11, RZ, RZ, R13 ;  /* 0x000000ffff0b7224 */ /* 0x001fd000078e000d */
[----:B------:R-:W-:Y:S01]  /*6ac0*/  SYNCS.ARRIVE.TRANS64.RED.A1T0 RZ, [UR55], RZ ;  /* 0x000000ffffff79a7 */ /* 0x000fe20008100437 */
[----:B------:R-:W-:Y:S05]  /*6ad0*/  @P0 BRA `(.L_x_1274) ;  /* 0xffffffd800280947 */ /* 0x000fea000383ffff */
[----:B------:R-:W-:-:S07]  /*6ae0*/  IMAD.MOV.U32 R10, RZ, RZ, R9 ;  /* 0x000000ffff0a7224 */ /* 0x000fce00078e0009 */
.L_x_1255:
[----:B------:R-:W0:Y:S01]  /*6af0*/  S2UR UR6, SR_CTAID.X ;  /* 0x00000000000679c3 */ /* 0x000e220000002500 */
[----:B------:R-:W-:Y:S01]  /*6b00*/  IADD3 R9, -R14, 0x1, RZ ;  /* 0x000000010e097810 */ /* 0x000fe20007ffe1ff */
[----:B------:R-:W-:Y:S02]  /*6b10*/  UISETP.NE.AND UP2, UPT, UR43, URZ, UPT ;  /* 0x0000003f2b00728c */ /* 0x000fe4000bf45270 */
[----:B------:R-:W-:Y:S02]  /*6b20*/  UISETP.NE.AND UP1, UPT, UR42, URZ, UPT ;  /* 0x0000003f2a00728c */ /* 0x000fe4000bf25270 */
[----:B------:R-:W-:Y:S01]  /*6b30*/  IMAD R9, R2, UR53, R9 ;  /* 0x0000003502097c24 */ /* 0x000fe2000f8e0209 */
[----:B------:R-:W-:-:S03]  /*6b40*/  ULDC UR15, c[0x0][0x9dc] ;  /* 0x00027700000f7ab9 */ /* 0x000fc60000000800 */
[----:B------:R-:W-:Y:S02]  /*6b50*/  PLOP3.LUT P0, PT, PT, PT, UP1, 0x40, 0x0 ;  /* 0x000000000000781c */ /* 0x000fe40003f0e818 */
[----:B------:R-:W-:Y:S01]  /*6b60*/  R2UR UR11, R9 ;  /* 0x00000000090b72ca */ /* 0x000fe200000e0000 */
[----:B------:R-:W-:Y:S01]  /*6b70*/  @UP2 ULDC UR14, c[0x0][0x450] ;  /* 0x00011400000e2ab9 */ /* 0x000fe20000000800 */
[----:B0-----:R-:W-:-:S03]  /*6b80*/  ULEA UR10, UR6, 0x7f, 0x7 ;  /* 0x0000007f060a7891 */ /* 0x001fc6000f8e383f */
[----:B------:R-:W-:Y:S02]  /*6b90*/  @UP2 ULDC UR6, c[0x0][0x44c] ;  /* 0x0001130000062ab9 */ /* 0x000fe40000000800 */
[----:B------:R-:W-:-:S04]  /*6ba0*/  UIMAD.WIDE.U32 UR6, UR10, UR6, URZ ;  /* 0x000000060a0672a5 */ /* 0x000fc8000f8e003f */
[----:B------:R-:W-:-:S04]  /*6bb0*/  @UP2 USHF.R.U32.HI UR10, URZ, UR14, UR7 ;  /* 0x0000000e3f0a2299 */ /* 0x000fc80008011607 */
[----:B------:R-:W-:-:S04]  /*6bc0*/  UIADD3 UR10, UR11, UR10, URZ ;  /* 0x0000000a0b0a7290 */ /* 0x000fc8000fffe03f */
[----:B------:R-:W-:Y:S01]  /*6bd0*/  UIADD3 UR15, UR10, -UR15, URZ ;  /* 0x8000000f0a0f7290 */ /* 0x000fe2000fffe03f */
[----:B------:R-:W-:Y:S11]  /*6be0*/  @P0 BRA `(.L_x_1275) ;  /* 0x0000000000500947 */ /* 0x000ff60003800000 */
[----:B------:R-:W-:Y:S02]  /*6bf0*/  UMOV UR14, UR10 ;  /* 0x0000000a000e7c82 */ /* 0x000fe40008000000 */
[----:B------:R-:W-:-:S06]  /*6c00*/  UISETP.GT.AND UP1, UPT, UR14, -0x1, UPT ;  /* 0xffffffff0e00788c */ /* 0x000fcc000bf24270 */
[----:B------:R-:W-:-:S13]  /*6c10*/  PLOP3.LUT P0, PT, PT, PT, UP1, 0x80, 0x0 ;  /* 0x000000000000781c */ /* 0x000fda0003f0f018 */
[----:B------:R-:W-:Y:S05]  /*6c20*/  @P0 BRA `(.L_x_1276) ;  /* 0x0000000000200947 */ /* 0x000fea0003800000 */
[----:B------:R-:W-:Y:S01]  /*6c30*/  ULDC UR18, c[0x0][0x9e4] ;  /* 0x0002790000127ab9 */ /* 0x000fe20000000800 */
[----:B------:R-:W-:Y:S02]  /*6c40*/  ULOP3.LUT UR14, URZ, UR14, URZ, 0x33, !UPT ;  /* 0x0000000e3f0e7292 */ /* 0x000fe4000f8e333f */
[----:B------:R-:W-:-:S11]  /*6c50*/  UISETP.NE.AND UP1, UPT, UR18, 0x1, UPT ;  /* 0x000000011200788c */ /* 0x000fd6000bf25270 */
[----:B------:R-:W-:Y:S02]  /*6c60*/  @UP1 ULDC.64 UR6, c[0x0][0x9e8] ;  /* 0x00027a0000061ab9 */ /* 0x000fe40000000a00 */
[----:B------:R-:W-:-:S04]  /*6c70*/  UIMAD.WIDE.U32 UR10, UR14, UR6, URZ ;  /* 0x000000060e0a72a5 */ /* 0x000fc8000f8e003f */
[----:B------:R-:W-:-:S04]  /*6c80*/  @UP1 USHF.R.U32.HI UR14, URZ, UR7, UR11 ;  /* 0x000000073f0e1299 */ /* 0x000fc8000801160b */
[----:B------:R-:W-:Y:S01]  /*6c90*/  ULOP3.LUT UR14, URZ, UR14, URZ, 0x33, !UPT ;  /* 0x0000000e3f0e7292 */ /* 0x000fe2000f8e333f */
[----:B------:R-:W-:Y:S11]  /*6ca0*/  BRA `(.L_x_1277) ;  /* 0x0000000000147947 */ /* 0x000ff60003800000 */
.L_x_1276:
[----:B------:R-:W-:Y:S02]  /*6cb0*/  ULDC UR18, c[0x0][0x9e4] ;  /* 0x0002790000127ab9 */ /* 0x000fe40000000800 */
[----:B------:R-:W-:-:S11]  /*6cc0*/  UISETP.NE.AND UP1, UPT, UR18, 0x1, UPT ;  /* 0x000000011200788c */ /* 0x000fd6000bf25270 */
[----:B------:R-:W-:Y:S02]  /*6cd0*/  @UP1 ULDC.64 UR6, c[0x0][0x9e8] ;  /* 0x00027a0000061ab9 */ /* 0x000fe40000000a00 */
[----:B------:R-:W-:-:S04]  /*6ce0*/  UIMAD.WIDE.U32 UR10, UR14, UR6, URZ ;  /* 0x000000060e0a72a5 */ /* 0x000fc8000f8e003f */
[----:B------:R-:W-:-:S12]  /*6cf0*/  @UP1 USHF.R.U32.HI UR14, URZ, UR7, UR11 ;  /* 0x000000073f0e1299 */ /* 0x000fd8000801160b */
.L_x_1277:
[----:B------:R-:W-:-:S04]  /*6d00*/  UIMAD UR14, UR14, UR18, URZ ;  /* 0x000000120e0e72a4 */ /* 0x000fc8000f8e023f */
[----:B------:R-:W-:-:S04]  /*6d10*/  UISETP.LT.AND UP1, UPT, UR15, UR14, UPT ;  /* 0x0000000e0f00728c */ /* 0x000fc8000bf21270 */
[----:B------:R-:W-:-:S12]  /*6d20*/  USEL UR15, UR15, UR14, !UP1 ;  /* 0x0000000e0f0f7287 */ /* 0x000fd8000c800000 */
.L_x_1275:
[----:B------:R-:W-:-:S04]  /*6d30*/  UIADD3 UR15, UR15, 0x3f, URZ ;  /* 0x0000003f0f0f7890 */ /* 0x000fc8000fffe03f */
[----:B------:R-:W-:-:S04]  /*6d40*/  USHF.R.S32.HI UR6, URZ, 0x1f, UR15 ;  /* 0x0000001f3f067899 */ /* 0x000fc8000801140f */
[----:B------:R-:W-:-:S04]  /*6d50*/  ULEA.HI UR6, UR6, UR15, URZ, 0x6 ;  /* 0x0000000f06067291 */ /* 0x000fc8000f8f303f */
[----:B------:R-:W-:-:S04]  /*6d60*/  USHF.R.S32.HI UR6, URZ, 0x6, UR6 ;  /* 0x000000063f067899 */ /* 0x000fc80008011406 */
[----:B------:R-:W-:-:S04]  /*6d70*/  UISETP.LT.AND UP1, UPT, UR40, UR6, UPT ;  /* 0x000000062800728c */ /* 0x000fc8000bf21270 */
[----:B------:R-:W-:-:S06]  /*6d80*/  USEL UR54, UR40, UR6, !UP1 ;  /* 0x0000000628367287 */ /* 0x000fcc000c800000 */
[----:B------:R-:W-:-:S13]  /*6d90*/  ISETP.GE.AND P0, PT, R10, UR54, PT ;  /* 0x000000360a007c0c */ /* 0x000fda000bf06270 */
[----:B------:R-:W-:Y:S05]  /*6da0*/  @!P0 BRA `(.L_x_1278) ;  /* 0x0000001c00208947 */ /* 0x000fea0003800000 */
[----:B------:R-:W-:Y:S01]  /*6db0*/  IMAD.MOV.U32 R12, RZ, RZ, R15 ;  /* 0x000000ffff0c7224 */ /* 0x000fe200078e000f */
[----:B------:R-:W-:Y:S01]  /*6dc0*/  ULDC UR52, c[0x0][0x988] ;  /* 0x0002620000347ab9 */ /* 0x000fe20000000800 */
[----:B------:R-:W-:-:S07]  /*6dd0*/  IMAD.MOV.U32 R20, RZ, RZ, R13 ;  /* 0x000000ffff147224 */ /* 0x000fce00078e000d */
.L_x_1289:
[----:B------:R-:W-:Y:S01]  /*6de0*/  UIADD3 UR48, UR48, 0x1, URZ ;  /* 0x0000000130307890 */ /* 0x000fe2000fffe03f */
[----:B------:R-:W-:Y:S02]  /*6df0*/  PLOP3.LUT P1, PT, PT, PT, UP0, 0x40, 0x0 ;  /* 0x000000000000781c */ /* 0x000fe40003f2e808 */
[C---:B------:R-:W-:Y:S01]  /*6e00*/  ISETP.GT.AND P0, PT, R10.reuse, UR54, PT ;  /* 0x000000360a007c0c */ /* 0x040fe2000bf04270 */
[----:B------:R-:W-:Y:S01]  /*6e10*/  UISETP.NE.AND UP1, UPT, UR48, 0x2, UPT ;  /* 0x000000023000788c */ /* 0x000fe2000bf25270 */
[----:B------:R-:W-:-:S03]  /*6e20*/  VIADD R10, R10, 0xffffffff ;  /* 0xffffffff0a0a7836 */ /* 0x000fc60000000000 */
[----:B------:R-:W-:Y:S02]  /*6e30*/  USEL UR6, URZ, 0x1, UP1 ;  /* 0x000000013f067887 */ /* 0x000fe40008800000 */
[----:B------:R-:W-:Y:S02]  /*6e40*/  USEL UR48, UR48, URZ, UP1 ;  /* 0x0000003f30307287 */ /* 0x000fe40008800000 */
[----:B------:R-:W-:Y:S02]  /*6e50*/  ULOP3.LUT UR47, UR47, UR6, URZ, 0x3c, !UPT ;  /* 0x000000062f2f7292 */ /* 0x000fe4000f8e3c3f */
[----:B------:R-:W-:Y:S10]  /*6e60*/  @P1 BRA `(.L_x_1279) ;  /* 0x0000000000041947 */ /* 0x000ff40003800000 */
[----:B------:R-:W-:Y:S01]  /*6e70*/  BPT.TRAP 0x1 ;  /* 0x000000040000795c */ /* 0x000fe20000300000 */
.L_x_1279:
[----:B------:R-:W-:Y:S01]  /*6e80*/  PLOP3.LUT P2, PT, PT, PT, UP0, 0x40, 0x0 ;  /* 0x000000000000781c */ /* 0x000fe20003f4e808 */
[----:B------:R-:W-:Y:S01]  /*6e90*/  ULEA UR53, UR48, UR41, 0x3 ;  /* 0x0000002930357291 */ /* 0x000fe2000f8e183f */
[----:B------:R-:W-:-:S05]  /*6ea0*/  IMAD.U32 R9, RZ, RZ, UR47 ;  /* 0x0000002fff097e24 */ /* 0x000fca000f8e00ff */
[----:B------:R-:W-:-:S04]  /*6eb0*/  SHF.L.U32 R9, R9, 0x1f, RZ ;  /* 0x0000001f09097819 */ /* 0x000fc800000006ff */
[----:B------:R0:W1:Y:S02]  /*6ec0*/  SYNCS.PHASECHK.TRANS64.TRYWAIT P1, [UR53+0x20830], R9 ;  /* 0x02083009ff0075a7 */ /* 0x0000640008020175 */
[----:B------:R-:W-:Y:S05]  /*6ed0*/  @P2 BRA `(.L_x_1280) ;  /* 0x0000000000042947 */ /* 0x000fea0003800000 */
[----:B------:R-:W-:Y:S01]  /*6ee0*/  BPT.TRAP 0x1 ;  /* 0x000000040000795c */ /* 0x000fe20000300000 */
.L_x_1280:
[----:B-1----:R-:W-:Y:S05]  /*6ef0*/  @P1 BRA `(.L_x_1281) ;  /* 0x0000000000081947 */ /* 0x002fea0003800000 */
[----:B------:R-:W1:Y:S02]  /*6f00*/  SYNCS.PHASECHK.TRANS64.TRYWAIT P1, [UR53+0x20830], R9 ;  /* 0x02083009ff0075a7 */ /* 0x000e640008020175 */
[----:B-1----:R-:W-:Y:S05]  /*6f10*/  @!P1 BRA `(.L_x_1282) ;  /* 0x000000d400009947 */ /* 0x002fea0003800000 */
.L_x_1281:
[----:B------:R-:W-:Y:S01]  /*6f20*/  ULEA UR6, UR48, UR44, 0xa ;  /* 0x0000002c30067291 */ /* 0x000fe2000f8e503f */
[----:B------:R-:W-:Y:S01]  /*6f30*/  WARPGROUP.ARRIVE ;  /* 0x00000000000079c5 */ /* 0x000fe20000000000 */
[----:B------:R-:W-:Y:S01]  /*6f40*/  UMOV UR7, 0x40000040 ;  /* 0x4000004000077882 */ /* 0x000fe20000000000 */
[----:B------:R-:W-:Y:S01]  /*6f50*/  UMOV UR11, 0x40000040 ;  /* 0x40000040000b7882 */ /* 0x000fe20000000000 */
[----:B------:R-:W-:Y:S01]  /*6f60*/  UIADD3 UR10, UR6, 0x2, URZ ;  /* 0x00000002060a7890 */ /* 0x000fe2000fffe03f */
[----:B------:R-:W-:Y:S01]  /*6f70*/  PLOP3.LUT P1, PT, PT, PT, UP0, 0x40, 0x0 ;  /* 0x000000000000781c */ /* 0x000fe20003f2e808 */
[----:B------:R-:W-:Y:S01]  /*6f80*/  UIADD3 UR14, UR6, 0x4, URZ ;  /* 0x00000004060e7890 */ /* 0x000fe2000fffe03f */
[----:B-12---:R-:W-:Y:S01]  /*6f90*/  IADD3 R6, -R16, 0xb, RZ ;  /* 0x0000000b10067810 */ /* 0x006fe20007ffe1ff */
        /* <DEDUP_REMOVED lines=37> */
.L_x_1283:
        /* <DEDUP_REMOVED lines=32> */
[----:B------:R-:W-:Y:S01]  /*73f0*/  UIADD3 UR6, UR53, 0x20840, URZ ;  /* 0x0002084035067890 */ /* 0x000fe2000fffe03f */
[----:B------:R-:W-:-:S03]  /*7400*/  PLOP3.LUT P1, PT, PT, PT, UP0, 0x40, 0x0 ;  /* 0x000000000000781c */ /* 0x000fc60003f2e808 */
[----:B------:R-:W-:Y:S02]  /*7410*/  UPRMT UR6, UR45, 0x654, UR6 ;  /* 0x000006542d067896 */ /* 0x000fe40008000006 */
[----:B------:R-:W3:Y:S01]  /*7420*/  MUFU.TANH R23, R23 ;  /* 0x0000001700177308 */ /* 0x000ee20000002400 */
[----:B----4-:R-:W-:-:S06]  /*7430*/  FMNMX.FTZ R13, R21, R160, !PT ;  /* 0x000000a0150d7209 */ /* 0x010fcc0007810000 */
[----:B------:R-:W-:Y:S01]  /*7440*/  SYNCS.ARRIVE.TRANS64.RED.A1T0 RZ, [UR6], RZ ;  /* 0x000000ffffff79a7 */ /* 0x000fe20008100406 */
[----:B------:R-:W4:Y:S01]  /*7450*/  MUFU.TANH R152, R152 ;  /* 0x0000009800987308 */ /* 0x000f220000002400 */
[----:B--2---:R-:W-:-:S07]  /*7460*/  FMNMX.FTZ R160, R22, R13, !PT ;  /* 0x0000000d16a07209 */ /* 0x004fce0007810000 */
[----:B------:R-:W2:Y:S01]  /*7470*/  MUFU.TANH R153, R153 ;  /* 0x0000009900997308 */ /* 0x000ea20000002400 */
[----:B---3--:R-:W-:Y:S01]  /*7480*/  FMNMX.FTZ R13, R23, R160, !PT ;  /* 0x000000a0170d7209 */ /* 0x008fe20007810000 */
[----:B------:R-:W-:-:S06]  /*7490*/  FMUL.FTZ R160, R0, R177 ;  /* 0x000000b100a07220 */ /* 0x000fcc0000410000 */
[----:B------:R-:W3:Y:S01]  /*74a0*/  MUFU.TANH R154, R154 ;  /* 0x0000009a009a7308 */ /* 0x000ee20000002400 */
[----:B----4-:R-:W-:-:S07]  /*74b0*/  FMNMX.FTZ R164, R152, R13, !PT ;  /* 0x0000000d98a47209 */ /* 0x010fce0007810000 */
[----:B------:R-:W4:Y:S01]  /*74c0*/  MUFU.TANH R155, R155 ;  /* 0x0000009b009b7308 */ /* 0x000f220000002400 */
[----:B--2---:R-:W-:-:S07]  /*74d0*/  FMNMX.FTZ R13, R153, R164, !PT ;  /* 0x000000a4990d7209 */ /* 0x004fce0007810000 */
[----:B------:R-:W2:Y:S01]  /*74e0*/  MUFU.TANH R156, R156 ;  /* 0x0000009c009c7308 */ /* 0x000ea20000002400 */
[----:B---3--:R-:W-:-:S07]  /*74f0*/  FMNMX.FTZ R164, R154, R13, !PT ;  /* 0x0000000d9aa47209 */ /* 0x008fce0007810000 */
[----:B------:R-:W3:Y:S01]  /*7500*/  MUFU.TANH R157, R157 ;  /* 0x0000009d009d7308 */ /* 0x000ee20000002400 */
[----:B----4-:R-:W-:Y:S01]  /*7510*/  FMNMX.FTZ R13, R155, R164, !PT ;  /* 0x000000a49b0d7209 */ /* 0x010fe20007810000 */
[----:B------:R-:W-:-:S06]  /*7520*/  FMUL.FTZ R164, R0, R181 ;  /* 0x000000b500a47220 */ /* 0x000fcc0000410000 */
[----:B------:R-:W4:Y:S01]  /*7530*/  MUFU.TANH R158, R158 ;  /* 0x0000009e009e7308 */ /* 0x000f220000002400 */
[----:B--2---:R-:W-:-:S07]  /*7540*/  FMNMX.FTZ R168, R156, R13, !PT ;  /* 0x0000000d9ca87209 */ /* 0x004fce0007810000 */
[----:B------:R-:W2:Y:S01]  /*7550*/  MUFU.TANH R159, R159 ;  /* 0x0000009f009f7308 */ /* 0x000ea20000002400 */
[----:B---3--:R-:W-:-:S07]  /*7560*/  FMNMX.FTZ R13, R157, R168, !PT ;  /* 0x000000a89d0d7209 */ /* 0x008fce0007810000 */
        /* <DEDUP_REMOVED lines=8> */
[C---:B------:R-:W-:Y:S01]  /*75f0*/  FMUL.FTZ R168, R0.reuse, R171 ;  /* 0x000000ab00a87220 */ /* 0x040fe20000410000 */
[----:B------:R-:W-:-:S05]  /*7600*/  FMUL.FTZ R171, R0, R178 ;  /* 0x000000b200ab7220 */ /* 0x000fca0000410000 */
[----:B------:R-:W4:Y:S01]  /*7610*/  MUFU.TANH R14, R14 ;  /* 0x0000000e000e7308 */ /* 0x000f220000002400 */
[----:B--2---:R-:W-:-:S05]  /*7620*/  FMNMX.FTZ R13, R164, R13, !PT ;  /* 0x0000000da40d7209 */ /* 0x004fca0007810000 */
[----:B------:R-:W2:Y:S02]  /*7630*/  SHFL.BFLY PT, R172, R13, 0x2, 0x1f ;  /* 0x0c401f000dac7f89 */ /* 0x000ea400000e0000 */
[----:B------:R-:W5:Y:S08]  /*7640*/  MUFU.TANH R17, R17 ;  /* 0x0000001100117308 */ /* 0x000f700000002400 */
[----:B------:R-:W0:Y:S08]  /*7650*/  MUFU.TANH R18, R18 ;  /* 0x0000001200127308 */ /* 0x000e300000002400 */
[----:B------:R-:W1:Y:S01]  /*7660*/  MUFU.TANH R162, R162 ;  /* 0x000000a200a27308 */ /* 0x000e620000002400 */
[----:B--2---:R-:W-:Y:S01]  /*7670*/  FMNMX.FTZ R177, R13, R172, !PT ;  /* 0x000000ac0db17209 */ /* 0x004fe20007810000 */
[----:B------:R-:W-:Y:S01]  /*7680*/  FMUL.FTZ R172, R0, R179 ;  /* 0x000000b300ac7220 */ /* 0x000fe20000410000 */
[----:B---3--:R-:W-:-:S05]  /*7690*/  FMNMX.FTZ R13, R11, R12, !PT ;  /* 0x0000000c0b0d7209 */ /* 0x008fca0007810000 */
[----:B------:R-:W2:Y:S01]  /*76a0*/  MUFU.TANH R163, R163 ;  /* 0x000000a300a37308 */ /* 0x000ea20000002400 */
[----:B------:R-:W3:Y:S01]  /*76b0*/  SHFL.BFLY PT, R180, R177, 0x1, 0x1f ;  /* 0x0c201f00b1b47f89 */ /* 0x000ee200000e0000 */
[----:B----4-:R-:W-:-:S04]  /*76c0*/  FMNMX.FTZ R174, R14, R13, !PT ;  /* 0x0000000d0eae7209 */ /* 0x010fc80007810000 */
[----:B-----5:R-:W-:Y:S02]  /*76d0*/  FMNMX.FTZ R13, R17, R174, !PT ;  /* 0x000000ae110d7209 */ /* 0x020fe40007810000 */
[----:B------:R-:W4:Y:S01]  /*76e0*/  MUFU.TANH R165, R165 ;  /* 0x000000a500a57308 */ /* 0x000f220000002400 */
[----:B------:R-:W-:Y:S01]  /*76f0*/  FMUL.FTZ R174, R0, R183 ;  /* 0x000000b700ae7220 */ /* 0x000fe20000410000 */
[----:B0-----:R-:W-:-:S04]  /*7700*/  FMNMX.FTZ R13, R18, R13, !PT ;  /* 0x0000000d120d7209 */ /* 0x001fc80007810000 */
[----:B-1----:R-:W-:Y:S02]  /*7710*/  FMNMX.FTZ R176, R162, R13, !PT ;  /* 0x0000000da2b07209 */ /* 0x002fe40007810000 */
[----:B------:R-:W0:Y:S02]  /*7720*/  MUFU.TANH R166, R166 ;  /* 0x000000a600a67308 */ /* 0x000e240000002400 */
[----:B--2---:R-:W-:-:S06]  /*7730*/  FMNMX.FTZ R176, R163, R176, !PT ;  /* 0x000000b0a3b07209 */ /* 0x004fcc0007810000 */
[----:B------:R-:W1:Y:S01]  /*7740*/  MUFU.TANH R167, R167 ;  /* 0x000000a700a77308 */ /* 0x000e620000002400 */
[----:B----4-:R-:W-:Y:S02]  /*7750*/  FMNMX.FTZ R175, R165, R176, !PT ;  /* 0x000000b0a5af7209 */ /* 0x010fe40007810000 */
[----:B---3--:R-:W-:Y:S01]  /*7760*/  FMNMX.FTZ R13, R177, R180, !PT ;  /* 0x000000b4b10d7209 */ /* 0x008fe20007810000 */
[----:B------:R-:W-:-:S04]  /*7770*/  IMAD.U32 R180, RZ, RZ, UR52 ;  /* 0x00000034ffb47e24 */ /* 0x000fc8000f8e00ff */
[----:B------:R-:W2:Y:S01]  /*7780*/  MUFU.TANH R168, R168 ;  /* 0x000000a800a87308 */ /* 0x000ea20000002400 */
[----:B------:R-:W-:-:S01]  /*7790*/  FADD.FTZ R20, -R13, R20 ;  /* 0x000000140d147221 */ /* 0x000fc20000010100 */
[----:B------:R-:W-:-:S03]  /*77a0*/  FFMA.FTZ R180, R13, R180, -8 ;  /* 0xc10000000db47423 */ /* 0x000fc600000100b4 */
[----:B------:R-:W-:Y:S01]  /*77b0*/  FMUL.FTZ R178, R20, UR52 ;  /* 0x0000003414b27c20 */ /* 0x000fe20008410000 */
[----:B0-----:R-:W-:Y:S01]  /*77c0*/  FMNMX.FTZ R20, R166, R175, !PT ;  /* 0x000000afa6147209 */ /* 0x001fe20007810000 */
[--C-:B------:R-:W-:Y:S01]  /*77d0*/  FFMA.FTZ R19, R19, UR52, -R180.reuse ;  /* 0x0000003413137c23 */ /* 0x100fe200080108b4 */
[----:B------:R-:W0:Y:S01]  /*77e0*/  MUFU.TANH R169, R169 ;  /* 0x000000a900a97308 */ /* 0x000e220000002400 */
[----:B------:R-:W-:-:S01]  /*77f0*/  FFMA.FTZ R21, R21, UR52, -R180 ;  /* 0x0000003415157c23 */ /* 0x000fc200080108b4 */
[----:B-1----:R-:W-:Y:S01]  /*7800*/  FMNMX.FTZ R177, R167, R20, !PT ;  /* 0x00000014a7b17209 */ /* 0x002fe20007810000 */
[----:B------:R-:W-:-:S01]  /*7810*/  FFMA.FTZ R20, R15, UR52, -R180 ;  /* 0x000000340f147c23 */ /* 0x000fc200080108b4 */
[--C-:B------:R-:W-:Y:S01]  /*7820*/  FFMA.FTZ R156, R156, UR52, -R180.reuse ;  /* 0x000000349c9c7c23 */ /* 0x100fe200080108b4 */
[----:B------:R-:W-:-:S03]  /*7830*/  FFMA.FTZ R164, R164, UR52, -R180 ;  /* 0x00000034a4a47c23 */ /* 0x000fc600080108b4 */
[----:B------:R-:W1:Y:S01]  /*7840*/  MUFU.TANH R170, R170 ;  /* 0x000000aa00aa7308 */ /* 0x000e620000002400 */
[----:B--2---:R-:W-:Y:S01]  /*7850*/  FMNMX.FTZ R176, R168, R177, !PT ;  /* 0x000000b1a8b07209 */ /* 0x004fe20007810000 */
[--C-:B------:R-:W-:Y:S01]  /*7860*/  FFMA.FTZ R177, R155, UR52, -R180.reuse ;  /* 0x000000349bb17c23 */ /* 0x100fe200080108b4 */
[----:B------:R-:W-:-:S01]  /*7870*/  FFMA.FTZ R155, R158, UR52, -R180 ;  /* 0x000000349e9b7c23 */ /* 0x000fc200080108b4 */
[--C-:B------:R-:W-:Y:S01]  /*7880*/  FFMA.FTZ R158, R159, UR52, -R180.reuse ;  /* 0x000000349f9e7c23 */ /* 0x100fe200080108b4 */
[----:B------:R-:W-:-:S03]  /*7890*/  FFMA.FTZ R159, R160, UR52, -R180 ;  /* 0x00000034a09f7c23 */ /* 0x000fc600080108b4 */
[----:B------:R-:W2:Y:S01]  /*78a0*/  MUFU.TANH R171, R171 ;  /* 0x000000ab00ab7308 */ /* 0x000ea20000002400 */
[----:B0-----:R-:W-:-:S07]  /*78b0*/  FMNMX.FTZ R15, R169, R176, !PT ;  /* 0x000000b0a90f7209 */ /* 0x001fce0007810000 */
[----:B------:R-:W0:Y:S01]  /*78c0*/  MUFU.TANH R172, R172 ;  /* 0x000000ac00ac7308 */ /* 0x000e220000002400 */
[----:B-1----:R-:W-:-:S07]  /*78d0*/  FMNMX.FTZ R176, R170, R15, !PT ;  /* 0x0000000faab07209 */ /* 0x002fce0007810000 */
[----:B------:R-:W1:Y:S01]  /*78e0*/  MUFU.TANH R173, R173 ;  /* 0x000000ad00ad7308 */ /* 0x000e620000002400 */
[----:B--2---:R-:W-:-:S07]  /*78f0*/  FMNMX.FTZ R15, R171, R176, !PT ;  /* 0x000000b0ab0f7209 */ /* 0x004fce0007810000 */
[----:B------:R-:W2:Y:S01]  /*7900*/  MUFU.TANH R174, R174 ;  /* 0x000000ae00ae7308 */ /* 0x000ea20000002400 */
[----:B0-----:R-:W-:-:S07]  /*7910*/  FMNMX.FTZ R176, R172, R15, !PT ;  /* 0x0000000facb07209 */ /* 0x001fce0007810000 */
[----:B------:R0:W3:Y:S01]  /*7920*/  MUFU.EX2 R175, R178 ;  /* 0x000000b200af7308 */ /* 0x0000e20000000800 */
[----:B-1----:R-:W-:Y:S01]  /*7930*/  FMNMX.FTZ R15, R173, R176, !PT ;  /* 0x000000b0ad0f7209 */ /* 0x002fe20007810000 */
[--C-:B------:R-:W-:Y:S01]  /*7940*/  FFMA.FTZ R176, R22, UR52, -R180.reuse ;  /* 0x0000003416b07c23 */ /* 0x100fe200080108b4 */
[----:B------:R-:W-:-:S01]  /*7950*/  FFMA.FTZ R22, R23, UR52, -R180 ;  /* 0x0000003417167c23 */ /* 0x000fc200080108b4 */
[--C-:B------:R-:W-:Y:S01]  /*7960*/  FFMA.FTZ R23, R152, UR52, -R180.reuse ;  /* 0x0000003498177c23 */ /* 0x100fe200080108b4 */
[----:B------:R-:W-:-:S01]  /*7970*/  FFMA.FTZ R152, R153, UR52, -R180 ;  /* 0x0000003499987c23 */ /* 0x000fc200080108b4 */
[--C-:B------:R-:W-:Y:S01]  /*7980*/  FFMA.FTZ R153, R154, UR52, -R180.reuse ;  /* 0x000000349a997c23 */ /* 0x100fe200080108b4 */
[----:B------:R-:W-:-:S01]  /*7990*/  FFMA.FTZ R154, R157, UR52, -R180 ;  /* 0x000000349d9a7c23 */ /* 0x000fc200080108b4 */
[----:B------:R-:W1:Y:S01]  /*79a0*/  MUFU.EX2 R20, R20 ;  /* 0x0000001400147308 */ /* 0x000e620000000800 */
[----:B--2---:R-:W-:Y:S01]  /*79b0*/  FMNMX.FTZ R15, R174, R15, !PT ;  /* 0x0000000fae0f7209 */ /* 0x004fe20007810000 */
[----:B------:R-:W-:-:S04]  /*79c0*/  FFMA.FTZ R157, R161, UR52, -R180 ;  /* 0x00000034a19d7c23 */ /* 0x000fc800080108b4 */
[----:B0-----:R-:W0:Y:S02]  /*79d0*/  SHFL.BFLY PT, R178, R15, 0x2, 0x1f ;  /* 0x0c401f000fb27f89 */ /* 0x001e2400000e0000 */
[----:B------:R-:W2:Y:S01]  /*79e0*/  MUFU.EX2 R19, R19 ;  /* 0x0000001300137308 */ /* 0x000ea20000000800 */
[-C--:B---3--:R-:W-:Y:S01]  /*79f0*/  FMUL.FTZ R24, R24, R175.reuse ;  /* 0x000000af18187220 */ /* 0x088fe20000410000 */
[-C--:B------:R-:W-:Y:S01]  /*7a00*/  FMUL.FTZ R25, R25, R175.reuse ;  /* 0x000000af19197220 */ /* 0x080fe20000410000 */
[-C--:B------:R-:W-:Y:S01]  /*7a10*/  FMUL.FTZ R28, R28, R175.reuse ;  /* 0x000000af1c1c7220 */ /* 0x080fe20000410000 */
[-C--:B------:R-:W-:Y:S01]  /*7a20*/  FMUL.FTZ R29, R29, R175.reuse ;  /* 0x000000af1d1d7220 */ /* 0x080fe20000410000 */
[-C--:B------:R-:W-:Y:S01]  /*7a30*/  FMUL.FTZ R32, R32, R175.reuse ;  /* 0x000000af20207220 */ /* 0x080fe20000410000 */
[-C--:B------:R-:W-:Y:S01]  /*7a40*/  FMUL.FTZ R33, R33, R175.reuse ;  /* 0x000000af21217220 */ /* 0x080fe20000410000 */
[----:B------:R-:W-:Y:S01]  /*7a50*/  FMUL.FTZ R36, R36, R175 ;  /* 0x000000af24247220 */ /* 0x000fe20000410000 */
[----:B------:R-:W-:Y:S01]  /*7a60*/  MUFU.EX2 R21, R21 ;  /* 0x0000001500157308 */ /* 0x000fe20000000800 */
[----:B-1----:R-:W-:-:S01]  /*7a70*/  FFMA.FTZ R4, R175, R4, R20 ;  /* 0x00000004af047223 */ /* 0x002fc20000010014 */
        /* <DEDUP_REMOVED lines=12> */
[----:B0-----:R-:W-:Y:S01]  /*7b40*/  FMNMX.FTZ R178, R15, R178, !PT ;  /* 0x000000b20fb27209 */ /* 0x001fe20007810000 */
[-C--:B------:R-:W-:Y:S01]  /*7b50*/  FMUL.FTZ R57, R57, R175.reuse ;  /* 0x000000af39397220 */ /* 0x080fe20000410000 */
[----:B------:R-:W-:Y:S01]  /*7b60*/  MUFU.EX2 R22, R22 ;  /* 0x0000001600167308 */ /* 0x000fe20000000800 */
[-C--:B------:R-:W-:Y:S01]  /*7b70*/  FMUL.FTZ R60, R60, R175.reuse ;  /* 0x000000af3c3c7220 */ /* 0x080fe20000410000 */
[-C--:B------:R-:W-:Y:S01]  /*7b80*/  FMUL.FTZ R61, R61, R175.reuse ;  /* 0x000000af3d3d7220 */ /* 0x080fe20000410000 */
[----:B------:R-:W0:Y:S01]  /*7b90*/  SHFL.BFLY PT, R15, R178, 0x1, 0x1f ;  /* 0x0c201f00b20f7f89 */ /* 0x000e2200000e0000 */
        /* <DEDUP_REMOVED lines=22> */
[----:B------:R-:W-:Y:S01]  /*7d00*/  FMUL.FTZ R101, R101, R175 ;  /* 0x000000af65657220 */ /* 0x000fe20000410000 */
[----:B0-----:R-:W-:Y:S01]  /*7d10*/  FMNMX.FTZ R15, R178, R15, !PT ;  /* 0x0000000fb20f7209 */ /* 0x001fe20007810000 */
[----:B------:R-:W-:-:S02]  /*7d20*/  IMAD.U32 R178, RZ, RZ, UR52 ;  /* 0x00000034ffb27e24 */ /* 0x000fc4000f8e00ff */
[-C--:B------:R-:W-:Y:S01]  /*7d30*/  FMUL.FTZ R104, R104, R175.reuse ;  /* 0x000000af68687220 */ /* 0x080fe20000410000 */
[-C--:B------:R-:W-:Y:S01]  /*7d40*/  FMUL.FTZ R105, R105, R175.reuse ;  /* 0x000000af69697220 */ /* 0x080fe20000410000 */
[----:B------:R-:W-:Y:S01]  /*7d50*/  FMUL.FTZ R108, R108, R175 ;  /* 0x000000af6c6c7220 */ /* 0x000fe20000410000 */
[C---:B------:R-:W-:Y:S01]  /*7d60*/  FADD.FTZ R160, -R15.reuse, R12 ;  /* 0x0000000c0fa07221 */ /* 0x040fe20000010100 */
[----:B------:R-:W-:-:S01]  /*7d70*/  FFMA.FTZ R178, R15, R178, -8 ;  /* 0xc10000000fb27423 */ /* 0x000fc200000100b2 */
[----:B------:R-:W-:Y:S01]  /*7d80*/  MUFU.EX2 R12, R164 ;  /* 0x000000a4000c7308 */ /* 0x000fe20000000800 */
[----:B------:R-:W-:Y:S01]  /*7d90*/  FMUL.FTZ R109, R109, R175 ;  /* 0x000000af6d6d7220 */ /* 0x000fe20000410000 */
        /* <DEDUP_REMOVED lines=30> */
[----:B------:R2:W3:Y:S01]  /*7f80*/  MUFU.EX2 R179, R161 ;  /* 0x000000a100b37308 */ /* 0x0004e20000000800 */
[----:B0-----:R-:W-:-:S01]  /*7f90*/  FFMA.FTZ R5, R160, R5, R11 ;  /* 0x00000005a0057223 */ /* 0x001fc2000001000b */
        /* <DEDUP_REMOVED lines=8> */
[----:B------:R-:W-:Y:S01]  /*8020*/  FADD.FTZ R5, R21, R4 ;  /* 0x0000000415057221 */ /* 0x000fe20000010000 */
[----:B--2---:R-:W-:-:S01]  /*8030*/  FFMA.FTZ R161, R167, UR52, -R178 ;  /* 0x00000034a7a17c23 */ /* 0x004fc200080108b2 */
[-C--:B------:R-:W-:Y:S01]  /*8040*/  FMUL.FTZ R145, R145, R175.reuse ;  /* 0x000000af91917220 */ /* 0x080fe20000410000 */
[----:B------:R-:W-:Y:S01]  /*8050*/  FMUL.FTZ R148, R148, R175 ;  /* 0x000000af94947220 */ /* 0x000fe20000410000 */
[C---:B------:R-:W-:Y:S01]  /*8060*/  FADD.FTZ R5, R176.reuse, R5 ;  /* 0x00000005b0057221 */ /* 0x040fe20000010000 */
[----:B------:R-:W-:Y:S01]  /*8070*/  F2FP.SATFINITE.E4M3.F32.PACK_AB_MERGE_C R176, R176, R21, RZ ;  /* 0x00000015b0b0723e */ /* 0x000fe200048070ff */
[----:B------:R-:W1:Y:S01]  /*8080*/  MUFU.EX2 R17, R17 ;  /* 0x0000001100117308 */ /* 0x000e620000000800 */
[----:B---3--:R-:W-:-:S01]  /*8090*/  FADD.FTZ R163, R179, R164 ;  /* 0x000000a4b3a37221 */ /* 0x008fc20000010000 */
[----:B------:R-:W-:Y:S01]  /*80a0*/  FADD.FTZ R164, R22, R5 ;  /* 0x0000000516a47221 */ /* 0x000fe20000010000 */
[----:B------:R-:W-:Y:S01]  /*80b0*/  FMUL.FTZ R149, R149, R175 ;  /* 0x000000af95957220 */ /* 0x000fe20000410000 */
        /* <DEDUP_REMOVED lines=10> */
[----:B------:R-:W-:Y:S01]  /*8160*/  FADD.FTZ R164, R152, R163 ;  /* 0x000000a398a47221 */ /* 0x000fe20000010000 */
[----:B------:R-:W-:Y:S01]  /*8170*/  FMUL.FTZ R38, R38, R160 ;  /* 0x000000a026267220 */ /* 0x000fe20000410000 */
[----:B------:R-:W0:Y:S01]  /*8180*/  MUFU.EX2 R165, R165 ;  /* 0x000000a500a57308 */ /* 0x000e220000000800 */
[----:B-1----:R-:W-:-:S01]  /*8190*/  FADD.FTZ R5, R17, R4 ;  /* 0x0000000411057221 */ /* 0x002fc20000010000 */
[----:B------:R-:W-:Y:S01]  /*81a0*/  FADD.FTZ R164, R153, R164 ;  /* 0x000000a499a47221 */ /* 0x000fe20000010000 */
        /* <DEDUP_REMOVED lines=75> */
[----:B------:R-:W-:-:S02]  /*8660*/  FMUL.FTZ R151, R151, R160 ;  /* 0x000000a097977220 */ /* 0x000fc40000410000 */
[----:B------:R-:W1:Y:S01]  /*8670*/  MUFU.EX2 R158, R158 ;  /* 0x0000009e009e7308 */ /* 0x000e620000000800 */
[----:B--2---:R-:W-:-:S01]  /*8680*/  FADD.FTZ R163, R155, R164 ;  /* 0x000000a49ba37221 */ /* 0x004fc20000010000 */
[----:B------:R-:W-:Y:S02]  /*8690*/  F2FP.SATFINITE.E4M3.F32.PACK_AB_MERGE_C R166, R155, R154, RZ ;  /* 0x0000009a9ba6723e */ /* 0x000fe400048070ff */
[----:B------:R-:W-:Y:S02]  /*86a0*/  F2FP.SATFINITE.E4M3.F32.PACK_AB_MERGE_C R155, R18, R17, R165 ;  /* 0x00000011129b723e */ /* 0x000fe400048070a5 */
[----:B------:R-:W-:Y:S02]  /*86b0*/  F2FP.SATFINITE.E4M3.F32.PACK_AB_MERGE_C R156, R156, R177, R166 ;  /* 0x000000b19c9c723e */ /* 0x000fe400048070a6 */
[----:B------:R-:W2:Y:S01]  /*86c0*/  MUFU.EX2 R171, R171 ;  /* 0x000000ab00ab7308 */ /* 0x000ea20000000800 */
[----:B0-----:R-:W-:-:S01]  /*86d0*/  FADD.FTZ R4, R170, R5 ;  /* 0x00000005aa047221 */ /* 0x001fc20000010000 */
[----:B------:R-:W-:-:S06]  /*86e0*/  F2FP.SATFINITE.E4M3.F32.PACK_AB_MERGE_C R169, R170, R169, RZ ;  /* 0x000000a9aaa9723e */ /* 0x000fcc00048070ff */
[----:B------:R-:W0:Y:S01]  /*86f0*/  MUFU.EX2 R159, R159 ;  /* 0x0000009f009f7308 */ /* 0x000e220000000800 */
[----:B-1----:R-:W-:-:S01]  /*8700*/  FADD.FTZ R164, R158, R163 ;  /* 0x000000a39ea47221 */ /* 0x002fc20000010000 */
[----:B------:R-:W-:Y:S02]  /*8710*/  F2FP.SATFINITE.E4M3.F32.PACK_AB_MERGE_C R163, R153, R152, RZ ;  /* 0x0000009899a3723e */ /* 0x000fe400048070ff */
[----:B------:R-:W-:Y:S02]  /*8720*/  F2FP.SATFINITE.E4M3.F32.PACK_AB_MERGE_C R152, R19, R20, R176 ;  /* 0x000000141398723e */ /* 0x000fe400048070b0 */
[----:B------:R-:W-:Y:S02]  /*8730*/  F2FP.SATFINITE.E4M3.F32.PACK_AB_MERGE_C R153, R14, R11, R179 ;  /* 0x0000000b0e99723e */ /* 0x000fe400048070b3 */
[----:B------:R-:W1:Y:S01]  /*8740*/  MUFU.EX2 R172, R172 ;  /* 0x000000ac00ac7308 */ /* 0x000e620000000800 */
[----:B--2---:R-:W-:-:S01]  /*8750*/  FADD.FTZ R5, R171, R4 ;  /* 0x00000004ab057221 */ /* 0x004fc20000010000 */
[----:B------:R-:W-:-:S06]  /*8760*/  F2FP.SATFINITE.E4M3.F32.PACK_AB_MERGE_C R154, R23, R22, R163 ;  /* 0x00000016179a723e */ /* 0x000fcc00048070a3 */
[----:B------:R-:W2:Y:S01]  /*8770*/  MUFU.EX2 R157, R157 ;  /* 0x0000009d009d7308 */ /* 0x000ea20000000800 */
[----:B0-----:R-:W-:-:S07]  /*8780*/  FADD.FTZ R164, R159, R164 ;  /* 0x000000a49fa47221 */ /* 0x001fce0000010000 */
[----:B------:R-:W0:Y:S01]  /*8790*/  MUFU.EX2 R173, R173 ;  /* 0x000000ad00ad7308 */ /* 0x000e220000000800 */
[----:B-1----:R-:W-:-:S07]  /*87a0*/  FADD.FTZ R4, R172, R5 ;  /* 0x00000005ac047221 */ /* 0x002fce0000010000 */
[----:B------:R-:W1:Y:S01]  /*87b0*/  MUFU.EX2 R174, R174 ;  /* 0x000000ae00ae7308 */ /* 0x000e620000000800 */
[----:B--2---:R-:W-:-:S01]  /*87c0*/  FADD.FTZ R5, R157, R164 ;  /* 0x000000a49d057221 */ /* 0x004fc20000010000 */
[----:B------:R-:W-:Y:S02]  /*87d0*/  F2FP.SATFINITE.E4M3.F32.PACK_AB_MERGE_C R164, R12, R157, RZ ;  /* 0x0000009d0ca4723e */ /* 0x000fe400048070ff */
[----:B------:R-:W-:Y:S02]  /*87e0*/  F2FP.SATFINITE.E4M3.F32.PACK_AB_MERGE_C R157, R162, R161, R169 ;  /* 0x000000a1a29d723e */ /* 0x000fe400048070a9 */
[----:B------:R-:W-:Y:S01]  /*87f0*/  F2FP.SATFINITE.E4M3.F32.PACK_AB_MERGE_C R158, R159, R158, R164 ;  /* 0x0000009e9f9e723e */ /* 0x000fe200048070a4 */
[----:B0-----:R-:W-:-:S01]  /*8800*/  FADD.FTZ R21, R173, R4 ;  /* 0x00000004ad157221 */ /* 0x001fc20000010000 */
[----:B------:R-:W-:Y:S01]  /*8810*/  FADD.FTZ R4, R12, R5 ;  /* 0x000000050c047221 */ /* 0x000fe20000010000 */
[C---:B-1----:R-:W-:Y:S02]  /*8820*/  F2FP.SATFINITE.E4M3.F32.PACK_AB_MERGE_C R173, R174.reuse, R173, RZ ;  /* 0x000000adaead723e */ /* 0x042fe400048070ff */
[----:B------:R-:W-:-:S02]  /*8830*/  FADD.FTZ R5, R174, R21 ;  /* 0x00000015ae057221 */ /* 0x000fc40000010000 */
[----:B------:R-:W-:Y:S01]  /*8840*/  F2FP.SATFINITE.E4M3.F32.PACK_AB_MERGE_C R159, R172, R171, R173 ;  /* 0x000000abac9f723e */ /* 0x000fe200048070ad */
[----:B------:R-:W-:Y:S06]  /*8850*/  @P1 BRA `(.L_x_1284) ;  /* 0x0000000000041947 */ /* 0x000fec0003800000 */
[----:B------:R-:W-:Y:S01]  /*8860*/  BPT.TRAP 0x1 ;  /* 0x000000040000795c */ /* 0x000fe20000300000 */
.L_x_1284:
[----:B------:R-:W-:Y:S01]  /*8870*/  PLOP3.LUT P2, PT, PT, PT, UP0, 0x40, 0x0 ;  /* 0x000000000000781c */ /* 0x000fe20003f4e808 */
[----:B------:R0:W1:-:S12]  /*8880*/  SYNCS.PHASECHK.TRANS64.TRYWAIT P1, [UR53+0x20850], R9 ;  /* 0x02085009ff0075a7 */ /* 0x0000580008020175 */
[----:B0-----:R-:W-:Y:S05]  /*8890*/  @P2 BRA `(.L_x_1285) ;  /* 0x0000000000042947 */ /* 0x001fea0003800000 */
[----:B------:R-:W-:Y:S01]  /*88a0*/  BPT.TRAP 0x1 ;  /* 0x000000040000795c */ /* 0x000fe20000300000 */
.L_x_1285:
[----:B-1----:R-:W-:Y:S05]  /*88b0*/  @P1 BRA `(.L_x_1286) ;  /* 0x0000000000081947 */ /* 0x002fea0003800000 */
[----:B------:R-:W0:Y:S02]  /*88c0*/  SYNCS.PHASECHK.TRANS64.TRYWAIT P1, [UR53+0x20850], R9 ;  /* 0x02085009ff0075a7 */ /* 0x000e240008020175 */
[----:B0-----:R-:W-:Y:S05]  /*88d0*/  @!P1 BRA `(.L_x_1287) ;  /* 0x000000b800a89947 */ /* 0x001fea0003800000 */
.L_x_1286:
        /* <DEDUP_REMOVED lines=15> */
.L_x_1288:
[----:B------:R-:W-:Y:S01]  /*89d0*/  UIADD3 UR53, UR53, 0x20860, URZ ;  /* 0x0002086035357890 */ /* 0x000fe2000fffe03f */
[----:B0-----:R-:W-:Y:S02]  /*89e0*/  IMAD.MOV.U32 R12, RZ, RZ, R15 ;  /* 0x000000ffff0c7224 */ /* 0x001fe400078e000f */
[----:B------:R-:W-:Y:S01]  /*89f0*/  IMAD.MOV.U32 R20, RZ, RZ, R13 ;  /* 0x000000ffff147224 */ /* 0x000fe200078e000d */
[----:B------:R-:W-:-:S09]  /*8a00*/  UPRMT UR53, UR45, 0x654, UR53 ;  /* 0x000006542d357896 */ /* 0x000fd20008000035 */
[----:B------:R-:W-:Y:S01]  /*8a10*/  SYNCS.ARRIVE.TRANS64.RED.A1T0 RZ, [UR53], RZ ;  /* 0x000000ffffff79a7 */ /* 0x000fe20008100435 */
[----:B------:R-:W-:Y:S05]  /*8a20*/  @P0 BRA `(.L_x_1289) ;  /* 0xffffffe000ec0947 */ /* 0x000fea000383ffff */
.L_x_1278:
[----:B------:R-:W-:-:S13]  /*8a30*/  ISETP.GE.AND P0, PT, R10, UR40, PT ;  /* 0x000000280a007c0c */ /* 0x000fda000bf06270 */
[----:B------:R-:W-:Y:S05]  /*8a40*/  @!P0 BRA `(.L_x_1290) ;  /* 0x0000002400ec8947 */ /* 0x000fea0003800000 */
[----:B------:R-:W-:Y:S01]  /*8a50*/  IMAD.MOV.U32 R12, RZ, RZ, R15 ;  /* 0x000000ffff0c7224 */ /* 0x000fe200078e000f */
[----:B------:R-:W-:Y:S01]  /*8a60*/  ULDC UR53, c[0x0][0x9e4] ;  /* 0x0002790000357ab9 */ /* 0x000fe20000000800 */
[----:B------:R-:W-:Y:S01]  /*8a70*/  IMAD.MOV.U32 R11, RZ, RZ, R13 ;  /* 0x000000ffff0b7224 */ /* 0x000fe200078e000d */
[----:B------:R-:W-:Y:S01]  /*8a80*/  ULDC UR55, c[0x0][0x288] ;  /* 0x0000a20000377ab9 */ /* 0x000fe20000000800 */
[----:B------:R-:W-:Y:S01]  /*8a90*/  ULDC UR56, c[0x0][0x2f0] ;  /* 0x0000bc0000387ab9 */ /* 0x000fe20000000800 */
[----:B------:R-:W-:Y:S01]  /*8aa0*/  ULDC UR52, c[0x0][0x988] ;  /* 0x0002620000347ab9 */ /* 0x000fe20000000800 */
[----:B------:R-:W-:-:S05]  /*8ab0*/  ULDC UR54, c[0x0][0x9e0] ;  /* 0x0002780000367ab9 */ /* 0x000fca0000000800 */
.L_x_1309:
[----:B------:R-:W-:Y:S01]  /*8ac0*/  UIADD3 UR48, UR48, 0x1, URZ ;  /* 0x0000000130307890 */ /* 0x000fe2000fffe03f */
[----:B------:R-:W-:-:S03]  /*8ad0*/  PLOP3.LUT P0, PT, PT, PT, UP0, 0x40, 0x0 ;  /* 0x000000000000781c */ /* 0x000fc60003f0e808 */
[----:B------:R-:W-:-:S04]  /*8ae0*/  UISETP.NE.AND UP1, UPT, UR48, 0x2, UPT ;  /* 0x000000023000788c */ /* 0x000fc8000bf25270 */
[----:B------:R-:W-:Y:S02]  /*8af0*/  USEL UR6, URZ, 0x1, UP1 ;  /* 0x000000013f067887 */ /* 0x000fe40008800000 */
[----:B------:R-:W-:Y:S02]  /*8b00*/  USEL UR48, UR48, URZ, UP1 ;  /* 0x0000003f30307287 */ /* 0x000fe40008800000 */
[----:B------:R-:W-:Y:S02]  /*8b10*/  ULOP3.LUT UR47, UR47, UR6, URZ, 0x3c, !UPT ;  /* 0x000000062f2f7292 */ /* 0x000fe4000f8e3c3f */
[----:B------:R-:W-:Y:S10]  /*8b20*/  @P0 BRA `(.L_x_1291) ;  /* 0x0000000000040947 */ /* 0x000ff40003800000 */
[----:B------:R-:W-:Y:S01]  /*8b30*/  BPT.TRAP 0x1 ;  /* 0x000000040000795c */ /* 0x000fe20000300000 */
.L_x_1291:
[----:B------:R-:W-:Y:S01]  /*8b40*/  PLOP3.LUT P1, PT, PT, PT, UP0, 0x40, 0x0 ;  /* 0x000000000000781c */ /* 0x000fe20003f2e808 */
[----:B------:R-:W-:Y:S01]  /*8b50*/  ULEA UR57, UR48, UR41, 0x3 ;  /* 0x0000002930397291 */ /* 0x000fe2000f8e183f */
[----:B------:R-:W-:-:S04]  /*8b60*/  MOV R9, UR47 ;  /* 0x0000002f00097c02 */ /* 0x000fc80008000f00 */
[----:B------:R-:W-:-:S04]  /*8b70*/  SHF.L.U32 R9, R9, 0x1f, RZ ;  /* 0x0000001f09097819 */ /* 0x000fc800000006ff */
[----:B------:R0:W1:Y:S03]  /*8b80*/  SYNCS.PHASECHK.TRANS64.TRYWAIT P0, [UR57+0x20830], R9 ;  /* 0x02083009ff0075a7 */ /* 0x0000660008000179 */
[----:B------:R-:W-:Y:S05]  /*8b90*/  @P1 BRA `(.L_x_1292) ;  /* 0x0000000000041947 */ /* 0x000fea0003800000 */
[----:B------:R-:W-:Y:S01]  /*8ba0*/  BPT.TRAP 0x1 ;  /* 0x000000040000795c */ /* 0x000fe20000300000 */
.L_x_1292:
[----:B-1----:R-:W-:Y:S05]  /*8bb0*/  @P0 BRA `(.L_x_1293) ;  /* 0x0000000000080947 */ /* 0x002fea0003800000 */
[----:B------:R-:W1:Y:S02]  /*8bc0*/  SYNCS.PHASECHK.TRANS64.TRYWAIT P0, [UR57+0x20830], R9 ;  /* 0x02083009ff0075a7 */ /* 0x000e640008000179 */
[----:B-1----:R-:W-:Y:S05]  /*8bd0*/  @!P0 BRA `(.L_x_1294) ;  /* 0x000000b800008947 */ /* 0x002fea0003800000 */
.L_x_1293:
[----:B------:R-:W-:Y:S01]  /*8be0*/  ULEA UR6, UR48, UR44, 0xa ;  /* 0x0000002c30067291 */ /* 0x000fe2000f8e503f */
[----:B------:R-:W-:Y:S01]  /*8bf0*/  WARPGROUP.ARRIVE ;  /* 0x00000000000079c5 */ /* 0x000fe20000000000 */
[----:B------:R-:W-:Y:S01]  /*8c00*/  UMOV UR7, 0x40000040 ;  /* 0x4000004000077882 */ /* 0x000fe20000000000 */
[----:B------:R-:W-:Y:S01]  /*8c10*/  UMOV UR11, 0x40000040 ;  /* 0x40000040000b7882 */ /* 0x000fe20000000000 */
[----:B------:R-:W-:Y:S01]  /*8c20*/  UIADD3 UR10, UR6, 0x2, URZ ;  /* 0x00000002060a7890 */ /* 0x000fe2000fffe03f */
[----:B------:R-:W-:Y:S01]  /*8c30*/  PLOP3.LUT P0, PT, PT, PT, UP0, 0x40, 0x0 ;  /* 0x000000000000781c */ /* 0x000fe20003f0e808 */
[----:B------:R-:W-:Y:S01]  /*8c40*/  UIADD3 UR14, UR6, 0x4, URZ ;  /* 0x00000004060e7890 */ /* 0x000fe2000fffe03f */
[----:B------:R-:W-:Y:S02]  /*8c50*/  UMOV UR15, 0x40000040 ;  /* 0x40000040000f7882 */ /* 0x000fe40000000000 */
        /* <DEDUP_REMOVED lines=36> */
.L_x_1295:
[----:B------:R-:W-:Y:S01]  /*8ea0*/  UISETP.NE.AND UP2, UPT, UR43, URZ, UPT ;  /* 0x0000003f2b00728c */ /* 0x000fe2000bf45270 */
[C---:B------:R-:W-:Y:S01]  /*8eb0*/  FMUL.FTZ R19, R0.reuse, R162 ;  /* 0x000000a200137220 */ /* 0x040fe20000410000 */
[C---:B------:R-:W-:Y:S01]  /*8ec0*/  FMUL.FTZ R162, R0.reuse, R164 ;  /* 0x000000a400a27220 */ /* 0x040fe20000410000 */
[C---:B------:R-:W-:Y:S01]  /*8ed0*/  FMUL.FTZ R184, R0.reuse, R168 ;  /* 0x000000a800b87220 */ /* 0x040fe20000410000 */
[----:B------:R-:W-:Y:S02]  /*8ee0*/  IMAD.MOV.U32 R168, RZ, RZ, R7 ;  /* 0x000000ffffa87224 */ /* 0x000fe400078e0007 */
[C---:B------:R-:W-:Y:S01]  /*8ef0*/  FMUL.FTZ R18, R0.reuse, R159 ;  /* 0x0000009f00127220 */ /* 0x040fe20000410000 */
[----:B------:R-:W-:Y:S01]  /*8f00*/  PLOP3.LUT P0, PT, PT, PT, UP2, 0x80, 0x0 ;  /* 0x000000000000781c */ /* 0x000fe20003f0f028 */
[C---:B------:R-:W-:Y:S01]  /*8f10*/  FMUL.FTZ R159, R0.reuse, R161 ;  /* 0x000000a1009f7220 */ /* 0x040fe20000410000 */
[----:B------:R-:W-:Y:S01]  /*8f20*/  PLOP3.LUT P1, PT, PT, PT, UP2, 0x80, 0x0 ;  /* 0x000000000000781c */ /* 0x000fe20003f2f028 */
[----:B------:R-:W-:Y:S01]  /*8f30*/  FMUL.FTZ R161, R0, R179 ;  /* 0x000000b300a17220 */ /* 0x000fe20000410000 */
[----:B------:R-:W-:Y:S01]  /*8f40*/  IMAD.SHL.U32 R179, R10, 0x40, RZ ;  /* 0x000000400ab37824 */ /* 0x000fe200078e00ff */
[----:B------:R-:W-:Y:S01]  /*8f50*/  @UP2 ULDC UR6, c[0x0][0x44c] ;  /* 0x0001130000062ab9 */ /* 0x000fe20000000800 */
[C---:B------:R-:W-:Y:S01]  /*8f60*/  FMUL.FTZ R185, R0.reuse, R169 ;  /* 0x000000a900b97220 */ /* 0x040fe20000410000 */
[C---:B------:R-:W-:Y:S01]  /*8f70*/  FMUL.FTZ R21, R0.reuse, R166 ;  /* 0x000000a600157220 */ /* 0x040fe20000410000 */
[----:B------:R-:W-:Y:S01]  /*8f80*/  UISETP.NE.AND UP1, UPT, UR42, URZ, UPT ;  /* 0x0000003f2a00728c */ /* 0x000fe2000bf25270 */
[C---:B-1----:R-:W-:Y:S01]  /*8f90*/  FMUL.FTZ R14, R0.reuse, R154 ;  /* 0x0000009a000e7220 */ /* 0x042fe20000410000 */
[----:B------:R-:W-:Y:S01]  /*8fa0*/  IADD3 R166, -R179, 0x1, RZ ;  /* 0x00000001b3a67810 */ /* 0x000fe20007ffe1ff */
[C---:B------:R-:W-:Y:S01]  /*8fb0*/  FMUL.FTZ R23, R0.reuse, R153 ;  /* 0x0000009900177220 */ /* 0x040fe20000410000 */
[----:B------:R-:W-:Y:S01]  /*8fc0*/  FMUL.FTZ R15, R0, R155 ;  /* 0x0000009b000f7220 */ /* 0x000fe20000410000 */
[----:B------:R-:W-:Y:S01]  /*8fd0*/  @P0 IMAD.HI.U32 R164, R7, UR6, RZ ;  /* 0x0000000607a40c27 */ /* 0x000fe2000f8e00ff */
[----:B------:R-:W-:-:S03]  /*8fe0*/  @UP2 ULDC UR6, c[0x0][0x450] ;  /* 0x0001140000062ab9 */ /* 0x000fc60000000800 */
[C---:B------:R-:W-:Y:S01]  /*8ff0*/  FMUL.FTZ R17, R0.reuse, R158 ;  /* 0x0000009e00117220 */ /* 0x040fe20000410000 */
[C---:B------:R-:W-:Y:S01]  /*9000*/  FMUL.FTZ R20, R0.reuse, R163 ;  /* 0x000000a300147220 */ /* 0x040fe20000410000 */
[C---:B------:R-:W-:Y:S01]  /*9010*/  FMUL.FTZ R154, R0.reuse, R171 ;  /* 0x000000ab009a7220 */ /* 0x040fe20000410000 */
[----:B------:R-:W-:Y:S01]  /*9020*/  @P1 SHF.R.U32.HI R168, RZ, UR6, R164 ;  /* 0x00000006ffa81c19 */ /* 0x000fe200080116a4 */
[C---:B------:R-:W-:Y:S01]  /*9030*/  FMUL.FTZ R13, R0.reuse, R152 ;  /* 0x00000098000d7220 */ /* 0x040fe20000410000 */
[C---:B------:R-:W-:Y:S01]  /*9040*/  FMUL.FTZ R153, R0.reuse, R156 ;  /* 0x0000009c00997220 */ /* 0x040fe20000410000 */
[C---:B------:R-:W-:Y:S01]  /*9050*/  FMUL.FTZ R155, R0.reuse, R157 ;  /* 0x0000009d009b7220 */ /* 0x040fe20000410000 */
[C---:B------:R-:W-:Y:S01]  /*9060*/  FMUL.FTZ R158, R0.reuse, R160 ;  /* 0x000000a0009e7220 */ /* 0x040fe20000410000 */
[----:B------:R-:W1:Y:S01]  /*9070*/  SHFL.IDX PT, R169, R168, RZ, 0x1c1f ;  /* 0x001c1fffa8a97589 */ /* 0x000e6200000e0000 */
        /* <DEDUP_REMOVED lines=13> */
[----:B------:R-:W-:Y:S01]  /*9150*/  UIADD3 UR6, UR57, 0x20840, URZ ;  /* 0x0002084039067890 */ /* 0x000fe2000fffe03f */
[----:B------:R-:W-:Y:S01]  /*9160*/  IMAD R167, R3, -0x2, R166 ;  /* 0xfffffffe03a77824 */ /* 0x000fe200078e02a6 */
[----:B------:R-:W-:Y:S01]  /*9170*/  PLOP3.LUT P0, PT, PT, PT, UP1, 0x40, 0x0 ;  /* 0x000000000000781c */ /* 0x000fe20003f0e818 */
[----:B------:R-:W4:Y:S01]  /*9180*/  MUFU.TANH R13, R13 ;  /* 0x0000000d000d7308 */ /* 0x000f220000002400 */
[----:B------:R-:W-:Y:S01]  /*9190*/  UPRMT UR6, UR45, 0x654, UR6 ;  /* 0x000006542d067896 */ /* 0x000fe20008000006 */
[----:B------:R-:W-:-:S02]  /*91a0*/  IMAD R167, R2, UR56, R167 ;  /* 0x0000003802a77c24 */ /* 0x000fc4000f8e02a7 */
[----:B------:R-:W-:Y:S02]  /*91b0*/  FMUL.FTZ R177, R0, R177 ;  /* 0x000000b100b17220 */ /* 0x000fe40000410000 */
[----:B------:R-:W-:Y:S02]  /*91c0*/  VIADD R167, R167, -UR55 ;  /* 0x80000037a7a77c36 */ /* 0x000fe40008000000 */
[----:B------:R-:W0:Y:S02]  /*91d0*/  MUFU.TANH R23, R23 ;  /* 0x0000001700177308 */ /* 0x000e240000002400 */
[C---:B------:R-:W-:Y:S01]  /*91e0*/  VIADD R178, R167.reuse, UR54 ;  /* 0x00000036a7b27c36 */ /* 0x040fe20008000000 */
[----:B------:R-:W-:Y:S01]  /*91f0*/  SYNCS.ARRIVE.TRANS64.RED.A1T0 RZ, [UR6], RZ ;  /* 0x000000ffffff79a7 */ /* 0x000fe20008100406 */
[----:B------:R-:W-:Y:S02]  /*9200*/  VIADD R182, R167, UR49 ;  /* 0x00000031a7b67c36 */ /* 0x000fe40008000000 */
[----:B-1----:R-:W-:-:S02]  /*9210*/  IMAD.IADD R173, R178, 0x1, R169 ;  /* 0x00000001b2ad7824 */ /* 0x002fc400078e02a9 */
        /* <DEDUP_REMOVED lines=31> */
[----:B-1--4-:R-:W-:Y:S06]  /*9410*/  @P0 BRA `(.L_x_1296) ;  /* 0x00000000005c0947 */ /* 0x012fec0003800000 */
[----:B------:R-:W-:Y:S01]  /*9420*/  IMAD R166, R2, UR56, R169 ;  /* 0x0000003802a67c24 */ /* 0x000fe2000f8e02a9 */
[----:B------:R-:W-:Y:S03]  /*9430*/  BSSY B0, `(.L_x_1297) ;  /* 0x0000011000007945 */ /* 0x000fe60003800000 */
[----:B------:R-:W-:-:S05]  /*9440*/  VIADD R169, R166, -UR55 ;  /* 0x80000037a6a97c36 */ /* 0x000fca0008000000 */
        /* <DEDUP_REMOVED lines=10> */
.L_x_1298:
[----:B------:R-:W-:-:S05]  /*94f0*/  IMAD.U32 R170, RZ, RZ, UR53 ;  /* 0x00000035ffaa7e24 */ /* 0x000fca000f8e00ff */
[----:B------:R-:W-:-:S13]  /*9500*/  ISETP.NE.AND P0, PT, R170, 0x1, PT ;  /* 0x00000001aa00780c */ /* 0x000fda0003f05270 */
[----:B------:R-:W1:Y:S02]  /*9510*/  @P0 LDC.64 R166, c[0x0][0x9e8] ;  /* 0x00027a00ffa60b82 */ /* 0x000e640000000a00 */
[----:B-1----:R-:W-:-:S05]  /*9520*/  @P0 IMAD.HI.U32 R166, R169, R166, RZ ;  /* 0x000000a6a9a60227 */ /* 0x002fca00078e00ff */
[----:B------:R-:W-:-:S07]  /*9530*/  @P0 SHF.R.U32.HI R169, RZ, R167, R166 ;  /* 0x000000a7ffa90219 */ /* 0x000fce00000116a6 */
.L_x_1299:
[----:B------:R-:W-:Y:S05]  /*9540*/  BSYNC B0 ;  /* 0x0000000000007941 */ /* 0x000fea0003800000 */
.L_x_1297:
[----:B------:R-:W-:-:S04]  /*9550*/  IMAD R166, R169, R170, -R179 ;  /* 0x000000aaa9a67224 */ /* 0x000fc800078e0ab3 */
[----:B------:R-:W-:-:S05]  /*9560*/  IMAD R166, R3, -0x2, R166 ;  /* 0xfffffffe03a67824 */ /* 0x000fca00078e02a6 */
[----:B------:R-:W-:Y:S02]  /*9570*/  VIADDMNMX R173, R166, R170, R173, PT ;  /* 0x000000aaa6ad7246 */ /* 0x000fe400038001ad */
[----:B------:R-:W-:-:S07]  /*9580*/  VIMNMX R177, R177, R166, !PT ;  /* 0x000000a6b1b17248 */ /* 0x000fce0007fe0100 */
.L_x_1296:
[----:B------:R-:W-:Y:S01]  /*9590*/  ISETP.GT.AND P0, PT, R10, -0x1, PT ;  /* 0xffffffff0a00780c */ /* 0x000fe20003f04270 */
[----:B------:R1:W4:Y:S01]  /*95a0*/  SHFL.IDX PT, R183, R168, 0x1, 0x1c1f ;  /* 0x003c1f00a8b77f89 */ /* 0x00032200000e0000 */
        /* <DEDUP_REMOVED lines=9> */
[----:B------:R-:W-:Y:S02]  /*9640*/  ISETP.GT.AND P3, PT, R177, 0x10, P0 ;  /* 0x00000010b100780c */ /* 0x000fe40000764270 */
[----:B------:R-:W-:-:S02]  /*9650*/  FSEL R176, R13, -INF , !P5 ;  /* 0xff8000000db07808 */ /* 0x000fc40006800000 */
[----:B------:R-:W-:Y:S02]  /*9660*/  ISETP.GT.AND P5, PT, R177, 0x18, P0 ;  /* 0x00000018b100780c */ /* 0x000fe400007a4270 */
[----:B0-----:R-:W-:Y:S02]  /*9670*/  FSEL R175, R23, -INF , !P6 ;  /* 0xff80000017af7808 */ /* 0x001fe40007000000 */
[----:B------:R-:W-:Y:S02]  /*9680*/  FSEL R174, R153, -INF , !P1 ;  /* 0xff80000099ae7808 */ /* 0x000fe40004800000 */
        /* <DEDUP_REMOVED lines=13> */
[----:B------:R-:W-:Y:S02]  /*9760*/  FSEL R167, R162, -INF , !P5 ;  /* 0xff800000a2a77808 */ /* 0x000fe40006800000 */
[----:B-1----:R-:W-:-:S02]  /*9770*/  FSEL R168, R159, -INF , !P2 ;  /* 0xff8000009fa87808 */ /* 0x002fc40005000000 */
        /* <DEDUP_REMOVED lines=8> */
[--C-:B----4-:R-:W-:Y:S01]  /*9800*/  IMAD.IADD R177, R178, 0x1, R183.reuse ;  /* 0x00000001b2b17824 */ /* 0x110fe200078e02b7 */
        /* <DEDUP_REMOVED lines=16> */
[----:B------:R-:W-:Y:S04]  /*9910*/  BSSY B0, `(.L_x_1301) ;  /* 0x0000011000007945 */ /* 0x000fe80003800000 */
[----:B------:R-:W-:-:S04]  /*9920*/  IADD3 R13, R13, -UR55, RZ ;  /* 0x800000370d0d7c10 */ /* 0x000fc8000fffe0ff */
        /* <DEDUP_REMOVED lines=10> */
.L_x_1302:
[----:B------:R-:W-:-:S05]  /*99d0*/  IMAD.U32 R180, RZ, RZ, UR53 ;  /* 0x00000035ffb47e24 */ /* 0x000fca000f8e00ff */
[----:B------:R-:W-:-:S13]  /*99e0*/  ISETP.NE.AND P1, PT, R180, 0x1, PT ;  /* 0x00000001b400780c */ /* 0x000fda0003f25270 */
[----:B------:R-:W0:Y:S02]  /*99f0*/  @P1 LDC.64 R158, c[0x0][0x9e8] ;  /* 0x00027a00ff9e1b82 */ /* 0x000e240000000a00 */
[----:B0-----:R-:W-:-:S05]  /*9a00*/  @P1 IMAD.HI.U32 R158, R13, R158, RZ ;  /* 0x0000009e0d9e1227 */ /* 0x001fca00078e00ff */
[----:B------:R-:W-:-:S07]  /*9a10*/  @P1 SHF.R.U32.HI R13, RZ, R159, R158 ;  /* 0x0000009fff0d1219 */ /* 0x000fce000001169e */
.L_x_1303:
[----:B------:R-:W-:Y:S05]  /*9a20*/  BSYNC B0 ;  /* 0x0000000000007941 */ /* 0x000fea0003800000 */
.L_x_1301:
[----:B------:R-:W-:-:S04]  /*9a30*/  IMAD R158, R13, R180, -R179 ;  /* 0x000000b40d9e7224 */ /* 0x000fc800078e0ab3 */
[----:B------:R-:W-:-:S05]  /*9a40*/  IMAD R158, R3, -0x2, R158 ;  /* 0xfffffffe039e7824 */ /* 0x000fca00078e029e */
[----:B------:R-:W-:Y:S02]  /*9a50*/  VIADDMNMX R177, R158, R180, R177, PT ;  /* 0x000000b49eb17246 */ /* 0x000fe400038001b1 */
[----:B------:R-:W-:-:S07]  /*9a60*/  VIMNMX R178, R178, R158, !PT ;  /* 0x0000009eb2b27248 */ /* 0x000fce0007fe0100 */
.L_x_1300:
[----:B------:R-:W-:Y:S02]  /*9a70*/  FMNMX.FTZ R158, R176, R11, !PT ;  /* 0x0000000bb09e7209 */ /* 0x000fe40007810000 */
[C---:B------:R-:W-:Y:S02]  /*9a80*/  ISETP.GT.AND P1, PT, R178.reuse, RZ, P0 ;  /* 0x000000ffb200720c */ /* 0x040fe40000724270 */
[----:B------:R-:W-:Y:S02]  /*9a90*/  FMNMX.FTZ R13, R175, R158, !PT ;  /* 0x0000009eaf0d7209 */ /* 0x000fe40007810000 */
[----:B------:R-:W-:Y:S02]  /*9aa0*/  ISETP.GT.AND P2, PT, R178, 0x1, P0 ;  /* 0x00000001b200780c */ /* 0x000fe40000744270 */
[----:B------:R-:W-:Y:S02]  /*9ab0*/  FMNMX.FTZ R13, R174, R13, !PT ;  /* 0x0000000dae0d7209 */ /* 0x000fe40007810000 */
[----:B------:R-:W-:-:S02]  /*9ac0*/  ISETP.LT.OR P1, PT, R177, 0x1, P1 ;  /* 0x00000001b100780c */ /* 0x000fc40000f21670 */
[----:B------:R-:W-:Y:S02]  /*9ad0*/  FMNMX.FTZ R13, R170, R13, !PT ;  /* 0x0000000daa0d7209 */ /* 0x000fe40007810000 */
[----:B------:R-:W-:Y:S02]  /*9ae0*/  ISETP.LT.OR P2, PT, R177, 0x2, P2 ;  /* 0x00000002b100780c */ /* 0x000fe40001741670 */
[----:B------:R-:W-:Y:S02]  /*9af0*/  FMNMX.FTZ R13, R166, R13, !PT ;  /* 0x0000000da60d7209 */ /* 0x000fe40007810000 */
[----:B------:R-:W-:Y:S02]  /*9b00*/  ISETP.GT.AND P3, PT, R178, 0x8, P0 ;  /* 0x00000008b200780c */ /* 0x000fe40000764270 */
[----:B------:R-:W-:Y:S02]  /*9b10*/  FMNMX.FTZ R158, R168, R13, !PT ;  /* 0x0000000da89e7209 */ /* 0x000fe40007810000 */
[----:B------:R-:W-:-:S02]  /*9b20*/  ISETP.GT.AND P4, PT, R178, 0x9, P0 ;  /* 0x00000009b200780c */ /* 0x000fc40000784270 */
[----:B------:R-:W-:Y:S02]  /*9b30*/  FMNMX.FTZ R158, R167, R158, !PT ;  /* 0x0000009ea79e7209 */ /* 0x000fe40007810000 */
[----:B------:R-:W-:Y:S02]  /*9b40*/  ISETP.LT.OR P3, PT, R177, 0x9, P3 ;  /* 0x00000009b100780c */ /* 0x000fe40001f61670 */
[----:B------:R-:W-:Y:S02]  /*9b50*/  FMNMX.FTZ R158, R163, R158, !PT ;  /* 0x0000009ea39e7209 */ /* 0x000fe40007810000 */
[----:B------:R-:W-:Y:S02]  /*9b60*/  ISETP.GT.AND P5, PT, R178, 0x10, P0 ;  /* 0x00000010b200780c */ /* 0x000fe400007a4270 */
[----:B------:R-:W-:Y:S02]  /*9b70*/  FMNMX.FTZ R13, R169, R158, !PT ;  /* 0x0000009ea90d7209 */ /* 0x000fe40007810000 */
[----:B------:R-:W-:-:S02]  /*9b80*/  ISETP.LT.OR P4, PT, R177, 0xa, P4 ;  /* 0x0000000ab100780c */ /* 0x000fc40002781670 */
[----:B------:R-:W-:Y:S02]  /*9b90*/  FMNMX.FTZ R158, R162, R13, !PT ;  /* 0x0000000da29e7209 */ /* 0x000fe40007810000 */
[----:B------:R-:W-:Y:S02]  /*9ba0*/  FSEL R17, R17, -INF , !P3 ;  /* 0xff80000011117808 */ /* 0x000fe40005800000 */
[----:B------:R-:W-:Y:S02]  /*9bb0*/  FMNMX.FTZ R13, R173, R158, !PT ;  /* 0x0000009ead0d7209 */ /* 0x000fe40007810000 */
[----:B------:R-:W-:Y:S02]  /*9bc0*/  ISETP.GT.AND P6, PT, R178, 0x11, P0 ;  /* 0x00000011b200780c */ /* 0x000fe400007c4270 */
[----:B------:R-:W-:Y:S02]  /*9bd0*/  FMNMX.FTZ R158, R172, R13, !PT ;  /* 0x0000000dac9e7209 */ /* 0x000fe40007810000 */
[----:B------:R-:W-:-:S02]  /*9be0*/  FSEL R18, R18, -INF , !P4 ;  /* 0xff80000012127808 */ /* 0x000fc40006000000 */
[----:B------:R-:W-:Y:S02]  /*9bf0*/  FMNMX.FTZ R158, R171, R158, !PT ;  /* 0x0000009eab9e7209 */ /* 0x000fe40007810000 */
[----:B------:R-:W-:Y:S02]  /*9c00*/  ISETP.LT.OR P5, PT, R177, 0x11, P5 ;  /* 0x00000011b100780c */ /* 0x000fe40002fa1670 */
[----:B------:R-:W-:Y:S02]  /*9c10*/  FMNMX.FTZ R158, R155, R158, !PT ;  /* 0x0000009e9b9e7209 */ /* 0x000fe40007810000 */
[----:B------:R-:W-:Y:S02]  /*9c20*/  ISETP.LT.OR P6, PT, R177, 0x12, P6 ;  /* 0x00000012b100780c */ /* 0x000fe400037c1670 */
[----:B------:R-:W-:Y:S02]  /*9c30*/  FMNMX.FTZ R158, R153, R158, !PT ;  /* 0x0000009e999e7209 */ /* 0x000fe40007810000 */
[----:B------:R-:W-:-:S02]  /*9c40*/  FSEL R19, R19, -INF , !P5 ;  /* 0xff80000013137808 */ /* 0x000fc40006800000 */
[----:B------:R-:W-:Y:S02]  /*9c50*/  FMNMX.FTZ R158, R23, R158, !PT ;  /* 0x0000009e179e7209 */ /* 0x000fe40007810000 */
[----:B------:R-:W-:Y:S02]  /*9c60*/  ISETP.GT.AND P3, PT, R178, 0x19, P0 ;  /* 0x00000019b200780c */ /* 0x000fe40000764270 */
[----:B------:R-:W-:Y:S01]  /*9c70*/  FSEL R20, R20, -INF , !P6 ;  /* 0xff80000014147808 */ /* 0x000fe20007000000 */
[----:B------:R-:W0:Y:S01]  /*9c80*/  SHFL.BFLY PT, R13, R158, 0x2, 0x1f ;  /* 0x0c401f009e0d7f89 */ /* 0x000e2200000e0000 */
[----:B------:R-:W-:Y:S02]  /*9c90*/  ISETP.GT.AND P4, PT, R178, 0x20, P0 ;  /* 0x00000020b200780c */ /* 0x000fe40000784270 */
[C---:B------:R-:W-:Y:S02]  /*9ca0*/  ISETP.LT.OR P3, PT, R177.reuse, 0x1a, P3 ;  /* 0x0000001ab100780c */ /* 0x040fe40001f61670 */
[----:B------:R-:W-:-:S02]  /*9cb0*/  ISETP.LT.OR P4, PT, R177, 0x21, P4 ;  /* 0x00000021b100780c */ /* 0x000fc40002781670 */
[----:B------:R-:W-:Y:S02]  /*9cc0*/  FSEL R22, R22, -INF , !P3 ;  /* 0xff80000016167808 */ /* 0x000fe40005800000 */
[----:B------:R-:W-:Y:S02]  /*9cd0*/  ISETP.GT.AND P5, PT, R178, 0x28, P0 ;  /* 0x00000028b200780c */ /* 0x000fe400007a4270 */
[----:B------:R-:W-:Y:S02]  /*9ce0*/  FSEL R152, R152, -INF , !P4 ;  /* 0xff80000098987808 */ /* 0x000fe40006000000 */
[----:B------:R-:W-:Y:S02]  /*9cf0*/  ISETP.GT.AND P6, PT, R178, 0x29, P0 ;  /* 0x00000029b200780c */ /* 0x000fe400007c4270 */
[C---:B------:R-:W-:Y:S02]  /*9d00*/  ISETP.LT.OR P5, PT, R177.reuse, 0x29, P5 ;  /* 0x00000029b100780c */ /* 0x040fe40002fa1670 */
[----:B------:R-:W-:-:S02]  /*9d10*/  ISETP.LT.OR P6, PT, R177, 0x2a, P6 ;  /* 0x0000002ab100780c */ /* 0x000fc400037c1670 */
[----:B------:R-:W-:Y:S02]  /*9d20*/  FSEL R156, R156, -INF , !P5 ;  /* 0xff8000009c9c7808 */ /* 0x000fe40006800000 */
[----:B------:R-:W-:Y:S02]  /*9d30*/  ISETP.GT.AND P4, PT, R178, 0x31, P0 ;  /* 0x00000031b200780c */ /* 0x000fe40000784270 */
[----:B------:R-:W-:Y:S02]  /*9d40*/  FSEL R157, R157, -INF , !P6 ;  /* 0xff8000009d9d7808 */ /* 0x000fe40007000000 */
[----:B0-----:R-:W-:Y:S02]  /*9d50*/  FMNMX.FTZ R159, R158, R13, !PT ;  /* 0x0000000d9e9f7209 */ /* 0x001fe40007810000 */
[----:B------:R-:W-:Y:S02]  /*9d60*/  FSEL R158, R15, -INF , !P2 ;  /* 0xff8000000f9e7808 */ /* 0x000fe40005000000 */
[----:B------:R-:W-:Y:S01]  /*9d70*/  ISETP.GT.AND P2, PT, R178, 0x18, P0 ;  /* 0x00000018b200780c */ /* 0x000fe20000744270 */
[----:B------:R-:W0:Y:S01]  /*9d80*/  SHFL.BFLY PT, R180, R159, 0x1, 0x1f ;  /* 0x0c201f009fb47f89 */ /* 0x000e2200000e0000 */
[----:B------:R-:W-:-:S02]  /*9d90*/  ISETP.LT.OR P4, PT, R177, 0x32, P4 ;  /* 0x00000032b100780c */ /* 0x000fc40002781670 */
[----:B------:R-:W-:Y:S02]  /*9da0*/  ISETP.LT.OR P2, PT, R177, 0x19, P2 ;  /* 0x00000019b100780c */ /* 0x000fe40001741670 */
[----:B------:R-:W-:Y:S02]  /*9db0*/  FSEL R161, R161, -INF , !P4 ;  /* 0xff800000a1a17808 */ /* 0x000fe40006000000 */
[----:B------:R-:W-:Y:S02]  /*9dc0*/  FSEL R21, R21, -INF , !P2 ;  /* 0xff80000015157808 */ /* 0x000fe40005000000 */
[----:B------:R-:W-:-:S04]  /*9dd0*/  ISETP.GT.AND P2, PT, R178, 0x30, P0 ;  /* 0x00000030b200780c */ /* 0x000fc80000744270 */
[----:B------:R-:W-:-:S04]  /*9de0*/  ISETP.LT.OR P2, PT, R177, 0x31, P2 ;  /* 0x00000031b100780c */ /* 0x000fc80001741670 */
[----:B------:R-:W-:Y:S02]  /*9df0*/  FSEL R160, R160, -INF , !P2 ;  /* 0xff800000a0a07808 */ /* 0x000fe40005000000 */
[----:B0-----:R-:W-:Y:S01]  /*9e00*/  FMNMX.FTZ R13, R159, R180, !PT ;  /* 0x000000b49f0d7209 */ /* 0x001fe20007810000 */
[----:B------:R-:W-:Y:S01]  /*9e10*/  IMAD.U32 R180, RZ, RZ, UR52 ;  /* 0x00000034ffb47e24 */ /* 0x000fe2000f8e00ff */
[----:B------:R-:W-:Y:S02]  /*9e20*/  FSEL R159, R14, -INF , !P1 ;  /* 0xff8000000e9f7808 */ /* 0x000fe40004800000 */
[----:B------:R-:W-:Y:S01]  /*9e30*/  ISETP.GT.AND P1, PT, R178, 0x21, P0 ;  /* 0x00000021b200780c */ /* 0x000fe20000724270 */
[----:B------:R-:W-:-:S01]  /*9e40*/  FFMA.FTZ R179, R13, R180, -8 ;  /* 0xc10000000db37423 */ /* 0x000fc200000100b4 */
[----:B------:R-:W-:Y:S02]  /*9e50*/  FMNMX.FTZ R15, R159, R12, !PT ;  /* 0x0000000c9f0f7209 */ /* 0x000fe40007810000 */
[----:B------:R-:W-:-:S02]  /*9e60*/  ISETP.LT.OR P1, PT, R177, 0x22, P1 ;  /* 0x00000022b100780c */ /* 0x000fc40000f21670 */
[----:B------:R-:W-:Y:S02]  /*9e70*/  FMNMX.FTZ R14, R158, R15, !PT ;  /* 0x0000000f9e0e7209 */ /* 0x000fe40007810000 */
[----:B------:R-:W-:Y:S02]  /*9e80*/  FSETP.NEU.FTZ.AND P3, PT, R13, -INF , PT ;  /* 0xff8000000d00780b */ /* 0x000fe40003f7d000 */
[----:B------:R-:W-:Y:S02]  /*9e90*/  FMNMX.FTZ R15, R17, R14, !PT ;  /* 0x0000000e110f7209 */ /* 0x000fe40007810000 */
[----:B------:R-:W-:Y:S02]  /*9ea0*/  FSEL R154, R154, -INF , !P1 ;  /* 0xff8000009a9a7808 */ /* 0x000fe40004800000 */
[----:B------:R-:W-:Y:S02]  /*9eb0*/  FMNMX.FTZ R14, R18, R15, !PT ;  /* 0x0000000f120e7209 */ /* 0x000fe40007810000 */
[----:B------:R-:W-:-:S02]  /*9ec0*/  FSEL R180, R179, RZ, P3 ;  /* 0x000000ffb3b47208 */ /* 0x000fc40001800000 */
[----:B------:R-:W-:Y:S02]  /*9ed0*/  FMNMX.FTZ R15, R19, R14, !PT ;  /* 0x0000000e130f7209 */ /* 0x000fe40007810000 */
[----:B------:R-:W-:Y:S01]  /*9ee0*/  ISETP.GT.AND P1, PT, R178, 0x38, P0 ;  /* 0x00000038b200780c */ /* 0x000fe20000724270 */
[--C-:B------:R-:W-:Y:S01]  /*9ef0*/  FFMA.FTZ R179, R176, UR52, -R180.reuse ;  /* 0x00000034b0b37c23 */ /* 0x100fe200080108b4 */
[----:B------:R-:W-:Y:S01]  /*9f00*/  FMNMX.FTZ R14, R20, R15, !PT ;  /* 0x0000000f140e7209 */ /* 0x000fe20007810000 */
[--C-:B------:R-:W-:Y:S01]  /*9f10*/  FFMA.FTZ R174, R174, UR52, -R180.reuse ;  /* 0x00000034aeae7c23 */ /* 0x100fe200080108b4 */
[----:B------:R-:W-:Y:S01]  /*9f20*/  ISETP.GT.AND P0, PT, R178, 0x39, P0 ;  /* 0x00000039b200780c */ /* 0x000fe20000704270 */
[--C-:B------:R-:W-:Y:S01]  /*9f30*/  FFMA.FTZ R166, R166, UR52, -R180.reuse ;  /* 0x00000034a6a67c23 */ /* 0x100fe200080108b4 */
[----:B------:R-:W-:Y:S01]  /*9f40*/  FMNMX.FTZ R15, R21, R14, !PT ;  /* 0x0000000e150f7209 */ /* 0x000fe20007810000 */
[--C-:B------:R-:W-:Y:S01]  /*9f50*/  FFMA.FTZ R14, R175, UR52, -R180.reuse ;  /* 0x00000034af0e7c23 */ /* 0x100fe200080108b4 */
[----:B------:R-:W-:Y:S01]  /*9f60*/  ISETP.LT.OR P1, PT, R177, 0x39, P1 ;  /* 0x00000039b100780c */ /* 0x000fe20000f21670 */
[--C-:B------:R-:W-:Y:S01]  /*9f70*/  FFMA.FTZ R175, R170, UR52, -R180.reuse ;  /* 0x00000034aaaf7c23 */ /* 0x100fe200080108b4 */
[----:B------:R-:W-:Y:S01]  /*9f80*/  FMNMX.FTZ R15, R22, R15, !PT ;  /* 0x0000000f160f7209 */ /* 0x000fe20007810000 */
[--C-:B------:R-:W-:Y:S01]  /*9f90*/  FFMA.FTZ R167, R167, UR52, -R180.reuse ;  /* 0x00000034a7a77c23 */ /* 0x100fe200080108b4 */
[----:B------:R-:W-:Y:S01]  /*9fa0*/  ISETP.LT.OR P0, PT, R177, 0x3a, P0 ;  /* 0x0000003ab100780c */ /* 0x000fe20000701670 */
[--C-:B------:R-:W-:Y:S01]  /*9fb0*/  FFMA.FTZ R177, R168, UR52, -R180.reuse ;  /* 0x00000034a8b17c23 */ /* 0x100fe200080108b4 */
[----:B------:R-:W-:Y:S01]  /*9fc0*/  FMNMX.FTZ R15, R152, R15, !PT ;  /* 0x0000000f980f7209 */ /* 0x000fe20007810000 */
[--C-:B------:R-:W-:Y:S01]  /*9fd0*/  FFMA.FTZ R168, R163, UR52, -R180.reuse ;  /* 0x00000034a3a87c23 */ /* 0x100fe200080108b4 */
[----:B------:R-:W-:Y:S01]  /*9fe0*/  FSEL R164, R164, -INF , !P1 ;  /* 0xff800000a4a47808 */ /* 0x000fe20004800000 */
[--C-:B------:R-:W-:Y:S01]  /*9ff0*/  FFMA.FTZ R163, R169, UR52, -R180.reuse ;  /* 0x00000034a9a37c23 */ /* 0x100fe200080108b4 */
[----:B------:R-:W-:Y:S01]  /*a000*/  FMNMX.FTZ R15, R154, R15, !PT ;  /* 0x0000000f9a0f7209 */ /* 0x000fe20007810000 */
[--C-:B------:R-:W-:Y:S01]  /*a010*/  FFMA.FTZ R162, R162, UR52, -R180.reuse ;  /* 0x00000034a2a27c23 */ /* 0x100fe200080108b4 */
[----:B------:R-:W-:Y:S01]  /*a020*/  FSEL R165, R165, -INF , !P0 ;  /* 0xff800000a5a57808 */ /* 0x000fe20004000000 */
[--C-:B------:R-:W-:Y:S01]  /*a030*/  FFMA.FTZ R169, R173, UR52, -R180.reuse ;  /* 0x00000034ada97c23 */ /* 0x100fe200080108b4 */
[----:B------:R-:W-:Y:S01]  /*a040*/  FMNMX.FTZ R176, R156, R15, !PT ;  /* 0x0000000f9cb07209 */ /* 0x000fe20007810000 */
[--C-:B------:R-:W-:Y:S01]  /*a050*/  FFMA.FTZ R172, R172, UR52, -R180.reuse ;  /* 0x00000034acac7c23 */ /* 0x100fe200080108b4 */
[----:B------:R-:W-:Y:S01]  /*a060*/  FSEL R178, R13, RZ, P3 ;  /* 0x000000ff0db27208 */ /* 0x000fe20001800000 */
[--C-:B------:R-:W-:Y:S01]  /*a070*/  FFMA.FTZ R155, R155, UR52, -R180.reuse ;  /* 0x000000349b9b7c23 */ /* 0x100fe200080108b4 */
[----:B------:R-:W-:Y:S01]  /*a080*/  FMNMX.FTZ R15, R157, R176, !PT ;  /* 0x000000b09d0f7209 */ /* 0x000fe20007810000 */
[----:B------:R-:W-:Y:S01]  /*a090*/  FFMA.FTZ R153, R153, UR52, -R180 ;  /* 0x0000003499997c23 */ /* 0x000fe200080108b4 */
[----:B------:R-:W-:Y:S01]  /*a0a0*/  MUFU.EX2 R179, R179 ;  /* 0x000000b300b37308 */ /* 0x000fe20000000800 */
[----:B------:R-:W-:-:S01]  /*a0b0*/  FADD.FTZ R11, -R178, R11 ;  /* 0x0000000bb20b7221 */ /* 0x000fc20000010100 */
[----:B------:R-:W-:-:S04]  /*a0c0*/  FMNMX.FTZ R176, R160, R15, !PT ;  /* 0x0000000fa0b07209 */ /* 0x000fc80007810000 */
[----:B------:R-:W-:Y:S02]  /*a0d0*/  FMNMX.FTZ R15, R161, R176, !PT ;  /* 0x000000b0a10f7209 */ /* 0x000fe40007810000 */
[----:B------:R-:W-:Y:S02]  /*a0e0*/  MUFU.EX2 R14, R14 ;  /* 0x0000000e000e7308 */ /* 0x000fe40000000800 */
[----:B------:R-:W-:-:S04]  /*a0f0*/  FMNMX.FTZ R170, R164, R15, !PT ;  /* 0x0000000fa4aa7209 */ /* 0x000fc80007810000 */
[----:B------:R-:W-:Y:S02]  /*a100*/  FMNMX.FTZ R170, R165, R170, !PT ;  /* 0x000000aaa5aa7209 */ /* 0x000fe40007810000 */
[----:B------:R-:W-:Y:S03]  /*a110*/  MUFU.EX2 R174, R174 ;  /* 0x000000ae00ae7308 */ /* 0x000fe60000000800 */
[----:B------:R-:W0:Y:S05]  /*a120*/  SHFL.BFLY PT, R15, R170, 0x2, 0x1f ;  /* 0x0c401f00aa0f7f89 */ /* 0x000e2a00000e0000 */
[----:B------:R-:W-:Y:S08]  /*a130*/  MUFU.EX2 R175, R175 ;  /* 0x000000af00af7308 */ /* 0x000ff00000000800 */
[----:B------:R-:W-:Y:S08]  /*a140*/  MUFU.EX2 R166, R166 ;  /* 0x000000a600a67308 */ /* 0x000ff00000000800 */
[----:B------:R-:W-:Y:S01]  /*a150*/  MUFU.EX2 R177, R177 ;  /* 0x000000b100b17308 */ /* 0x000fe20000000800 */
[----:B0-----:R-:W-:Y:S01]  /*a160*/  FMNMX.FTZ R15, R170, R15, !PT ;  /* 0x0000000faa0f7209 */ /* 0x001fe20007810000 */
[--C-:B------:R-:W-:Y:S01]  /*a170*/  FFMA.FTZ R170, R171, UR52, -R180.reuse ;  /* 0x00000034abaa7c23 */ /* 0x100fe200080108b4 */
[----:B------:R-:W-:-:S03]  /*a180*/  FFMA.FTZ R171, R23, UR52, -R180 ;  /* 0x0000003417ab7c23 */ /* 0x000fc600080108b4 */
[----:B------:R-:W0:Y:S02]  /*a190*/  SHFL.BFLY PT, R176, R15, 0x1, 0x1f ;  /* 0x0c201f000fb07f89 */ /* 0x000e2400000e0000 */
[----:B------:R-:W-:Y:S08]  /*a1a0*/  MUFU.EX2 R167, R167 ;  /* 0x000000a700a77308 */ /* 0x000ff00000000800 */
[----:B------:R-:W-:Y:S08]  /*a1b0*/  MUFU.EX2 R178, R171 ;  /* 0x000000ab00b27308 */ /* 0x000ff00000000800 */
[----:B------:R-:W-:Y:S01]  /*a1c0*/  MUFU.EX2 R168, R168 ;  /* 0x000000a800a87308 */ /* 0x000fe20000000800 */
[----:B0-----:R-:W-:Y:S01]  /*a1d0*/  FMNMX.FTZ R15, R15, R176, !PT ;  /* 0x000000b00f0f7209 */ /* 0x001fe20007810000 */
[----:B------:R-:W-:-:S06]  /*a1e0*/  IMAD.U32 R176, RZ, RZ, UR52 ;  /* 0x00000034ffb07e24 */ /* 0x000fcc000f8e00ff */
[----:B------:R-:W-:Y:S01]  /*a1f0*/  MUFU.EX2 R163, R163 ;  /* 0x000000a300a37308 */ /* 0x000fe20000000800 */
[C---:B------:R-:W-:Y:S01]  /*a200*/  FSETP.NEU.FTZ.AND P0, PT, R15.reuse, -INF , PT ;  /* 0xff8000000f00780b */ /* 0x040fe20003f1d000 */
[----:B------:R-:W-:Y:S01]  /*a210*/  FFMA.FTZ R23, R15, R176, -8 ;  /* 0xc10000000f177423 */ /* 0x000fe200000100b0 */
[----:B------:R-:W-:-:S04]  /*a220*/  FMUL.FTZ R176, R11, UR52 ;  /* 0x000000340bb07c20 */ /* 0x000fc80008410000 */
[----:B------:R-:W-:Y:S01]  /*a230*/  FSEL R23, R23, RZ, P0 ;  /* 0x000000ff17177208 */ /* 0x000fe20000000000 */
[----:B------:R-:W-:Y:S04]  /*a240*/  MUFU.EX2 R162, R162 ;  /* 0x000000a200a27308 */ /* 0x000fe80000000800 */
[----:B------:R-:W-:-:S01]  /*a250*/  FFMA.FTZ R11, R158, UR52, -R23 ;  /* 0x000000349e0b7c23 */ /* 0x000fc20008010817 */
[--C-:B------:R-:W-:Y:S01]  /*a260*/  FFMA.FTZ R158, R17, UR52, -R23.reuse ;  /* 0x00000034119e7c23 */ /* 0x100fe20008010817 */
[----:B------:R-:W-:-:S01]  /*a270*/  FFMA.FTZ R17, R19, UR52, -R23 ;  /* 0x0000003413117c23 */ /* 0x000fc20008010817 */
[----:B------:R-:W-:Y:S01]  /*a280*/  FSEL R19, R15, RZ, P0 ;  /* 0x000000ff0f137208 */ /* 0x000fe20000000000 */
[----:B------:R-:W-:-:S01]  /*a290*/  FFMA.FTZ R180, R159, UR52, -R23 ;  /* 0x000000349fb47c23 */ /* 0x000fc20008010817 */
[----:B------:R-:W0:Y:S01]  /*a2a0*/  MUFU.EX2 R176, R176 ;  /* 0x000000b000b07308 */ /* 0x000e220000000800 */
[----:B------:R-:W-:-:S01]  /*a2b0*/  FFMA.FTZ R159, R18, UR52, -R23 ;  /* 0x00000034129f7c23 */ /* 0x000fc20008010817 */
[----:B------:R-:W-:Y:S01]  /*a2c0*/  FFMA.FTZ R18, R20, UR52, -R23 ;  /* 0x0000003414127c23 */ /* 0x000fe20008010817 */
[----:B------:R-:W-:-:S01]  /*a2d0*/  FADD.FTZ R19, -R19, R12 ;  /* 0x0000000c13137221 */ /* 0x000fc20000010100 */
[--C-:B------:R-:W-:Y:S01]  /*a2e0*/  FFMA.FTZ R20, R21, UR52, -R23.reuse ;  /* 0x0000003415147c23 */ /* 0x100fe20008010817 */
[----:B------:R-:W-:-:S01]  /*a2f0*/  FFMA.FTZ R22, R22, UR52, -R23 ;  /* 0x0000003416167c23 */ /* 0x000fc20008010817 */
[--C-:B------:R-:W-:Y:S01]  /*a300*/  FFMA.FTZ R12, R152, UR52, -R23.reuse ;  /* 0x00000034980c7c23 */ /* 0x100fe20008010817 */
[----:B------:R-:W-:Y:S01]  /*a310*/  FMUL.FTZ R19, R19, UR52 ;  /* 0x0000003413137c20 */ /* 0x000fe20008410000 */
        /* <DEDUP_REMOVED lines=9> */
[----:B0-----:R-:W-:-:S01]  /*a3b0*/  FFMA.FTZ R173, R176, R4, R179 ;  /* 0x00000004b0ad7223 */ /* 0x001fc200000100b3 */
[----:B------:R-:W-:Y:S01]  /*a3c0*/  PLOP3.LUT P0, PT, PT, PT, UP0, 0x40, 0x0 ;  /* 0x000000000000781c */ /* 0x000fe20003f0e808 */
[----:B------:R-:W-:Y:S01]  /*a3d0*/  FMUL.FTZ R24, R24, R176 ;  /* 0x000000b018187220 */ /* 0x000fe20000410000 */
[----:B------:R-:W-:Y:S01]  /*a3e0*/  F2FP.SATFINITE.E4M3.F32.PACK_AB_MERGE_C R152, R175, R174, RZ ;  /* 0x000000aeaf98723e */ /* 0x000fe200048070ff */
[----:B------:R-:W-:-:S01]  /*a3f0*/  FADD.FTZ R173, R14, R173 ;  /* 0x000000ad0ead7221 */ /* 0x000fc20000010000 */
[----:B------:R-:W-:Y:S01]  /*a400*/  F2FP.SATFINITE.E4M3.F32.PACK_AB_MERGE_C R154, R168, R167, RZ ;  /* 0x000000a7a89a723e */ /* 0x000fe200048070ff */
[-C--:B------:R-:W-:Y:S01]  /*a410*/  FMUL.FTZ R25, R25, R176.reuse ;  /* 0x000000b019197220 */ /* 0x080fe20000410000 */
[----:B------:R-:W0:Y:S01]  /*a420*/  MUFU.EX2 R11, R11 ;  /* 0x0000000b000b7308 */ /* 0x000e220000000800 */
[----:B------:R-:W-:Y:S01]  /*a430*/  F2FP.SATFINITE.E4M3.F32.PACK_AB_MERGE_C R152, R14, R179, R152 ;  /* 0x000000b30e98723e */ /* 0x000fe20004807098 */
[----:B------:R-:W-:Y:S01]  /*a440*/  FMUL.FTZ R28, R28, R176 ;  /* 0x000000b01c1c7220 */ /* 0x000fe20000410000 */
[----:B------:R-:W-:Y:S01]  /*a450*/  F2FP.SATFINITE.E4M3.F32.PACK_AB_MERGE_C R154, R177, R166, R154 ;  /* 0x000000a6b19a723e */ /* 0x000fe2000480709a */
[-C--:B------:R-:W-:Y:S01]  /*a460*/  FMUL.FTZ R29, R29, R176.reuse ;  /* 0x000000b01d1d7220 */ /* 0x080fe20000410000 */
[-C--:B------:R-:W-:Y:S01]  /*a470*/  FMUL.FTZ R32, R32, R176.reuse ;  /* 0x000000b020207220 */ /* 0x080fe20000410000 */
[-C--:B------:R-:W-:Y:S01]  /*a480*/  FMUL.FTZ R33, R33, R176.reuse ;  /* 0x000000b021217220 */ /* 0x080fe20000410000 */
[----:B------:R-:W-:Y:S01]  /*a490*/  FMUL.FTZ R36, R36, R176 ;  /* 0x000000b024247220 */ /* 0x000fe20000410000 */
[----:B------:R-:W4:Y:S01]  /*a4a0*/  MUFU.EX2 R158, R158 ;  /* 0x0000009e009e7308 */ /* 0x000f220000000800 */
[----:B-1----:R-:W-:-:S01]  /*a4b0*/  FFMA.FTZ R4, R19, R5, R180 ;  /* 0x0000000513047223 */ /* 0x002fc200000100b4 */
[-C--:B------:R-:W-:Y:S01]  /*a4c0*/  FMUL.FTZ R37, R37, R176.reuse ;  /* 0x000000b025257220 */ /* 0x080fe20000410000 */
[-C--:B------:R-:W-:Y:S01]  /*a4d0*/  FMUL.FTZ R40, R40, R176.reuse ;  /* 0x000000b028287220 */ /* 0x080fe20000410000 */
[-C--:B------:R-:W-:Y:S01]  /*a4e0*/  FMUL.FTZ R41, R41, R176.reuse ;  /* 0x000000b029297220 */ /* 0x080fe20000410000 */
[-C--:B------:R-:W-:Y:S01]  /*a4f0*/  FMUL.FTZ R44, R44, R176.reuse ;  /* 0x000000b02c2c7220 */ /* 0x080fe20000410000 */
[-C--:B------:R-:W-:Y:S01]  /*a500*/  FMUL.FTZ R45, R45, R176.reuse ;  /* 0x000000b02d2d7220 */ /* 0x080fe20000410000 */
[----:B------:R-:W-:Y:S01]  /*a510*/  FMUL.FTZ R48, R48, R176 ;  /* 0x000000b030307220 */ /* 0x000fe20000410000 */
[----:B------:R-:W1:Y:S01]  /*a520*/  MUFU.EX2 R159, R159 ;  /* 0x0000009f009f7308 */ /* 0x000e620000000800 */
[----:B0-----:R-:W-:-:S01]  /*a530*/  FADD.FTZ R5, R11, R4 ;  /* 0x000000040b057221 */ /* 0x001fc20000010000 */
[----:B------:R-:W-:Y:S01]  /*a540*/  FADD.FTZ R4, R174, R173 ;  /* 0x000000adae047221 */ /* 0x000fe20000010000 */
[-C--:B------:R-:W-:Y:S01]  /*a550*/  FMUL.FTZ R49, R49, R176.reuse ;  /* 0x000000b031317220 */ /* 0x080fe20000410000 */
[-C--:B------:R-:W-:Y:S01]  /*a560*/  FMUL.FTZ R52, R52, R176.reuse ;  /* 0x000000b034347220 */ /* 0x080fe20000410000 */
[-C--:B------:R-:W-:Y:S01]  /*a570*/  FMUL.FTZ R53, R53, R176.reuse ;  /* 0x000000b035357220 */ /* 0x080fe20000410000 */
        /* <DEDUP_REMOVED lines=10> */
[----:B------:R-:W5:Y:S01]  /*a620*/  MUFU.EX2 R18, R18 ;  /* 0x0000001200127308 */ /* 0x000f620000000800 */
[-C--:B------:R-:W-:Y:S01]  /*a630*/  FMUL.FTZ R73, R73, R176.reuse ;  /* 0x000000b049497220 */ /* 0x080fe20000410000 */
[-C--:B------:R-:W-:Y:S01]  /*a640*/  FMUL.FTZ R76, R76, R176.reuse ;  /* 0x000000b04c4c7220 */ /* 0x080fe20000410000 */
[-C--:B------:R-:W-:Y:S01]  /*a650*/  FMUL.FTZ R77, R77, R176.reuse ;  /* 0x000000b04d4d7220 */ /* 0x080fe20000410000 */
[-C--:B------:R-:W-:Y:S01]  /*a660*/  FMUL.FTZ R80, R80, R176.reuse ;  /* 0x000000b050507220 */ /* 0x080fe20000410000 */
[-C--:B------:R-:W-:Y:S01]  /*a670*/  FMUL.FTZ R81, R81, R176.reuse ;  /* 0x000000b051517220 */ /* 0x080fe20000410000 */
[-C--:B------:R-:W-:Y:S01]  /*a680*/  FMUL.FTZ R84, R84, R176.reuse ;  /* 0x000000b054547220 */ /* 0x080fe20000410000 */
[-C--:B------:R-:W-:Y:S01]  /*a690*/  FMUL.FTZ R85, R85, R176.reuse ;  /* 0x000000b055557220 */ /* 0x080fe20000410000 */
[----:B------:R-:W2:Y:S01]  /*a6a0*/  MUFU.EX2 R20, R20 ;  /* 0x0000001400147308 */ /* 0x000ea20000000800 */
[-C--:B------:R-:W-:Y:S01]  /*a6b0*/  FMUL.FTZ R88, R88, R176.reuse ;  /* 0x000000b058587220 */ /* 0x080fe20000410000 */
[-C--:B------:R-:W-:Y:S01]  /*a6c0*/  FMUL.FTZ R89, R89, R176.reuse ;  /* 0x000000b059597220 */ /* 0x080fe20000410000 */
[-C--:B------:R-:W-:Y:S01]  /*a6d0*/  FMUL.FTZ R92, R92, R176.reuse ;  /* 0x000000b05c5c7220 */ /* 0x080fe20000410000 */
[-C--:B------:R-:W-:Y:S01]  /*a6e0*/  FMUL.FTZ R93, R93, R176.reuse ;  /* 0x000000b05d5d7220 */ /* 0x080fe20000410000 */
[-C--:B------:R-:W-:Y:S01]  /*a6f0*/  FMUL.FTZ R96, R96, R176.reuse ;  /* 0x000000b060607220 */ /* 0x080fe20000410000 */
[-C--:B------:R-:W-:Y:S01]  /*a700*/  FMUL.FTZ R97, R97, R176.reuse ;  /* 0x000000b061617220 */ /* 0x080fe20000410000 */
[-C--:B------:R-:W-:Y:S01]  /*a710*/  FMUL.FTZ R100, R100, R176.reuse ;  /* 0x000000b064647220 */ /* 0x080fe20000410000 */
[----:B------:R4:W3:Y:S01]  /*a720*/  MUFU.EX2 R171, R22 ;  /* 0x0000001600ab7308 */ /* 0x0008e20000000800 */
        /* <DEDUP_REMOVED lines=8> */
[----:B----4-:R-:W-:-:S01]  /*a7b0*/  FADD.FTZ R22, R158, R5 ;  /* 0x000000059e167221 */ /* 0x010fc20000010000 */
[----:B------:R-:W-:Y:S01]  /*a7c0*/  FADD.FTZ R5, R175, R4 ;  /* 0x00000004af057221 */ /* 0x000fe20000010000 */
[-C--:B------:R-:W-:Y:S01]  /*a7d0*/  FMUL.FTZ R116, R116, R176.reuse ;  /* 0x000000b074747220 */ /* 0x080fe20000410000 */
[----:B------:R-:W-:Y:S01]  /*a7e0*/  FMUL.FTZ R117, R117, R176 ;  /* 0x000000b075757220 */ /* 0x000fe20000410000 */
[----:B-1----:R-:W-:-:S01]  /*a7f0*/  FADD.FTZ R22, R159, R22 ;  /* 0x000000169f167221 */ /* 0x002fc20000010000 */
[----:B------:R-:W-:Y:S01]  /*a800*/  FADD.FTZ R4, R166, R5 ;  /* 0x00000005a6047221 */ /* 0x000fe20000010000 */
[----:B------:R-:W-:Y:S01]  /*a810*/  FMUL.FTZ R120, R120, R176 ;  /* 0x000000b078787220 */ /* 0x000fe20000410000 */
[----:B------:R-:W1:Y:S01]  /*a820*/  MUFU.EX2 R21, R21 ;  /* 0x0000001500157308 */ /* 0x000e620000000800 */
[----:B0-----:R-:W-:-:S01]  /*a830*/  FADD.FTZ R5, R17, R22 ;  /* 0x0000001611057221 */ /* 0x001fc20000010000 */
[----:B------:R-:W-:Y:S01]  /*a840*/  FADD.FTZ R4, R177, R4 ;  /* 0x00000004b1047221 */ /* 0x000fe20000010000 */
[-C--:B------:R-:W-:Y:S01]  /*a850*/  FMUL.FTZ R121, R121, R176.reuse ;  /* 0x000000b079797220 */ /* 0x080fe20000410000 */
[----:B------:R-:W-:Y:S01]  /*a860*/  FMUL.FTZ R124, R124, R176 ;  /* 0x000000b07c7c7220 */ /* 0x000fe20000410000 */
[----:B-----5:R-:W-:-:S01]  /*a870*/  FADD.FTZ R5, R18, R5 ;  /* 0x0000000512057221 */ /* 0x020fc20000010000 */
[----:B------:R-:W-:Y:S01]  /*a880*/  FADD.FTZ R173, R167, R4 ;  /* 0x00000004a7ad7221 */ /* 0x000fe20000010000 */
[----:B------:R-:W-:Y:S01]  /*a890*/  FMUL.FTZ R125, R125, R176 ;  /* 0x000000b07d7d7220 */ /* 0x000fe20000410000 */
[----:B------:R-:W0:Y:S01]  /*a8a0*/  MUFU.EX2 R169, R169 ;  /* 0x000000a900a97308 */ /* 0x000e220000000800 */
[----:B--2---:R-:W-:-:S01]  /*a8b0*/  FADD.FTZ R4, R20, R5 ;  /* 0x0000000514047221 */ /* 0x004fc20000010000 */
[----:B------:R-:W-:Y:S01]  /*a8c0*/  FADD.FTZ R22, R168, R173 ;  /* 0x000000ada8167221 */ /* 0x000fe20000010000 */
[-C--:B------:R-:W-:Y:S01]  /*a8d0*/  FMUL.FTZ R128, R128, R176.reuse ;  /* 0x000000b080807220 */ /* 0x080fe20000410000 */
[----:B------:R-:W-:Y:S01]  /*a8e0*/  FMUL.FTZ R129, R129, R176 ;  /* 0x000000b081817220 */ /* 0x000fe20000410000 */
[----:B---3--:R-:W-:-:S01]  /*a8f0*/  FADD.FTZ R5, R171, R4 ;  /* 0x00000004ab057221 */ /* 0x008fc20000010000 */
[----:B------:R-:W-:Y:S01]  /*a900*/  FADD.FTZ R173, R163, R22 ;  /* 0x00000016a3ad7221 */ /* 0x000fe20000010000 */
[----:B------:R-:W-:Y:S01]  /*a910*/  F2FP.SATFINITE.E4M3.F32.PACK_AB_MERGE_C R171, R171, R20, RZ ;  /* 0x00000014abab723e */ /* 0x000fe200048070ff */
[----:B------:R-:W2:Y:S01]  /*a920*/  MUFU.EX2 R156, R156 ;  /* 0x0000009c009c7308 */ /* 0x000ea20000000800 */
[----:B------:R-:W-:-:S01]  /*a930*/  FADD.FTZ R4, R12, R5 ;  /* 0x000000050c047221 */ /* 0x000fc20000010000 */
[----:B------:R-:W-:Y:S01]  /*a940*/  FADD.FTZ R22, R162, R173 ;  /* 0x000000ada2167221 */ /* 0x000fe20000010000 */
[-C--:B------:R-:W-:Y:S01]  /*a950*/  FMUL.FTZ R132, R132, R176.reuse ;  /* 0x000000b084847220 */ /* 0x080fe20000410000 */
[----:B------:R-:W-:Y:S01]  /*a960*/  FMUL.FTZ R133, R133, R176 ;  /* 0x000000b085857220 */ /* 0x000fe20000410000 */
[----:B-1----:R-:W-:-:S01]  /*a970*/  FADD.FTZ R5, R21, R4 ;  /* 0x0000000415057221 */ /* 0x002fc20000010000 */
        /* <DEDUP_REMOVED lines=27> */
[----:B0-----:R-:W-:-:S01]  /*ab30*/  FADD.FTZ R5, R157, R4 ;  /* 0x000000049d057221 */ /* 0x001fc20000010000 */
[----:B------:R-:W-:Y:S01]  /*ab40*/  F2FP.SATFINITE.E4M3.F32.PACK_AB_MERGE_C R157, R157, R156, RZ ;  /* 0x0000009c9d9d723e */ /* 0x000fe200048070ff */
[----:B------:R-:W-:Y:S01]  /*ab50*/  FMUL.FTZ R47, R47, R19 ;  /* 0x000000132f2f7220 */ /* 0x000fe20000410000 */
[----:B------:R-:W-:Y:S01]  /*ab60*/  F2FP.SATFINITE.E4M3.F32.PACK_AB_MERGE_C R156, R162, R163, R169 ;  /* 0x000000a3a29c723e */ /* 0x000fe200048070a9 */
[-C--:B------:R-:W-:Y:S01]  /*ab70*/  FMUL.FTZ R50, R50, R19.reuse ;  /* 0x0000001332327220 */ /* 0x080fe20000410000 */
[----:B------:R-:W-:Y:S01]  /*ab80*/  F2FP.SATFINITE.E4M3.F32.PACK_AB_MERGE_C R157, R21, R12, R157 ;  /* 0x0000000c159d723e */ /* 0x000fe2000480709d */
[----:B------:R-:W-:Y:S01]  /*ab90*/  FMUL.FTZ R51, R51, R19 ;  /* 0x0000001333337220 */ /* 0x000fe20000410000 */
[----:B------:R-:W0:Y:S01]  /*aba0*/  MUFU.EX2 R160, R160 ;  /* 0x000000a000a07308 */ /* 0x000e220000000800 */
        /* <DEDUP_REMOVED lines=25> */
[----:B------:R-:W-:Y:S01]  /*ad40*/  F2FP.SATFINITE.E4M3.F32.PACK_AB_MERGE_C R153, R178, R153, RZ ;  /* 0x00000099b299723e */ /* 0x000fe200048070ff */
[-C--:B------:R-:W-:Y:S01]  /*ad50*/  FMUL.FTZ R87, R87, R19.reuse ;  /* 0x0000001357577220 */ /* 0x080fe20000410000 */
[----:B------:R-:W-:Y:S01]  /*ad60*/  FMUL.FTZ R90, R90, R19 ;  /* 0x000000135a5a7220 */ /* 0x000fe20000410000 */
[----:B------:R-:W-:-:S01]  /*ad70*/  FADD.FTZ R4, R178, R159 ;  /* 0x0000009fb2047221 */ /* 0x000fc20000010000 */
[----:B------:R-:W-:Y:S01]  /*ad80*/  F2FP.SATFINITE.E4M3.F32.PACK_AB_MERGE_C R158, R155, R170, R153 ;  /* 0x000000aa9b9e723e */ /* 0x000fe20004807099 */
[----:B------:R-:W-:Y:S01]  /*ad90*/  FMUL.FTZ R91, R91, R19 ;  /* 0x000000135b5b7220 */ /* 0x000fe20000410000 */
[----:B------:R-:W2:Y:S01]  /*ada0*/  MUFU.EX2 R23, R23 ;  /* 0x0000001700177308 */ /* 0x000ea20000000800 */
[----:B-1----:R-:W-:-:S01]  /*adb0*/  FADD.FTZ R5, R161, R22 ;  /* 0x00000016a1057221 */ /* 0x002fc20000010000 */
[----:B------:R-:W-:Y:S01]  /*adc0*/  F2FP.SATFINITE.E4M3.F32.PACK_AB_MERGE_C R153, R11, R180, R165 ;  /* 0x000000b40b99723e */ /* 0x000fe200048070a5 */
[----:B------:R-:W-:Y:S01]  /*add0*/  FMUL.FTZ R94, R94, R19 ;  /* 0x000000135e5e7220 */ /* 0x000fe20000410000 */
[----:B------:R-:W-:Y:S01]  /*ade0*/  F2FP.SATFINITE.E4M3.F32.PACK_AB_MERGE_C R155, R18, R17, R171 ;  /* 0x00000011129b723e */ /* 0x000fe200048070ab */
[-C--:B------:R-:W-:Y:S01]  /*adf0*/  FMUL.FTZ R95, R95, R19.reuse ;  /* 0x000000135f5f7220 */ /* 0x080fe20000410000 */
[-C--:B------:R-:W-:Y:S01]  /*ae00*/  FMUL.FTZ R98, R98, R19.reuse ;  /* 0x0000001362627220 */ /* 0x080fe20000410000 */
[-C--:B------:R-:W-:Y:S01]  /*ae10*/  FMUL.FTZ R99, R99, R19.reuse ;  /* 0x0000001363637220 */ /* 0x080fe20000410000 */
[----:B------:R-:W-:Y:S01]  /*ae20*/  FMUL.FTZ R102, R102, R19 ;  /* 0x0000001366667220 */ /* 0x000fe20000410000 */
[----:B0-----:R-:W-:-:S01]  /*ae30*/  FADD.FTZ R20, R164, R5 ;  /* 0x00000005a4147221 */ /* 0x001fc20000010000 */
[-C--:B------:R-:W-:Y:S01]  /*ae40*/  FMUL.FTZ R103, R103, R19.reuse ;  /* 0x0000001367677220 */ /* 0x080fe20000410000 */
[-C--:B------:R-:W-:Y:S01]  /*ae50*/  FMUL.FTZ R106, R106, R19.reuse ;  /* 0x000000136a6a7220 */ /* 0x080fe20000410000 */
[-C--:B------:R-:W-:Y:S01]  /*ae60*/  FMUL.FTZ R107, R107, R19.reuse ;  /* 0x000000136b6b7220 */ /* 0x080fe20000410000 */
[-C--:B------:R-:W-:Y:S01]  /*ae70*/  FMUL.FTZ R110, R110, R19.reuse ;  /* 0x000000136e6e7220 */ /* 0x080fe20000410000 */
[-C--:B------:R-:W-:Y:S01]  /*ae80*/  FMUL.FTZ R111, R111, R19.reuse ;  /* 0x000000136f6f7220 */ /* 0x080fe20000410000 */
[-C--:B------:R-:W-:Y:S01]  /*ae90*/  FMUL.FTZ R114, R114, R19.reuse ;  /* 0x0000001372727220 */ /* 0x080fe20000410000 */
[-C--:B------:R-:W-:Y:S01]  /*aea0*/  FMUL.FTZ R115, R115, R19.reuse ;  /* 0x0000001373737220 */ /* 0x080fe20000410000 */
[C---:B--2---:R-:W-:Y:S01]  /*aeb0*/  F2FP.SATFINITE.E4M3.F32.PACK_AB_MERGE_C R159, R23.reuse, R164, RZ ;  /* 0x000000a4179f723e */ /* 0x044fe200048070ff */
[----:B------:R-:W-:Y:S01]  /*aec0*/  FADD.FTZ R5, R23, R20 ;  /* 0x0000001417057221 */ /* 0x000fe20000010000 */
[-C--:B------:R-:W-:Y:S01]  /*aed0*/  FMUL.FTZ R118, R118, R19.reuse ;  /* 0x0000001376767220 */ /* 0x080fe20000410000 */
[-C--:B------:R-:W-:Y:S01]  /*aee0*/  FMUL.FTZ R119, R119, R19.reuse ;  /* 0x0000001377777220 */ /* 0x080fe20000410000 */
[----:B------:R-:W-:Y:S01]  /*aef0*/  F2FP.SATFINITE.E4M3.F32.PACK_AB_MERGE_C R159, R161, R160, R159 ;  /* 0x000000a0a19f723e */ /* 0x000fe2000480709f */
        /* <DEDUP_REMOVED lines=16> */
[----:B------:R-:W-:Y:S06]  /*b000*/  @P0 BRA `(.L_x_1304) ;  /* 0x0000000000040947 */ /* 0x000fec0003800000 */
[----:B------:R-:W-:Y:S01]  /*b010*/  BPT.TRAP 0x1 ;  /* 0x000000040000795c */ /* 0x000fe20000300000 */
.L_x_1304:
[----:B------:R-:W-:Y:S01]  /*b020*/  PLOP3.LUT P1, PT, PT, PT, UP0, 0x40, 0x0 ;  /* 0x000000000000781c */ /* 0x000fe20003f2e808 */
[----:B------:R0:W1:-:S12]  /*b030*/  SYNCS.PHASECHK.TRANS64.TRYWAIT P0, [UR57+0x20850], R9 ;  /* 0x02085009ff0075a7 */ /* 0x0000580008000179 */
[----:B0-----:R-:W-:Y:S05]  /*b040*/  @P1 BRA `(.L_x_1305) ;  /* 0x0000000000041947 */ /* 0x001fea0003800000 */
[----:B------:R-:W-:Y:S01]  /*b050*/  BPT.TRAP 0x1 ;  /* 0x000000040000795c */ /* 0x000fe20000300000 */
.L_x_1305:
[----:B-1----:R-:W-:Y:S05]  /*b060*/  @P0 BRA `(.L_x_1306) ;  /* 0x0000000000080947 */ /* 0x002fea0003800000 */
[----:B------:R-:W0:Y:S02]  /*b070*/  SYNCS.PHASECHK.TRANS64.TRYWAIT P0, [UR57+0x20850], R9 ;  /* 0x02085009ff0075a7 */ /* 0x000e240008000179 */
[----:B0-----:R-:W-:Y:S05]  /*b080*/  @!P0 BRA `(.L_x_1307) ;  /* 0x0000009000ec8947 */ /* 0x001fea0003800000 */
.L_x_1306:
        /* <DEDUP_REMOVED lines=15> */
.L_x_1308:
[----:B------:R-:W-:Y:S01]  /*b180*/  UIADD3 UR57, UR57, 0x20860, URZ ;  /* 0x0002086039397890 */ /* 0x000fe2000fffe03f */
[C---:B------:R-:W-:Y:S01]  /*b190*/  ISETP.GT.AND P0, PT, R10.reuse, UR40, PT ;  /* 0x000000280a007c0c */ /* 0x040fe2000bf04270 */
[----:B------:R-:W-:Y:S02]  /*b1a0*/  VIADD R10, R10, 0xffffffff ;  /* 0xffffffff0a0a7836 */ /* 0x000fe40000000000 */
[----:B------:R-:W-:Y:S01]  /*b1b0*/  UPRMT UR57, UR45, 0x654, UR57 ;  /* 0x000006542d397896 */ /* 0x000fe20008000039 */
[----:B0-----:R-:W-:Y:S02]  /*b1c0*/  IMAD.MOV.U32 R12, RZ, RZ, R15 ;  /* 0x000000ffff0c7224 */ /* 0x001fe400078e000f */
[----:B------:R-:W-:-:S06]  /*b1d0*/  IMAD.MOV.U32 R11, RZ, RZ, R13 ;  /* 0x000000ffff0b7224 */ /* 0x000fcc00078e000d */
[----:B------:R-:W-:Y:S01]  /*b1e0*/  SYNCS.ARRIVE.TRANS64.RED.A1T0 RZ, [UR57], RZ ;  /* 0x000000ffffff79a7 */ /* 0x000fe20008100439 */
[----:B------:R-:W-:Y:S05]  /*b1f0*/  @P0 BRA `(.L_x_1309) ;  /* 0xffffffd800300947 */ /* 0x000fea000383ffff */
.L_x_1290:
[----:B------:R-:W-:Y:S01]  /*b200*/  ULDC.64 UR8, c[0x0][0x9a0] ;  /* 0x0002680000087ab9 */ /* 0x000fe20000000a00 */
[----:B------:R-:W-:Y:S01]  /*b210*/  IADD3 R16, -R16, 0xb, RZ ;  /* 0x0000000b10107810 */ /* 0x000fe20007ffe1ff */
[----:B------:R-:W-:Y:S01]  /*b220*/  UISETP.NE.U32.AND UP0, UPT, UR8, URZ, UPT ;  /* 0x0000003f0800728c */ /* 0x000fe2000bf05070 */
[----:B--2---:R-:W-:-:S03]  /*b230*/  IMAD.MOV.U32 R6, RZ, RZ, 0x3f800000 ;  /* 0x3f800000ff067424 */ /* 0x004fc600078e00ff */
[----:B------:R-:W-:Y:S01]  /*b240*/  UISETP.NE.AND.EX UP0, UPT, UR9, URZ, UPT, UP0 ;  /* 0x0000003f0900728c */ /* 0x000fe2000bf05300 */
[----:B------:R0:W-:Y:S08]  /*b250*/  BAR.ARV R16, 0x100 ;  /* 0x000400100000751d */ /* 0x0001f00000002000 */
[----:B------:R-:W-:Y:S06]  /*b260*/  BAR.ARV 0x8, 0x180 ;  /* 0x0206000000007b1d */ /* 0x000fec0000002000 */
[----:B------:R-:W-:Y:S01]  /*b270*/  @UP0 ULDC.64 UR10, c[0x0][0x9c8] ;  /* 0x00027200000a0ab9 */ /* 0x000fe20000000a00 */
[----:B------:R-:W-:Y:S01]  /*b280*/  @UP0 USHF.R.S32.HI UR7, URZ, 0x1f, UR38 ;  /* 0x0000001f3f070899 */ /* 0x000fe20008011426 */
[----:B------:R-:W-:Y:S01]  /*b290*/  PLOP3.LUT P0, PT, PT, PT, UP0, 0x80, 0x0 ;  /* 0x000000000000781c */ /* 0x000fe20003f0f008 */
[----:B------:R-:W-:-:S02]  /*b2a0*/  @UP0 UIMAD UR6, UR39, UR10, URZ ;  /* 0x0000000a270602a4 */ /* 0x000fc4000f8e023f */
[----:B------:R-:W-:Y:S02]  /*b2b0*/  @UP0 UIMAD.WIDE.U32 UR4, UR37, UR10, URZ ;  /* 0x0000000a250402a5 */ /* 0x000fe4000f8e003f */
[----:B------:R-:W-:-:S03]  /*b2c0*/  @UP0 UIMAD UR6, UR37, UR11, UR6 ;  /* 0x0000000b250602a4 */ /* 0x000fc6000f8e0206 */
[----:B------:R-:W-:Y:S01]  /*b2d0*/  @UP0 ULDC.64 UR10, c[0x0][0x9d0] ;  /* 0x00027400000a0ab9 */ /* 0x000fe20000000a00 */
[----:B------:R-:W-:Y:S02]  /*b2e0*/  @UP0 UIADD3 UR5, UR5, UR6, URZ ;  /* 0x0000000605050290 */ /* 0x000fe4000fffe03f */
[----:B------:R-:W-:Y:S02]  /*b2f0*/  @UP0 UIMAD UR6, UR7, UR10, URZ ;  /* 0x0000000a070602a4 */ /* 0x000fe4000f8e023f */
[----:B------:R-:W-:Y:S02]  /*b300*/  @UP0 UIMAD.WIDE.U32 UR4, UR38, UR10, UR4 ;  /* 0x0000000a260402a5 */ /* 0x000fe4000f8e0004 */
[----:B------:R-:W-:-:S04]  /*b310*/  @UP0 UIMAD UR6, UR38, UR11, UR6 ;  /* 0x0000000b260602a4 */ /* 0x000fc8000f8e0206 */
[----:B------:R-:W-:Y:S02]  /*b320*/  @UP0 UIADD3 UR5, UR5, UR6, URZ ;  /* 0x0000000605050290 */ /* 0x000fe4000fffe03f */
[----:B------:R-:W-:-:S04]  /*b330*/  @UP0 ULEA UR6, UP1, UR4, UR8, 0x2 ;  /* 0x0000000804060291 */ /* 0x000fc8000f82103f */
[----:B------:R-:W-:Y:S02]  /*b340*/  @UP0 ULEA.HI.X UR7, UR4, UR9, UR5, 0x2, UP1 ;  /* 0x0000000904070291 */ /* 0x000fe400088f1405 */
[----:B------:R-:W-:-:S04]  /*b350*/  IMAD.U32 R2, RZ, RZ, UR6 ;  /* 0x00000006ff027e24 */ /* 0x000fc8000f8e00ff */
[----:B------:R-:W-:-:S05]  /*b360*/  IMAD.U32 R3, RZ, RZ, UR7 ;  /* 0x00000007ff037e24 */ /* 0x000fca000f8e00ff */
[----:B------:R1:W2:Y:S01]  /*b370*/  @P0 LDG.E R6, desc[UR50][R2.64] ;  /* 0x0000003202060981 */ /* 0x0002a2000c1e1900 */
[----:B------:R-:W-:-:S03]  /*b380*/  IMAD.U32 R17, RZ, RZ, UR52 ;  /* 0x00000034ff117e24 */ /* 0x000fc6000f8e00ff */
[----:B------:R-:W3:Y:S04]  /*b390*/  SHFL.BFLY PT, R7, R4, 0x2, 0x1f ;  /* 0x0c401f0004077f89 */ /* 0x000ee800000e0000 */
[----:B------:R-:W4:Y:S01]  /*b3a0*/  SHFL.BFLY PT, R0, R5, 0x2, 0x1f ;  /* 0x0c401f0005007f89 */ /* 0x000f2200000e0000 */
[----:B-1----:R-:W-:Y:S01]  /*b3b0*/  MOV R2, UR52 ;  /* 0x0000003400027c02 */ /* 0x002fe20008000f00 */
[----:B------:R-:W-:Y:S02]  /*b3c0*/  IMAD.MOV.U32 R3, RZ, RZ, -0x800000 ;  /* 0xff800000ff037424 */ /* 0x000fe400078e00ff */
[----:B---3--:R-:W-:Y:S01]  /*b3d0*/  FADD.FTZ R7, R7, R4 ;  /* 0x0000000407077221 */ /* 0x008fe20000010000 */
[----:B----4-:R-:W-:-:S04]  /*b3e0*/  FADD.FTZ R8, R0, R5 ;  /* 0x0000000500087221 */ /* 0x010fc80000010000 */
[----:B------:R-:W1:Y:S04]  /*b3f0*/  SHFL.BFLY PT, R0, R7, 0x1, 0x1f ;  /* 0x0c201f0007007f89 */ /* 0x000e6800000e0000 */
[----:B------:R-:W3:Y:S01]  /*b400*/  SHFL.BFLY PT, R9, R8, 0x1, 0x1f ;  /* 0x0c201f0008097f89 */ /* 0x000ee200000e0000 */
[----:B-1----:R-:W-:Y:S01]  /*b410*/  FADD.FTZ R10, R7, R0 ;  /* 0x00000000070a7221 */ /* 0x002fe20000010000 */
[----:B------:R-:W-:Y:S02]  /*b420*/  IMAD.MOV.U32 R7, RZ, RZ, RZ ;  /* 0x000000ffff077224 */ /* 0x000fe400078e00ff */
[----:B------:R-:W-:Y:S02]  /*b430*/  IMAD.MOV.U32 R0, RZ, RZ, -0x800000 ;  /* 0xff800000ff007424 */ /* 0x000fe400078e00ff */
[----:B---3--:R-:W-:Y:S01]  /*b440*/  FADD.FTZ R11, R8, R9 ;  /* 0x00000009080b7221 */ /* 0x008fe20000010000 */
[C---:B------:R-:W-:Y:S01]  /*b450*/  FSETP.NE.FTZ.AND P0, PT, R10.reuse, RZ, PT ;  /* 0x000000ff0a00720b */ /* 0x040fe20003f15000 */
[----:B------:R-:W-:Y:S01]  /*b460*/  FMUL.FTZ R12, R10, 0.00390625 ;  /* 0x3b8000000a0c7820 */ /* 0x000fe20000410000 */
[----:B------:R-:W-:-:S02]  /*b470*/  IMAD.MOV.U32 R9, RZ, RZ, RZ ;  /* 0x000000ffff097224 */ /* 0x000fc400078e00ff */
[----:B------:R-:W-:Y:S02]  /*b480*/  FMUL.FTZ R14, R11, 0.00390625 ;  /* 0x3b8000000b0e7820 */ /* 0x000fe40000410000 */
[----:B------:R-:W-:-:S03]  /*b490*/  FSETP.NE.FTZ.AND P1, PT, R12, RZ, PT ;  /* 0x000000ff0c00720b */ /* 0x000fc60003f35000 */
[----:B------:R-:W-:-:S04]  /*b4a0*/  FSETP.NE.FTZ.AND P2, PT, R14, RZ, PT ;  /* 0x000000ff0e00720b */ /* 0x000fc80003f55000 */
[----:B------:R-:W-:Y:S01]  /*b4b0*/  @P0 MUFU.RCP R9, R10 ;  /* 0x0000000a00090308 */ /* 0x000fe20000001000 */
[----:B------:R-:W-:-:S05]  /*b4c0*/  FSETP.NE.FTZ.AND P0, PT, R11, RZ, PT ;  /* 0x000000ff0b00720b */ /* 0x000fca0003f15000 */
[----:B------:R-:W-:Y:S02]  /*b4d0*/  @P1 FMUL.FTZ R2, R2, 0.69314718246459960938 ;  /* 0x3f31721802021820 */ /* 0x000fe40000410000 */
[----:B------:R-:W1:Y:S01]  /*b4e0*/  @P1 MUFU.LG2 R4, R12 ;  /* 0x0000000c00041308 */ /* 0x000e620000000c00 */
[----:B------:R-:W-:-:S07]  /*b4f0*/  @P2 FMUL.FTZ R17, R17, 0.69314718246459960938 ;  /* 0x3f31721811112820 */ /* 0x000fce0000410000 */
[----:B------:R-:W3:Y:S08]  /*b500*/  @P2 MUFU.LG2 R8, R14 ;  /* 0x0000000e00082308 */ /* 0x000ef00000000c00 */
[----:B------:R-:W4:Y:S01]  /*b510*/  @P0 MUFU.RCP R7, R11 ;  /* 0x0000000b00070308 */ /* 0x000f220000001000 */
[----:B-1----:R-:W-:Y:S01]  /*b520*/  @P1 FMUL.FTZ R5, R4, 0.69314718246459960938 ;  /* 0x3f31721804051820 */ /* 0x002fe20000410000 */
[----:B------:R-:W-:-:S03]  /*b530*/  PLOP3.LUT P0, PT, PT, PT, PT, 0x8, 0x0 ;  /* 0x000000000000781c */ /* 0x000fc60003f0e170 */
[----:B------:R-:W-:Y:S01]  /*b540*/  @P1 FFMA.FTZ R3, R2, R13, R5 ;  /* 0x0000000d02031223 */ /* 0x000fe20000010005 */
[----:B---3--:R-:W-:-:S04]  /*b550*/  @P2 FMUL.FTZ R8, R8, 0.69314718246459960938 ;  /* 0x3f31721808082820 */ /* 0x008fc80000410000 */
[----:B------:R-:W-:Y:S01]  /*b560*/  @P2 FFMA.FTZ R0, R17, R15, R8 ;  /* 0x0000000f11002223 */ /* 0x000fe20000010008 */
[-C--:B--2---:R-:W-:Y:S01]  /*b570*/  FMUL.FTZ R9, R9, R6.reuse ;  /* 0x0000000609097220 */ /* 0x084fe20000410000 */
[----:B----4-:R-:W-:-:S03]  /*b580*/  FMUL.FTZ R2, R7, R6 ;  /* 0x0000000607027220 */ /* 0x010fc60000410000 */
        /* <DEDUP_REMOVED lines=127> */
[----:B0-----:R-:W-:-:S07]  /*bd80*/  FMUL.FTZ R147, R147, R2 ;  /* 0x0000000293937220 */ /* 0x001fce0000410000 */
.L_x_1231:
[----:B------:R-:W-:Y:S05]  /*bd90*/  @P0 BRA `(.L_x_1310) ;  /* 0x00000038006c0947 */ /* 0x000fea0003800000 */
[----:B------:R-:W0:Y:S01]  /*bda0*/  S2R R6, SR_TID.X ;  /* 0x0000000000067919 */ /* 0x000e220000002100 */
[----:B------:R-:W-:Y:S01]  /*bdb0*/  ULDC.64 UR4, c[0x4][0x38] ;  /* 0x01000e0000047ab9 */ /* 0x000fe20000000a00 */
[----:B------:R-:W-:Y:S01]  /*bdc0*/  ULDC.64 UR8, c[0x0][0xbd0] ;  /* 0x0002f40000087ab9 */ /* 0x000fe20000000a00 */
[----:B------:R-:W-:Y:S01]  /*bdd0*/  USHF.R.S32.HI UR7, URZ, 0x1f, UR38 ;  /* 0x0000001f3f077899 */ /* 0x000fe20008011426 */
[----:B------:R-:W1:Y:S01]  /*bde0*/  S2R R12, SR_CTAID.X ;  /* 0x00000000000c7919 */ /* 0x000e620000002500 */
[----:B------:R-:W-:Y:S01]  /*bdf0*/  ULDC.64 UR10, c[0x0][0xb38] ;  /* 0x0002ce00000a7ab9 */ /* 0x000fe20000000a00 */
[----:B0-----:R-:W-:-:S05]  /*be00*/  IMAD.SHL.U32 R2, R6, 0x4, RZ ;  /* 0x0000000406027824 */ /* 0x001fca00078e00ff */
[----:B------:R-:W-:Y:S01]  /*be10*/  LOP3.LUT R2, R2, 0xc, RZ, 0xc0, !PT ;  /* 0x0000000c02027812 */ /* 0x000fe200078ec0ff */
[----:B------:R-:W-:Y:S03]  /*be20*/  BAR.SYNC.DEFER_BLOCKING 0x1, 0x100 ;  /* 0x0044000000007b1d */ /* 0x000fe60000010000 */
[----:B------:R-:W-:-:S05]  /*be30*/  IADD3 R4, P0, R2, UR4, RZ ;  /* 0x0000000402047c10 */ /* 0x000fca000ff1e0ff */
[----:B------:R-:W-:-:S05]  /*be40*/  IMAD.X R5, RZ, RZ, UR5, P0 ;  /* 0x00000005ff057e24 */ /* 0x000fca00080e06ff */
[----:B------:R0:W2:Y:S01]  /*be50*/  LDG.E.CONSTANT R2, desc[UR50][R4.64] ;  /* 0x0000003204027981 */ /* 0x0000a2000c1e9900 */
[C---:B------:R-:W-:Y:S01]  /*be60*/  LOP3.LUT P0, R7, R6.reuse, 0x3, RZ, 0xc0, !PT ;  /* 0x0000000306077812 */ /* 0x040fe2000780c0ff */
[----:B------:R-:W-:Y:S01]  /*be70*/  VIADD R6, R6, 0xffffff80 ;  /* 0xffffff8006067836 */ /* 0x000fe20000000000 */
[----:B------:R-:W-:Y:S01]  /*be80*/  UIMAD.WIDE.U32 UR4, UR38, UR8, URZ ;  /* 0x00000008260472a5 */ /* 0x000fe2000f8e003f */
[----:B------:R-:W-:Y:S01]  /*be90*/  BSSY B0, `(.L_x_1311) ;  /* 0x00002b1000007945 */ /* 0x000fe20003800000 */
[----:B------:R-:W-:Y:S01]  /*bea0*/  ISETP.EQ.OR P0, PT, R7, 0x3, !P0 ;  /* 0x000000030700780c */ /* 0x000fe20004702670 */
[----:B------:R-:W-:Y:S02]  /*beb0*/  UIMAD UR6, UR7, UR8, URZ ;  /* 0x00000008070672a4 */ /* 0x000fe4000f8e023f */
[----:B------:R-:W-:Y:S01]  /*bec0*/  UIMAD UR8, UR7, UR10, URZ ;  /* 0x0000000a070872a4 */ /* 0x000fe2000f8e023f */
[----:B------:R-:W-:Y:S01]  /*bed0*/  SEL R175, R38, R39, P0 ;  /* 0x0000002726af7207 */ /* 0x000fe20000000000 */
[----:B------:R-:W-:Y:S01]  /*bee0*/  UIMAD UR9, UR38, UR9, UR6 ;  /* 0x00000009260972a4 */ /* 0x000fe2000f8e0206 */
[----:B0-----:R-:W-:Y:S01]  /*bef0*/  SHF.R.S32.HI R5, RZ, 0x1f, R6 ;  /* 0x0000001fff057819 */ /* 0x001fe20000011406 */
[----:B------:R-:W-:Y:S01]  /*bf00*/  UIMAD.WIDE.U32 UR6, UR38, UR10, URZ ;  /* 0x0000000a260672a5 */ /* 0x000fe2000f8e003f */
[----:B------:R-:W-:Y:S01]  /*bf10*/  SEL R14, R39, R38, P0 ;  /* 0x00000026270e7207 */ /* 0x000fe20000000000 */
[----:B------:R-:W-:Y:S01]  /*bf20*/  UIMAD UR8, UR38, UR11, UR8 ;  /* 0x0000000b260872a4 */ /* 0x000fe2000f8e0208 */
[CC--:B------:R-:W-:Y:S01]  /*bf30*/  LEA.HI R4, R5.reuse, R6.reuse, RZ, 0x7 ;  /* 0x0000000605047211 */ /* 0x0c0fe200078f38ff */
[----:B------:R-:W-:Y:S01]  /*bf40*/  UIADD3 UR9, UR5, UR9, URZ ;  /* 0x0000000905097290 */ /* 0x000fe2000fffe03f */
[----:B------:R-:W-:Y:S01]  /*bf50*/  LEA.HI R5, R5, R6, RZ, 0x2 ;  /* 0x0000000605057211 */ /* 0x000fe200078f10ff */
[----:B------:R-:W-:Y:S01]  /*bf60*/  UIADD3 UR8, UR7, UR8, URZ ;  /* 0x0000000807087290 */ /* 0x000fe2000fffe03f */
[----:B------:R-:W-:-:S02]  /*bf70*/  LOP3.LUT R7, R4, 0xffffff80, RZ, 0xc0, !PT ;  /* 0xffffff8004077812 */ /* 0x000fc400078ec0ff */
[----:B------:R-:W-:Y:S02]  /*bf80*/  SHF.R.S32.HI R9, RZ, 0x7, R4 ;  /* 0x00000007ff097819 */ /* 0x000fe40000011404 */
[----:B------:R-:W-:Y:S01]  /*bf90*/  SEL R181, R70, R71, P0 ;  /* 0x0000004746b57207 */ /* 0x000fe20000000000 */
[----:B------:R-:W-:Y:S01]  /*bfa0*/  IMAD.IADD R38, R6, 0x1, -R7 ;  /* 0x0000000106267824 */ /* 0x000fe200078e0a07 */
[----:B------:R-:W-:Y:S02]  /*bfb0*/  SEL R177, R58, R59, P0 ;  /* 0x0000003b3ab17207 */ /* 0x000fe40000000000 */
[----:B------:R-:W-:Y:S02]  /*bfc0*/  SEL R22, R59, R58, P0 ;  /* 0x0000003a3b167207 */ /* 0x000fe40000000000 */
[----:B------:R-:W-:Y:S02]  /*bfd0*/  SHF.R.S32.HI R7, RZ, 0x1f, R38 ;  /* 0x0000001fff077819 */ /* 0x000fe40000011426 */
[----:B------:R-:W-:-:S02]  /*bfe0*/  SEL R70, R71, R70, P0 ;  /* 0x0000004647467207 */ /* 0x000fc40000000000 */
[----:B------:R-:W-:Y:S02]  /*bff0*/  LEA.HI R11, R7, R38, RZ, 0x2 ;  /* 0x00000026070b7211 */ /* 0x000fe400078f10ff */
[----:B------:R-:W-:Y:S02]  /*c000*/  SEL R59, R78, R79, P0 ;  /* 0x0000004f4e3b7207 */ /* 0x000fe40000000000 */
[----:B------:R-:W-:Y:S02]  /*c010*/  SEL R71, R79, R78, P0 ;  /* 0x0000004e4f477207 */ /* 0x000fe40000000000 */
[----:B------:R-:W-:Y:S02]  /*c020*/  LEA.HI R4, R4, R9, RZ, 0x1 ;  /* 0x0000000904047211 */ /* 0x000fe400078f08ff */
[----:B------:R-:W-:Y:S02]  /*c030*/  LOP3.LUT R79, R5, 0xfffffffc, RZ, 0xc0, !PT ;  /* 0xfffffffc054f7812 */ /* 0x000fe400078ec0ff */
[----:B------:R-:W-:-:S02]  /*c040*/  SHF.R.S32.HI R5, RZ, 0x2, R11 ;  /* 0x00000002ff057819 */ /* 0x000fc4000001140b */
[----:B------:R-:W-:Y:S01]  /*c050*/  SHF.R.S32.HI R10, RZ, 0x1f, R11 ;  /* 0x0000001fff0a7819 */ /* 0x000fe2000001140b */
[----:B------:R-:W-:Y:S01]  /*c060*/  IMAD.IADD R79, R6, 0x1, -R79 ;  /* 0x00000001064f7824 */ /* 0x000fe200078e0a4f */
[----:B------:R-:W-:Y:S01]  /*c070*/  LOP3.LUT R4, R4, 0x3fffffe, RZ, 0xc0, !PT ;  /* 0x03fffffe04047812 */ /* 0x000fe200078ec0ff */
[----:B------:R-:W-:Y:S01]  /*c080*/  IMAD.U32 R6, RZ, RZ, UR4 ;  /* 0x00000004ff067e24 */ /* 0x000fe2000f8e00ff */
[----:B------:R-:W-:Y:S01]  /*c090*/  LEA.HI R10, R10, R5, RZ, 0x3 ;  /* 0x000000050a0a7211 */ /* 0x000fe200078f18ff */
[----:B------:R-:W0:Y:S01]  /*c0a0*/  S2UR UR4, SR_CTAID.Y ;  /* 0x00000000000479c3 */ /* 0x000e220000002600 */
[----:B------:R-:W-:Y:S01]  /*c0b0*/  LEA.HI R7, R7, R38, RZ, 0x5 ;  /* 0x0000002607077211 */ /* 0x000fe200078f28ff */
[----:B------:R-:W-:Y:S01]  /*c0c0*/  IMAD.IADD R9, R9, 0x1, -R4 ;  /* 0x0000000109097824 */ /* 0x000fe200078e0a04 */
[----:B------:R-:W-:Y:S02]  /*c0d0*/  LOP3.LUT R4, R10, 0xfffffff8, RZ, 0xc0, !PT ;  /* 0xfffffff80a047812 */ /* 0x000fe400078ec0ff */
[----:B------:R-:W-:-:S02]  /*c0e0*/  SHF.R.S32.HI R7, RZ, 0x5, R7 ;  /* 0x00000005ff077819 */ /* 0x000fc40000011407 */
[----:B------:R-:W-:Y:S01]  /*c0f0*/  SEL R39, R42, R43, P0 ;  /* 0x0000002b2a277207 */ /* 0x000fe20000000000 */
[----:B------:R-:W-:Y:S01]  /*c100*/  IMAD.IADD R4, R5, 0x1, -R4 ;  /* 0x0000000105047824 */ /* 0x000fe200078e0a04 */
[----:B------:R-:W-:Y:S02]  /*c110*/  LEA.HI R5, R79, R79, RZ, 0x1 ;  /* 0x0000004f4f057211 */ /* 0x000fe400078f08ff */
[----:B------:R-:W-:Y:S01]  /*c120*/  SEL R16, R43, R42, P0 ;  /* 0x0000002a2b107207 */ /* 0x000fe20000000000 */
[----:B------:R-:W-:Y:S01]  /*c130*/  IMAD R10, R7, 0x10, R4 ;  /* 0x00000010070a7824 */ /* 0x000fe200078e0204 */
[----:B------:R-:W-:Y:S01]  /*c140*/  LOP3.LUT R42, R5, 0x1ffffffe, RZ, 0xc0, !PT ;  /* 0x1ffffffe052a7812 */ /* 0x000fe200078ec0ff */
[----:B------:R-:W-:Y:S01]  /*c150*/  IMAD.U32 R5, RZ, RZ, UR7 ;  /* 0x00000007ff057e24 */ /* 0x000fe2000f8e00ff */
[----:B------:R-:W-:Y:S01]  /*c160*/  SEL R15, R8, R147, P0 ;  /* 0x00000093080f7207 */ /* 0x000fe20000000000 */
[----:B------:R-:W-:Y:S01]  /*c170*/  IMAD R10, R9, 0x40, R10 ;  /* 0x00000040090a7824 */ /* 0x000fe200078e020a */
[----:B------:R-:W-:Y:S01]  /*c180*/  LOP3.LUT R9, R11, 0x7ffffffc, RZ, 0xc0, !PT ;  /* 0x7ffffffc0b097812 */ /* 0x000fe200078ec0ff */
[----:B------:R-:W-:Y:S01]  /*c190*/  IMAD.IADD R79, R79, 0x1, -R42 ;  /* 0x000000014f4f7824 */ /* 0x000fe200078e0a2a */
[----:B------:R-:W-:Y:S01]  /*c1a0*/  SEL R17, R28, R29, P0 ;  /* 0x0000001d1c117207 */ /* 0x000fe20000000000 */
[----:B------:R-:W-:Y:S01]  /*c1b0*/  IMAD.U32 R4, RZ, RZ, UR6 ;  /* 0x00000006ff047e24 */ /* 0x000fe2000f8e00ff */
[----:B------:R-:W-:Y:S01]  /*c1c0*/  SEL R28, R29, R28, P0 ;  /* 0x0000001c1d1c7207 */ /* 0x000fe20000000000 */
[--C-:B------:R-:W-:Y:S01]  /*c1d0*/  IMAD R11, R79, 0x8, R10.reuse ;  /* 0x000000084f0b7824 */ /* 0x100fe200078e020a */
[----:B------:R-:W-:Y:S01]  /*c1e0*/  SEL R19, R32, R33, P0 ;  /* 0x0000002120137207 */ /* 0x000fe20000000000 */
[----:B-1----:R-:W-:Y:S01]  /*c1f0*/  IMAD R10, R12, 0x80, R10 ;  /* 0x000000800c0a7824 */ /* 0x002fe200078e020a */
[----:B------:R-:W-:Y:S01]  /*c200*/  SEL R13, R24, R25, P0 ;  /* 0x00000019180d7207 */ /* 0x000fe20000000000 */
[----:B------:R-:W-:Y:S01]  /*c210*/  IMAD R11, R12, 0x80, R11 ;  /* 0x000000800c0b7824 */ /* 0x000fe200078e020b */
[----:B------:R-:W-:Y:S01]  /*c220*/  SEL R32, R33, R32, P0 ;  /* 0x0000002021207207 */ /* 0x000fe20000000000 */
[----:B------:R-:W-:Y:S01]  /*c230*/  IMAD.IADD R9, R38, 0x1, -R9 ;  /* 0x0000000126097824 */ /* 0x000fe200078e0a09 */
[----:B------:R-:W-:Y:S01]  /*c240*/  SEL R29, R48, R49, P0 ;  /* 0x00000031301d7207 */ /* 0x000fe20000000000 */
[----:B------:R-:W-:Y:S01]  /*c250*/  IMAD.U32 R5, RZ, RZ, UR8 ;  /* 0x00000008ff057e24 */ /* 0x000fe2000f8e00ff */
[----:B------:R-:W-:Y:S01]  /*c260*/  SEL R24, R25, R24, P0 ;  /* 0x0000001819187207 */ /* 0x000fe20000000000 */
[----:B------:R-:W-:Y:S01]  /*c270*/  ULDC.64 UR6, c[0x0][0xb48] ;  /* 0x0002d20000067ab9 */ /* 0x000fe20000000a00 */
        /* <DEDUP_REMOVED lines=110> */
[----:B--2---:R1:W-:Y:S01]  /*c960*/  SHFL.IDX PT, R12, R15, R2, 0x1c1f ;  /* 0x001c1f020f0c7589 */ /* 0x0043e200000e0000 */
[----:B------:R-:W-:-:S02]  /*c970*/  SEL R82, R83, R82, P0 ;  /* 0x0000005253527207 */ /* 0x000fc40000000000 */
[----:B------:R-:W-:Y:S01]  /*c980*/  LOP3.LUT P1, RZ, R38, 0x3, RZ, 0xc0, !PT ;  /* 0x0000000326ff7812 */ /* 0x000fe2000782c0ff */
[----:B------:R-:W-:Y:S01]  /*c990*/  SHFL.IDX PT, R21, R21, R2, 0x1c1f ;  /* 0x001c1f0215157589 */ /* 0x000fe200000e0000 */
[----:B------:R-:W-:Y:S01]  /*c9a0*/  MOV R7, UR5 ;  /* 0x0000000500077c02 */ /* 0x000fe20008000f00 */
[----:B------:R-:W-:Y:S01]  /*c9b0*/  IMAD.U32 R7, RZ, RZ, UR9 ;  /* 0x00000009ff077e24 */ /* 0x000fe2000f8e00ff */
[----:B------:R-:W-:Y:S01]  /*c9c0*/  ULDC.64 UR8, c[0x0][0xb28] ;  /* 0x0002ca0000087ab9 */ /* 0x000fe20000000a00 */
[----:B------:R-:W-:Y:S01]  /*c9d0*/  SHFL.IDX PT, R23, R23, R2, 0x1c1f ;  /* 0x001c1f0217177589 */ /* 0x000fe200000e0000 */
[----:B-1----:R-:W-:-:S03]  /*c9e0*/  LOP3.LUT R15, R2, 0x2, RZ, 0x3c, !PT ;  /* 0x00000002020f7812 */ /* 0x002fc600078e3cff */
[----:B------:R-:W-:Y:S04]  /*c9f0*/  SHFL.IDX PT, R86, R69, R2, 0x1c1f ;  /* 0x001c1f0245567589 */ /* 0x000fe800000e0000 */
[----:B------:R-:W1:Y:S04]  /*ca00*/  SHFL.IDX PT, R162, R36, R15, 0x1c1f ;  /* 0x001c1f0f24a27589 */ /* 0x000e6800000e0000 */
[----:B------:R-:W-:Y:S04]  /*ca10*/  SHFL.IDX PT, R166, R40, R15, 0x1c1f ;  /* 0x001c1f0f28a67589 */ /* 0x000fe800000e0000 */
[----:B------:R1:W-:Y:S04]  /*ca20*/  SHFL.IDX PT, R134, R25, R2, 0x1c1f ;  /* 0x001c1f0219867589 */ /* 0x0003e800000e0000 */
[----:B------:R-:W-:Y:S04]  /*ca30*/  SHFL.IDX PT, R69, R44, R15, 0x1c1f ;  /* 0x001c1f0f2c457589 */ /* 0x000fe800000e0000 */
[----:B------:R-:W-:Y:S04]  /*ca40*/  SHFL.IDX PT, R119, R45, R2, 0x1c1f ;  /* 0x001c1f022d777589 */ /* 0x000fe800000e0000 */
[----:B------:R-:W-:Y:S04]  /*ca50*/  SHFL.IDX PT, R117, R49, R2, 0x1c1f ;  /* 0x001c1f0231757589 */ /* 0x000fe800000e0000 */
[----:B------:R-:W-:Y:S01]  /*ca60*/  SHFL.IDX PT, R90, R171, R2, 0x1c1f ;  /* 0x001c1f02ab5a7589 */ /* 0x000fe200000e0000 */
[----:B-1----:R-:W-:-:S03]  /*ca70*/  SEL R25, R162, R21, P0 ;  /* 0x00000015a2197207 */ /* 0x002fc60000000000 */
[----:B------:R-:W-:Y:S04]  /*ca80*/  SHFL.IDX PT, R170, R68, R15, 0x1c1f ;  /* 0x001c1f0f44aa7589 */ /* 0x000fe800000e0000 */
[----:B------:R-:W1:Y:S04]  /*ca90*/  SHFL.IDX PT, R172, R64, R15, 0x1c1f ;  /* 0x001c1f0f40ac7589 */ /* 0x000e6800000e0000 */
[----:B------:R-:W-:Y:S04]  /*caa0*/  SHFL.IDX PT, R180, R92, R15, 0x1c1f ;  /* 0x001c1f0f5cb47589 */ /* 0x000fe800000e0000 */
[----:B------:R-:W-:Y:S04]  /*cab0*/  SHFL.IDX PT, R102, R93, R2, 0x1c1f ;  /* 0x001c1f025d667589 */ /* 0x000fe800000e0000 */
[----:B------:R-:W-:Y:S04]  /*cac0*/  SHFL.IDX PT, R95, R165, R2, 0x1c1f ;  /* 0x001c1f02a55f7589 */ /* 0x000fe800000e0000 */
[----:B------:R-:W-:Y:S04]  /*cad0*/  SHFL.IDX PT, R171, R88, R15, 0x1c1f ;  /* 0x001c1f0f58ab7589 */ /* 0x000fe800000e0000 */
[----:B------:R-:W-:Y:S04]  /*cae0*/  SHFL.IDX PT, R92, R140, R15, 0x1c1f ;  /* 0x001c1f0f8c5c7589 */ /* 0x000fe800000e0000 */
[----:B------:R-:W-:Y:S01]  /*caf0*/  SHFL.IDX PT, R123, R37, R2, 0x1c1f ;  /* 0x001c1f02257b7589 */ /* 0x000fe200000e0000 */
[----:B-1----:R-:W-:-:S03]  /*cb00*/  SEL R68, R119, R172, P0 ;  /* 0x000000ac77447207 */ /* 0x002fc60000000000 */
[----:B------:R-:W-:Y:S04]  /*cb10*/  SHFL.IDX PT, R110, R157, R2, 0x1c1f ;  /* 0x001c1f029d6e7589 */ /* 0x000fe800000e0000 */
[----:B------:R-:W-:Y:S04]  /*cb20*/  SHFL.IDX PT, R93, R169, R2, 0x1c1f ;  /* 0x001c1f02a95d7589 */ /* 0x000fe800000e0000 */
[----:B------:R-:W1:Y:S04]  /*cb30*/  SHFL.IDX PT, R168, R56, R15, 0x1c1f ;  /* 0x001c1f0f38a87589 */ /* 0x000e6800000e0000 */
[----:B------:R-:W-:Y:S04]  /*cb40*/  SHFL.IDX PT, R88, R148, R15, 0x1c1f ;  /* 0x001c1f0f94587589 */ /* 0x000fe800000e0000 */
[----:B------:R-:W-:Y:S04]  /*cb50*/  SHFL.IDX PT, R122, R41, R2, 0x1c1f ;  /* 0x001c1f02297a7589 */ /* 0x000fe800000e0000 */
[----:B------:R-:W-:Y:S04]  /*cb60*/  SHFL.IDX PT, R99, R89, R2, 0x1c1f ;  /* 0x001c1f0259637589 */ /* 0x000fe800000e0000 */
[----:B------:R-:W-:Y:S04]  /*cb70*/  SHFL.IDX PT, R103, R147, R2, 0x1c1f ;  /* 0x001c1f0293677589 */ /* 0x000fe800000e0000 */
[----:B------:R-:W-:Y:S04]  /*cb80*/  SHFL.IDX PT, R169, R60, R15, 0x1c1f ;  /* 0x001c1f0f3ca97589 */ /* 0x000fe800000e0000 */
[----:B------:R-:W-:Y:S04]  /*cb90*/  SHFL.IDX PT, R158, R124, R15, 0x1c1f ;  /* 0x001c1f0f7c9e7589 */ /* 0x000fe800000e0000 */
[----:B------:R-:W2:Y:S04]  /*cba0*/  SHFL.IDX PT, R157, R30, R15, 0x1c1f ;  /* 0x001c1f0f1e9d7589 */ /* 0x000ea800000e0000 */
[----:B------:R-:W-:Y:S04]  /*cbb0*/  SHFL.IDX PT, R91, R149, R2, 0x1c1f ;  /* 0x001c1f02955b7589 */ /* 0x000fe800000e0000 */
[----:B------:R-:W-:Y:S04]  /*cbc0*/  SHFL.IDX PT, R89, R173, R2, 0x1c1f ;  /* 0x001c1f02ad597589 */ /* 0x000fe800000e0000 */
[----:B------:R-:W-:Y:S04]  /*cbd0*/  SHFL.IDX PT, R154, R26, R15, 0x1c1f ;  /* 0x001c1f0f1a9a7589 */ /* 0x000fe800000e0000 */
[----:B------:R1:W-:Y:S04]  /*cbe0*/  SHFL.IDX PT, R124, R34, R15, 0x1c1f ;  /* 0x001c1f0f227c7589 */ /* 0x0003e800000e0000 */
[----:B------:R3:W-:Y:S04]  /*cbf0*/  SHFL.IDX PT, R147, R8, R15, 0x1c1f ;  /* 0x001c1f0f08937589 */ /* 0x0007e800000e0000 */
[----:B------:R-:W-:Y:S01]  /*cc00*/  SHFL.IDX PT, R87, R73, R2, 0x1c1f ;  /* 0x001c1f0249577589 */ /* 0x000fe200000e0000 */
[----:B-1----:R-:W-:-:S03]  /*cc10*/  SEL R34, R168, R123, P0 ;  /* 0x0000007ba8227207 */ /* 0x002fc60000000000 */
[----:B------:R-:W-:Y:S01]  /*cc20*/  SHFL.IDX PT, R79, R175, R2, 0x1c1f ;  /* 0x001c1f02af4f7589 */ /* 0x000fe200000e0000 */
[----:B---3--:R-:W1:Y:S03]  /*cc30*/  LDC R8, c[0x0][0xbe8] ;  /* 0x0002fa00ff087b82 */ /* 0x008e660000000800 */
[----:B------:R-:W-:Y:S04]  /*cc40*/  SHFL.IDX PT, R176, R72, R15, 0x1c1f ;  /* 0x001c1f0f48b07589 */ /* 0x000fe800000e0000 */
[----:B------:R3:W-:Y:S04]  /*cc50*/  SHFL.IDX PT, R152, R14, R15, 0x1c1f ;  /* 0x001c1f0f0e987589 */ /* 0x0007e800000e0000 */
[----:B------:R-:W-:Y:S04]  /*cc60*/  SHFL.IDX PT, R106, R153, R2, 0x1c1f ;  /* 0x001c1f02996a7589 */ /* 0x000fe800000e0000 */
[----:B------:R-:W-:Y:S01]  /*cc70*/  SHFL.IDX PT, R73, R43, R2, 0x1c1f ;  /* 0x001c1f022b497589 */ /* 0x000fe200000e0000 */
[----:B---3--:R-:W-:-:S03]  /*cc80*/  SEL R14, R123, R168, P0 ;  /* 0x000000a87b0e7207 */ /* 0x008fc60000000000 */
[----:B------:R-:W-:Y:S01]  /*cc90*/  SHFL.IDX PT, R72, R18, R15, 0x1c1f ;  /* 0x001c1f0f12487589 */ /* 0x000fe200000e0000 */
[----:B--2---:R-:W-:-:S03]  /*cca0*/  SEL R123, R157, R90, P0 ;  /* 0x0000005a9d7b7207 */ /* 0x004fc60000000000 */
[----:B------:R-:W-:Y:S01]  /*ccb0*/  SHFL.IDX PT, R50, R47, R2, 0x1c1f ;  /* 0x001c1f022f327589 */ /* 0x000fe200000e0000 */
[----:B-1----:R-:W-:-:S03]  /*ccc0*/  ISETP.NE.AND P2, PT, R8, 0x1, PT ;  /* 0x000000010800780c */ /* 0x002fc60003f45270 */
[----:B------:R1:W-:Y:S04]  /*ccd0*/  SHFL.IDX PT, R153, R20, R15, 0x1c1f ;  /* 0x001c1f0f14997589 */ /* 0x0003e800000e0000 */
[----:B------:R-:W-:Y:S04]  /*cce0*/  SHFL.IDX PT, R94, R167, R2, 0x1c1f ;  /* 0x001c1f02a75e7589 */ /* 0x000fe800000e0000 */
[----:B------:R-:W-:Y:S01]  /*ccf0*/  SHFL.IDX PT, R130, R29, R2, 0x1c1f ;  /* 0x001c1f021d827589 */ /* 0x000fe200000e0000 */
[----:B-1----:R-:W-:-:S03]  /*cd00*/  SEL R20, R166, R23, P0 ;  /* 0x00000017a6147207 */ /* 0x002fc60000000000 */
[----:B------:R-:W1:Y:S04]  /*cd10*/  SHFL.IDX PT, R167, R48, R15, 0x1c1f ;  /* 0x001c1f0f30a77589 */ /* 0x000e6800000e0000 */
[----:B------:R-:W-:Y:S04]  /*cd20*/  SHFL.IDX PT, R139, R13, R2, 0x1c1f ;  /* 0x001c1f020d8b7589 */ /* 0x000fe800000e0000 */
[----:B------:R-:W-:Y:S04]  /*cd30*/  SHFL.IDX PT, R160, R28, R15, 0x1c1f ;  /* 0x001c1f0f1ca07589 */ /* 0x000fe800000e0000 */
[----:B------:R-:W-:Y:S04]  /*cd40*/  SHFL.IDX PT, R111, R159, R2, 0x1c1f ;  /* 0x001c1f029f6f7589 */ /* 0x000fe800000e0000 */
[----:B------:R-:W-:Y:S04]  /*cd50*/  SHFL.IDX PT, R115, R163, R2, 0x1c1f ;  /* 0x001c1f02a3737589 */ /* 0x000fe800000e0000 */
[----:B------:R-:W-:Y:S04]  /*cd60*/  SHFL.IDX PT, R13, R143, R2, 0x1c1f ;  /* 0x001c1f028f0d7589 */ /* 0x000fe800000e0000 */
[----:B------:R2:W-:Y:S01]  /*cd70*/  SHFL.IDX PT, R150, R27, R15, 0x1c1f ;  /* 0x001c1f0f1b967589 */ /* 0x0005e200000e0000 */
[----:B-1----:R-:W-:-:S03]  /*cd80*/  SEL R18, R130, R167, P0 ;  /* 0x000000a782127207 */ /* 0x002fc60000000000 */
[----:B------:R-:W-:Y:S04]  /*cd90*/  SHFL.IDX PT, R28, R127, R15, 0x1c1f ;  /* 0x001c1f0f7f1c7589 */ /* 0x000fe800000e0000 */
[----:B------:R1:W-:Y:S01]  /*cda0*/  SHFL.IDX PT, R148, R22, R15, 0x1c1f ;  /* 0x001c1f0f16947589 */ /* 0x0003e200000e0000 */
[----:B--2---:R-:W-:-:S03]  /*cdb0*/  SEL R27, R21, R162, P0 ;  /* 0x000000a2151b7207 */ /* 0x004fc60000000000 */
[----:B------:R-:W-:Y:S01]  /*cdc0*/  SHFL.IDX PT, R107, R155, R2, 0x1c1f ;  /* 0x001c1f029b6b7589 */ /* 0x000fe200000e0000 */
[----:B------:R-:W-:-:S03]  /*cdd0*/  SEL R21, R69, R134, P0 ;  /* 0x0000008645157207 */ /* 0x000fc60000000000 */
[----:B------:R-:W-:Y:S01]  /*cde0*/  SHFL.IDX PT, R163, R128, R15, 0x1c1f ;  /* 0x001c1f0f80a37589 */ /* 0x000fe200000e0000 */
[----:B-1----:R-:W-:-:S03]  /*cdf0*/  SEL R22, R23, R166, P0 ;  /* 0x000000a617167207 */ /* 0x002fc60000000000 */
[----:B------:R-:W-:Y:S01]  /*ce00*/  SHFL.IDX PT, R159, R144, R15, 0x1c1f ;  /* 0x001c1f0f909f7589 */ /* 0x000fe200000e0000 */
[----:B------:R-:W-:Y:S02]  /*ce10*/  SEL R23, R134, R69, P0 ;  /* 0x0000004586177207 */ /* 0x000fe40000000000 */
[----:B------:R-:W-:Y:S01]  /*ce20*/  SEL R69, R117, R170, P0 ;  /* 0x000000aa75457207 */ /* 0x000fe20000000000 */
[----:B------:R-:W-:Y:S04]  /*ce30*/  SHFL.IDX PT, R105, R53, R2, 0x1c1f ;  /* 0x001c1f0235697589 */ /* 0x000fe800000e0000 */
[----:B------:R-:W-:Y:S04]  /*ce40*/  SHFL.IDX PT, R97, R57, R2, 0x1c1f ;  /* 0x001c1f0239617589 */ /* 0x000fe800000e0000 */
[----:B------:R-:W-:Y:S04]  /*ce50*/  SHFL.IDX PT, R81, R61, R2, 0x1c1f ;  /* 0x001c1f023d517589 */ /* 0x000fe800000e0000 */
[----:B------:R-:W-:Y:S04]  /*ce60*/  SHFL.IDX PT, R83, R65, R2, 0x1c1f ;  /* 0x001c1f0241537589 */ /* 0x000fe800000e0000 */
[----:B------:R-:W-:Y:S04]  /*ce70*/  SHFL.IDX PT, R78, R39, R2, 0x1c1f ;  /* 0x001c1f02274e7589 */ /* 0x000fe800000e0000 */
[----:B------:R-:W1:Y:S04]  /*ce80*/  SHFL.IDX PT, R24, R24, R15, 0x1c1f ;  /* 0x001c1f0f18187589 */ /* 0x000e6800000e0000 */
[----:B------:R2:W-:Y:S04]  /*ce90*/  SHFL.IDX PT, R155, R16, R15, 0x1c1f ;  /* 0x001c1f0f109b7589 */ /* 0x0005e800000e0000 */
[----:B------:R3:W-:Y:S04]  /*cea0*/  SHFL.IDX PT, R144, R70, R15, 0x1c1f ;  /* 0x001c1f0f46907589 */ /* 0x0007e800000e0000 */
[----:B------:R4:W-:Y:S01]  /*ceb0*/  SHFL.IDX PT, R128, R71, R15, 0x1c1f ;  /* 0x001c1f0f47807589 */ /* 0x0009e200000e0000 */
[----:B--2---:R-:W-:-:S03]  /*cec0*/  SEL R16, R167, R130, P0 ;  /* 0x00000082a7107207 */ /* 0x004fc60000000000 */
[----:B------:R-:W2:Y:S01]  /*ced0*/  SHFL.IDX PT, R17, R17, R2, 0x1c1f ;  /* 0x001c1f0211117589 */ /* 0x000ea200000e0000 */
[----:B------:R-:W5:Y:S01]  /*cee0*/  @P2 LDC R130, c[0x0][0xbec] ;  /* 0x0002fb00ff822b82 */ /* 0x000f620000000800 */
[----:B---3--:R-:W-:Y:S02]  /*cef0*/  SEL R70, R172, R119, P0 ;  /* 0x00000077ac467207 */ /* 0x008fe40000000000 */
[----:B------:R-:W-:Y:S01]  /*cf00*/  SHFL.IDX PT, R19, R19, R2, 0x1c1f ;  /* 0x001c1f0213137589 */ /* 0x000fe200000e0000 */
[----:B------:R-:W-:Y:S02]  /*cf10*/  SEL R119, R92, R95, P0 ;  /* 0x0000005f5c777207 */ /* 0x000fe40000000000 */
[----:B----4-:R-:W-:Y:S01]  /*cf20*/  SEL R71, R170, R117, P0 ;  /* 0x00000075aa477207 */ /* 0x010fe20000000000 */
[----:B------:R3:W-:Y:S01]  /*cf30*/  SHFL.IDX PT, R126, R33, R2, 0x1c1f ;  /* 0x001c1f02217e7589 */ /* 0x0007e200000e0000 */
[----:B------:R-:W-:Y:S02]  /*cf40*/  SEL R117, R95, R92, P0 ;  /* 0x0000005c5f757207 */ /* 0x000fe40000000000 */
[----:B------:R-:W-:Y:S01]  /*cf50*/  SEL R95, R88, R93, P0 ;  /* 0x0000005d585f7207 */ /* 0x000fe20000000000 */
[----:B------:R-:W-:Y:S01]  /*cf60*/  SHFL.IDX PT, R98, R77, R2, 0x1c1f ;  /* 0x001c1f024d627589 */ /* 0x000fe200000e0000 */
[----:B------:R-:W-:-:S02]  /*cf70*/  SEL R92, R91, R154, P0 ;  /* 0x0000009a5b5c7207 */ /* 0x000fc40000000000 */
[----:B-1----:R-:W-:Y:S01]  /*cf80*/  SEL R30, R139, R24, P0 ;  /* 0x000000188b1e7207 */ /* 0x002fe20000000000 */
[----:B------:R-:W-:Y:S01]  /*cf90*/  SHFL.IDX PT, R114, R161, R2, 0x1c1f ;  /* 0x001c1f02a1727589 */ /* 0x000fe200000e0000 */
[----:B---3--:R-:W-:-:S03]  /*cfa0*/  SEL R33, R13, R28, P0 ;  /* 0x0000001c0d217207 */ /* 0x008fc60000000000 */
[----:B------:R-:W-:Y:S01]  /*cfb0*/  SHFL.IDX PT, R118, R133, R2, 0x1c1f ;  /* 0x001c1f0285767589 */ /* 0x000fe200000e0000 */
[----:B------:R-:W-:Y:S02]  /*cfc0*/  SEL R13, R28, R13, P0 ;  /* 0x0000000d1c0d7207 */ /* 0x000fe40000000000 */
[----:B------:R-:W-:Y:S01]  /*cfd0*/  SEL R28, R24, R139, P0 ;  /* 0x0000008b181c7207 */ /* 0x000fe20000000000 */
[----:B------:R-:W-:Y:S01]  /*cfe0*/  SHFL.IDX PT, R51, R51, R2, 0x1c1f ;  /* 0x001c1f0233337589 */ /* 0x000fe200000e0000 */
[----:B--2---:R-:W-:-:S03]  /*cff0*/  SEL R29, R160, R17, P0 ;  /* 0x00000011a01d7207 */ /* 0x004fc60000000000 */
        /* <DEDUP_REMOVED lines=22> */
[----:B------:R1:W2:Y:S04]  /*d160*/  SHFL.IDX PT, R151, R35, R15, 0x1c1f ;  /* 0x001c1f0f23977589 */ /* 0x0002a800000e0000 */
[----:B------:R-:W3:Y:S04]  /*d170*/  SHFL.IDX PT, R164, R32, R15, 0x1c1f ;  /* 0x001c1f0f20a47589 */ /* 0x000ee800000e0000 */
[----:B------:R-:W4:Y:S01]  /*d180*/  SHFL.IDX PT, R77, R52, R15, 0x1c1f ;  /* 0x001c1f0f344d7589 */ /* 0x000f2200000e0000 */
[----:B-1----:R-:W-:-:S03]  /*d190*/  SEL R35, R169, R122, P0 ;  /* 0x0000007aa9237207 */ /* 0x002fc60000000000 */
[----:B------:R-:W-:Y:S04]  /*d1a0*/  SHFL.IDX PT, R156, R132, R15, 0x1c1f ;  /* 0x001c1f0f849c7589 */ /* 0x000fe800000e0000 */
[----:B------:R1:W-:Y:S04]  /*d1b0*/  SHFL.IDX PT, R140, R31, R15, 0x1c1f ;  /* 0x001c1f0f1f8c7589 */ /* 0x0003e800000e0000 */
[----:B------:R0:W-:Y:S04]  /*d1c0*/  SHFL.IDX PT, R2, R121, R15, 0x1c1f ;  /* 0x001c1f0f79027589 */ /* 0x0001e800000e0000 */
[----:B------:R5:W5:Y:S01]  /*d1d0*/  SHFL.IDX PT, R174, R76, R15, 0x1c1f ;  /* 0x001c1f0f4cae7589 */ /* 0x000b6200000e0000 */
[----:B--2---:R-:W-:-:S02]  /*d1e0*/  SEL R139, R151, R54, P0 ;  /* 0x00000036978b7207 */ /* 0x004fc40000000000 */
[----:B-1----:R-:W-:Y:S01]  /*d1f0*/  SEL R31, R17, R160, P0 ;  /* 0x000000a0111f7207 */ /* 0x002fe20000000000 */
[----:B------:R-:W-:Y:S01]  /*d200*/  SHFL.IDX PT, R84, R84, R15, 0x1c1f ;  /* 0x001c1f0f54547589 */ /* 0x000fe200000e0000 */
[----:B---3--:R-:W-:Y:S02]  /*d210*/  SEL R26, R19, R164, P0 ;  /* 0x000000a4131a7207 */ /* 0x008fe40000000000 */
[----:B0-----:R-:W-:Y:S01]  /*d220*/  SEL R121, R93, R88, P0 ;  /* 0x000000585d797207 */ /* 0x001fe20000000000 */
[----:B------:R-:W0:Y:S01]  /*d230*/  SHFL.IDX PT, R178, R80, R15, 0x1c1f ;  /* 0x001c1f0f50b27589 */ /* 0x000e2200000e0000 */
[----:B------:R-:W-:Y:S02]  /*d240*/  SEL R93, R90, R157, P0 ;  /* 0x0000009d5a5d7207 */ /* 0x000fe40000000000 */
[----:B------:R-:W-:Y:S01]  /*d250*/  SEL R88, R89, R124, P0 ;  /* 0x0000007c59587207 */ /* 0x000fe20000000000 */
[----:B------:R-:W-:Y:S01]  /*d260*/  SHFL.IDX PT, R100, R100, R15, 0x1c1f ;  /* 0x001c1f0f64647589 */ /* 0x000fe200000e0000 */
[----:B------:R-:W-:-:S02]  /*d270*/  SEL R90, R124, R89, P0 ;  /* 0x000000597c5a7207 */ /* 0x000fc40000000000 */
[----:B------:R-:W-:Y:S01]  /*d280*/  SEL R89, R79, R152, P0 ;  /* 0x000000984f597207 */ /* 0x000fe20000000000 */
[----:B------:R-:W1:Y:S01]  /*d290*/  SHFL.IDX PT, R173, R96, R15, 0x1c1f ;  /* 0x001c1f0f60ad7589 */ /* 0x000e6200000e0000 */
[----:B------:R-:W-:Y:S02]  /*d2a0*/  SEL R124, R78, R155, P0 ;  /* 0x0000009b4e7c7207 */ /* 0x000fe40000000000 */
[----:B------:R-:W-:Y:S01]  /*d2b0*/  SEL R78, R155, R78, P0 ;  /* 0x0000004e9b4e7207 */ /* 0x000fe20000000000 */
[----:B------:R-:W-:Y:S01]  /*d2c0*/  SHFL.IDX PT, R108, R108, R15, 0x1c1f ;  /* 0x001c1f0f6c6c7589 */ /* 0x000fe200000e0000 */
[----:B------:R-:W2:Y:S01]  /*d2d0*/  @P2 LDC R155, c[0x0][0xbf0] ;  /* 0x0002fc00ff9b2b82 */ /* 0x000ea20000000800 */
[----:B------:R-:W-:Y:S02]  /*d2e0*/  SEL R24, R164, R19, P0 ;  /* 0x00000013a4187207 */ /* 0x000fe40000000000 */
[----:B------:R-:W-:Y:S01]  /*d2f0*/  SHFL.IDX PT, R175, R104, R15, 0x1c1f ;  /* 0x001c1f0f68af7589 */ /* 0x000fe200000e0000 */
[----:B----4-:R-:W-:-:S02]  /*d300*/  SEL R19, R126, R77, P0 ;  /* 0x0000004d7e137207 */ /* 0x010fc40000000000 */
[----:B------:R-:W-:Y:S01]  /*d310*/  SEL R17, R77, R126, P0 ;  /* 0x0000007e4d117207 */ /* 0x000fe20000000000 */
[----:B------:R-:W3:Y:S01]  /*d320*/  SHFL.IDX PT, R116, R116, R15, 0x1c1f ;  /* 0x001c1f0f74747589 */ /* 0x000ee200000e0000 */
[----:B-----5:R-:W-:Y:S02]  /*d330*/  SEL R76, R176, R105, P0 ;  /* 0x00000069b04c7207 */ /* 0x020fe40000000000 */
[----:B------:R-:W-:Y:S01]  /*d340*/  SEL R77, R174, R97, P0 ;  /* 0x00000061ae4d7207 */ /* 0x000fe20000000000 */
[----:B------:R4:W5:Y:S01]  /*d350*/  SHFL.IDX PT, R177, R112, R15, 0x1c1f ;  /* 0x001c1f0f70b17589 */ /* 0x00096200000e0000 */
[----:B0-----:R-:W-:-:S03]  /*d360*/  SEL R80, R81, R178, P0 ;  /* 0x000000b251507207 */ /* 0x001fc60000000000 */
[----:B------:R0:W2:Y:S04]  /*d370*/  SHFL.IDX PT, R165, R120, R15, 0x1c1f ;  /* 0x001c1f0f78a57589 */ /* 0x0000a800000e0000 */
[----:B------:R3:W2:Y:S01]  /*d380*/  SHFL.IDX PT, R161, R136, R15, 0x1c1f ;  /* 0x001c1f0f88a17589 */ /* 0x0006a200000e0000 */
[----:B-1----:R-:W-:Y:S02]  /*d390*/  SEL R96, R98, R173, P0 ;  /* 0x000000ad62607207 */ /* 0x002fe40000000000 */
[----:B----4-:R-:W-:Y:S01]  /*d3a0*/  SEL R112, R114, R163, P0 ;  /* 0x000000a372707207 */ /* 0x010fe20000000000 */
[----:B------:R1:W4:Y:S01]  /*d3b0*/  SHFL.IDX PT, R149, R74, R15, 0x1c1f ;  /* 0x001c1f0f4a957589 */ /* 0x00032200000e0000 */
[----:B------:R-:W-:Y:S02]  /*d3c0*/  SEL R98, R173, R98, P0 ;  /* 0x00000062ad627207 */ /* 0x000fe40000000000 */
[----:B0-----:R-:W-:Y:S01]  /*d3d0*/  SEL R120, R94, R159, P0 ;  /* 0x0000009f5e787207 */ /* 0x001fe20000000000 */
[----:B------:R0:W-:Y:S01]  /*d3e0*/  SHFL.IDX PT, R133, R85, R15, 0x1c1f ;  /* 0x001c1f0f55857589 */ /* 0x0001e200000e0000 */
[----:B------:R-:W-:-:S02]  /*d3f0*/  SEL R114, R163, R114, P0 ;  /* 0x00000072a3727207 */ /* 0x000fc40000000000 */
[----:B---3--:R-:W-:Y:S01]  /*d400*/  SEL R136, R53, R148, P0 ;  /* 0x0000009435887207 */ /* 0x008fe20000000000 */
[----:B------:R3:W4:Y:S01]  /*d410*/  SHFL.IDX PT, R132, R82, R15, 0x1c1f ;  /* 0x001c1f0f52847589 */ /* 0x00072200000e0000 */
[----:B------:R-:W-:Y:S02]  /*d420*/  SEL R94, R159, R94, P0 ;  /* 0x0000005e9f5e7207 */ /* 0x000fe40000000000 */
[----:B-1----:R-:W-:Y:S01]  /*d430*/  SEL R74, R105, R176, P0 ;  /* 0x000000b0694a7207 */ /* 0x002fe20000000000 */
[----:B------:R-:W-:Y:S01]  /*d440*/  SHFL.IDX PT, R40, R109, R15, 0x1c1f ;  /* 0x001c1f0f6d287589 */ /* 0x000fe200000e0000 */
[----:B------:R-:W-:Y:S02]  /*d450*/  SEL R105, R107, R116, P0 ;  /* 0x000000746b697207 */ /* 0x000fe40000000000 */
[----:B------:R-:W-:Y:S01]  /*d460*/  SEL R107, R116, R107, P0 ;  /* 0x0000006b746b7207 */ /* 0x000fe20000000000 */
[----:B------:R1:W-:Y:S01]  /*d470*/  SHFL.IDX PT, R48, R75, R15, 0x1c1f ;  /* 0x001c1f0f4b307589 */ /* 0x0003e200000e0000 */
[----:B0-----:R-:W-:-:S02]  /*d480*/  SEL R85, R87, R180, P0 ;  /* 0x000000b457557207 */ /* 0x001fc40000000000 */
[----:B---3--:R-:W-:Y:S01]  /*d490*/  SEL R82, R178, R81, P0 ;  /* 0x00000051b2527207 */ /* 0x008fe20000000000 */
[----:B------:R0:W3:Y:S01]  /*d4a0*/  SHFL.IDX PT, R127, R101, R15, 0x1c1f ;  /* 0x001c1f0f657f7589 */ /* 0x0000e200000e0000 */
[----:B------:R-:W-:Y:S02]  /*d4b0*/  SEL R81, R83, R84, P0 ;  /* 0x0000005453517207 */ /* 0x000fe40000000000 */
[----:B------:R-:W-:Y:S01]  /*d4c0*/  SEL R83, R84, R83, P0 ;  /* 0x0000005354537207 */ /* 0x000fe20000000000 */
[----:B------:R5:W-:Y:S01]  /*d4d0*/  SHFL.IDX PT, R32, R125, R15, 0x1c1f ;  /* 0x001c1f0f7d207589 */ /* 0x000be200000e0000 */
[----:B------:R-:W-:Y:S02]  /*d4e0*/  SEL R84, R86, R171, P0 ;  /* 0x000000ab56547207 */ /* 0x000fe40000000000 */
[----:B-1----:R-:W-:Y:S01]  /*d4f0*/  SEL R75, R97, R174, P0 ;  /* 0x000000ae614b7207 */ /* 0x002fe20000000000 */
[----:B------:R-:W-:Y:S01]  /*d500*/  SHFL.IDX PT, R36, R113, R15, 0x1c1f ;  /* 0x001c1f0f71247589 */ /* 0x000fe200000e0000 */
[----:B------:R-:W-:-:S02]  /*d510*/  SEL R97, R99, R100, P0 ;  /* 0x0000006463617207 */ /* 0x000fc40000000000 */
[----:B0-----:R-:W-:Y:S01]  /*d520*/  SEL R101, R103, R108, P0 ;  /* 0x0000006c67657207 */ /* 0x001fe20000000000 */
[----:B------:R0:W-:Y:S01]  /*d530*/  SHFL.IDX PT, R44, R137, R15, 0x1c1f ;  /* 0x001c1f0f892c7589 */ /* 0x0001e200000e0000 */
[----:B------:R-:W-:Y:S02]  /*d540*/  SEL R99, R100, R99, P0 ;  /* 0x0000006364637207 */ /* 0x000fe40000000000 */
[----:B-----5:R-:W-:Y:S01]  /*d550*/  SEL R125, R73, R72, P0 ;  /* 0x00000048497d7207 */ /* 0x020fe20000000000 */
[----:B------:R-:W-:Y:S01]  /*d560*/  SHFL.IDX PT, R129, R129, R15, 0x1c1f ;  /* 0x001c1f0f81817589 */ /* 0x000fe200000e0000 */
[----:B------:R-:W-:Y:S02]  /*d570*/  SEL R103, R108, R103, P0 ;  /* 0x000000676c677207 */ /* 0x000fe40000000000 */
[----:B------:R-:W-:Y:S01]  /*d580*/  SEL R100, R102, R175, P0 ;  /* 0x000000af66647207 */ /* 0x000fe20000000000 */
[----:B------:R1:W-:Y:S01]  /*d590*/  SHFL.IDX PT, R131, R146, R15, 0x1c1f ;  /* 0x001c1f0f92837589 */ /* 0x0003e200000e0000 */
[----:B------:R-:W-:-:S02]  /*d5a0*/  SEL R104, R106, R177, P0 ;  /* 0x000000b16a687207 */ /* 0x000fc40000000000 */
[----:B0-----:R-:W-:Y:S01]  /*d5b0*/  SEL R137, R54, R151, P0 ;  /* 0x0000009736897207 */ /* 0x001fe20000000000 */
[----:B------:R0:W-:Y:S01]  /*d5c0*/  SHFL.IDX PT, R52, R141, R15, 0x1c1f ;  /* 0x001c1f0f8d347589 */ /* 0x0001e200000e0000 */
[----:B------:R-:W-:Y:S02]  /*d5d0*/  SEL R54, R55, R140, P0 ;  /* 0x0000008c37367207 */ /* 0x000fe40000000000 */
[----:B------:R-:W-:Y:S01]  /*d5e0*/  SEL R140, R140, R55, P0 ;  /* 0x000000378c8c7207 */ /* 0x000fe20000000000 */
[----:B------:R5:W-:Y:S01]  /*d5f0*/  SHFL.IDX PT, R56, R135, R15, 0x1c1f ;  /* 0x001c1f0f87387589 */ /* 0x000be200000e0000 */
[----:B------:R-:W-:Y:S01]  /*d600*/  SEL R55, R57, R144, P0 ;  /* 0x0000009039377207 */ /* 0x000fe20000000000 */
[----:B-1----:R-:W1:Y:S01]  /*d610*/  @P2 LDC R146, c[0x0][0xbec] ;  /* 0x0002fb00ff922b82 */ /* 0x002e620000000800 */
[----:B--2---:R-:W-:Y:S01]  /*d620*/  SEL R108, R110, R165, P0 ;  /* 0x000000a56e6c7207 */ /* 0x004fe20000000000 */
[----:B------:R2:W-:Y:S01]  /*d630*/  SHFL.IDX PT, R60, R145, R15, 0x1c1f ;  /* 0x001c1f0f913c7589 */ /* 0x0005e200000e0000 */
[----:B------:R-:W-:-:S02]  /*d640*/  SEL R109, R111, R158, P0 ;  /* 0x0000009e6f6d7207 */ /* 0x000fc40000000000 */
[----:B0-----:R-:W-:Y:S01]  /*d650*/  SEL R141, R144, R57, P0 ;  /* 0x00000039908d7207 */ /* 0x001fe20000000000 */
[----:B------:R-:W-:Y:S01]  /*d660*/  SHFL.IDX PT, R64, R142, R15, 0x1c1f ;  /* 0x001c1f0f8e407589 */ /* 0x000fe200000e0000 */
[----:B------:R-:W-:Y:S01]  /*d670*/  IMAD R144, RZ, RZ, -UR38 ;  /* 0x80000026ff907e24 */ /* 0x000fe2000f8e02ff */
[----:B-----5:R-:W0:Y:S01]  /*d680*/  LDC.64 R134, c[0x0][0xbd8] ;  /* 0x0002f600ff867b82 */ /* 0x020e220000000a00 */
[----:B------:R-:W-:Y:S01]  /*d690*/  @P2 IMAD.HI.U32 R57, R11, R130, RZ ;  /* 0x000000820b392227 */ /* 0x000fe200078e00ff */
[----:B------:R5:W-:Y:S01]  /*d6a0*/  SHFL.IDX PT, R143, R138, R15, 0x1c1f ;  /* 0x001c1f0f8a8f7589 */ /* 0x000be200000e0000 */
[----:B------:R-:W-:Y:S02]  /*d6b0*/  SEL R113, R115, R156, P0 ;  /* 0x0000009c73717207 */ /* 0x000fe40000000000 */
[----:B------:R-:W-:Y:S02]  /*d6c0*/  SEL R116, R118, R161, P0 ;  /* 0x000000a176747207 */ /* 0x000fe40000000000 */
[----:B------:R-:W-:Y:S01]  /*d6d0*/  SEL R86, R171, R86, P0 ;  /* 0x00000056ab567207 */ /* 0x000fe20000000000 */
[----:B--2---:R-:W2:Y:S01]  /*d6e0*/  LDC R145, c[0x0][0xc50] ;  /* 0x00031400ff917b82 */ /* 0x004ea20000000800 */
[----:B------:R-:W-:-:S02]  /*d6f0*/  SEL R87, R180, R87, P0 ;  /* 0x00000057b4577207 */ /* 0x000fc40000000000 */
[----:B------:R-:W-:Y:S02]  /*d700*/  SEL R102, R175, R102, P0 ;  /* 0x00000066af667207 */ /* 0x000fe40000000000 */
[----:B-----5:R-:W-:Y:S02]  /*d710*/  SEL R15, R122, R169, P0 ;  /* 0x000000a97a0f7207 */ /* 0x020fe40000000000 */
[----:B------:R-:W-:Y:S01]  /*d720*/  SEL R122, R154, R91, P0 ;  /* 0x0000005b9a7a7207 */ /* 0x000fe20000000000 */
[----:B------:R-:W5:Y:S01]  /*d730*/  @P2 LDC R142, c[0x0][0xbf0] ;  /* 0x0002fc00ff8e2b82 */ /* 0x000f620000000800 */
[----:B------:R-:W-:Y:S01]  /*d740*/  SEL R91, R152, R79, P0 ;  /* 0x0000004f985b7207 */ /* 0x000fe20000000000 */
[----:B-1----:R-:W-:Y:S01]  /*d750*/  @P2 IMAD.HI.U32 R146, R11, R146, RZ ;  /* 0x000000920b922227 */ /* 0x002fe200078e00ff */
[----:B------:R-:W-:Y:S02]  /*d760*/  SEL R79, R72, R73, P0 ;  /* 0x00000049484f7207 */ /* 0x000fe40000000000 */
[----:B------:R-:W-:-:S02]  /*d770*/  SEL R72, R50, R153, P0 ;  /* 0x0000009932487207 */ /* 0x000fc40000000000 */
[----:B------:R-:W-:Y:S01]  /*d780*/  SEL R50, R153, R50, P0 ;  /* 0x0000003299327207 */ /* 0x000fe20000000000 */
[----:B0-----:R-:W-:Y:S01]  /*d790*/  IMAD R126, R134, UR39, RZ ;  /* 0x00000027867e7c24 */ /* 0x001fe2000f8e02ff */
[----:B------:R-:W0:Y:S01]  /*d7a0*/  LDC.64 R152, c[0x0][0xb40] ;  /* 0x0002d000ff987b82 */ /* 0x000e220000000a00 */
[----:B------:R-:W-:Y:S02]  /*d7b0*/  SEL R138, R148, R53, P0 ;  /* 0x00000035948a7207 */ /* 0x000fe40000000000 */
[----:B------:R-:W-:Y:S01]  /*d7c0*/  IMAD R53, R135, UR37, R126 ;  /* 0x0000002587357c24 */ /* 0x000fe2000f8e027e */
[----:B------:R-:W-:Y:S01]  /*d7d0*/  SEL R73, R51, R150, P0 ;  /* 0x0000009633497207 */ /* 0x000fe20000000000 */
[----:B------:R-:W-:Y:S01]  /*d7e0*/  IMAD.WIDE.U32 R134, R134, UR37, R6 ;  /* 0x0000002586867c25 */ /* 0x000fe2000f8e0006 */
[----:B------:R-:W-:Y:S02]  /*d7f0*/  SEL R7, R59, R128, P0 ;  /* 0x000000803b077207 */ /* 0x000fe40000000000 */
[----:B------:R-:W-:Y:S01]  /*d800*/  SEL R59, R128, R59, P0 ;  /* 0x0000003b803b7207 */ /* 0x000fe20000000000 */
[----:B--2---:R-:W-:Y:S01]  /*d810*/  IMAD R151, R145, R144, UR4 ;  /* 0x0000000491977e24 */ /* 0x004fe2000f8e0290 */
[----:B------:R-:W-:Y:S01]  /*d820*/  ULDC.64 UR4, c[0x0][0xbe0] ;  /* 0x0002f80000047ab9 */ /* 0x000fe20000000a00 */
[----:B------:R-:W-:Y:S01]  /*d830*/  IMAD.IADD R135, R135, 0x1, R53 ;  /* 0x0000000187877824 */ /* 0x000fe200078e0235 */
[----:B------:R-:W-:-:S02]  /*d840*/  MOV R53, R11 ;  /* 0x0000000b00357202 */ /* 0x000fc40000000f00 */
[----:B------:R-:W-:Y:S02]  /*d850*/  SHF.R.S32.HI R128, RZ, 0x1f, R151 ;  /* 0x0000001fff807819 */ /* 0x000fe40000011497 */
[----:B-----5:R-:W-:Y:S01]  /*d860*/  @P2 SHF.R.U32.HI R53, RZ, R142, R57 ;  /* 0x0000008eff352219 */ /* 0x020fe20000011639 */
[----:B------:R-:W-:Y:S01]  /*d870*/  IMAD.MOV.U32 R57, RZ, RZ, R11 ;  /* 0x000000ffff397224 */ /* 0x000fe200078e000b */
[----:B------:R-:W-:Y:S02]  /*d880*/  @P2 SHF.R.U32.HI R57, RZ, R155, R146 ;  /* 0x0000009bff392219 */ /* 0x000fe40000011692 */
[----:B----4-:R-:W-:Y:S02]  /*d890*/  SEL R6, R58, R149, P0 ;  /* 0x000000953a067207 */ /* 0x010fe40000000000 */
[----:B------:R-:W-:Y:S01]  /*d8a0*/  SEL R58, R149, R58, P0 ;  /* 0x0000003a953a7207 */ /* 0x000fe20000000000 */
[----:B0-----:R-:W-:Y:S01]  /*d8b0*/  IMAD R126, R152, UR39, RZ ;  /* 0x00000027987e7c24 */ /* 0x001fe2000f8e02ff */
[----:B------:R-:W-:Y:S01]  /*d8c0*/  SEL R51, R150, R51, P0 ;  /* 0x0000003396337207 */ /* 0x000fe20000000000 */
[----:B------:R-:W-:Y:S01]  /*d8d0*/  IMAD.WIDE.U32 R4, R152, UR37, R4 ;  /* 0x0000002598047c25 */ /* 0x000fe2000f8e0004 */
[----:B------:R-:W-:-:S02]  /*d8e0*/  SEL R106, R177, R106, P0 ;  /* 0x0000006ab16a7207 */ /* 0x000fc40000000000 */
[----:B------:R-:W-:Y:S01]  /*d8f0*/  SEL R110, R165, R110, P0 ;  /* 0x0000006ea56e7207 */ /* 0x000fe20000000000 */
[----:B------:R-:W-:Y:S01]  /*d900*/  IMAD R153, R153, UR37, R126 ;  /* 0x0000002599997c24 */ /* 0x000fe2000f8e027e */
[----:B------:R-:W-:Y:S01]  /*d910*/  SEL R111, R158, R111, P0 ;  /* 0x0000006f9e6f7207 */ /* 0x000fe20000000000 */
[----:B------:R-:W-:Y:S01]  /*d920*/  IMAD.MOV.U32 R144, RZ, RZ, R4 ;  /* 0x000000ffff907224 */ /* 0x000fe200078e0004 */
[----:B------:R-:W-:Y:S01]  /*d930*/  SEL R115, R156, R115, P0 ;  /* 0x000000739c737207 */ /* 0x000fe20000000000 */
[----:B------:R-:W-:Y:S01]  /*d940*/  IMAD.IADD R145, R5, 0x1, R153 ;  /* 0x0000000105917824 */ /* 0x000fe200078e0299 */
[----:B------:R-:W-:Y:S01]  /*d950*/  SEL R118, R161, R118, P0 ;  /* 0x00000076a1767207 */ /* 0x000fe20000000000 */
[C---:B------:R-:W-:Y:S02]  /*d960*/  IMAD R5, R128.reuse, UR4, RZ ;  /* 0x0000000480057c24 */ /* 0x040fe4000f8e02ff */
[----:B------:R-:W-:Y:S02]  /*d970*/  IMAD R128, R128, UR6, RZ ;  /* 0x0000000680807c24 */ /* 0x000fe4000f8e02ff */
[----:B------:R-:W-:-:S02]  /*d980*/  IMAD R126, R151, UR5, R5 ;  /* 0x00000005977e7c24 */ /* 0x000fc4000f8e0205 */
[C---:B------:R-:W-:Y:S01]  /*d990*/  IMAD.WIDE.U32 R4, R151.reuse, UR4, R134 ;  /* 0x0000000497047c25 */ /* 0x040fe2000f8e0086 */
[----:B------:R-:W-:Y:S01]  /*d9a0*/  SHF.R.S32.HI R135, RZ, 0x1f, R53 ;  /* 0x0000001fff877819 */ /* 0x000fe20000011435 */
[----:B------:R-:W-:Y:S02]  /*d9b0*/  ULDC.64 UR4, c[0x0][0xb30] ;  /* 0x0002cc0000047ab9 */ /* 0x000fe40000000a00 */
[----:B------:R-:W-:Y:S01]  /*d9c0*/  IMAD R149, R151, UR7, R128 ;  /* 0x0000000797957c24 */ /* 0x000fe2000f8e0280 */
[----:B------:R-:W-:Y:S01]  /*d9d0*/  IADD3 R134, P2, R53, R4, RZ ;  /* 0x0000000435867210 */ /* 0x000fe20007f5e0ff */
[----:B------:R-:W-:Y:S01]  /*d9e0*/  IMAD.WIDE.U32 R144, R151, UR6, R144 ;  /* 0x0000000697907c25 */ /* 0x000fe2000f8e0090 */
[----:B------:R-:W-:Y:S01]  /*d9f0*/  SHF.R.S32.HI R4, RZ, 0x1f, R57 ;  /* 0x0000001fff047819 */ /* 0x000fe20000011439 */
[----:B------:R-:W-:Y:S01]  /*da00*/  ULDC.64 UR6, c[0x0][0xbc8] ;  /* 0x0002f20000067ab9 */ /* 0x000fe20000000a00 */
[----:B------:R-:W-:Y:S01]  /*da10*/  IADD3.X R135, R135, R5, R126, P2, !PT ;  /* 0x0000000587877210 */ /* 0x000fe200017fe47e */
[----:B------:R-:W-:-:S02]  /*da20*/  IMAD.MOV R53, RZ, RZ, -R53 ;  /* 0x000000ffff357224 */ /* 0x000fc400078e0a35 */
[----:B------:R-:W-:Y:S02]  /*da30*/  IMAD R4, R4, UR4, RZ ;  /* 0x0000000404047c24 */ /* 0x000fe4000f8e02ff */
[----:B------:R-:W-:Y:S02]  /*da40*/  IMAD.IADD R145, R145, 0x1, R149 ;  /* 0x0000000191917824 */ /* 0x000fe400078e0295 */
[----:B------:R-:W-:Y:S02]  /*da50*/  IMAD R53, R8, R53, R11 ;  /* 0x0000003508357224 */ /* 0x000fe400078e020b */
[C---:B------:R-:W-:Y:S01]  /*da60*/  IMAD R149, R57.reuse, UR5, R4 ;  /* 0x0000000539957c24 */ /* 0x040fe2000f8e0204 */
[----:B------:R-:W0:Y:S01]  /*da70*/  S2UR UR5, SR_CgaCtaId ;  /* 0x00000000000579c3 */ /* 0x000e220000008800 */
[----:B------:R-:W-:Y:S02]  /*da80*/  IMAD.MOV R128, RZ, RZ, -R57 ;  /* 0x000000ffff807224 */ /* 0x000fe400078e0a39 */
[----:B------:R-:W-:Y:S01]  /*da90*/  IMAD.WIDE.U32 R4, R57, UR4, R144 ;  /* 0x0000000439047c25 */ /* 0x000fe2000f8e0090 */
[----:B------:R-:W-:Y:S01]  /*daa0*/  SHF.R.S32.HI R57, RZ, 0x1f, R53 ;  /* 0x0000001fff397819 */ /* 0x000fe20000011435 */
[----:B------:R-:W-:-:S02]  /*dab0*/  UMOV UR4, 0x400 ;  /* 0x0000040000047882 */ /* 0x000fc40000000000 */
[----:B------:R-:W-:Y:S02]  /*dac0*/  IMAD R11, R8, R128, R11 ;  /* 0x00000080080b7224 */ /* 0x000fe400078e020b */
[----:B------:R-:W-:Y:S02]  /*dad0*/  IMAD R128, R57, UR6, RZ ;  /* 0x0000000639807c24 */ /* 0x000fe4000f8e02ff */
[----:B------:R-:W-:Y:S01]  /*dae0*/  IMAD.IADD R5, R5, 0x1, R149 ;  /* 0x0000000105057824 */ /* 0x000fe200078e0295 */
[----:B------:R-:W-:Y:S01]  /*daf0*/  SHF.R.S32.HI R126, RZ, 0x1f, R11 ;  /* 0x0000001fff7e7819 */ /* 0x000fe2000001140b */
[C---:B------:R-:W-:Y:S02]  /*db00*/  IMAD R57, R53.reuse, UR7, R128 ;  /* 0x0000000735397c24 */ /* 0x040fe4000f8e0280 */
[----:B------:R-:W-:Y:S01]  /*db10*/  IMAD.WIDE.U32 R134, R53, UR6, R134 ;  /* 0x0000000635867c25 */ /* 0x000fe2000f8e0086 */
[----:B------:R-:W-:-:S03]  /*db20*/  ULDC.64 UR6, c[0x0][0xba8] ;  /* 0x0002ea0000067ab9 */ /* 0x000fc60000000a00 */
[----:B------:R-:W-:Y:S01]  /*db30*/  IMAD.WIDE.U32 R144, R11, UR8, R4 ;  /* 0x000000080b907c25 */ /* 0x000fe2000f8e0004 */
[----:B------:R-:W-:Y:S02]  /*db40*/  SEL R4, R61, R132, P0 ;  /* 0x000000843d047207 */ /* 0x000fe40000000000 */
[----:B------:R-:W-:Y:S01]  /*db50*/  SEL R132, R132, R61, P0 ;  /* 0x0000003d84847207 */ /* 0x000fe20000000000 */
[----:B------:R-:W-:Y:S01]  /*db60*/  IMAD R126, R126, UR8, RZ ;  /* 0x000000087e7e7c24 */ /* 0x000fe2000f8e02ff */
[C---:B------:R-:W-:Y:S01]  /*db70*/  LEA R61, P2, R134.reuse, UR6, 0x2 ;  /* 0x00000006863d7c11 */ /* 0x040fe2000f8410ff */
[----:B------:R-:W-:Y:S01]  /*db80*/  IMAD.IADD R5, R135, 0x1, R57 ;  /* 0x0000000187057824 */ /* 0x000fe200078e0239 */
[----:B------:R-:W-:Y:S01]  /*db90*/  ULDC UR6, c[0x0][0xa88] ;  /* 0x0002a20000067ab9 */ /* 0x000fe20000000800 */
[----:B------:R-:W-:Y:S01]  /*dba0*/  IMAD R53, R11, UR9, R126 ;  /* 0x000000090b357c24 */ /* 0x000fe2000f8e027e */
[----:B0-----:R-:W-:Y:S01]  /*dbb0*/  ULEA UR4, UR5, UR4, 0x18 ;  /* 0x0000000405047291 */ /* 0x001fe2000f8ec03f */
[----:B------:R-:W-:Y:S01]  /*dbc0*/  SHFL.IDX PT, R148, R61, RZ, 0x1c1f ;  /* 0x001c1fff3d947589 */ /* 0x000fe200000e0000 */
[----:B------:R-:W-:Y:S01]  /*dbd0*/  LEA.HI.X R126, R134, UR7, R5, 0x2, P2 ;  /* 0x00000007867e7c11 */ /* 0x000fe200090f1405 */
[----:B------:R-:W-:Y:S01]  /*dbe0*/  IMAD R11, R8, UR6, RZ ;  /* 0x00000006080b7c24 */ /* 0x000fe2000f8e02ff */
[----:B------:R-:W-:Y:S01]  /*dbf0*/  UIADD3 UR4, UR4, 0x20820, URZ ;  /* 0x0002082004047890 */ /* 0x000fe2000fffe03f */
[----:B------:R-:W-:Y:S01]  /*dc00*/  SHFL.IDX PT, R150, R61, 0x1, 0x1c1f ;  /* 0x003c1f003d967f89 */ /* 0x000fe200000e0000 */
[C---:B------:R-:W-:Y:S01]  /*dc10*/  VIADD R8, R10.reuse, 0x8 ;  /* 0x000000080a087836 */ /* 0x040fe20000000000 */
[----:B------:R-:W-:Y:S01]  /*dc20*/  ULDC.64 UR8, c[0x0][0xb00] ;  /* 0x0002c00000087ab9 */ /* 0x000fe20000000a00 */
[-C--:B------:R-:W-:Y:S01]  /*dc30*/  ISETP.GE.OR P2, PT, R10, R11.reuse, P1 ;  /* 0x0000000b0a00720c */ /* 0x080fe20000f46670 */
[----:B------:R-:W0:Y:S01]  /*dc40*/  SHFL.IDX PT, R149, R126, RZ, 0x1c1f ;  /* 0x001c1fff7e957589 */ /* 0x000e2200000e0000 */
[----:B------:R-:W-:Y:S01]  /*dc50*/  UPRMT UR4, URZ, 0x654, UR4 ;  /* 0x000006543f047896 */ /* 0x000fe20008000004 */
[----:B------:R-:W-:Y:S01]  /*dc60*/  ISETP.GE.OR P1, PT, R8, R11, P1 ;  /* 0x0000000b0800720c */ /* 0x000fe20000f26670 */
[----:B------:R-:W-:Y:S01]  /*dc70*/  IMAD.IADD R57, R145, 0x1, R53 ;  /* 0x0000000191397824 */ /* 0x000fe200078e0235 */
[----:B------:R3:W1:Y:S01]  /*dc80*/  SHFL.IDX PT, R151, R126, 0x1, 0x1c1f ;  /* 0x003c1f007e977f89 */ /* 0x00066200000e0000 */
[----:B------:R-:W-:-:S02]  /*dc90*/  LEA R53, P3, R144, UR8, 0x2 ;  /* 0x0000000890357c11 */ /* 0x000fc4000f8610ff */
[----:B------:R-:W-:Y:S02]  /*dca0*/  SEL R5, R62, R133, P0 ;  /* 0x000000853e057207 */ /* 0x000fe40000000000 */
[----:B------:R-:W-:Y:S01]  /*dcb0*/  LEA.HI.X R57, R144, UR9, R57, 0x2, P3 ;  /* 0x0000000990397c11 */ /* 0x000fe200098f1439 */
[----:B------:R-:W-:Y:S01]  /*dcc0*/  SYNCS.ARRIVE.TRANS64.RED.A1T0 RZ, [UR4], RZ ;  /* 0x000000ffffff79a7 */ /* 0x000fe20008100404 */
[----:B------:R-:W-:Y:S01]  /*dcd0*/  ISETP.GE.AND P3, PT, R10, R11, PT ;  /* 0x0000000b0a00720c */ /* 0x000fe20003f66270 */
[----:B------:R2:W4:Y:S01]  /*dce0*/  SHFL.IDX PT, R144, R53, RZ, 0x1c1f ;  /* 0x001c1fff35907589 */ /* 0x00052200000e0000 */
[----:B---3--:R-:W-:Y:S02]  /*dcf0*/  SEL R126, R66, R127, P0 ;  /* 0x0000007f427e7207 */ /* 0x008fe40000000000 */
[----:B------:R-:W-:Y:S01]  /*dd00*/  SEL R133, R133, R62, P0 ;  /* 0x0000003e85857207 */ /* 0x000fe20000000000 */
[----:B------:R2:W3:Y:S01]  /*dd10*/  SHFL.IDX PT, R145, R57, RZ, 0x1c1f ;  /* 0x001c1fff39917589 */ /* 0x0004e200000e0000 */
        /* <DEDUP_REMOVED lines=8> */
[----:B------:R-:W-:Y:S01]  /*dda0*/  SEL R67, R2, R67, P0 ;  /* 0x0000004302437207 */ /* 0x000fe20000000000 */
[----:B------:R-:W-:Y:S06]  /*ddb0*/  @P3 BRA `(.L_x_1312) ;  /* 0x0000000800f83947 */ /* 0x000fec0003800000 */
[----:B------:R-:W-:Y:S01]  /*ddc0*/  ULDC UR4, c[0x0][0xac8] ;  /* 0x0002b20000047ab9 */ /* 0x000fe20000000800 */
[C---:B--2---:R-:W-:Y:S01]  /*ddd0*/  VIADD R0, R9.reuse, 0x8 ;  /* 0x0000000809007836 */ /* 0x044fe20000000000 */
        /* <DEDUP_REMOVED lines=11> */
[----:B---34-:R-:W-:-:S04]  /*de90*/  @!P1 IMAD.WIDE R2, R9, 0x4, R144 ;  /* 0x0000000409029825 */ /* 0x018fc800078e0290 */
[----:B------:R-:W-:Y:S01]  /*dea0*/  @!P4 LEA.HI R0, R0, R0, RZ, 0x1 ;  /* 0x000000000000c211 */ /* 0x000fe200078f08ff */
[----:B------:R0:W-:Y:S01]  /*deb0*/  @!P1 ST.E.64 desc[UR50][R2.64], R30 ;  /* 0x0000001e02009985 */ /* 0x0001e2000c101b32 */
[----:B------:R-:W-:Y:S02]  /*dec0*/  ISETP.GE.AND P1, PT, R48, UR4, PT ;  /* 0x0000000430007c0c */ /* 0x000fe4000bf26270 */
[----:B------:R-:W-:Y:S02]  /*ded0*/  @!P5 LEA.HI R10, R10, R10, RZ, 0x1 ;  /* 0x0000000a0a0ad211 */ /* 0x000fe400078f08ff */
[----:B------:R-:W-:Y:S01]  /*dee0*/  @!P4 LOP3.LUT R61, R0, 0xfffffffe, RZ, 0xc0, !PT ;  /* 0xfffffffe003dc812 */ /* 0x000fe200078ec0ff */
[C---:B------:R-:W-:Y:S01]  /*def0*/  VIADD R0, R9.reuse, 0x38 ;  /* 0x0000003809007836 */ /* 0x040fe20000000000 */
[----:B------:R-:W-:Y:S02]  /*df00*/  @!P6 LEA.HI R40, R40, R40, RZ, 0x1 ;  /* 0x000000282828e211 */ /* 0x000fe400078f08ff */
        /* <DEDUP_REMOVED lines=16> */
[----:B------:R-:W-:-:S02]  /*e010*/  ISETP.GE.AND P6, PT, R40, UR4, PT ;  /* 0x0000000428007c0c */ /* 0x000fc4000bfc6270 */
[----:B0-----:R-:W-:Y:S01]  /*e020*/  @!P2 LOP3.LUT R29, R128, 0xfffffffe, RZ, 0xc0, !PT ;  /* 0xfffffffe801da812 */ /* 0x001fe200078ec0ff */
[----:B------:R-:W-:Y:S01]  /*e030*/  @!P1 IMAD.WIDE R2, R61, 0x4, R144 ;  /* 0x000000043d029825 */ /* 0x000fe200078e0290 */
[----:B-1----:R-:W-:-:S03]  /*e040*/  @!P3 LOP3.LUT R27, R130, 0xfffffffe, RZ, 0xc0, !PT ;  /* 0xfffffffe821bb812 */ /* 0x002fc600078ec0ff */
[----:B------:R-:W-:Y:S01]  /*e050*/  VIADD R28, R9, 0x50 ;  /* 0x00000050091c7836 */ /* 0x000fe20000000000 */
[----:B------:R0:W-:Y:S01]  /*e060*/  @!P1 ST.E.64 desc[UR50][R2.64], R22 ;  /* 0x0000001602009985 */ /* 0x0001e2000c101b32 */
[----:B------:R-:W-:Y:S01]  /*e070*/  @!P4 LEA.HI R0, R0, R0, RZ, 0x1 ;  /* 0x000000000000c211 */ /* 0x000fe200078f08ff */
[--C-:B--2---:R-:W-:Y:S01]  /*e080*/  @!P2 IMAD.WIDE R24, R29, 0x4, R144.reuse ;  /* 0x000000041d18a825 */ /* 0x104fe200078e0290 */
[----:B------:R-:W-:Y:S02]  /*e090*/  @!P5 LEA.HI R10, R10, R10, RZ, 0x1 ;  /* 0x0000000a0a0ad211 */ /* 0x000fe400078f08ff */
[----:B------:R-:W-:Y:S01]  /*e0a0*/  @!P4 LOP3.LUT R29, R0, 0xfffffffe, RZ, 0xc0, !PT ;  /* 0xfffffffe001dc812 */ /* 0x000fe200078ec0ff */
[--C-:B------:R-:W-:Y:S01]  /*e0b0*/  @!P3 IMAD.WIDE R26, R27, 0x4, R144.reuse ;  /* 0x000000041b1ab825 */ /* 0x100fe200078e0290 */
[----:B------:R1:W-:Y:S01]  /*e0c0*/  @!P2 ST.E.64 desc[UR50][R24.64], R20 ;  /* 0x000000141800a985 */ /* 0x0003e2000c101b32 */
[----:B------:R-:W-:Y:S02]  /*e0d0*/  @!P6 LEA.HI R40, R40, R40, RZ, 0x1 ;  /* 0x000000282828e211 */ /* 0x000fe400078f08ff */
[C---:B------:R-:W-:Y:S01]  /*e0e0*/  VIADD R30, R9.reuse, 0x58 ;  /* 0x00000058091e7836 */ /* 0x040fe20000000000 */
[----:B------:R2:W-:Y:S01]  /*e0f0*/  @!P3 ST.E.64 desc[UR50][R26.64], R18 ;  /* 0x000000121a00b985 */ /* 0x0005e2000c101b32 */
[----:B------:R-:W-:Y:S01]  /*e100*/  ISETP.GE.AND P3, PT, R28, UR4, PT ;  /* 0x000000041c007c0c */ /* 0x000fe2000bf66270 */
[----:B------:R-:W-:Y:S01]  /*e110*/  VIADD R31, R9, 0x60 ;  /* 0x00000060091f7836 */ /* 0x000fe20000000000 */
[----:B0-----:R-:W-:Y:S01]  /*e120*/  @!P5 LOP3.LUT R23, R10, 0xfffffffe, RZ, 0xc0, !PT ;  /* 0xfffffffe0a17d812 */ /* 0x001fe200078ec0ff */
[----:B------:R-:W-:Y:S01]  /*e130*/  @!P4 IMAD.WIDE R2, R29, 0x4, R144 ;  /* 0x000000041d02c825 */ /* 0x000fe200078e0290 */
[----:B------:R-:W-:-:S02]  /*e140*/  ISETP.GE.AND P1, PT, R30, UR4, PT ;  /* 0x000000041e007c0c */ /* 0x000fc4000bf26270 */
[----:B------:R-:W-:Y:S01]  /*e150*/  ISETP.GE.AND P2, PT, R31, UR4, PT ;  /* 0x000000041f007c0c */ /* 0x000fe2000bf46270 */
[C---:B------:R-:W-:Y:S01]  /*e160*/  VIADD R0, R9.reuse, 0x68 ;  /* 0x0000006809007836 */ /* 0x040fe20000000000 */
[----:B------:R0:W-:Y:S01]  /*e170*/  @!P4 ST.E.64 desc[UR50][R2.64], R16 ;  /* 0x000000100200c985 */ /* 0x0001e2000c101b32 */
[----:B-1----:R-:W-:Y:S01]  /*e180*/  @!P6 LOP3.LUT R21, R40, 0xfffffffe, RZ, 0xc0, !PT ;  /* 0xfffffffe2815e812 */ /* 0x002fe200078ec0ff */
[C---:B------:R-:W-:Y:S01]  /*e190*/  VIADD R10, R9.reuse, 0x70 ;  /* 0x00000070090a7836 */ /* 0x040fe20000000000 */
[----:B------:R-:W-:Y:S02]  /*e1a0*/  IADD3 R22, R9, 0x78, RZ ;  /* 0x0000007809167810 */ /* 0x000fe40007ffe0ff */
[----:B------:R-:W-:Y:S01]  /*e1b0*/  @!P3 LEA.HI R28, R28, R28, RZ, 0x1 ;  /* 0x0000001c1c1cb211 */ /* 0x000fe200078f08ff */
[--C-:B--2---:R-:W-:Y:S01]  /*e1c0*/  @!P5 IMAD.WIDE R18, R23, 0x4, R144.reuse ;  /* 0x000000041712d825 */ /* 0x104fe200078e0290 */
[----:B------:R-:W-:Y:S02]  /*e1d0*/  ISETP.GE.AND P4, PT, R0, UR4, PT ;  /* 0x0000000400007c0c */ /* 0x000fe4000bf86270 */
[----:B------:R-:W-:Y:S01]  /*e1e0*/  @!P3 LOP3.LUT R23, R28, 0xfffffffe, RZ, 0xc0, !PT ;  /* 0xfffffffe1c17b812 */ /* 0x000fe200078ec0ff */
[----:B------:R-:W-:Y:S01]  /*e1f0*/  @!P6 IMAD.WIDE R20, R21, 0x4, R144 ;  /* 0x000000041514e825 */ /* 0x000fe200078e0290 */
[----:B------:R1:W-:Y:S01]  /*e200*/  @!P5 ST.E.64 desc[UR50][R18.64], R14 ;  /* 0x0000000e1200d985 */ /* 0x0003e2000c101b32 */
[----:B------:R-:W-:-:S02]  /*e210*/  ISETP.GE.AND P5, PT, R10, UR4, PT ;  /* 0x000000040a007c0c */ /* 0x000fc4000bfa6270 */
[--C-:B0-----:R-:W-:Y:S01]  /*e220*/  @!P3 IMAD.WIDE R2, R23, 0x4, R144.reuse ;  /* 0x000000041702b825 */ /* 0x101fe200078e0290 */
[----:B------:R0:W-:Y:S01]  /*e230*/  @!P6 ST.E.64 desc[UR50][R20.64], R34 ;  /* 0x000000221400e985 */ /* 0x0001e2000c101b32 */
[----:B------:R-:W-:Y:S02]  /*e240*/  @!P1 LEA.HI R30, R30, R30, RZ, 0x1 ;  /* 0x0000001e1e1e9211 */ /* 0x000fe400078f08ff */
[----:B------:R-:W-:Y:S01]  /*e250*/  @!P2 LEA.HI R31, R31, R31, RZ, 0x1 ;  /* 0x0000001f1f1fa211 */ /* 0x000fe200078f08ff */
[----:B------:R2:W-:Y:S01]  /*e260*/  @!P3 ST.E.64 desc[UR50][R2.64], R68 ;  /* 0x000000440200b985 */ /* 0x0005e2000c101b32 */
[----:B------:R-:W-:Y:S02]  /*e270*/  ISETP.GE.AND P3, PT, R22, UR4, PT ;  /* 0x0000000416007c0c */ /* 0x000fe4000bf66270 */
[----:B------:R-:W-:Y:S02]  /*e280*/  @!P1 LOP3.LUT R17, R30, 0xfffffffe, RZ, 0xc0, !PT ;  /* 0xfffffffe1e119812 */ /* 0x000fe400078ec0ff */
[----:B------:R-:W-:Y:S01]  /*e290*/  @!P2 LOP3.LUT R31, R31, 0xfffffffe, RZ, 0xc0, !PT ;  /* 0xfffffffe1f1fa812 */ /* 0x000fe200078ec0ff */
[----:B-1----:R-:W-:Y:S01]  /*e2a0*/  VIADD R18, R9, 0x80 ;  /* 0x0000008009127836 */ /* 0x002fe20000000000 */
[----:B------:R-:W-:Y:S01]  /*e2b0*/  @!P4 LEA.HI R0, R0, R0, RZ, 0x1 ;  /* 0x000000000000c211 */ /* 0x000fe200078f08ff */
[----:B------:R-:W-:Y:S01]  /*e2c0*/  @!P1 IMAD.WIDE R14, R17, 0x4, R144 ;  /* 0x00000004110e9825 */ /* 0x000fe200078e0290 */
[----:B------:R-:W-:-:S02]  /*e2d0*/  @!P5 LEA.HI R10, R10, R10, RZ, 0x1 ;  /* 0x0000000a0a0ad211 */ /* 0x000fc400078f08ff */
[----:B------:R-:W-:Y:S01]  /*e2e0*/  ISETP.GE.AND P6, PT, R18, UR4, PT ;  /* 0x0000000412007c0c */ /* 0x000fe2000bfc6270 */
[--C-:B------:R-:W-:Y:S01]  /*e2f0*/  @!P2 IMAD.WIDE R16, R31, 0x4, R144.reuse ;  /* 0x000000041f10a825 */ /* 0x100fe200078e0290 */
[----:B------:R1:W-:Y:S01]  /*e300*/  @!P1 ST.E.64 desc[UR50][R14.64], R70 ;  /* 0x000000460e009985 */ /* 0x0003e2000c101b32 */
[----:B------:R-:W-:Y:S02]  /*e310*/  @!P3 LEA.HI R22, R22, R22, RZ, 0x1 ;  /* 0x000000161616b211 */ /* 0x000fe400078f08ff */
[C---:B0-----:R-:W-:Y:S01]  /*e320*/  VIADD R20, R9.reuse, 0x88 ;  /* 0x0000008809147836 */ /* 0x041fe20000000000 */
[----:B------:R-:W-:Y:S01]  /*e330*/  @!P4 LOP3.LUT R19, R0, 0xfffffffe, RZ, 0xc0, !PT ;  /* 0xfffffffe0013c812 */ /* 0x000fe200078ec0ff */
[----:B------:R0:W-:Y:S01]  /*e340*/  @!P2 ST.E.64 desc[UR50][R16.64], R74 ;  /* 0x0000004a1000a985 */ /* 0x0001e2000c101b32 */
[----:B------:R-:W-:Y:S02]  /*e350*/  VIADD R0, R9, 0x90 ;  /* 0x0000009009007836 */ /* 0x000fe40000000000 */
[----:B------:R-:W-:Y:S01]  /*e360*/  ISETP.GE.AND P1, PT, R20, UR4, PT ;  /* 0x0000000414007c0c */ /* 0x000fe2000bf26270 */
[----:B--2---:R-:W-:-:S02]  /*e370*/  @!P4 IMAD.WIDE R2, R19, 0x4, R144 ;  /* 0x000000041302c825 */ /* 0x004fc400078e0290 */
[----:B------:R-:W-:Y:S02]  /*e380*/  ISETP.GE.AND P2, PT, R0, UR4, PT ;  /* 0x0000000400007c0c */ /* 0x000fe4000bf46270 */
[----:B------:R-:W-:Y:S01]  /*e390*/  @!P6 LEA.HI R18, R18, R18, RZ, 0x1 ;  /* 0x000000121212e211 */ /* 0x000fe200078f08ff */
[----:B------:R2:W-:Y:S01]  /*e3a0*/  @!P4 ST.E.64 desc[UR50][R2.64], R76 ;  /* 0x0000004c0200c985 */ /* 0x0005e2000c101b32 */
[----:B-1----:R-:W-:Y:S01]  /*e3b0*/  @!P5 LOP3.LUT R15, R10, 0xfffffffe, RZ, 0xc0, !PT ;  /* 0xfffffffe0a0fd812 */ /* 0x002fe200078ec0ff */
[----:B------:R-:W-:Y:S01]  /*e3c0*/  VIADD R10, R9, 0x98 ;  /* 0x00000098090a7836 */ /* 0x000fe20000000000 */
[----:B------:R-:W-:Y:S02]  /*e3d0*/  @!P6 LOP3.LUT R19, R18, 0xfffffffe, RZ, 0xc0, !PT ;  /* 0xfffffffe1213e812 */ /* 0x000fe400078ec0ff */
[----:B0-----:R-:W-:Y:S01]  /*e3e0*/  @!P3 LOP3.LUT R17, R22, 0xfffffffe, RZ, 0xc0, !PT ;  /* 0xfffffffe1611b812 */ /* 0x001fe200078ec0ff */
[----:B------:R-:W-:Y:S01]  /*e3f0*/  @!P5 IMAD.WIDE R14, R15, 0x4, R144 ;  /* 0x000000040f0ed825 */ /* 0x000fe200078e0290 */
[----:B------:R-:W-:-:S03]  /*e400*/  @!P1 LEA.HI R20, R20, R20, RZ, 0x1 ;  /* 0x0000001414149211 */ /* 0x000fc600078f08ff */
[--C-:B------:R-:W-:Y:S01]  /*e410*/  @!P3 IMAD.WIDE R16, R17, 0x4, R144.reuse ;  /* 0x000000041110b825 */ /* 0x100fe200078e0290 */
[----:B------:R-:W-:Y:S01]  /*e420*/  @!P5 ST.E.64 desc[UR50][R14.64], R80 ;  /* 0x000000500e00d985 */ /* 0x000fe2000c101b32 */
[----:B------:R-:W-:Y:S02]  /*e430*/  @!P2 LEA.HI R0, R0, R0, RZ, 0x1 ;  /* 0x000000000000a211 */ /* 0x000fe400078f08ff */
[----:B--2---:R-:W-:Y:S01]  /*e440*/  @!P1 LOP3.LUT R3, R20, 0xfffffffe, RZ, 0xc0, !PT ;  /* 0xfffffffe14039812 */ /* 0x004fe200078ec0ff */
[----:B------:R0:W-:Y:S01]  /*e450*/  @!P3 ST.E.64 desc[UR50][R16.64], R82 ;  /* 0x000000521000b985 */ /* 0x0001e2000c101b32 */
[----:B------:R-:W-:Y:S01]  /*e460*/  ISETP.GE.AND P3, PT, R10, UR4, PT ;  /* 0x000000040a007c0c */ /* 0x000fe2000bf66270 */
[----:B------:R-:W-:Y:S01]  /*e470*/  @!P6 IMAD.WIDE R18, R19, 0x4, R144 ;  /* 0x000000041312e825 */ /* 0x000fe200078e0290 */
[----:B------:R-:W-:-:S03]  /*e480*/  @!P2 LOP3.LUT R21, R0, 0xfffffffe, RZ, 0xc0, !PT ;  /* 0xfffffffe0015a812 */ /* 0x000fc600078ec0ff */
[--C-:B------:R-:W-:Y:S01]  /*e490*/  @!P1 IMAD.WIDE R2, R3, 0x4, R144.reuse ;  /* 0x0000000403029825 */ /* 0x100fe200078e0290 */
[----:B------:R1:W-:Y:S03]  /*e4a0*/  @!P6 ST.E.64 desc[UR50][R18.64], R84 ;  /* 0x000000541200e985 */ /* 0x0003e6000c101b32 */
[C---:B------:R-:W-:Y:S01]  /*e4b0*/  VIADD R0, R9.reuse, 0xa8 ;  /* 0x000000a809007836 */ /* 0x040fe20000000000 */
[----:B------:R2:W-:Y:S01]  /*e4c0*/  @!P1 ST.E.64 desc[UR50][R2.64], R86 ;  /* 0x0000005602009985 */ /* 0x0005e2000c101b32 */
[C---:B------:R-:W-:Y:S02]  /*e4d0*/  VIADD R22, R9.reuse, 0xa0 ;  /* 0x000000a009167836 */ /* 0x040fe40000000000 */
[----:B------:R-:W-:Y:S01]  /*e4e0*/  @!P3 LEA.HI R10, R10, R10, RZ, 0x1 ;  /* 0x0000000a0a0ab211 */ /* 0x000fe200078f08ff */
[C---:B0-----:R-:W-:Y:S01]  /*e4f0*/  VIADD R16, R9.reuse, 0xb0 ;  /* 0x000000b009107836 */ /* 0x041fe20000000000 */
[----:B------:R-:W-:Y:S01]  /*e500*/  ISETP.GE.AND P1, PT, R0, UR4, PT ;  /* 0x0000000400007c0c */ /* 0x000fe2000bf26270 */
[----:B------:R-:W-:Y:S01]  /*e510*/  VIADD R20, R9, 0xb8 ;  /* 0x000000b809147836 */ /* 0x000fe20000000000 */
[----:B------:R-:W-:Y:S01]  /*e520*/  @!P3 LOP3.LUT R17, R10, 0xfffffffe, RZ, 0xc0, !PT ;  /* 0xfffffffe0a11b812 */ /* 0x000fe200078ec0ff */
[----:B------:R-:W-:Y:S01]  /*e530*/  @!P2 IMAD.WIDE R14, R21, 0x4, R144 ;  /* 0x00000004150ea825 */ /* 0x000fe200078e0290 */
[----:B------:R-:W-:-:S02]  /*e540*/  ISETP.GE.AND P4, PT, R22, UR4, PT ;  /* 0x0000000416007c0c */ /* 0x000fc4000bf86270 */
[----:B------:R-:W-:Y:S01]  /*e550*/  ISETP.GE.AND P6, PT, R16, UR4, PT ;  /* 0x0000000410007c0c */ /* 0x000fe2000bfc6270 */
[----:B-1----:R-:W-:Y:S01]  /*e560*/  VIADD R18, R9, 0xc0 ;  /* 0x000000c009127836 */ /* 0x002fe20000000000 */
[----:B------:R-:W-:Y:S01]  /*e570*/  ISETP.GE.AND P5, PT, R20, UR4, PT ;  /* 0x0000000414007c0c */ /* 0x000fe2000bfa6270 */
[----:B--2---:R-:W-:Y:S01]  /*e580*/  @!P3 IMAD.WIDE R2, R17, 0x4, R144 ;  /* 0x000000041102b825 */ /* 0x004fe200078e0290 */
[----:B------:R0:W-:Y:S02]  /*e590*/  @!P2 ST.E.64 desc[UR50][R14.64], R96 ;  /* 0x000000600e00a985 */ /* 0x0001e4000c101b32 */
[----:B------:R-:W-:Y:S01]  /*e5a0*/  ISETP.GE.AND P2, PT, R18, UR4, PT ;  /* 0x0000000412007c0c */ /* 0x000fe2000bf46270 */
[----:B------:R-:W-:Y:S01]  /*e5b0*/  VIADD R10, R9, 0xc8 ;  /* 0x000000c8090a7836 */ /* 0x000fe20000000000 */
[----:B------:R1:W-:Y:S01]  /*e5c0*/  @!P3 ST.E.64 desc[UR50][R2.64], R98 ;  /* 0x000000620200b985 */ /* 0x0003e2000c101b32 */
[----:B------:R-:W-:Y:S02]  /*e5d0*/  @!P1 LEA.HI R0, R0, R0, RZ, 0x1 ;  /* 0x0000000000009211 */ /* 0x000fe400078f08ff */
[----:B------:R-:W-:-:S02]  /*e5e0*/  @!P4 LEA.HI R22, R22, R22, RZ, 0x1 ;  /* 0x000000161616c211 */ /* 0x000fc400078f08ff */
[----:B------:R-:W-:Y:S02]  /*e5f0*/  ISETP.GE.AND P3, PT, R10, UR4, PT ;  /* 0x000000040a007c0c */ /* 0x000fe4000bf66270 */
        /* <DEDUP_REMOVED lines=13> */
[----:B------:R0:W-:Y:S01]  /*e6d0*/  @!P4 ST.E.64 desc[UR50][R14.64], R100 ;  /* 0x000000640e00c985 */ /* 0x0001e2000c101b32 */
[----:B------:R-:W-:Y:S01]  /*e6e0*/  IADD3 R20, R9, 0xe0, RZ ;  /* 0x000000e009147810 */ /* 0x000fe20007ffe0ff */
[--C-:B------:R-:W-:Y:S01]  /*e6f0*/  @!P5 IMAD.WIDE R18, R21, 0x4, R144.reuse ;  /* 0x000000041512d825 */ /* 0x100fe200078e0290 */
[----:B------:R-:W-:Y:S01]  /*e700*/  @!P3 LOP3.LUT R21, R10, 0xfffffffe, RZ, 0xc0, !PT ;  /* 0xfffffffe0a15b812 */ /* 0x000fe200078ec0ff */
[----:B------:R1:W-:Y:S01]  /*e710*/  @!P1 ST.E.64 desc[UR50][R16.64], R102 ;  /* 0x0000006610009985 */ /* 0x0003e2000c101b32 */
[----:B------:R-:W-:Y:S01]  /*e720*/  ISETP.GE.AND P1, PT, R0, UR4, PT ;  /* 0x0000000400007c0c */ /* 0x000fe2000bf26270 */
[----:B------:R-:W-:Y:S02]  /*e730*/  VIADD R10, R9, 0xd8 ;  /* 0x000000d8090a7836 */ /* 0x000fe40000000000 */
[----:B------:R2:W-:Y:S04]  /*e740*/  @!P6 ST.E.64 desc[UR50][R2.64], R104 ;  /* 0x000000680200e985 */ /* 0x0005e8000c101b32 */
        /* <DEDUP_REMOVED lines=37> */
.L_x_1312:
[----:B------:R-:W-:Y:S05]  /*e9a0*/  BSYNC B0 ;  /* 0x0000000000007941 */ /* 0x000fea0003800000 */
.L_x_1311:
[----:B------:R-:W-:Y:S01]  /*e9b0*/  ISETP.GE.AND P1, PT, R8, R11, PT ;  /* 0x0000000b0800720c */ /* 0x000fe20003f26270 */
[----:B0-2---:R0:W1:Y:S01]  /*e9c0*/  SHFL.IDX PT, R3, R57, 0x1, 0x1c1f ;  /* 0x003c1f0039037f89 */ /* 0x00506200000e0000 */
        /* <DEDUP_REMOVED lines=35> */
[----:B------:R-:W-:Y:S01]  /*ec00*/  ISETP.GE.AND P1, PT, R35, UR4, PT ;  /* 0x0000000423007c0c */ /* 0x000fe2000bf26270 */
[----:B------:R-:W-:Y:S01]  /*ec10*/  VIADD R41, R9, 0x40 ;  /* 0x0000004009297836 */ /* 0x000fe20000000000 */
        /* <DEDUP_REMOVED lines=22> */
[----:B------:R2:W-:Y:S01]  /*ed80*/  @!P0 ST.E.64 desc[UR50][R26.64], R90 ;  /* 0x0000005a1a008985 */ /* 0x0005e2000c101b32 */
[----:B------:R-:W-:-:S02]  /*ed90*/  IADD3 R34, R9, 0x50, RZ ;  /* 0x0000005009227810 */ /* 0x000fc40007ffe0ff */
[----:B------:R-:W-:Y:S02]  /*eda0*/  ISETP.GE.AND P0, PT, R0, UR4, PT ;  /* 0x0000000400007c0c */ /* 0x000fe4000bf06270 */
        /* <DEDUP_REMOVED lines=27> */
[----:B------:R-:W-:Y:S01]  /*ef60*/  @!P2 LEA.HI R36, R36, R36, RZ, 0x1 ;  /* 0x000000242424a211 */ /* 0x000fe200078f08ff */
[----:B------:R-:W-:Y:S01]  /*ef70*/  VIADD R34, R9, 0x80 ;  /* 0x0000008009227836 */ /* 0x000fe20000000000 */
[----:B------:R-:W-:Y:S01]  /*ef80*/  ISETP.GE.AND P6, PT, R0, UR4, PT ;  /* 0x0000000400007c0c */ /* 0x000fe2000bfc6270 */
[----:B------:R-:W-:Y:S01]  /*ef90*/  @!P5 IMAD.WIDE R30, R31, 0x4, R2 ;  /* 0x000000041f1ed825 */ /* 0x000fe200078e0202 */
[----:B------:R-:W-:-:S03]  /*efa0*/  ISETP.GE.AND P4, PT, R41, UR4, PT ;  /* 0x0000000429007c0c */ /* 0x000fc6000bf86270 */
[--C-:B0-----:R-:W-:Y:S01]  /*efb0*/  @!P0 IMAD.WIDE R26, R35, 0x4, R2.reuse ;  /* 0x00000004231a8825 */ /* 0x101fe200078e0202 */
[----:B------:R0:W-:Y:S01]  /*efc0*/  @!P5 ST.E.64 desc[UR50][R30.64], R136 ;  /* 0x000000881e00d985 */ /* 0x0001e2000c101b32 */
[----:B------:R-:W-:Y:S02]  /*efd0*/  ISETP.GE.AND P5, PT, R40, UR4, PT ;  /* 0x0000000428007c0c */ /* 0x000fe4000bfa6270 */
[----:B--2---:R-:W-:Y:S01]  /*efe0*/  @!P1 IMAD.WIDE R28, R37, 0x4, R2 ;  /* 0x00000004251c9825 */ /* 0x004fe200078e0202 */
[----:B------:R1:W-:Y:S01]  /*eff0*/  @!P0 ST.E.64 desc[UR50][R26.64], R138 ;  /* 0x0000008a1a008985 */ /* 0x0003e2000c101b32 */
[----:B------:R-:W-:Y:S02]  /*f000*/  @!P3 LEA.HI R8, R8, R8, RZ, 0x1 ;  /* 0x000000080808b211 */ /* 0x000fe400078f08ff */
[----:B------:R-:W-:Y:S01]  /*f010*/  @!P6 LEA.HI R0, R0, R0, RZ, 0x1 ;  /* 0x000000000000e211 */ /* 0x000fe200078f08ff */
[----:B------:R2:W-:Y:S01]  /*f020*/  @!P1 ST.E.64 desc[UR50][R28.64], R54 ;  /* 0x000000361c009985 */ /* 0x0005e2000c101b32 */
[----:B------:R-:W-:-:S02]  /*f030*/  ISETP.GE.AND P1, PT, R34, UR4, PT ;  /* 0x0000000422007c0c */ /* 0x000fc4000bf26270 */
[----:B------:R-:W-:Y:S01]  /*f040*/  @!P3 LOP3.LUT R35, R8, 0xfffffffe, RZ, 0xc0, !PT ;  /* 0xfffffffe0823b812 */ /* 0x000fe200078ec0ff */
[----:B------:R-:W-:Y:S01]  /*f050*/  VIADD R8, R9, 0x90 ;  /* 0x0000009009087836 */ /* 0x000fe20000000000 */
[----:B------:R-:W-:Y:S02]  /*f060*/  @!P4 LEA.HI R41, R41, R41, RZ, 0x1 ;  /* 0x000000292929c211 */ /* 0x000fe400078f08ff */
[----:B0-----:R-:W-:Y:S01]  /*f070*/  @!P2 LOP3.LUT R31, R36, 0xfffffffe, RZ, 0xc0, !PT ;  /* 0xfffffffe241fa812 */ /* 0x001fe200078ec0ff */
[----:B------:R-:W-:Y:S01]  /*f080*/  VIADD R36, R9, 0x88 ;  /* 0x0000008809247836 */ /* 0x000fe20000000000 */
[----:B------:R-:W-:Y:S01]  /*f090*/  @!P5 LEA.HI R40, R40, R40, RZ, 0x1 ;  /* 0x000000282828d211 */ /* 0x000fe200078f08ff */
[--C-:B-1----:R-:W-:Y:S01]  /*f0a0*/  @!P3 IMAD.WIDE R26, R35, 0x4, R2.reuse ;  /* 0x00000004231ab825 */ /* 0x102fe200078e0202 */
[----:B------:R-:W-:Y:S02]  /*f0b0*/  @!P6 LOP3.LUT R35, R0, 0xfffffffe, RZ, 0xc0, !PT ;  /* 0xfffffffe0023e812 */ /* 0x000fe400078ec0ff */
[----:B------:R-:W-:Y:S01]  /*f0c0*/  ISETP.GE.AND P0, PT, R36, UR4, PT ;  /* 0x0000000424007c0c */ /* 0x000fe2000bf06270 */
[----:B------:R-:W-:Y:S01]  /*f0d0*/  @!P2 IMAD.WIDE R30, R31, 0x4, R2 ;  /* 0x000000041f1ea825 */ /* 0x000fe200078e0202 */
[----:B------:R-:W-:-:S02]  /*f0e0*/  @!P5 LOP3.LUT R37, R40, 0xfffffffe, RZ, 0xc0, !PT ;  /* 0xfffffffe2825d812 */ /* 0x000fc400078ec0ff */
[----:B------:R-:W-:Y:S01]  /*f0f0*/  @!P1 LEA.HI R34, R34, R34, RZ, 0x1 ;  /* 0x0000002222229211 */ /* 0x000fe200078f08ff */
[----:B------:R-:W-:Y:S01]  /*f100*/  VIADD R0, R9, 0x98 ;  /* 0x0000009809007836 */ /* 0x000fe20000000000 */
[----:B------:R0:W-:Y:S01]  /*f110*/  @!P2 ST.E.64 desc[UR50][R30.64], R140 ;  /* 0x0000008c1e00a985 */ /* 0x0001e2000c101b32 */
[----:B--2---:R-:W-:Y:S01]  /*f120*/  @!P5 IMAD.WIDE R28, R37, 0x4, R2 ;  /* 0x00000004251cd825 */ /* 0x004fe200078e0202 */
[----:B------:R-:W-:Y:S02]  /*f130*/  ISETP.GE.AND P2, PT, R8, UR4, PT ;  /* 0x0000000408007c0c */ /* 0x000fe4000bf46270 */
[----:B------:R1:W-:Y:S01]  /*f140*/  @!P3 ST.E.64 desc[UR50][R26.64], R6 ;  /* 0x000000061a00b985 */ /* 0x0003e2000c101b32 */
[----:B------:R-:W-:Y:S01]  /*f150*/  VIADD R37, R9, 0xa0 ;  /* 0x000000a009257836 */ /* 0x000fe20000000000 */
[----:B------:R-:W-:Y:S02]  /*f160*/  ISETP.GE.AND P3, PT, R0, UR4, PT ;  /* 0x0000000400007c0c */ /* 0x000fe4000bf66270 */
[----:B------:R-:W-:Y:S01]  /*f170*/  @!P0 LEA.HI R36, R36, R36, RZ, 0x1 ;  /* 0x0000002424248211 */ /* 0x000fe200078f08ff */
[----:B------:R2:W-:Y:S01]  /*f180*/  @!P5 ST.E.64 desc[UR50][R28.64], R58 ;  /* 0x0000003a1c00d985 */ /* 0x0005e2000c101b32 */
[----:B0-----:R-:W-:-:S05]  /*f190*/  @!P4 LOP3.LUT R31, R41, 0xfffffffe, RZ, 0xc0, !PT ;  /* 0xfffffffe291fc812 */ /* 0x001fca00078ec0ff */
[----:B------:R-:W-:Y:S02]  /*f1a0*/  @!P2 LEA.HI R8, R8, R8, RZ, 0x1 ;  /* 0x000000080808a211 */ /* 0x000fe400078f08ff */
[----:B-1----:R-:W-:Y:S01]  /*f1b0*/  @!P1 LOP3.LUT R27, R34, 0xfffffffe, RZ, 0xc0, !PT ;  /* 0xfffffffe221b9812 */ /* 0x002fe200078ec0ff */
[--C-:B------:R-:W-:Y:S01]  /*f1c0*/  @!P4 IMAD.WIDE R30, R31, 0x4, R2.reuse ;  /* 0x000000041f1ec825 */ /* 0x100fe200078e0202 */
[----:B------:R-:W-:Y:S02]  /*f1d0*/  @!P3 LEA.HI R0, R0, R0, RZ, 0x1 ;  /* 0x000000000000b211 */ /* 0x000fe400078f08ff */
[----:B--2---:R-:W-:Y:S02]  /*f1e0*/  @!P0 LOP3.LUT R29, R36, 0xfffffffe, RZ, 0xc0, !PT ;  /* 0xfffffffe241d8812 */ /* 0x004fe400078ec0ff */
[----:B------:R0:W-:Y:S01]  /*f1f0*/  @!P4 ST.E.64 desc[UR50][R30.64], R4 ;  /* 0x000000041e00c985 */ /* 0x0001e2000c101b32 */
[----:B------:R-:W-:Y:S01]  /*f200*/  @!P6 IMAD.WIDE R6, R35, 0x4, R2 ;  /* 0x000000042306e825 */ /* 0x000fe200078e0202 */
[----:B------:R-:W-:-:S03]  /*f210*/  ISETP.GE.AND P4, PT, R37, UR4, PT ;  /* 0x0000000425007c0c */ /* 0x000fc6000bf86270 */
[----:B------:R-:W-:Y:S01]  /*f220*/  VIADD R28, R9, 0xa8 ;  /* 0x000000a8091c7836 */ /* 0x000fe20000000000 */
[----:B------:R1:W-:Y:S04]  /*f230*/  @!P6 ST.E.64 desc[UR50][R6.64], R132 ;  /* 0x000000840600e985 */ /* 0x0003e8000c101b32 */
[----:B------:R-:W-:Y:S01]  /*f240*/  ISETP.GE.AND P5, PT, R28, UR4, PT ;  /* 0x000000041c007c0c */ /* 0x000fe2000bfa6270 */
[----:B0-----:R-:W-:Y:S01]  /*f250*/  @!P1 IMAD.WIDE R4, R27, 0x4, R2 ;  /* 0x000000041b049825 */ /* 0x001fe200078e0202 */
[----:B------:R-:W-:-:S03]  /*f260*/  IADD3 R31, R9, 0xb8, RZ ;  /* 0x000000b8091f7810 */ /* 0x000fc60007ffe0ff */
[----:B------:R-:W-:Y:S01]  /*f270*/  @!P4 LEA.HI R37, R37, R37, RZ, 0x1 ;  /* 0x000000252525c211 */ /* 0x000fe200078f08ff */
[----:B------:R-:W-:Y:S01]  /*f280*/  VIADD R30, R9, 0xb0 ;  /* 0x000000b0091e7836 */ /* 0x000fe20000000000 */
[----:B------:R0:W-:Y:S01]  /*f290*/  @!P1 ST.E.64 desc[UR50][R4.64], R62 ;  /* 0x0000003e04009985 */ /* 0x0001e2000c101b32 */
[----:B------:R-:W-:Y:S01]  /*f2a0*/  @!P0 IMAD.WIDE R26, R29, 0x4, R2 ;  /* 0x000000041d1a8825 */ /* 0x000fe200078e0202 */
[----:B-1----:R-:W-:Y:S02]  /*f2b0*/  @!P2 LOP3.LUT R7, R8, 0xfffffffe, RZ, 0xc0, !PT ;  /* 0xfffffffe0807a812 */ /* 0x002fe400078ec0ff */
[----:B------:R-:W-:Y:S01]  /*f2c0*/  ISETP.GE.AND P1, PT, R30, UR4, PT ;  /* 0x000000041e007c0c */ /* 0x000fe2000bf26270 */
[----:B------:R-:W-:Y:S01]  /*f2d0*/  VIADD R8, R9, 0xc0 ;  /* 0x000000c009087836 */ /* 0x000fe20000000000 */
[----:B------:R1:W-:Y:S01]  /*f2e0*/  @!P0 ST.E.64 desc[UR50][R26.64], R134 ;  /* 0x000000861a008985 */ /* 0x0003e2000c101b32 */
[----:B------:R-:W-:Y:S02]  /*f2f0*/  ISETP.GE.AND P0, PT, R31, UR4, PT ;  /* 0x000000041f007c0c */ /* 0x000fe4000bf06270 */
[----:B------:R-:W-:-:S02]  /*f300*/  @!P3 LOP3.LUT R29, R0, 0xfffffffe, RZ, 0xc0, !PT ;  /* 0xfffffffe001db812 */ /* 0x000fc400078ec0ff */
[----:B------:R-:W-:Y:S01]  /*f310*/  @!P5 LEA.HI R28, R28, R28, RZ, 0x1 ;  /* 0x0000001c1c1cd211 */ /* 0x000fe200078f08ff */
[----:B0-----:R-:W-:-:S05]  /*f320*/  @!P2 IMAD.WIDE R4, R7, 0x4, R2 ;  /* 0x000000040704a825 */ /* 0x001fca00078e0202 */
[----:B------:R-:W-:Y:S01]  /*f330*/  @!P1 LEA.HI R30, R30, R30, RZ, 0x1 ;  /* 0x0000001e1e1e9211 */ /* 0x000fe200078f08ff */
[--C-:B------:R-:W-:Y:S01]  /*f340*/  @!P3 IMAD.WIDE R6, R29, 0x4, R2.reuse ;  /* 0x000000041d06b825 */ /* 0x100fe200078e0202 */
[----:B------:R-:W-:Y:S01]  /*f350*/  @!P5 LOP3.LUT R29, R28, 0xfffffffe, RZ, 0xc0, !PT ;  /* 0xfffffffe1c1dd812 */ /* 0x000fe200078ec0ff */
[----:B------:R0:W-:Y:S01]  /*f360*/  @!P2 ST.E.64 desc[UR50][R4.64], R126 ;  /* 0x0000007e0400a985 */ /* 0x0001e2000c101b32 */
[----:B-1----:R-:W-:Y:S02]  /*f370*/  @!P4 LOP3.LUT R27, R37, 0xfffffffe, RZ, 0xc0, !PT ;  /* 0xfffffffe251bc812 */ /* 0x002fe400078ec0ff */
[----:B------:R-:W-:Y:S01]  /*f380*/  @!P0 LEA.HI R0, R31, R31, RZ, 0x1 ;  /* 0x0000001f1f008211 */ /* 0x000fe200078f08ff */
[--C-:B------:R-:W-:Y:S01]  /*f390*/  @!P5 IMAD.WIDE R28, R29, 0x4, R2.reuse ;  /* 0x000000041d1cd825 */ /* 0x100fe200078e0202 */
[----:B------:R-:W-:Y:S01]  /*f3a0*/  @!P1 LOP3.LUT R31, R30, 0xfffffffe, RZ, 0xc0, !PT ;  /* 0xfffffffe1e1f9812 */ /* 0x000fe200078ec0ff */
[----:B------:R1:W-:Y:S01]  /*f3b0*/  @!P3 ST.E.64 desc[UR50][R6.64], R66 ;  /* 0x000000420600b985 */ /* 0x0003e2000c101b32 */
[----:B------:R-:W-:Y:S01]  /*f3c0*/  @!P0 LOP3.LUT R35, R0, 0xfffffffe, RZ, 0xc0, !PT ;  /* 0xfffffffe00238812 */ /* 0x000fe200078ec0ff */
[----:B------:R-:W-:Y:S01]  /*f3d0*/  @!P4 IMAD.WIDE R26, R27, 0x4, R2 ;  /* 0x000000041b1ac825 */ /* 0x000fe200078e0202 */
[----:B------:R-:W-:-:S03]  /*f3e0*/  ISETP.GE.AND P2, PT, R8, UR4, PT ;  /* 0x0000000408007c0c */ /* 0x000fc6000bf46270 */
[----:B------:R-:W-:Y:S01]  /*f3f0*/  VIADD R0, R9, 0xd0 ;  /* 0x000000d009007836 */ /* 0x000fe20000000000 */
[----:B------:R2:W-:Y:S01]  /*f400*/  @!P4 ST.E.64 desc[UR50][R26.64], R14 ;  /* 0x0000000e1a00c985 */ /* 0x0005e2000c101b32 */
[----:B0-----:R-:W-:-:S03]  /*f410*/  @!P1 IMAD.WIDE R4, R31, 0x4, R2 ;  /* 0x000000041f049825 */ /* 0x001fc600078e0202 */
[----:B------:R0:W-:Y:S01]  /*f420*/  @!P5 ST.E.64 desc[UR50][R28.64], R16 ;  /* 0x000000101c00d985 */ /* 0x0001e2000c101b32 */
[----:B------:R-:W-:Y:S02]  /*f430*/  VIADD R30, R9, 0xc8 ;  /* 0x000000c8091e7836 */ /* 0x000fe40000000000 */
[----:B-1----:R-:W-:Y:S01]  /*f440*/  @!P0 IMAD.WIDE R6, R35, 0x4, R2 ;  /* 0x0000000423068825 */ /* 0x002fe200078e0202 */
[----:B------:R1:W-:Y:S01]  /*f450*/  @!P1 ST.E.64 desc[UR50][R4.64], R18 ;  /* 0x0000001204009985 */ /* 0x0003e2000c101b32 */
[----:B------:R-:W-:Y:S02]  /*f460*/  ISETP.GE.AND P1, PT, R0, UR4, PT ;  /* 0x0000000400007c0c */ /* 0x000fe4000bf26270 */
[----:B------:R-:W-:Y:S01]  /*f470*/  ISETP.GE.AND P3, PT, R30, UR4, PT ;  /* 0x000000041e007c0c */ /* 0x000fe2000bf66270 */
[----:B------:R5:W-:Y:S01]  /*f480*/  @!P0 ST.E.64 desc[UR50][R6.64], R46 ;  /* 0x0000002e06008985 */ /* 0x000be2000c101b32 */
[----:B------:R-:W-:Y:S01]  /*f490*/  @!P2 LEA.HI R8, R8, R8, RZ, 0x1 ;  /* 0x000000080808a211 */ /* 0x000fe200078f08ff */
[----:B--2---:R-:W-:-:S02]  /*f4a0*/  VIADD R14, R9, 0xd8 ;  /* 0x000000d8090e7836 */ /* 0x004fc40000000000 */
[C---:B------:R-:W-:Y:S01]  /*f4b0*/  VIADD R26, R9.reuse, 0xe8 ;  /* 0x000000e8091a7836 */ /* 0x040fe20000000000 */
[----:B------:R-:W-:Y:S01]  /*f4c0*/  @!P2 LOP3.LUT R15, R8, 0xfffffffe, RZ, 0xc0, !PT ;  /* 0xfffffffe080fa812 */ /* 0x000fe200078ec0ff */
[C---:B0-----:R-:W-:Y:S01]  /*f4d0*/  VIADD R16, R9.reuse, 0xe0 ;  /* 0x000000e009107836 */ /* 0x041fe20000000000 */
[----:B------:R-:W-:Y:S01]  /*f4e0*/  ISETP.GE.AND P0, PT, R14, UR4, PT ;  /* 0x000000040e007c0c */ /* 0x000fe2000bf06270 */
[----:B------:R-:W-:Y:S01]  /*f4f0*/  VIADD R27, R9, 0xf0 ;  /* 0x000000f0091b7836 */ /* 0x000fe20000000000 */
[----:B------:R-:W-:Y:S01]  /*f500*/  ISETP.GE.AND P5, PT, R26, UR4, PT ;  /* 0x000000041a007c0c */ /* 0x000fe2000bfa6270 */
[----:B-1----:R-:W-:Y:S01]  /*f510*/  @!P2 IMAD.WIDE R4, R15, 0x4, R2 ;  /* 0x000000040f04a825 */ /* 0x002fe200078e0202 */
[----:B------:R-:W-:Y:S02]  /*f520*/  ISETP.GE.AND P4, PT, R16, UR4, PT ;  /* 0x0000000410007c0c */ /* 0x000fe4000bf86270 */
[----:B------:R-:W-:Y:S01]  /*f530*/  ISETP.GE.AND P6, PT, R27, UR4, PT ;  /* 0x000000041b007c0c */ /* 0x000fe2000bfc6270 */
[----:B------:R-:W-:Y:S01]  /*f540*/  VIADD R9, R9, 0xf8 ;  /* 0x000000f809097836 */ /* 0x000fe20000000000 */
[----:B------:R-:W-:Y:S01]  /*f550*/  @!P1 LEA.HI R0, R0, R0, RZ, 0x1 ;  /* 0x0000000000009211 */ /* 0x000fe200078f08ff */
[----:B------:R0:W-:Y:S01]  /*f560*/  @!P2 ST.E.64 desc[UR50][R4.64], R20 ;  /* 0x000000140400a985 */ /* 0x0001e2000c101b32 */
[----:B------:R-:W-:-:S02]  /*f570*/  @!P3 LEA.HI R30, R30, R30, RZ, 0x1 ;  /* 0x0000001e1e1eb211 */ /* 0x000fc400078f08ff */
[----:B------:R-:W-:Y:S02]  /*f580*/  @!P1 LOP3.LUT R15, R0, 0xfffffffe, RZ, 0xc0, !PT ;  /* 0xfffffffe000f9812 */ /* 0x000fe400078ec0ff */
[----:B-----5:R-:W-:Y:S02]  /*f590*/  @!P3 LOP3.LUT R7, R30, 0xfffffffe, RZ, 0xc0, !PT ;  /* 0xfffffffe1e07b812 */ /* 0x020fe400078ec0ff */
[----:B------:R-:W-:Y:S01]  /*f5a0*/  @!P0 LEA.HI R0, R14, R14, RZ, 0x1 ;  /* 0x0000000e0e008211 */ /* 0x000fe200078f08ff */
[--C-:B------:R-:W-:Y:S01]  /*f5b0*/  @!P1 IMAD.WIDE R14, R15, 0x4, R2.reuse ;  /* 0x000000040f0e9825 */ /* 0x100fe200078e0202 */
[----:B------:R-:W-:Y:S02]  /*f5c0*/  @!P4 LEA.HI R16, R16, R16, RZ, 0x1 ;  /* 0x000000101010c211 */ /* 0x000fe400078f08ff */
[----:B------:R-:W-:Y:S01]  /*f5d0*/  @!P5 LEA.HI R26, R26, R26, RZ, 0x1 ;  /* 0x0000001a1a1ad211 */ /* 0x000fe200078f08ff */
[----:B------:R-:W-:Y:S01]  /*f5e0*/  @!P3 IMAD.WIDE R6, R7, 0x4, R2 ;  /* 0x000000040706b825 */ /* 0x000fe200078e0202 */
[----:B------:R-:W-:-:S02]  /*f5f0*/  @!P6 LEA.HI R27, R27, R27, RZ, 0x1 ;  /* 0x0000001b1b1be211 */ /* 0x000fc400078f08ff */
[----:B------:R-:W-:Y:S02]  /*f600*/  @!P0 LOP3.LUT R17, R0, 0xfffffffe, RZ, 0xc0, !PT ;  /* 0xfffffffe00118812 */ /* 0x000fe400078ec0ff */
[----:B------:R-:W-:Y:S01]  /*f610*/  @!P4 LOP3.LUT R19, R16, 0xfffffffe, RZ, 0xc0, !PT ;  /* 0xfffffffe1013c812 */ /* 0x000fe200078ec0ff */
[----:B------:R1:W-:Y:S01]  /*f620*/  @!P3 ST.E.64 desc[UR50][R6.64], R22 ;  /* 0x000000160600b985 */ /* 0x0003e2000c101b32 */
[----:B0-----:R-:W-:Y:S01]  /*f630*/  @!P5 LOP3.LUT R21, R26, 0xfffffffe, RZ, 0xc0, !PT ;  /* 0xfffffffe1a15d812 */ /* 0x001fe200078ec0ff */
[--C-:B------:R-:W-:Y:S01]  /*f640*/  @!P0 IMAD.WIDE R16, R17, 0x4, R2.reuse ;  /* 0x0000000411108825 */ /* 0x100fe200078e0202 */
[----:B------:R-:W-:Y:S01]  /*f650*/  @!P6 LOP3.LUT R27, R27, 0xfffffffe, RZ, 0xc0, !PT ;  /* 0xfffffffe1b1be812 */ /* 0x000fe200078ec0ff */
[----:B------:R0:W-:Y:S02]  /*f660*/  @!P1 ST.E.64 desc[UR50][R14.64], R24 ;  /* 0x000000180e009985 */ /* 0x0001e4000c101b32 */
[--C-:B------:R-:W-:Y:S02]  /*f670*/  @!P4 IMAD.WIDE R4, R19, 0x4, R2.reuse ;  /* 0x000000041304c825 */ /* 0x100fe400078e0202 */
[----:B------:R0:W-:Y:S01]  /*f680*/  @!P0 ST.E.64 desc[UR50][R16.64], R60 ;  /* 0x0000003c10008985 */ /* 0x0001e2000c101b32 */
[----:B------:R-:W-:Y:S01]  /*f690*/  ISETP.GE.AND P0, PT, R9, UR4, PT ;  /* 0x0000000409007c0c */ /* 0x000fe2000bf06270 */
[----:B------:R-:W-:-:S02]  /*f6a0*/  @!P6 IMAD.WIDE R18, R27, 0x4, R2 ;  /* 0x000000041b12e825 */ /* 0x000fc400078e0202 */
[----:B------:R0:W-:Y:S02]  /*f6b0*/  @!P4 ST.E.64 desc[UR50][R4.64], R10 ;  /* 0x0000000a0400c985 */ /* 0x0001e4000c101b32 */
[----:B-1----:R-:W-:-:S05]  /*f6c0*/  @!P5 IMAD.WIDE R6, R21, 0x4, R2 ;  /* 0x000000041506d825 */ /* 0x002fca00078e0202 */
        /* <DEDUP_REMOVED lines=8> */
.L_x_1310:
        /* <DEDUP_REMOVED lines=21> */
[----:B------:R-:W-:Y:S01]  /*f8a0*/  UIADD3 UR6, UR5, UR6, URZ ;  /* 0x0000000605067290 */ /* 0x000fe2000fffe03f */
[----:B------:R-:W-:Y:S01]  /*f8b0*/  MOV R2, UR4 ;  /* 0x0000000400027c02 */ /* 0x000fe20008000f00 */
[----:B------:R-:W-:Y:S01]  /*f8c0*/  IMAD.U32 R3, RZ, RZ, UR5 ;  /* 0x00000005ff037e24 */ /* 0x000fe2000f8e00ff */
[----:B------:R-:W2:Y:S01]  /*f8d0*/  @P0 LDC R7, c[0x0][0xbec] ;  /* 0x0002fb00ff070b82 */ /* 0x000ea20000000800 */
[----:B------:R-:W-:Y:S02]  /*f8e0*/  ULDC.64 UR4, c[0x0][0xbe0] ;  /* 0x0002f80000047ab9 */ /* 0x000fe40000000a00 */
        /* <DEDUP_REMOVED lines=32> */
.L_x_1221:
        /* <DEDUP_REMOVED lines=18> */
.L_x_1313:
[----:B------:R-:W-:Y:S01]  /*fc10*/  ULDC UR7, c[0x0][0xc50] ;  /* 0x0003140000077ab9 */ /* 0x000fe20000000800 */
[----:B------:R-:W-:Y:S01]  /*fc20*/  UMOV UR40, UR6 ;  /* 0x0000000600287c82 */ /* 0x000fe20008000000 */
[----:B------:R-:W-:-:S11]  /*fc30*/  UISETP.NE.AND UP0, UPT, UR7, 0x1, UPT ;  /* 0x000000010700788c */ /* 0x000fd6000bf05270 */
[----:B------:R-:W-:Y:S01]  /*fc40*/  @UP0 ULDC UR4, c[0x0][0xc54] ;  /* 0x0003150000040ab9 */ /* 0x000fe20000000800 */
[----:B------:R-:W-:Y:S01]  /*fc50*/  @UP0 ULDC UR8, c[0x0][0xc58] ;  /* 0x0003160000080ab9 */ /* 0x000fe20000000800 */
[----:B------:R-:W-:-:S04]  /*fc60*/  UIMAD.WIDE.U32 UR4, UR6, UR4, URZ ;  /* 0x00000004060472a5 */ /* 0x000fc8000f8e003f */
[----:B------:R-:W-:-:S12]  /*fc70*/  @UP0 USHF.R.U32.HI UR40, URZ, UR8, UR5 ;  /* 0x000000083f280299 */ /* 0x000fd80008011605 */
.L_x_1314:
[----:B------:R-:W-:Y:S01]  /*fc80*/  ISETP.GE.AND P0, PT, R23, RZ, PT ;  /* 0x000000ff1700720c */ /* 0x000fe20003f06270 */
[----:B------:R-:W-:Y:S01]  /*fc90*/  UIADD3 UR45, -UR40, URZ, URZ ;  /* 0x0000003f282d7290 */ /* 0x000fe2000fffe13f */
[----:B------:R-:W-:Y:S02]  /*fca0*/  IMAD.MOV.U32 R29, RZ, RZ, 0x1 ;  /* 0x00000001ff1d7424 */ /* 0x000fe400078e00ff */
[----:B------:R-:W-:Y:S01]  /*fcb0*/  IMAD.MOV.U32 R0, RZ, RZ, RZ ;  /* 0x000000ffff007224 */ /* 0x000fe200078e00ff */
[----:B------:R-:W-:Y:S01]  /*fcc0*/  UIMAD UR45, UR7, UR45, UR6 ;  /* 0x0000002d072d72a4 */ /* 0x000fe2000f8e0206 */
[----:B------:R-:W-:-:S07]  /*fcd0*/  IMAD.MOV.U32 R2, RZ, RZ, 0x1 ;  /* 0x00000001ff027424 */ /* 0x000fce00078e00ff */
[----:B------:R-:W-:Y:S05]  /*fce0*/  @!P0 BRA `(.L_x_1315) ;  /* 0x00000040003c8947 */ /* 0x000fea0003800000 */
[----:B------:R-:W0:Y:S01]  /*fcf0*/  LDC.64 R2, c[0x0][0xa28] ;  /* 0x00028a00ff027b82 */ /* 0x000e220000000a00 */
[----:B------:R-:W-:Y:S01]  /*fd00*/  IMAD.MOV.U32 R17, RZ, RZ, RZ ;  /* 0x000000ffff117224 */ /* 0x000fe200078e00ff */
[----:B------:R-:W-:Y:S01]  /*fd10*/  ULDC.64 UR4, c[0x0][0x418] ;  /* 0x0001060000047ab9 */ /* 0x000fe20000000a00 */
[----:B------:R-:W-:Y:S01]  /*fd20*/  ULDC UR6, c[0x0][0x448] ;  /* 0x0001120000067ab9 */ /* 0x000fe20000000800 */
[----:B------:R-:W-:Y:S01]  /*fd30*/  ULDC UR10, c[0x0][0x2f0] ;  /* 0x0000bc00000a7ab9 */ /* 0x000fe20000000800 */
[----:B------:R-:W-:Y:S01]  /*fd40*/  ULDC UR11, c[0x0][0x288] ;  /* 0x0000a200000b7ab9 */ /* 0x000fe20000000800 */
[----:B0-----:R-:W-:-:S04]  /*fd50*/  ISETP.NE.U32.AND P0, PT, R2, RZ, PT ;  /* 0x000000ff0200720c */ /* 0x001fc80003f05070 */
[----:B------:R-:W-:-:S13]  /*fd60*/  ISETP.NE.AND.EX P0, PT, R3, RZ, PT, P0 ;  /* 0x000000ff0300720c */ /* 0x000fda0003f05300 */
[----:B------:R-:W0:Y:S02]  /*fd70*/  @P0 LDC.64 R2, c[0x0][0xa28] ;  /* 0x00028a00ff020b82 */ /* 0x000e240000000a00 */
[----:B0-----:R-:W-:-:S05]  /*fd80*/  @P0 IMAD.WIDE R2, R23, 0x4, R2 ;  /* 0x0000000417020825 */ /* 0x001fca00078e0202 */
[----:B------:R0:W5:Y:S01]  /*fd90*/  @P0 LDG.E R17, desc[UR50][R2.64] ;  /* 0x0000003202110981 */ /* 0x000162000c1e1900 */
[----:B------:R-:W1:Y:S01]  /*fda0*/  S2UR UR41, SR_CTAID.X ;  /* 0x00000000002979c3 */ /* 0x000e620000002500 */
[----:B------:R-:W-:Y:S02]  /*fdb0*/  UISETP.NE.U32.AND UP0, UPT, UR4, URZ, UPT ;  /* 0x0000003f0400728c */ /* 0x000fe4000bf05070 */
[----:B------:R-:W-:Y:S02]  /*fdc0*/  UISETP.NE.AND UP1, UPT, UR6, 0x1, UPT ;  /* 0x000000010600788c */ /* 0x000fe4000bf25270 */
[----:B------:R-:W-:Y:S01]  /*fdd0*/  UISETP.NE.AND.EX UP0, UPT, UR5, URZ, UPT, UP0 ;  /* 0x0000003f0500728c */ /* 0x000fe2000bf05300 */
[----:B------:R-:W-:Y:S02]  /*fde0*/  ULDC UR6, c[0x0][0x424] ;  /* 0x0001090000067ab9 */ /* 0x000fe40000000800 */
[----:B------:R-:W-:Y:S01]  /*fdf0*/  ULDC.64 UR4, c[0x0][0x9e0] ;  /* 0x0002780000047ab9 */ /* 0x000fe20000000a00 */
[----:B------:R-:W-:-:S02]  /*fe00*/  USEL UR9, UR6, 0x1, UP0 ;  /* 0x0000000106097887 */ /* 0x000fc40008000000 */
[----:B------:R-:W-:Y:S02]  /*fe10*/  UISETP.GE.AND UP0, UPT, UR5, 0x1, UPT ;  /* 0x000000010500788c */ /* 0x000fe4000bf06270 */
[----:B------:R-:W-:Y:S01]  /*fe20*/  UIMAD UR38, UR9, UR10, URZ ;  /* 0x0000000a092672a4 */ /* 0x000fe2000f8e023f */
[----:B------:R-:W-:Y:S01]  /*fe30*/  @UP1 ULDC UR7, c[0x0][0x44c] ;  /* 0x0001130000071ab9 */ /* 0x000fe20000000800 */
[----:B------:R-:W-:Y:S02]  /*fe40*/  UIMAD UR9, UR9, UR10, 0x3f ;  /* 0x0000003f090974a4 */ /* 0x000fe4000f8e020a */
[----:B------:R-:W-:Y:S01]  /*fe50*/  PLOP3.LUT P1, PT, PT, PT, UP0, 0x80, 0x0 ;  /* 0x000000000000781c */ /* 0x000fe20003f2f008 */
[----:B------:R-:W-:Y:S01]  /*fe60*/  @UP1 ULDC UR12, c[0x0][0x450] ;  /* 0x00011400000c1ab9 */ /* 0x000fe20000000800 */
[----:B------:R-:W-:Y:S02]  /*fe70*/  UP2UR UR48, UPR, URZ, 0x2 ;  /* 0x000000023f307883 */ /* 0x000fe40008000000 */
[----:B-1----:R-:W-:-:S04]  /*fe80*/  USHF.L.U32 UR41, UR41, 0x7, URZ ;  /* 0x0000000729297899 */ /* 0x002fc8000800063f */
[----:B------:R-:W-:-:S04]  /*fe90*/  UIADD3 UR8, UR41, 0x7f, URZ ;  /* 0x0000007f29087890 */ /* 0x000fc8000fffe03f */
[----:B------:R-:W-:Y:S02]  /*fea0*/  UIMAD.WIDE.U32 UR6, UR8, UR7, URZ ;  /* 0x00000007080672a5 */ /* 0x000fe4000f8e003f */
[----:B------:R-:W-:Y:S02]  /*feb0*/  UIADD3 UR6, UR38, 0x1, -UR11 ;  /* 0x0000000126067890 */ /* 0x000fe4000fffe80b */
[----:B------:R-:W-:Y:S02]  /*fec0*/  @UP1 USHF.R.U32.HI UR8, URZ, UR12, UR7 ;  /* 0x0000000c3f081299 */ /* 0x000fe40008011607 */
[----:B------:R-:W-:Y:S02]  /*fed0*/  USHF.R.S32.HI UR7, URZ, 0x1f, UR9 ;  /* 0x0000001f3f077899 */ /* 0x000fe40008011409 */
[----:B------:R-:W-:Y:S02]  /*fee0*/  UIADD3 UR6, UR6, UR8, URZ ;  /* 0x0000000806067290 */ /* 0x000fe4000fffe03f */
[----:B------:R-:W-:-:S02]  /*fef0*/  ULEA.HI UR7, UR7, UR9, URZ, 0x6 ;  /* 0x0000000907077291 */ /* 0x000fc4000f8f303f */
[----:B------:R-:W-:Y:S02]  /*ff00*/  UIADD3 UR4, UR6, UR4, URZ ;  /* 0x0000000406047290 */ /* 0x000fe4000fffe03f */
[----:B------:R-:W-:Y:S01]  /*ff10*/  USHF.R.S32.HI UR42, URZ, 0x6, UR7 ;  /* 0x000000063f2a7899 */ /* 0x000fe20008011407 */
[----:B0-----:R-:W-:Y:S11]  /*ff20*/  @!P1 BRA `(.L_x_1316) ;  /* 0x0000000000449947 */ /* 0x001ff60003800000 */
        /* <DEDUP_REMOVED lines=10> */
.L_x_1317:
[----:B------:R-:W-:-:S11]  /*ffd0*/  UISETP.NE.AND UP0, UPT, UR5, 0x1, UPT ;  /* 0x000000010500788c */ /* 0x000fd6000bf05270 */
[----:B------:R-:W-:Y:S02]  /*ffe0*/  @UP0 ULDC.64 UR12, c[0x0][0x9e8] ;  /* 0x00027a00000c0ab9 */ /* 0x000fe40000000a00 */
[----:B------:R-:W-:-:S04]  /*fff0*/  UIMAD.WIDE.U32 UR6, UR8, UR12, URZ ;  /* 0x0000000c080672a5 */ /* 0x000fc8000f8e003f */
[----:B------:R-:W-:-:S12]  /*10000*/  @UP0 USHF.R.U32.HI UR8, URZ, UR13, UR7 ;  /* 0x0000000d3f080299 */ /* 0x000fd80008011607 */
.L_x_1318:
[----:B------:R-:W-:-:S04]  /*10010*/  UIMAD UR8, UR8, UR5, UR5 ;  /* 0x00000005080872a4 */ /* 0x000fc8000f8e0205 */
[----:B------:R-:W-:-:S04]  /*10020*/  UISETP.LT.AND UP0, UPT, UR4, UR8, UPT ;  /* 0x000000080400728c */ /* 0x000fc8000bf01270 */
[----:B------:R-:W-:-:S12]  /*10030*/  USEL UR4, UR4, UR8, UP0 ;  /* 0x0000000804047287 */ /* 0x000fd80008000000 */
.L_x_1316:
[----:B------:R-:W-:Y:S02]  /*10040*/  UISETP.NE.AND UP0, UPT, UR48, URZ, UPT ;  /* 0x0000003f3000728c */ /* 0x000fe4000bf05270 */
[----:B------:R-:W-:-:S04]  /*10050*/  UIADD3 UR4, UR4, 0x3f, URZ ;  /* 0x0000003f04047890 */ /* 0x000fc8000fffe03f */
[----:B------:R-:W-:-:S04]  /*10060*/  USHF.R.S32.HI UR8, URZ, 0x1f, UR4 ;  /* 0x0000001f3f087899 */ /* 0x000fc80008011404 */
[----:B------:R-:W-:Y:S01]  /*10070*/  ULEA.HI UR8, UR8, UR4, URZ, 0x6 ;  /* 0x0000000408087291 */ /* 0x000fe2000f8f303f */
[----:B------:R-:W-:Y:S01]  /*10080*/  @UP0 ULDC UR6, c[0x0][0x44c] ;  /* 0x0001130000060ab9 */ /* 0x000fe20000000800 */
[----:B------:R-:W-:Y:S01]  /*10090*/  @UP0 ULDC UR9, c[0x0][0x450] ;  /* 0x0001140000090ab9 */ /* 0x000fe20000000800 */
[----:B------:R-:W-:Y:S02]  /*100a0*/  UIMAD.WIDE.U32 UR6, UR41, UR6, URZ ;  /* 0x00000006290672a5 */ /* 0x000fe4000f8e003f */
[----:B------:R-:W-:Y:S01]  /*100b0*/  UMOV UR4, UR41 ;  /* 0x0000002900047c82 */ /* 0x000fe20008000000 */
[----:B------:R-:W-:Y:S02]  /*100c0*/  USHF.R.S32.HI UR43, URZ, 0x6, UR8 ;  /* 0x000000063f2b7899 */ /* 0x000fe40008011408 */
[----:B------:R-:W-:Y:S02]  /*100d0*/  @UP0 USHF.R.U32.HI UR4, URZ, UR9, UR7 ;  /* 0x000000093f040299 */ /* 0x000fe40008011607 */
[----:B------:R-:W-:-:S02]  /*100e0*/  UISETP.LT.AND UP0, UPT, UR42, UR43, UPT ;  /* 0x0000002b2a00728c */ /* 0x000fc4000bf01270 */
[----:B------:R-:W-:Y:S01]  /*100f0*/  UIADD3 UR4, UR4, -UR11, UR38 ;  /* 0x8000000b04047290 */ /* 0x000fe2000fffe026 */
[----:B------:R-:W-:Y:S01]  /*10100*/  ULDC UR8, c[0x0][0x9dc] ;  /* 0x0002770000087ab9 */ /* 0x000fe20000000800 */
[----:B------:R-:W-:Y:S02]  /*10110*/  USEL UR12, UR42, UR43, UP0 ;  /* 0x0000002b2a0c7287 */ /* 0x000fe40008000000 */
[----:B------:R-:W-:Y:S01]  /*10120*/  UIADD3 UR8, UR4, -UR8, URZ ;  /* 0x8000000804087290 */ /* 0x000fe2000fffe03f */
[----:B------:R-:W-:Y:S11]  /*10130*/  @!P1 BRA `(.L_x_1319) ;  /* 0x0000000000449947 */ /* 0x000ff60003800000 */
        /* <DEDUP_REMOVED lines=10> */
.L_x_1320:
[----:B------:R-:W-:-:S11]  /*101e0*/  UISETP.NE.AND UP0, UPT, UR5, 0x1, UPT ;  /* 0x000000010500788c */ /* 0x000fd6000bf05270 */
[----:B------:R-:W-:Y:S02]  /*101f0*/  @UP0 ULDC.64 UR10, c[0x0][0x9e8] ;  /* 0x00027a00000a0ab9 */ /* 0x000fe40000000a00 */
[----:B------:R-:W-:-:S04]  /*10200*/  UIMAD.WIDE.U32 UR6, UR4, UR10, URZ ;  /* 0x0000000a040672a5 */ /* 0x000fc8000f8e003f */
[----:B------:R-:W-:-:S12]  /*10210*/  @UP0 USHF.R.U32.HI UR4, URZ, UR11, UR7 ;  /* 0x0000000b3f040299 */ /* 0x000fd80008011607 */
.L_x_1321:
[----:B------:R-:W-:-:S04]  /*10220*/  UIMAD UR4, UR4, UR5, URZ ;  /* 0x00000005040472a4 */ /* 0x000fc8000f8e023f */
[----:B------:R-:W-:-:S04]  /*10230*/  UISETP.LT.AND UP0, UPT, UR8, UR4, UPT ;  /* 0x000000040800728c */ /* 0x000fc8000bf01270 */
[----:B------:R-:W-:-:S12]  /*10240*/  USEL UR8, UR8, UR4, !UP0 ;  /* 0x0000000408087287 */ /* 0x000fd8000c000000 */
.L_x_1319:
[----:B------:R-:W-:Y:S02]  /*10250*/  USHF.R.S32.HI UR4, URZ, 0x1f, UR8 ;  /* 0x0000001f3f047899 */ /* 0x000fe40008011408 */
[----:B------:R-:W-:Y:S02]  /*10260*/  USHF.R.U32.HI UR9, URZ, 0x10, UR45 ;  /* 0x000000103f097899 */ /* 0x000fe4000801162d */
[----:B------:R-:W-:Y:S02]  /*10270*/  ULEA.HI UR4, UR4, UR8, URZ, 0x6 ;  /* 0x0000000804047291 */ /* 0x000fe4000f8f303f */
[----:B------:R-:W-:Y:S02]  /*10280*/  ULOP3.LUT UR45, UR45, 0xffff, URZ, 0xc0, !UPT ;  /* 0x0000ffff2d2d7892 */ /* 0x000fe4000f8ec03f */
[----:B------:R-:W-:Y:S01]  /*10290*/  USHF.R.S32.HI UR4, URZ, 0x6, UR4 ;  /* 0x000000063f047899 */ /* 0x000fe20008011404 */
[----:B------:R-:W-:-:S03]  /*102a0*/  UMOV UR37, URZ ;  /* 0x0000003f00257c82 */ /* 0x000fc60008000000 */
[----:B------:R-:W-:-:S04]  /*102b0*/  UISETP.LT.AND UP0, UPT, URZ, UR4, UPT ;  /* 0x000000043f00728c */ /* 0x000fc8000bf01270 */
[----:B------:R-:W-:Y:S02]  /*102c0*/  USEL UR44, URZ, UR4, !UP0 ;  /* 0x000000043f2c7287 */ /* 0x000fe4000c000000 */
[----:B------:R-:W-:Y:S02]  /*102d0*/  UISETP.NE.AND UP0, UPT, UR9, URZ, UPT ;  /* 0x0000003f0900728c */ /* 0x000fe4000bf05270 */
[----:B------:R-:W-:-:S06]  /*102e0*/  UISETP.GT.AND UP1, UPT, UR12, UR44, UPT ;  /* 0x0000002c0c00728c */ /* 0x000fcc000bf24270 */
[----:B------:R-:W-:-:S03]  /*102f0*/  PLOP3.LUT P0, PT, PT, PT, UP1, 0x80, 0x0 ;  /* 0x000000000000781c */ /* 0x000fc60003f0f018 */
[----:B------:R-:W-:-:S10]  /*10300*/  @!UP0 ULDC UR9, c[0x0][0x9f0] ;  /* 0x00027c0000098ab9 */ /* 0x000fd40000000800 */
[----:B------:R-:W-:Y:S05]  /*10310*/  @!P0 BRA `(.L_x_1322) ;  /* 0x00000000007c8947 */ /* 0x000fea0003800000 */
[----:B------:R-:W-:Y:S01]  /*10320*/  IABS R0, UR9 ;  /* 0x0000000900007c13 */ /* 0x000fe20008000000 */
[----:B------:R-:W-:Y:S02]  /*10330*/  UIADD3 UR4, UR9, -0x1, UR12 ;  /* 0xffffffff09047890 */ /* 0x000fe4000fffe00c */
[----:B------:R-:W-:Y:S02]  /*10340*/  IABS R4, UR9 ;  /* 0x0000000900047c13 */ /* 0x000fe40008000000 */
[----:B------:R-:W-:Y:S01]  /*10350*/  R2UR UR10, R0 ;  /* 0x00000000000a72ca */ /* 0x000fe200000e0000 */
[----:B------:R-:W-:-:S03]  /*10360*/  UIADD3 UR6, -UR44, UR4, URZ ;  /* 0x000000042c067290 */ /* 0x000fc6000fffe13f */
[----:B------:R-:W-:-:S03]  /*10370*/  UMOV UR4, URZ ;  /* 0x0000003f00047c82 */ /* 0x000fc60008000000 */
[----:B------:R-:W-:Y:S01]  /*10380*/  IABS R3, UR6 ;  /* 0x0000000600037c13 */ /* 0x000fe20008000000 */
[----:B------:R-:W-:-:S03]  /*10390*/  ULOP3.LUT UR6, UR6, UR9, URZ, 0x3c, !UPT ;  /* 0x0000000906067292 */ /* 0x000fc6000f8e3c3f */
[----:B------:R-:W-:Y:S02]  /*103a0*/  R2UR UR8, R3 ;  /* 0x00000000030872ca */ /* 0x000fe400000e0000 */
[----:B------:R-:W0:Y:S08]  /*103b0*/  I2F.RP R0, UR10 ;  /* 0x0000000a00007d06 */ /* 0x000e300008209400 */
[----:B0-----:R-:W0:Y:S02]  /*103c0*/  MUFU.RCP R0, R0 ;  /* 0x0000000000007308 */ /* 0x001e240000001000 */
[----:B0-----:R-:W-:Y:S01]  /*103d0*/  VIADD R2, R0, 0xffffffe ;  /* 0x0ffffffe00027836 */ /* 0x001fe20000000000 */
[----:B------:R-:W-:-:S05]  /*103e0*/  IADD3 R0, RZ, -R4, RZ ;  /* 0x80000004ff007210 */ /* 0x000fca0007ffe0ff */
        /* <DEDUP_REMOVED lines=18> */
.L_x_1322:
[----:B------:R-:W-:Y:S02]  /*10510*/  UIMAD UR49, UR45, UR37, UR44 ;  /* 0x000000252d3172a4 */ /* 0x000fe4000f8e022c */
[----:B------:R-:W-:Y:S02]  /*10520*/  IMAD.U32 R3, RZ, RZ, UR37 ;  /* 0x00000025ff037e24 */ /* 0x000fe4000f8e00ff */
[----:B------:R-:W-:Y:S02]  /*10530*/  IMAD.MOV.U32 R0, RZ, RZ, RZ ;  /* 0x000000ffff007224 */ /* 0x000fe400078e00ff */
[----:B------:R-:W-:Y:S02]  /*10540*/  IMAD.MOV.U32 R29, RZ, RZ, 0x1 ;  /* 0x00000001ff1d7424 */ /* 0x000fe400078e00ff */
[----:B------:R-:W-:Y:S02]  /*10550*/  IMAD.U32 R16, RZ, RZ, UR49 ;  /* 0x00000031ff107e24 */ /* 0x000fe4000f8e00ff */
[----:B------:R-:W-:-:S03]  /*10560*/  IMAD.MOV.U32 R2, RZ, RZ, 0x1 ;  /* 0x00000001ff027424 */ /* 0x000fc600078e00ff */
[----:B------:R-:W-:-:S04]  /*10570*/  VIADDMNMX R16, R16, R3, UR12, PT ;  /* 0x0000000c10107e46 */ /* 0x000fc8000b800103 */
[----:B------:R-:W-:-:S13]  /*10580*/  ISETP.GT.AND P0, PT, R16, UR49, PT ;  /* 0x0000003110007c0c */ /* 0x000fda000bf04270 */
        /* <DEDUP_REMOVED lines=12> */
[----:B------:R-:W-:Y:S01]  /*10650*/  IMAD.U32 R4, RZ, RZ, UR4 ;  /* 0x00000004ff047e24 */ /* 0x000fe2000f8e00ff */
[----:B------:R-:W-:Y:S01]  /*10660*/  MOV R12, 0x1 ;  /* 0x00000001000c7802 */ /* 0x000fe20000000f00 */
        /* <DEDUP_REMOVED lines=8> */
[----:B------:R-:W-:-:S07]  /*106f0*/  IMAD.MOV.U32 R13, RZ, RZ, RZ ;  /* 0x000000ffff0d7224 */ /* 0x000fce00078e00ff */
[----:B------:R-:W-:-:S07]  /*10700*/  LEPC R20, `(.L_x_1323) ;  /* 0x000000001014794e */ /* 0x000fce0000000000 */
[----:B0----5:R-:W-:Y:S05]  /*10710*/  CALL.ABS.NOINC R2 ;  /* 0x0000000002007343 */ /* 0x021fea0003c00000 */
.L_x_1323:
[----:B------:R-:W-:-:S06]  /*10720*/  UIADD3 UR4, UR46, 0x8400, URZ ;  /* 0x000084002e047890 */ /* 0x000fcc000fffe03f */
[----:B------:R-:W-:-:S05]  /*10730*/  IMAD.U32 R18, RZ, RZ, UR4 ;  /* 0x00000004ff127e24 */ /* 0x000fca000f8e00ff */
        /* <DEDUP_REMOVED lines=18> */
.L_x_1324:
        /* <DEDUP_REMOVED lines=19> */
[----:B0----5:R-:W-:Y:S05]  /*10990*/  CALL.ABS.NOINC R2 ;  /* 0x0000000002007343 */ /* 0x021fea0003c00000 */
.L_x_1325:
        /* <DEDUP_REMOVED lines=18> */
.L_x_1326:
[----:B------:R-:W0:Y:S01]  /*10ac0*/  LDC.64 R2, c[0x0][0x9f8] ;  /* 0x00027e00ff027b82 */ /* 0x000e220000000a00 */
[----:B------:R-:W-:-:S07]  /*10ad0*/  IMAD.MOV.U32 R33, RZ, RZ, R23 ;  /* 0x000000ffff217224 */ /* 0x000fce00078e0017 */
[----:B------:R-:W1:Y:S01]  /*10ae0*/  LDC R18, c[0x0][0x430] ;  /* 0x00010c00ff127b82 */ /* 0x000e620000000800 */
[C---:B------:R-:W-:Y:S01]  /*10af0*/  IMAD.SHL.U32 R35, R22.reuse, 0x10, RZ ;  /* 0x0000001016237824 */ /* 0x040fe200078e00ff */
[----:B------:R-:W-:Y:S02]  /*10b00*/  LOP3.LUT R10, R22, 0x7f, RZ, 0xc0, !PT ;  /* 0x0000007f160a7812 */ /* 0x000fe400078ec0ff */
[----:B------:R-:W-:Y:S02]  /*10b10*/  LEA R6, R16, 0xffffffc0, 0x6 ;  /* 0xffffffc010067811 */ /* 0x000fe400078e30ff */
[----:B------:R-:W-:Y:S02]  /*10b20*/  LOP3.LUT R30, R30, 0xffffffef, RZ, 0xc0, !PT ;  /* 0xffffffef1e1e7812 */ /* 0x000fe400078ec0ff */
[----:B------:R-:W2:Y:S01]  /*10b30*/  LDC R20, c[0x0][0x2f4] ;  /* 0x0000bd00ff147b82 */ /* 0x000ea20000000800 */
[----:B0-----:R-:W-:-:S04]  /*10b40*/  ISETP.NE.U32.AND P0, PT, R2, RZ, PT ;  /* 0x000000ff0200720c */ /* 0x001fc80003f05070 */
[----:B------:R-:W-:-:S13]  /*10b50*/  ISETP.NE.AND.EX P0, PT, R3, RZ, PT, P0 ;  /* 0x000000ff0300720c */ /* 0x000fda0003f05300 */
[----:B------:R-:W0:Y:S02]  /*10b60*/  @P0 LDC.64 R2, c[0x0][0x9f8] ;  /* 0x00027e00ff020b82 */ /* 0x000e240000000a00 */
[----:B0-----:R-:W-:-:S05]  /*10b70*/  @P0 IMAD.WIDE R2, R23, 0x4, R2 ;  /* 0x0000000417020825 */ /* 0x001fca00078e0202 */
[----:B------:R0:W3:Y:S01]  /*10b80*/  @P0 LDG.E R33, desc[UR50][R2.64] ;  /* 0x0000003202210981 */ /* 0x0000e2000c1e1900 */
[----:B------:R-:W-:Y:S02]  /*10b90*/  LOP3.LUT R35, R35, 0x70, RZ, 0xc0, !PT ;  /* 0x0000007023237812 */ /* 0x000fe400078ec0ff */
[----:B------:R-:W-:Y:S02]  /*10ba0*/  SHF.R.U32.HI R19, RZ, 0x3, R10 ;  /* 0x00000003ff137819 */ /* 0x000fe4000001160a */
[----:B-1----:R-:W-:Y:S02]  /*10bb0*/  ISETP.NE.AND P1, PT, R18, 0x1, PT ;  /* 0x000000011200780c */ /* 0x002fe40003f25270 */
[----:B------:R-:W-:-:S05]  /*10bc0*/  LOP3.LUT R36, R35, R19, RZ, 0xfc, !PT ;  /* 0x0000001323247212 */ /* 0x000fca00078efcff */
[----:B------:R-:W-:-:S04]  /*10bd0*/  IMAD.IADD R4, R36, 0x1, R6 ;  /* 0x0000000124047824 */ /* 0x000fc800078e0206 */
[C---:B-----5:R-:W-:Y:S01]  /*10be0*/  IMAD.IADD R7, R4.reuse, 0x1, R17 ;  /* 0x0000000104077824 */ /* 0x060fe200078e0211 */
[----:B------:R-:W-:Y:S01]  /*10bf0*/  ISETP.GE.AND P0, PT, R4, UR38, PT ;  /* 0x0000002604007c0c */ /* 0x000fe2000bf06270 */
[----:B------:R-:W1:Y:S01]  /*10c00*/  @P1 LDC R0, c[0x0][0x434] ;  /* 0x00010d00ff001b82 */ /* 0x000e620000000800 */
[----:B------:R-:W-:Y:S01]  /*10c10*/  @P1 LOP3.LUT R30, R30, 0x10, RZ, 0xfc, !PT ;  /* 0x000000101e1e1812 */ /* 0x000fe200078efcff */
[----:B------:R-:W-:Y:S01]  /*10c20*/  IMAD.MOV.U32 R21, RZ, RZ, R7 ;  /* 0x000000ffff157224 */ /* 0x000fe200078e0007 */
[----:B------:R-:W-:-:S05]  /*10c30*/  ISETP.GT.U32.OR P0, PT, R36, 0x3f, P0 ;  /* 0x0000003f2400780c */ /* 0x000fca0000704470 */
        /* <DEDUP_REMOVED lines=8> */
[----:B---3--:R-:W-:Y:S02]  /*10cc0*/  SHF.R.S32.HI R37, RZ, 0x1f, R33 ;  /* 0x0000001fff257819 */ /* 0x008fe40000011421 */
[----:B----4-:R-:W-:-:S04]  /*10cd0*/  @!P0 IMAD.WIDE.U32 R2, R33, R8, R2 ;  /* 0x0000000821028225 */ /* 0x010fc800078e0002 */
[----:B------:R-:W-:Y:S01]  /*10ce0*/  @!P0 IMAD R0, R37, R8, RZ ;  /* 0x0000000825008224 */ /* 0x000fe200078e02ff */
[----:B--2---:R-:W-:-:S03]  /*10cf0*/  @!P0 LEA R4, P1, R2, R4, 0x2 ;  /* 0x0000000402048211 */ /* 0x004fc600078210ff */
[----:B------:R-:W-:-:S04]  /*10d00*/  @!P0 IMAD R9, R33, R9, R0 ;  /* 0x0000000921098224 */ /* 0x000fc800078e0200 */
[----:B------:R-:W-:-:S05]  /*10d10*/  @!P0 IMAD.IADD R0, R3, 0x1, R9 ;  /* 0x0000000103008824 */ /* 0x000fca00078e0209 */
[----:B------:R-:W-:Y:S01]  /*10d20*/  @!P0 LEA.HI.X R5, R2, R5, R0, 0x2, P1 ;  /* 0x0000000502058211 */ /* 0x000fe200008f1400 */
[C---:B------:R-:W-:Y:S01]  /*10d30*/  IMAD.SHL.U32 R2, R22.reuse, 0x40, RZ ;  /* 0x0000004016027824 */ /* 0x040fe200078e00ff */
[----:B------:R-:W-:Y:S01]  /*10d40*/  SHF.L.U32 R8, R22, 0x3, RZ ;  /* 0x0000000316087819 */ /* 0x000fe200000006ff */
[----:B------:R-:W-:-:S03]  /*10d50*/  IMAD.MOV.U32 R0, RZ, RZ, RZ ;  /* 0x000000ffff007224 */ /* 0x000fc600078e00ff */
[----:B------:R-:W-:-:S03]  /*10d60*/  LOP3.LUT R3, R2, 0x180, RZ, 0xc0, !PT ;  /* 0x0000018002037812 */ /* 0x000fc600078ec0ff */
[----:B------:R0:W5:Y:S01]  /*10d70*/  @!P0 LDG.E R0, desc[UR50][R4.64] ;  /* 0x0000003204008981 */ /* 0x000162000c1e1900 */
[----:B------:R-:W-:-:S04]  /*10d80*/  LOP3.LUT R3, R3, 0x10, R22, 0xf8, !PT ;  /* 0x0000001003037812 */ /* 0x000fc800078ef816 */
[----:B------:R-:W-:Y:S02]  /*10d90*/  LOP3.LUT R9, R3, 0x30, R8, 0x78, !PT ;  /* 0x0000003003097812 */ /* 0x000fe400078e7808 */
[C---:B------:R-:W-:Y:S02]  /*10da0*/  LOP3.LUT R3, R2.reuse, 0x40, RZ, 0xc0, !PT ;  /* 0x0000004002037812 */ /* 0x040fe400078ec0ff */
[----:B------:R-:W-:Y:S02]  /*10db0*/  SHF.R.U32.HI R8, RZ, 0x5, R10 ;  /* 0x00000005ff087819 */ /* 0x000fe4000001160a */
[----:B------:R-:W-:-:S03]  /*10dc0*/  LOP3.LUT R2, R2, 0x200, RZ, 0xc0, !PT ;  /* 0x0000020002027812 */ /* 0x000fc600078ec0ff */
[----:B------:R-:W-:-:S05]  /*10dd0*/  IMAD R3, R8, 0x400, R3 ;  /* 0x0000040008037824 */ /* 0x000fca00078e0203 */
[----:B0-----:R-:W-:Y:S01]  /*10de0*/  IADD3 R4, R9, R3, R2 ;  /* 0x0000000309047210 */ /* 0x001fe20007ffe002 */
[----:B------:R-:W-:-:S04]  /*10df0*/  IMAD.SHL.U32 R2, R22, 0x80, RZ ;  /* 0x0000008016027824 */ /* 0x000fc800078e00ff */
[----:B------:R0:W-:Y:S01]  /*10e00*/  STL [R1], R4 ;  /* 0x0000000401007387 */ /* 0x0001e20000100800 */
[----:B------:R-:W-:-:S05]  /*10e10*/  LOP3.LUT R3, R2, 0x380, RZ, 0xc0, !PT ;  /* 0x0000038002037812 */ /* 0x000fca00078ec0ff */
[----:B------:R-:W-:Y:S01]  /*10e20*/  IMAD R8, R8, 0x10, R3 ;  /* 0x0000001008087824 */ /* 0x000fe200078e0203 */
[----:B------:R-:W-:Y:S06]  /*10e30*/  BRA.DIV UR4, `(.L_x_1327) ;  /* 0x0000003604987947 */ /* 0x000fec000b800000 */
.L_x_1379:
[----:B------:R-:W-:Y:S01]  /*10e40*/  ULOP3.LUT UR4, UR36, 0x2, URZ, 0xfc, !UPT ;  /* 0x0000000224047892 */ /* 0x000fe2000f8efc3f */
[C---:B------:R-:W-:Y:S01]  /*10e50*/  ISETP.GE.AND P4, PT, R35.reuse, R20, PT ;  /* 0x000000142300720c */ /* 0x040fe20003f86270 */
[----:B0-----:R-:W-:Y:S01]  /*10e60*/  IMAD.MOV R4, RZ, RZ, -R21 ;  /* 0x000000ffff047224 */ /* 0x001fe200078e0a15 */
[----:B------:R-:W-:Y:S01]  /*10e70*/  LOP3.LUT R30, R30, 0xfffffff7, RZ, 0xc0, !PT ;  /* 0xfffffff71e1e7812 */ /* 0x000fe200078ec0ff */
[----:B------:R-:W-:Y:S01]  /*10e80*/  IMAD.U32 R32, RZ, RZ, UR40 ;  /* 0x00000028ff207e24 */ /* 0x000fe2000f8e00ff */
[----:B------:R-:W-:Y:S01]  /*10e90*/  ISETP.GT.U32.AND P3, PT, R36, 0x3f, PT ;  /* 0x0000003f2400780c */ /* 0x000fe20003f64070 */
[----:B------:R-:W-:Y:S01]  /*10ea0*/  IMAD.U32 R5, RZ, RZ, UR4 ;  /* 0x00000004ff057e24 */ /* 0x000fe2000f8e00ff */
[----:B------:R-:W-:Y:S01]  /*10eb0*/  LOP3.LUT R3, R8, R35, RZ, 0x3c, !PT ;  /* 0x0000002308037212 */ /* 0x000fe200078e3cff */
[----:B------:R-:W-:Y:S01]  /*10ec0*/  IMAD R4, R18, R4, R7 ;  /* 0x0000000412047224 */ /* 0x000fe200078e0207 */
[----:B------:R-:W-:Y:S02]  /*10ed0*/  LOP3.LUT R18, R35, 0x80, RZ, 0xfc, !PT ;  /* 0x0000008023127812 */ /* 0x000fe400078efcff */
[----:B------:R-:W-:-:S02]  /*10ee0*/  ISETP.NE.AND P1, PT, R5, 0x3, PT ;  /* 0x000000030500780c */ /* 0x000fc40003f25270 */
[----:B------:R-:W-:Y:S02]  /*10ef0*/  ISETP.GE.AND P2, PT, R18, R20, PT ;  /* 0x000000141200720c */ /* 0x000fe40003f46270 */
[----:B------:R-:W-:Y:S01]  /*10f00*/  LOP3.LUT R2, R3, 0xc00, R2, 0xf8, !PT ;  /* 0x00000c0003027812 */ /* 0x000fe200078ef802 */
[----:B------:R-:W-:Y:S01]  /*10f10*/  IMAD.MOV.U32 R3, RZ, RZ, 0x20 ;  /* 0x00000020ff037424 */ /* 0x000fe200078e00ff */
[----:B------:R-:W-:Y:S02]  /*10f20*/  LOP3.LUT P0, RZ, R22, 0x4, RZ, 0xc0, !PT ;  /* 0x0000000416ff7812 */ /* 0x000fe4000780c0ff */
[----:B------:R-:W-:Y:S01]  /*10f30*/  SHF.R.U32.HI R22, RZ, 0x3, R22 ;  /* 0x00000003ff167819 */ /* 0x000fe20000011616 */
[----:B------:R0:W-:Y:S01]  /*10f40*/  STL [R1+0x4], R2 ;  /* 0x0000040201007387 */ /* 0x0001e20000100800 */
[----:B------:R-:W-:-:S03]  /*10f50*/  SHF.R.S32.HI R32, RZ, 0x1f, R32 ;  /* 0x0000001fff207819 */ /* 0x000fc60000011420 */
[----:B------:R-:W-:-:S04]  /*10f60*/  @P1 LOP3.LUT R30, R30, 0x8, RZ, 0xfc, !PT ;  /* 0x000000081e1e1812 */ /* 0x000fc800078efcff */
[----:B------:R-:W-:Y:S01]  /*10f70*/  LOP3.LUT R30, R30, 0xfffffffd, RZ, 0xc0, !PT ;  /* 0xfffffffd1e1e7812 */ /* 0x000fe200078ec0ff */
[----:B0-----:R-:W-:-:S03]  /*10f80*/  IMAD.MOV.U32 R2, RZ, RZ, 0x40 ;  /* 0x00000040ff027424 */ /* 0x001fc600078e00ff */
[----:B------:R-:W-:Y:S02]  /*10f90*/  @P4 LOP3.LUT R30, R30, 0x2, RZ, 0xfc, !PT ;  /* 0x000000021e1e4812 */ /* 0x000fe400078efcff */
[----:B------:R-:W-:Y:S02]  /*10fa0*/  SEL R5, R2, 0xffffffc0, !P0 ;  /* 0xffffffc002057807 */ /* 0x000fe40004000000 */
[----:B------:R-:W-:Y:S02]  /*10fb0*/  LOP3.LUT R30, R30, 0xfffffffb, RZ, 0xc0, !PT ;  /* 0xfffffffb1e1e7812 */ /* 0x000fe400078ec0ff */
[----:B------:R-:W-:Y:S02]  /*10fc0*/  SEL R2, R3, 0xffffffe0, !P0 ;  /* 0xffffffe003027807 */ /* 0x000fe40004000000 */
[----:B------:R-:W-:-:S04]  /*10fd0*/  @P3 LOP3.LUT R30, R30, 0x4, RZ, 0xfc, !PT ;  /* 0x000000041e1e3812 */ /* 0x000fc800078efcff */
[----:B------:R-:W-:-:S04]  /*10fe0*/  LOP3.LUT R30, R30, 0xfffffffe, RZ, 0xc0, !PT ;  /* 0xfffffffe1e1e7812 */ /* 0x000fc800078ec0ff */
[----:B------:R-:W-:Y:S01]  /*10ff0*/  @P2 LOP3.LUT R30, R30, 0x1, RZ, 0xfc, !PT ;  /* 0x000000011e1e2812 */ /* 0x000fe200078efcff */
[----:B------:R-:W-:Y:S06]  /*11000*/  @!P1 BRA `(.L_x_1328) ;  /* 0x0000000000049947 */ /* 0x000fec0003800000 */
[----:B------:R-:W-:Y:S01]  /*11010*/  BPT.TRAP 0x1 ;  /* 0x000000040000795c */ /* 0x000fe20000300000 */
.L_x_1328:
[----:B------:R-:W-:Y:S01]  /*11020*/  IMAD.MOV.U32 R20, RZ, RZ, 0x1 ;  /* 0x00000001ff147424 */ /* 0x000fe200078e00ff */
[----:B------:R-:W-:-:S04]  /*11030*/  SHF.R.S32.HI R8, RZ, 0x1f, R4 ;  /* 0x0000001fff087819 */ /* 0x000fc80000011404 */
[----:B------:R-:W-:-:S04]  /*11040*/  SHF.L.U32 R20, R20, 0x1f, RZ ;  /* 0x0000001f14147819 */ /* 0x000fc800000006ff */
[----:B------:R-:W0:Y:S02]  /*11050*/  SYNCS.PHASECHK.TRANS64.TRYWAIT P0, [UR46+0x20880], R20 ;  /* 0x02088014ff0075a7 */ /* 0x000e24000800016e */
[----:B0-----:R-:W-:Y:S05]  /*11060*/  @!P0 BRA `(.L_x_1329) ;  /* 0x00000034002c8947 */ /* 0x001fea0003800000 */
.L_x_1380:
[----:B------:R-:W-:Y:S01]  /*11070*/  ULDC.64 UR4, c[0x0][0x328] ;  /* 0x0000ca0000047ab9 */ /* 0x000fe20000000a00 */
[----:B-----5:R-:W-:Y:S01]  /*11080*/  SHF.R.S32.HI R9, RZ, 0x1f, R0 ;  /* 0x0000001fff097819 */ /* 0x020fe20000011400 */
[----:B0-----:R-:W-:Y:S01]  /*11090*/  IMAD R3, R8, UR4, RZ ;  /* 0x0000000408037c24 */ /* 0x001fe2000f8e02ff */
[----:B------:R-:W-:Y:S01]  /*110a0*/  R2UR UR6, R32 ;  /* 0x00000000200672ca */ /* 0x000fe200000e0000 */
[----:B------:R-:W-:Y:S01]  /*110b0*/  IMAD.SHL.U32 R34, R10, 0x10, RZ ;  /* 0x000000100a227824 */ /* 0x000fe200078e00ff */
[----:B------:R-:W-:Y:S01]  /*110c0*/  IADD3 R6, -R19, UR38, -R6 ;  /* 0x0000002613067c10 */ /* 0x000fe2000fffe906 */
[C---:B------:R-:W-:Y:S02]  /*110d0*/  IMAD R5, R4.reuse, UR5, R3 ;  /* 0x0000000504057c24 */ /* 0x040fe4000f8e0203 */
[----:B------:R-:W-:Y:S01]  /*110e0*/  IMAD.WIDE.U32 R2, R4, UR4, RZ ;  /* 0x0000000404027c25 */ /* 0x000fe2000f8e00ff */
[----:B------:R-:W-:Y:S01]  /*110f0*/  ULDC.64 UR4, c[0x0][0x338] ;  /* 0x0000ce0000047ab9 */ /* 0x000fe20000000a00 */
[----:B------:R-:W-:-:S02]  /*11100*/  ISETP.GE.AND P4, PT, R6, 0x1, PT ;  /* 0x000000010600780c */ /* 0x000fc40003f86270 */
        /* <DEDUP_REMOVED lines=10> */
[----:B------:R-:W-:Y:S01]  /*111b0*/  UIMAD UR4, UR40, UR5, UR4 ;  /* 0x00000005280472a4 */ /* 0x000fe2000f8e0204 */
[----:B------:R-:W-:Y:S02]  /*111c0*/  MOV R7, UR7 ;  /* 0x0000000700077c02 */ /* 0x000fe40008000f00 */
[----:B------:R-:W-:Y:S01]  /*111d0*/  IADD3 R5, P0, R2, UR6, RZ ;  /* 0x0000000602057c10 */ /* 0x000fe2000ff1e0ff */
[----:B------:R-:W-:-:S03]  /*111e0*/  IMAD.SHL.U32 R2, R22, 0x80, RZ ;  /* 0x0000008016027824 */ /* 0x000fc600078e00ff */
[----:B------:R-:W-:Y:S01]  /*111f0*/  IADD3.X R7, R7, UR4, R3, P0, !PT ;  /* 0x0000000407077c10 */ /* 0x000fe200087fe403 */
[----:B------:R-:W-:Y:S01]  /*11200*/  IMAD.SHL.U32 R3, R22, 0x10, RZ ;  /* 0x0000001016037824 */ /* 0x000fe200078e00ff */
[----:B------:R-:W-:Y:S01]  /*11210*/  LOP3.LUT R2, R35, 0x380, R2, 0xf8, !PT ;  /* 0x0000038023027812 */ /* 0x000fe200078ef802 */
[----:B------:R-:W-:-:S03]  /*11220*/  UMOV UR4, 0xffffffff ;  /* 0xffffffff00047882 */ /* 0x000fc60000000000 */
[----:B------:R-:W-:-:S04]  /*11230*/  LOP3.LUT R3, R2, 0x70, R3, 0x78, !PT ;  /* 0x0000007002037812 */ /* 0x000fc800078e7803 */
[----:B------:R-:W-:Y:S01]  /*11240*/  LOP3.LUT R34, R3, 0x400, R34, 0xf8, !PT ;  /* 0x0000040003227812 */ /* 0x000fe200078ef822 */
[----:B------:R-:W-:Y:S06]  /*11250*/  BRA.DIV UR4, `(.L_x_1330) ;  /* 0x0000003204c87947 */ /* 0x000fec000b800000 */
[----:B------:R-:W0:Y:S01]  /*11260*/  SHFL.IDX PT, R14, R5, RZ, 0x181f ;  /* 0x00181fff050e7589 */ /* 0x000e2200000e0000 */
[----:B------:R-:W1:Y:S01]  /*11270*/  LDC R11, c[0x0][0x2f4] ;  /* 0x0000bd00ff0b7b82 */ /* 0x000e620000000800 */
[----:B------:R-:W-:Y:S01]  /*11280*/  VIADD R28, R34, UR46 ;  /* 0x0000002e221c7c36 */ /* 0x000fe20008000000 */
[C---:B------:R-:W-:Y:S01]  /*11290*/  ISETP.GE.AND P1, PT, R6.reuse, 0x21, PT ;  /* 0x000000210600780c */ /* 0x040fe20003f26270 */
[----:B------:R-:W2:Y:S01]  /*112a0*/  SHFL.IDX PT, R3, R7, RZ, 0x181f ;  /* 0x00181fff07037589 */ /* 0x000ea200000e0000 */
[----:B------:R-:W-:-:S03]  /*112b0*/  ISETP.GE.AND P5, PT, R6, 0x31, PT ;  /* 0x000000310600780c */ /* 0x000fc60003fa6270 */
[----:B------:R-:W-:Y:S01]  /*112c0*/  SHFL.IDX PT, R10, R7, 0x3, 0x181f ;  /* 0x00781f00070a7f89 */ /* 0x000fe200000e0000 */
[C---:B0-----:R-:W-:Y:S02]  /*112d0*/  IADD3 R2, P0, R35.reuse, R14, RZ ;  /* 0x0000000e23027210 */ /* 0x041fe40007f1e0ff */
[-C--:B-1----:R-:W-:Y:S01]  /*112e0*/  ISETP.GE.AND P3, PT, R35, R11.reuse, PT ;  /* 0x0000000b2300720c */ /* 0x082fe20003f66270 */
[----:B------:R-:W0:Y:S01]  /*112f0*/  SHFL.IDX PT, R14, R5, 0x1, 0x181f ;  /* 0x00381f00050e7f89 */ /* 0x000e2200000e0000 */
[----:B------:R-:W-:Y:S01]  /*11300*/  ISETP.GE.AND P2, PT, R18, R11, PT ;  /* 0x0000000b1200720c */ /* 0x000fe20003f46270 */
[----:B--2---:R-:W-:Y:S01]  /*11310*/  IMAD.X R3, RZ, RZ, R3, P0 ;  /* 0x000000ffff037224 */ /* 0x004fe200000e0603 */
        /* <DEDUP_REMOVED lines=20> */
[----:B--2---:R-:W-:-:S13]  /*11460*/  ISETP.GE.AND P0, PT, R6, 0x11, PT ;  /* 0x000000110600780c */ /* 0x004fda0003f06270 */
.L_x_1390:
[C---:B------:R-:W-:Y:S02]  /*11470*/  ISETP.LT.OR P3, PT, R6.reuse, 0x31, P3 ;  /* 0x000000310600780c */ /* 0x040fe40001f61670 */
[----:B------:R-:W-:Y:S02]  /*11480*/  ISETP.LT.OR P2, PT, R6, 0x31, P2 ;  /* 0x000000310600780c */ /* 0x000fe40001741670 */
[----:B01----:R-:W-:-:S05]  /*11490*/  IADD3 R2, P6, R35, R14, RZ ;  /* 0x0000000e23027210 */ /* 0x003fca0007fde0ff */
        /* <DEDUP_REMOVED lines=15> */
.L_x_1331:
[----:B------:R-:W-:Y:S01]  /*11590*/  SYNCS.ARRIVE.TRANS64.A1T0 RZ, [UR46+0x20870], RZ ;  /* 0x020870ffffff79a7 */ /* 0x000fe2000810002e */
[----:B------:R-:W-:Y:S05]  /*115a0*/  @!P6 BRA `(.L_x_1332) ;  /* 0x000000000004e947 */ /* 0x000fea0003800000 */
[----:B------:R-:W-:Y:S01]  /*115b0*/  BPT.TRAP 0x1 ;  /* 0x000000040000795c */ /* 0x000fe20000300000 */
.L_x_1332:
[----:B------:R-:W0:Y:S02]  /*115c0*/  SYNCS.PHASECHK.TRANS64.TRYWAIT P2, [UR46+0x20840], R20 ;  /* 0x02084014ff0075a7 */ /* 0x000e24000804016e */
[----:B0-----:R-:W-:Y:S05]  /*115d0*/  @!P2 BRA `(.L_x_1333) ;  /* 0x00000034003ca947 */ /* 0x001fea0003800000 */
.L_x_1391:
[----:B------:R-:W-:Y:S01]  /*115e0*/  ULDC.64 UR4, c[0x0][0x300] ;  /* 0x0000c00000047ab9 */ /* 0x000fe20000000a00 */
[----:B------:R-:W-:Y:S01]  /*115f0*/  R2UR UR6, R32 ;  /* 0x00000000200672ca */ /* 0x000fe200000e0000 */
[----:B0-----:R-:W-:Y:S01]  /*11600*/  IMAD R3, R8, UR4, RZ ;  /* 0x0000000408037c24 */ /* 0x001fe2000f8e02ff */
[----:B------:R-:W0:Y:S03]  /*11610*/  LDC R6, c[0x0][0x2f4] ;  /* 0x0000bd00ff067b82 */ /* 0x000e260000000800 */
[C---:B------:R-:W-:Y:S02]  /*11620*/  IMAD R5, R4.reuse, UR5, R3 ;  /* 0x0000000504057c24 */ /* 0x040fe4000f8e0203 */
[----:B------:R-:W-:Y:S01]  /*11630*/  IMAD.WIDE.U32 R2, R4, UR4, RZ ;  /* 0x0000000404027c25 */ /* 0x000fe2000f8e00ff */
[----:B------:R-:W-:-:S03]  /*11640*/  ULDC.64 UR4, c[0x0][0x310] ;  /* 0x0000c40000047ab9 */ /* 0x000fc60000000a00 */
[----:B------:R-:W-:Y:S02]  /*11650*/  IMAD.IADD R3, R3, 0x1, R5 ;  /* 0x0000000103037824 */ /* 0x000fe400078e0205 */
[----:B------:R-:W-:Y:S02]  /*11660*/  IMAD R9, R9, UR4, RZ ;  /* 0x0000000409097c24 */ /* 0x000fe4000f8e02ff */
[----:B------:R-:W-:-:S04]  /*11670*/  IMAD.WIDE.U32 R2, R0, UR4, R2 ;  /* 0x0000000400027c25 */ /* 0x000fc8000f8e0002 */
[----:B------:R-:W-:Y:S01]  /*11680*/  IMAD R9, R0, UR5, R9 ;  /* 0x0000000500097c24 */ /* 0x000fe2000f8e0209 */
[----:B------:R-:W-:Y:S02]  /*11690*/  ULDC.64 UR4, c[0x0][0x308] ;  /* 0x0000c20000047ab9 */ /* 0x000fe40000000a00 */
[----:B------:R-:W-:Y:S01]  /*116a0*/  IMAD.U32 R5, RZ, RZ, UR4 ;  /* 0x00000004ff057e24 */ /* 0x000fe2000f8e00ff */
[----:B------:R-:W-:Y:S01]  /*116b0*/  UIMAD UR4, UR6, UR4, URZ ;  /* 0x00000004060472a4 */ /* 0x000fe2000f8e023f */
[----:B------:R-:W-:Y:S02]  /*116c0*/  IMAD.IADD R3, R3, 0x1, R9 ;  /* 0x0000000103037824 */ /* 0x000fe400078e0209 */
[----:B------:R-:W-:Y:S01]  /*116d0*/  ULDC.64 UR6, c[0x0][0x2e8] ;  /* 0x0000ba0000067ab9 */ /* 0x000fe20000000a00 */
[----:B------:R-:W-:Y:S02]  /*116e0*/  UIMAD UR4, UR40, UR5, UR4 ;  /* 0x00000005280472a4 */ /* 0x000fe4000f8e0204 */
[----:B------:R-:W-:Y:S01]  /*116f0*/  IMAD.WIDE.U32 R2, R5, UR40, R2 ;  /* 0x0000002805027c25 */ /* 0x000fe2000f8e0002 */
[----:B------:R-:W-:-:S02]  /*11700*/  MOV R5, UR7 ;  /* 0x0000000700057c02 */ /* 0x000fc40008000f00 */
[----:B0-----:R-:W-:Y:S02]  /*11710*/  ISETP.GE.AND P3, PT, R18, R6, PT ;  /* 0x000000061200720c */ /* 0x001fe40003f66270 */
[----:B------:R-:W-:-:S04]  /*11720*/  IADD3 R0, P2, R2, UR6, RZ ;  /* 0x0000000602007c10 */ /* 0x000fc8000ff5e0ff */
[----:B------:R-:W-:Y:S01]  /*11730*/  IADD3.X R4, R5, UR4, R3, P2, !PT ;  /* 0x0000000405047c10 */ /* 0x000fe200097fe403 */
[----:B------:R-:W-:-:S03]  /*11740*/  UMOV UR4, 0xffffffff ;  /* 0xffffffff00047882 */ /* 0x000fc60000000000 */
[----:B------:R-:W-:Y:S05]  /*11750*/  BRA.DIV UR4, `(.L_x_1334) ;  /* 0x0000003204f47947 */ /* 0x000fea000b800000 */
[----:B------:R-:W0:Y:S01]  /*11760*/  SHFL.IDX PT, R14, R0, RZ, 0x181f ;  /* 0x00181fff000e7589 */ /* 0x000e2200000e0000 */
[----:B------:R-:W-:-:S03]  /*11770*/  ISETP.GE.AND P6, PT, R35, R6, PT ;  /* 0x000000062300720c */ /* 0x000fc60003fc6270 */
[----:B------:R-:W1:Y:S04]  /*11780*/  SHFL.IDX PT, R2, R4, RZ, 0x181f ;  /* 0x00181fff04027589 */ /* 0x000e6800000e0000 */
[----:B------:R-:W-:Y:S01]  /*11790*/  SHFL.IDX PT, R5, R4, 0x1, 0x181f ;  /* 0x00381f0004057f89 */ /* 0x000fe200000e0000 */
[----:B0-----:R-:W-:-:S05]  /*117a0*/  @P4 IADD3 R14, P2, R35, R14, RZ ;  /* 0x0000000e230e4210 */ /* 0x001fca0007f5e0ff */
[----:B-1----:R-:W-:Y:S02]  /*117b0*/  @P4 IMAD.X R3, RZ, RZ, R2, P2 ;  /* 0x000000ffff034224 */ /* 0x002fe400010e0602 */
[----:B------:R-:W-:Y:S02]  /*117c0*/  @P4 IMAD.MOV.U32 R2, RZ, RZ, R14 ;  /* 0x000000ffff024224 */ /* 0x000fe400078e000e */
[----:B------:R-:W0:Y:S04]  /*117d0*/  SHFL.IDX PT, R14, R0, 0x1, 0x181f ;  /* 0x00381f00000e7f89 */ /* 0x000e2800000e0000 */
[----:B------:R-:W-:Y:S04]  /*117e0*/  @P4 LDGSTS.E.BYPASS.LTC128B.128 [R28+0x18400], desc[UR50][R2.64], !P6 ;  /* 0x18400000021c4fae */ /* 0x000fe8000f101d72 */
[----:B------:R1:W-:Y:S01]  /*117f0*/  @P4 LDGSTS.E.BYPASS.LTC128B.128 [R28+0x1a400], desc[UR50][R2.64+0x80], !P3 ;  /* 0x1a400080021c4fae */ /* 0x0003e2000d901d72 */
[----:B0-----:R-:W-:-:S05]  /*11800*/  @P0 IADD3 R14, P2, R35, R14, RZ ;  /* 0x0000000e230e0210 */ /* 0x001fca0007f5e0ff */
[----:B------:R-:W-:Y:S02]  /*11810*/  @P0 IMAD.X R5, RZ, RZ, R5, P2 ;  /* 0x000000ffff050224 */ /* 0x000fe400010e0605 */
[----:B-1----:R-:W-:Y:S02]  /*11820*/  @P0 IMAD.MOV.U32 R2, RZ, RZ, R14 ;  /* 0x000000ffff020224 */ /* 0x002fe400078e000e */
[----:B------:R-:W0:Y:S01]  /*11830*/  SHFL.IDX PT, R14, R0, 0x2, 0x181f ;  /* 0x00581f00000e7f89 */ /* 0x000e2200000e0000 */
[----:B------:R-:W-:-:S03]  /*11840*/  @P0 IMAD.MOV.U32 R3, RZ, RZ, R5 ;  /* 0x000000ffff030224 */ /* 0x000fc600078e0005 */
[----:B------:R-:W1:Y:S04]  /*11850*/  SHFL.IDX PT, R5, R4, 0x2, 0x181f ;  /* 0x00581f0004057f89 */ /* 0x000e6800000e0000 */
[----:B------:R-:W-:Y:S04]  /*11860*/  @P0 LDGSTS.E.BYPASS.LTC128B.128 [R28+0x18c00], desc[UR50][R2.64], !P6 ;  /* 0x18c00000021c0fae */ /* 0x000fe8000f101d72 */
[----:B------:R2:W-:Y:S01]  /*11870*/  @P0 LDGSTS.E.BYPASS.LTC128B.128 [R28+0x1ac00], desc[UR50][R2.64+0x80], !P3 ;  /* 0x1ac00080021c0fae */ /* 0x0005e2000d901d72 */
[----:B0-----:R-:W-:-:S05]  /*11880*/  @P1 IADD3 R14, P0, R35, R14, RZ ;  /* 0x0000000e230e1210 */ /* 0x001fca0007f1e0ff */
[----:B-1----:R-:W-:Y:S02]  /*11890*/  @P1 IMAD.X R5, RZ, RZ, R5, P0 ;  /* 0x000000ffff051224 */ /* 0x002fe400000e0605 */
[----:B--2---:R-:W-:Y:S02]  /*118a0*/  @P1 IMAD.MOV.U32 R2, RZ, RZ, R14 ;  /* 0x000000ffff021224 */ /* 0x004fe400078e000e */
[----:B------:R-:W-:Y:S01]  /*118b0*/  @P1 IMAD.MOV.U32 R3, RZ, RZ, R5 ;  /* 0x000000ffff031224 */ /* 0x000fe200078e0005 */
[----:B------:R0:W1:Y:S04]  /*118c0*/  SHFL.IDX PT, R14, R0, 0x3, 0x181f ;  /* 0x00781f00000e7f89 */ /* 0x00006800000e0000 */
[----:B------:R0:W-:Y:S04]  /*118d0*/  @P1 LDGSTS.E.BYPASS.LTC128B.128 [R28+0x19400], desc[UR50][R2.64], !P6 ;  /* 0x19400000021c1fae */ /* 0x0001e8000f101d72 */
[----:B------:R0:W-:Y:S04]  /*118e0*/  @P1 LDGSTS.E.BYPASS.LTC128B.128 [R28+0x1b400], desc[UR50][R2.64+0x80], !P3 ;  /* 0x1b400080021c1fae */ /* 0x0001e8000d901d72 */
[----:B------:R0:W2:Y:S02]  /*118f0*/  SHFL.IDX PT, R5, R4, 0x3, 0x181f ;  /* 0x00781f0004057f89 */ /* 0x0000a400000e0000 */
.L_x_1401:
[C---:B------:R-:W-:Y:S02]  /*11900*/  ISETP.GE.AND P1, PT, R35.reuse, R6, PT ;  /* 0x000000062300720c */ /* 0x040fe40003f26270 */
[----:B01----:R-:W-:-:S05]  /*11910*/  @P5 IADD3 R2, P0, R35, R14, RZ ;  /* 0x0000000e23025210 */ /* 0x003fca0007f1e0ff */
[----:B--2---:R-:W-:-:S06]  /*11920*/  @P5 IMAD.X R3, RZ, RZ, R5, P0 ;  /* 0x000000ffff035224 */ /* 0x004fcc00000e0605 */
        /* <DEDUP_REMOVED lines=14> */
.L_x_1335:
        /* <DEDUP_REMOVED lines=30> */
.L_x_1336:
[----:B------:R-:W-:Y:S01]  /*11bf0*/  UISETP.NE.AND UP0, UPT, UR48, URZ, UPT ;  /* 0x0000003f3000728c */ /* 0x000fe2000bf05270 */
[----:B------:R-:W-:Y:S01]  /*11c00*/  IMAD.U32 R4, RZ, RZ, UR38 ;  /* 0x00000026ff047e24 */ /* 0x000fe2000f8e00ff */
[----:B------:R-:W-:Y:S01]  /*11c10*/  ULDC.64 UR4, c[0x0][0x2e0] ;  /* 0x0000b80000047ab9 */ /* 0x000fe20000000a00 */
[----:B------:R-:W-:Y:S02]  /*11c20*/  IMAD.U32 R3, RZ, RZ, UR47 ;  /* 0x0000002fff037e24 */ /* 0x000fe4000f8e00ff */
[----:B------:R-:W-:Y:S01]  /*11c30*/  IMAD.U32 R5, RZ, RZ, UR39 ;  /* 0x00000027ff057e24 */ /* 0x000fe2000f8e00ff */
[----:B------:R-:W-:Y:S01]  /*11c40*/  PLOP3.LUT P0, PT, PT, PT, UP0, 0x80, 0x0 ;  /* 0x000000000000781c */ /* 0x000fe20003f0f008 */
[----:B------:R-:W-:Y:S01]  /*11c50*/  IMAD.MOV.U32 R2, RZ, RZ, R4 ;  /* 0x000000ffff027224 */ /* 0x000fe200078e0004 */
[----:B------:R-:W-:Y:S01]  /*11c60*/  PLOP3.LUT P1, PT, PT, PT, UP0, 0x80, 0x0 ;  /* 0x000000000000781c */ /* 0x000fe20003f2f008 */
[----:B------:R-:W-:Y:S02]  /*11c70*/  VIADD R0, R36, UR41 ;  /* 0x0000002924007c36 */ /* 0x000fe40008000000 */
[----:B------:R-:W-:Y:S01]  /*11c80*/  IMAD R22, R22, UR4, RZ ;  /* 0x0000000416167c24 */ /* 0x000fe2000f8e02ff */
[----:B------:R-:W0:Y:S01]  /*11c90*/  LDC R5, c[0x0][0x448] ;  /* 0x00011200ff057b82 */ /* 0x000e220000000800 */
[----:B------:R-:W-:Y:S01]  /*11ca0*/  IMAD.WIDE.U32 R2, R23, UR4, R2 ;  /* 0x0000000417027c25 */ /* 0x000fe2000f8e0002 */
[----:B------:R-:W-:-:S03]  /*11cb0*/  @UP0 ULDC UR4, c[0x0][0x44c] ;  /* 0x0001130000040ab9 */ /* 0x000fc60000000800 */
[----:B------:R-:W-:Y:S01]  /*11cc0*/  IMAD R9, R23, UR5, R22 ;  /* 0x0000000517097c24 */ /* 0x000fe2000f8e0216 */
[----:B------:R-:W-:Y:S01]  /*11cd0*/  @UP0 ULDC UR5, c[0x0][0x450] ;  /* 0x0001140000050ab9 */ /* 0x000fe20000000800 */
[----:B------:R-:W-:-:S03]  /*11ce0*/  @P0 IMAD.HI.U32 R4, R0, UR4, RZ ;  /* 0x0000000400040c27 */ /* 0x000fc6000f8e00ff */
[----:B------:R-:W-:Y:S01]  /*11cf0*/  IADD3 R3, R3, R9, RZ ;  /* 0x0000000903037210 */ /* 0x000fe20007ffe0ff */
[----:B------:R-:W-:Y:S01]  /*11d00*/  IMAD.MOV.U32 R7, RZ, RZ, R0 ;  /* 0x000000ffff077224 */ /* 0x000fe200078e0000 */
[----:B------:R-:W-:Y:S01]  /*11d10*/  @P1 SHF.R.U32.HI R7, RZ, UR5, R4 ;  /* 0x00000005ff071c19 */ /* 0x000fe20008011604 */
[----:B------:R-:W-:-:S03]  /*11d20*/  ULDC.64 UR4, c[0x0][0x2d0] ;  /* 0x0000b40000047ab9 */ /* 0x000fc60000000a00 */
[----:B------:R-:W-:Y:S01]  /*11d30*/  SHF.R.S32.HI R4, RZ, 0x1f, R7 ;  /* 0x0000001fff047819 */ /* 0x000fe20000011407 */
[----:B------:R-:W-:-:S04]  /*11d40*/  IMAD.WIDE.U32 R2, R7, UR4, R2 ;  /* 0x0000000407027c25 */ /* 0x000fc8000f8e0002 */
[----:B------:R-:W-:-:S04]  /*11d50*/  IMAD R4, R4, UR4, RZ ;  /* 0x0000000404047c24 */ /* 0x000fc8000f8e02ff */
[----:B------:R-:W-:Y:S01]  /*11d60*/  IMAD R9, R7, UR5, R4 ;  /* 0x0000000507097c24 */ /* 0x000fe2000f8e0204 */
[----:B------:R-:W-:Y:S01]  /*11d70*/  ULDC.64 UR4, c[0x0][0x2c8] ;  /* 0x0000b20000047ab9 */ /* 0x000fe20000000a00 */
[----:B------:R-:W-:Y:S02]  /*11d80*/  IMAD.MOV R7, RZ, RZ, -R7 ;  /* 0x000000ffff077224 */ /* 0x000fe400078e0a07 */
[----:B------:R-:W-:Y:S02]  /*11d90*/  IMAD.IADD R3, R3, 0x1, R9 ;  /* 0x0000000103037824 */ /* 0x000fe400078e0209 */
[----:B0-----:R-:W-:-:S04]  /*11da0*/  IMAD R7, R5, R7, R0 ;  /* 0x0000000705077224 */ /* 0x001fc800078e0200 */
[----:B------:R-:W-:Y:S01]  /*11db0*/  IMAD.WIDE.U32 R2, R7, UR4, R2 ;  /* 0x0000000407027c25 */ /* 0x000fe2000f8e0002 */
[----:B------:R-:W-:-:S05]  /*11dc0*/  SHF.R.S32.HI R0, RZ, 0x1f, R7 ;  /* 0x0000001fff007819 */ /* 0x000fca0000011407 */
        /* <DEDUP_REMOVED lines=8> */
[----:B------:R-:W-:-:S03]  /*11e50*/  UMOV UR4, 0xffffffff ;  /* 0xffffffff00047882 */ /* 0x000fc60000000000 */
[----:B------:R-:W-:Y:S09]  /*11e60*/  BRA.DIV UR4, `(.L_x_1337) ;  /* 0x00000032046c7947 */ /* 0x000ff2000b800000 */
[----:B------:R-:W0:Y:S01]  /*11e70*/  SHFL.IDX PT, R14, R0, RZ, 0x181f ;  /* 0x00181fff000e7589 */ /* 0x000e2200000e0000 */
[----:B------:R-:W-:Y:S01]  /*11e80*/  ULDC UR4, c[0x0][0x288] ;  /* 0x0000a20000047ab9 */ /* 0x000fe20000000800 */
[----:B------:R-:W-:Y:S02]  /*11e90*/  VIADD R6, R19, UR41 ;  /* 0x0000002913067c36 */ /* 0x000fe40008000000 */
[----:B------:R-:W1:Y:S01]  /*11ea0*/  SHFL.IDX PT, R2, R4, RZ, 0x181f ;  /* 0x00181fff04027589 */ /* 0x000e6200000e0000 */
[----:B------:R-:W-:Y:S02]  /*11eb0*/  IMAD R5, R5, UR4, RZ ;  /* 0x0000000405057c24 */ /* 0x000fe4000f8e02ff */
[C---:B------:R-:W-:Y:S01]  /*11ec0*/  VIADD R8, R6.reuse, 0x10 ;  /* 0x0000001006087836 */ /* 0x040fe20000000000 */
[----:B------:R-:W-:Y:S02]  /*11ed0*/  SHFL.IDX PT, R7, R4, 0x1, 0x181f ;  /* 0x00381f0004077f89 */ /* 0x000fe400000e0000 */
        /* <DEDUP_REMOVED lines=23> */
[----:B------:R-:W-:-:S03]  /*12050*/  @!P1 MOV R3, R7 ;  /* 0x0000000700039202 */ /* 0x000fc60000000f00 */
        /* <DEDUP_REMOVED lines=23> */
[----:B------:R-:W-:Y:S02]  /*121d0*/  ISETP.GE.AND P1, PT, R8, R5, PT ;  /* 0x000000050800720c */ /* 0x000fe40003f26270 */
[----:B------:R-:W-:-:S11]  /*121e0*/  IADD3 R8, R6, 0x60, RZ ;  /* 0x0000006006087810 */ /* 0x000fd60007ffe0ff */
        /* <DEDUP_REMOVED lines=9> */
[----:B0-----:R-:W-:-:S05]  /*12280*/  @!P1 IADD3 R14, P3, R35, R14, RZ ;  /* 0x0000000e230e9210 */ /* 0x001fca0007f7e0ff */
[----:B-1----:R-:W-:Y:S02]  /*12290*/  @!P1 IMAD.X R7, RZ, RZ, R7, P3 ;  /* 0x000000ffff079224 */ /* 0x002fe400018e0607 */
[----:B--2---:R-:W-:Y:S02]  /*122a0*/  @!P1 IMAD.MOV.U32 R2, RZ, RZ, R14 ;  /* 0x000000ffff029224 */ /* 0x004fe400078e000e */
[----:B------:R-:W-:Y:S01]  /*122b0*/  @!P1 IMAD.MOV.U32 R3, RZ, RZ, R7 ;  /* 0x000000ffff039224 */ /* 0x000fe200078e0007 */
[----:B------:R0:W1:Y:S04]  /*122c0*/  SHFL.IDX PT, R14, R0, 0x7, 0x181f ;  /* 0x00f81f00000e7f89 */ /* 0x00006800000e0000 */
[----:B------:R0:W-:Y:S04]  /*122d0*/  @!P1 LDGSTS.E.BYPASS.LTC128B.128 [R28+0x13400], desc[UR50][R2.64], !P2 ;  /* 0x13400000021c9fae */ /* 0x0001e8000d101d72 */
[----:B------:R0:W-:Y:S04]  /*122e0*/  @!P1 LDGSTS.E.BYPASS.LTC128B.128 [R28+0x17400], desc[UR50][R2.64+0x80], !P0 ;  /* 0x17400080021c9fae */ /* 0x0001e8000c101d72 */
[----:B------:R0:W2:Y:S02]  /*122f0*/  SHFL.IDX PT, R7, R4, 0x7, 0x181f ;  /* 0x00f81f0004077f89 */ /* 0x0000a400000e0000 */
.L_x_1418:
        /* <DEDUP_REMOVED lines=13> */
.L_x_1339:
[----:B------:R-:W-:Y:S05]  /*123d0*/  BSYNC B0 ;  /* 0x0000000000007941 */ /* 0x000fea0003800000 */
.L_x_1338:
[----:B------:R-:W-:Y:S01]  /*123e0*/  NOP ;  /* 0x0000000000007918 */ /* 0x000fe20000000000 */
[----:B------:R-:W-:Y:S01]  /*123f0*/  SYNCS.ARRIVE.TRANS64.RED.A0T1 RZ, [UR46+0x20800], RZ ;  /* 0x020800ffffff79a7 */ /* 0x000fe2000820042e */
[----:B------:R-:W-:Y:S01]  /*12400*/  ARRIVES.LDGSTSBAR.64.TRANSCNT [UR46+0x20800] ;  /* 0x02080000ff0079b0 */ /* 0x000fe20008000aae */
[----:B------:R-:W-:Y:S01]  /*12410*/  NOP ;  /* 0x0000000000007918 */ /* 0x000fe20000000000 */
[----:B------:R-:W-:Y:S01]  /*12420*/  SYNCS.ARRIVE.TRANS64.A1T0 RZ, [UR46+0x20800], RZ ;  /* 0x020800ffffff79a7 */ /* 0x000fe2000810002e */
[----:B------:R-:W-:-:S05]  /*12430*/  VIADD R16, R16, 0xfffffffe ;  /* 0xfffffffe10107836 */ /* 0x000fca0000000000 */
[----:B------:R-:W-:Y:S01]  /*12440*/  ISETP.GE.AND P0, PT, R16, UR49, PT ;  /* 0x0000003110007c0c */ /* 0x000fe2000bf06270 */
[----:B------:R-:W3:Y:S02]  /*12450*/  SYNCS.PHASECHK.TRANS64.TRYWAIT P1, [UR46+0x20820], R0 ;  /* 0x02082000ff0075a7 */ /* 0x000ee4000802016e */
[----:B---3--:R-:W-:Y:S10]  /*12460*/  @!P1 BRA `(.L_x_1340) ;  /* 0x0000003400709947 */ /* 0x008ff40003800000 */
.L_x_1419:
[----:B------:R-:W-:Y:S01]  /*12470*/  IMAD.MOV.U32 R29, RZ, RZ, 0x1 ;  /* 0x00000001ff1d7424 */ /* 0x000fe200078e00ff */
[----:B------:R-:W-:Y:S06]  /*12480*/  @!P0 BRA `(.L_x_1341) ;  /* 0x0000001000988947 */ /* 0x000fec0003800000 */
[----:B------:R-:W-:Y:S01]  /*12490*/  UIADD3 UR4, UR45, 0x1, URZ ;  /* 0x000000012d047890 */ /* 0x000fe2000fffe03f */
[----:B0-----:R-:W-:Y:S01]  /*124a0*/  LOP3.LUT R3, RZ, UR43, RZ, 0x33, !PT ;  /* 0x0000002bff037c12 */ /* 0x001fe2000f8e33ff */
[----:B--2---:R-:W-:Y:S01]  /*124b0*/  IMAD.MOV.U32 R7, RZ, RZ, 0x1 ;  /* 0x00000001ff077424 */ /* 0x004fe200078e00ff */
[----:B------:R-:W-:Y:S01]  /*124c0*/  IADD3 R17, R35, R17, R19 ;  /* 0x0000001123117210 */ /* 0x000fe20007ffe013 */
[----:B------:R-:W-:Y:S01]  /*124d0*/  UIMAD UR4, UR4, UR37, URZ ;  /* 0x00000025040472a4 */ /* 0x000fe2000f8e023f */
[----:B------:R-:W-:-:S03]  /*124e0*/  LOP3.LUT R5, RZ, UR42, RZ, 0x33, !PT ;  /* 0x0000002aff057c12 */ /* 0x000fc6000f8e33ff */
[----:B------:R-:W-:Y:S02]  /*124f0*/  VIADD R17, R17, 0xffffff40 ;  /* 0xffffff4011117836 */ /* 0x000fe40000000000 */
[----:B------:R-:W-:-:S04]  /*12500*/  LOP3.LUT R0, RZ, UR4, RZ, 0x33, !PT ;  /* 0x00000004ff007c12 */ /* 0x000fc8000f8e33ff */
[----:B------:R-:W-:-:S04]  /*12510*/  VIADDMNMX R0, R0, -UR44, R3, !PT ;  /* 0x8000002c00007c46 */ /* 0x000fc8000f800103 */
[----:B------:R-:W-:Y:S01]  /*12520*/  VIMNMX R0, R0, R5, !PT ;  /* 0x0000000500007248 */ /* 0x000fe20007fe0100 */
[----:B------:R-:W-:-:S03]  /*12530*/  IMAD.MOV.U32 R5, RZ, RZ, RZ ;  /* 0x000000ffff057224 */ /* 0x000fc600078e00ff */
[C---:B------:R-:W-:Y:S01]  /*12540*/  IADD3 R31, -R0.reuse, -0x2, RZ ;  /* 0xfffffffe001f7810 */ /* 0x040fe20007ffe1ff */
[----:B------:R-:W-:-:S07]  /*12550*/  IMAD R6, R0, -0x40, R17 ;  /* 0xffffffc000067824 */ /* 0x000fce00078e0211 */
.L_x_1356:
[----:B0-----:R-:W0:Y:S01]  /*12560*/  LDC R0, c[0x0][0x430] ;  /* 0x00010c00ff007b82 */ /* 0x001e220000000800 */
[----:B------:R-:W-:Y:S01]  /*12570*/  ISETP.GT.U32.AND P1, PT, R36, 0x3f, PT ;  /* 0x0000003f2400780c */ /* 0x000fe20003f24070 */
[----:B------:R-:W-:-:S12]  /*12580*/  IMAD.MOV.U32 R12, RZ, RZ, R6 ;  /* 0x000000ffff0c7224 */ /* 0x000fd800078e0006 */
[----:B------:R-:W2:Y:S01]  /*12590*/  @!P1 LDC.64 R10, c[0x0][0x428] ;  /* 0x00010a00ff0a9b82 */ /* 0x000ea20000000a00 */
[----:B0-----:R-:W-:-:S13]  /*125a0*/  ISETP.NE.AND P0, PT, R0, 0x1, PT ;  /* 0x000000010000780c */ /* 0x001fda0003f05270 */
[----:B------:R-:W0:Y:S08]  /*125b0*/  @P0 LDC R3, c[0x0][0x434] ;  /* 0x00010d00ff030b82 */ /* 0x000e300000000800 */
[----:B------:R-:W3:Y:S01]  /*125c0*/  @P0 LDC R9, c[0x0][0x438] ;  /* 0x00010e00ff090b82 */ /* 0x000ee20000000800 */
[----:B0-----:R-:W-:-:S05]  /*125d0*/  @P0 IMAD.HI.U32 R0, R6, R3, RZ ;  /* 0x0000000306000227 */ /* 0x001fca00078e00ff */
[----:B---3--:R-:W-:Y:S01]  /*125e0*/  @P0 SHF.R.U32.HI R12, RZ, R9, R0 ;  /* 0x00000009ff0c0219 */ /* 0x008fe20000011600 */
[----:B--2---:R-:W-:Y:S01]  /*125f0*/  @!P1 IMAD R0, R37, R10, RZ ;  /* 0x0000000a25009224 */ /* 0x004fe200078e02ff */
[----:B------:R-:W0:Y:S02]  /*12600*/  @!P1 LDC.64 R8, c[0x0][0x418] ;  /* 0x00010600ff089b82 */ /* 0x000e240000000a00 */
[----:B------:R-:W-:Y:S01]  /*12610*/  @!P1 SHF.R.S32.HI R3, RZ, 0x1f, R12 ;  /* 0x0000001fff039819 */ /* 0x000fe2000001140c */
[----:B------:R-:W-:Y:S01]  /*12620*/  ULOP3.LUT UR4, UR36, 0x2, URZ, 0xfc, !UPT ;  /* 0x0000000224047892 */ /* 0x000fe2000f8efc3f */
[----:B------:R-:W-:Y:S01]  /*12630*/  @!P1 MOV R2, R12 ;  /* 0x0000000c00029202 */ /* 0x000fe20000000f00 */
[----:B------:R-:W-:-:S04]  /*12640*/  @!P1 IMAD R11, R33, R11, R0 ;  /* 0x0000000b210b9224 */ /* 0x000fc800078e0200 */
[----:B------:R-:W-:-:S04]  /*12650*/  @!P1 IMAD.WIDE.U32 R2, R33, R10, R2 ;  /* 0x0000000a21029225 */ /* 0x000fc800078e0002 */
[----:B------:R-:W-:Y:S02]  /*12660*/  IMAD.U32 R4, RZ, RZ, UR4 ;  /* 0x00000004ff047e24 */ /* 0x000fe4000f8e00ff */
[----:B------:R-:W-:Y:S02]  /*12670*/  @!P1 IMAD.IADD R0, R11, 0x1, R3 ;  /* 0x000000010b009824 */ /* 0x000fe400078e0203 */
[----:B------:R-:W-:Y:S01]  /*12680*/  IMAD.MOV.U32 R10, RZ, RZ, RZ ;  /* 0x000000ffff0a7224 */ /* 0x000fe200078e00ff */
[----:B------:R-:W-:Y:S02]  /*12690*/  ISETP.NE.AND P2, PT, R4, 0x3, PT ;  /* 0x000000030400780c */ /* 0x000fe40003f45270 */
[----:B0-----:R-:W-:-:S04]  /*126a0*/  @!P1 LEA R8, P0, R2, R8, 0x2 ;  /* 0x0000000802089211 */ /* 0x001fc800078010ff */
[----:B------:R-:W-:Y:S01]  /*126b0*/  @!P1 LEA.HI.X R9, R2, R9, R0, 0x2, P0 ;  /* 0x0000000902099211 */ /* 0x000fe200000f1400 */
[----:B------:R-:W-:-:S04]  /*126c0*/  VIADD R0, R5, 0x1 ;  /* 0x0000000105007836 */ /* 0x000fc80000000000 */
[----:B------:R0:W5:Y:S01]  /*126d0*/  @!P1 LDG.E R10, desc[UR50][R8.64] ;  /* 0x00000032080a9981 */ /* 0x000162000c1e1900 */
[----:B------:R-:W-:Y:S01]  /*126e0*/  ISETP.NE.AND P1, PT, R0, 0x2, PT ;  /* 0x000000020000780c */ /* 0x000fe20003f25270 */
[----:B------:R-:W-:-:S03]  /*126f0*/  VIADD R31, R31, 0xffffffff ;  /* 0xffffffff1f1f7836 */ /* 0x000fc60000000000 */
[----:B------:R-:W-:Y:S02]  /*12700*/  SEL R2, RZ, 0x1, P1 ;  /* 0x00000001ff027807 */ /* 0x000fe40000800000 */
[----:B------:R-:W-:Y:S02]  /*12710*/  ISETP.GT.AND P0, PT, R31, UR49, PT ;  /* 0x000000311f007c0c */ /* 0x000fe4000bf04270 */
[----:B------:R-:W-:Y:S02]  /*12720*/  SEL R0, R0, RZ, P1 ;  /* 0x000000ff00007207 */ /* 0x000fe40000800000 */
[----:B------:R-:W-:Y:S01]  /*12730*/  LOP3.LUT R29, R7, R2, RZ, 0x3c, !PT ;  /* 0x00000002071d7212 */ /* 0x000fe200078e3cff */
[----:B0-----:R-:W-:Y:S08]  /*12740*/  @!P2 BRA `(.L_x_1342) ;  /* 0x000000000004a947 */ /* 0x001ff00003800000 */
[----:B------:R-:W-:Y:S01]  /*12750*/  BPT.TRAP 0x1 ;  /* 0x000000040000795c */ /* 0x000fe20000300000 */
.L_x_1342:
[----:B------:R-:W-:Y:S02]  /*12760*/  LEA R4, R0, UR46, 0x3 ;  /* 0x0000002e00047c11 */ /* 0x000fe4000f8e18ff */
[----:B------:R-:W-:-:S04]  /*12770*/  SHF.L.U32 R17, R29, 0x1f, RZ ;  /* 0x0000001f1d117819 */ /* 0x000fc800000006ff */
[----:B------:R-:W0:Y:S02]  /*12780*/  SYNCS.PHASECHK.TRANS64.TRYWAIT P1, [R4+URZ+0x20880], R17 ;  /* 0x02088011040075a7 */ /* 0x000e24000802017f */
[----:B0-----:R-:W-:Y:S05]  /*12790*/  @!P1 BRA `(.L_x_1343) ;  /* 0x0000003000bc9947 */ /* 0x001fea0003800000 */
.L_x_1420:
[----:B------:R-:W-:Y:S01]  /*127a0*/  ULDC UR4, c[0x0][0x430] ;  /* 0x00010c0000047ab9 */ /* 0x000fe20000000800 */
[----:B-----5:R-:W-:Y:S01]  /*127b0*/  SHF.R.S32.HI R16, RZ, 0x1f, R10 ;  /* 0x0000001fff107819 */ /* 0x020fe2000001140a */
[----:B------:R-:W-:Y:S01]  /*127c0*/  UIADD3 UR4, -UR4, URZ, URZ ;  /* 0x0000003f04047290 */ /* 0x000fe2000fffe13f */
[----:B------:R-:W-:Y:S01]  /*127d0*/  R2UR UR6, R32 ;  /* 0x00000000200672ca */ /* 0x000fe200000e0000 */
[----:B------:R-:W2:Y:S01]  /*127e0*/  LDC R13, c[0x0][0x2f4] ;  /* 0x0000bd00ff0d7b82 */ /* 0x000ea20000000800 */
[----:B------:R-:W-:-:S03]  /*127f0*/  LOP3.LUT P2, RZ, R30, 0x1, RZ, 0xc0, !PT ;  /* 0x000000011eff7812 */ /* 0x000fc6000784c0ff */
[----:B------:R-:W-:Y:S01]  /*12800*/  IMAD R8, R12, UR4, R6 ;  /* 0x000000040c087c24 */ /* 0x000fe2000f8e0206 */
[----:B------:R-:W-:-:S04]  /*12810*/  ULDC.64 UR4, c[0x0][0x328] ;  /* 0x0000ca0000047ab9 */ /* 0x000fc80000000a00 */
[----:B------:R-:W-:-:S05]  /*12820*/  SHF.R.S32.HI R9, RZ, 0x1f, R8 ;  /* 0x0000001fff097819 */ /* 0x000fca0000011408 */
[----:B------:R-:W-:-:S04]  /*12830*/  IMAD R3, R9, UR4, RZ ;  /* 0x0000000409037c24 */ /* 0x000fc8000f8e02ff */
[C---:B------:R-:W-:Y:S02]  /*12840*/  IMAD R11, R8.reuse, UR5, R3 ;  /* 0x00000005080b7c24 */ /* 0x040fe4000f8e0203 */
[----:B------:R-:W-:Y:S01]  /*12850*/  IMAD.WIDE.U32 R2, R8, UR4, RZ ;  /* 0x0000000408027c25 */ /* 0x000fe2000f8e00ff */
[----:B------:R-:W-:-:S03]  /*12860*/  ULDC.64 UR4, c[0x0][0x338] ;  /* 0x0000ce0000047ab9 */ /* 0x000fc60000000a00 */
[----:B------:R-:W-:Y:S01]  /*12870*/  IMAD.IADD R3, R3, 0x1, R11 ;  /* 0x0000000103037824 */ /* 0x000fe200078e020b */
[----:B--2---:R-:W-:Y:S01]  /*12880*/  ISETP.GE.AND P3, PT, R35, R13, PT ;  /* 0x0000000d2300720c */ /* 0x004fe20003f66270 */
        /* <DEDUP_REMOVED lines=23> */
[----:B------:R-:W1:Y:S02]  /*12a00*/  SHFL.IDX PT, R20, R20, 0x3, 0x181f ;  /* 0x00781f0014147f89 */ /* 0x000e6400000e0000 */
[----:B--2---:R-:W-:Y:S02]  /*12a10*/  IMAD.X R3, RZ, RZ, R3, P1 ;  /* 0x000000ffff037224 */ /* 0x004fe400008e0603 */
[----:B------:R2:W0:Y:S04]  /*12a20*/  SHFL.IDX PT, R14, R18, 0x3, 0x181f ;  /* 0x00781f00120e7f89 */ /* 0x00042800000e0000 */
[----:B------:R-:W-:Y:S04]  /*12a30*/  LDGSTS.E.BYPASS.LTC128B.128 [R19+0x8400], desc[UR50][R2.64], !P3 ;  /* 0x0840000002137fae */ /* 0x000fe8000d901d72 */
[----:B------:R3:W-:Y:S02]  /*12a40*/  LDGSTS.E.BYPASS.LTC128B.128 [R19+0xa400], desc[UR50][R2.64+0x80], !P2 ;  /* 0x0a40008002137fae */ /* 0x0007e4000d101d72 */
[----:B---3--:R-:W-:-:S05]  /*12a50*/  IADD3 R2, P1, R35, R12, RZ ;  /* 0x0000000c23027210 */ /* 0x008fca0007f3e0ff */
[----:B----4-:R-:W-:-:S05]  /*12a60*/  IMAD.X R3, RZ, RZ, R22, P1 ;  /* 0x000000ffff037224 */ /* 0x010fca00008e0616 */
[----:B------:R-:W-:Y:S04]  /*12a70*/  LDGSTS.E.BYPASS.LTC128B.128 [R19+0x8c00], desc[UR50][R2.64], !P3 ;  /* 0x08c0000002137fae */ /* 0x000fe8000d901d72 */
[----:B------:R5:W-:Y:S02]  /*12a80*/  LDGSTS.E.BYPASS.LTC128B.128 [R19+0xac00], desc[UR50][R2.64+0x80], !P2 ;  /* 0x0ac0008002137fae */ /* 0x000be4000d101d72 */
[----:B-----5:R-:W-:-:S04]  /*12a90*/  IADD3 R2, P1, R35, R11, RZ ;  /* 0x0000000b23027210 */ /* 0x020fc80007f3e0ff */
[----:B0-----:R-:W-:-:S05]  /*12aa0*/  IADD3.X R3, RZ, R21, RZ, P1, !PT ;  /* 0x00000015ff037210 */ /* 0x001fca0000ffe4ff */
[----:B------:R2:W-:Y:S04]  /*12ab0*/  LDGSTS.E.BYPASS.LTC128B.128 [R19+0x9400], desc[UR50][R2.64], !P3 ;  /* 0x0940000002137fae */ /* 0x0005e8000d901d72 */
[----:B-1----:R2:W-:Y:S02]  /*12ac0*/  LDGSTS.E.BYPASS.LTC128B.128 [R19+0xb400], desc[UR50][R2.64+0x80], !P2 ;  /* 0x0b40008002137fae */ /* 0x0025e4000d101d72 */
.L_x_1430:
[----:B--2---:R-:W-:Y:S02]  /*12ad0*/  IADD3 R2, P1, R35, R14, RZ ;  /* 0x0000000e23027210 */ /* 0x004fe40007f3e0ff */
        /* <DEDUP_REMOVED lines=16> */
.L_x_1345:
[----:B------:R0:W-:Y:S01]  /*12be0*/  SYNCS.ARRIVE.TRANS64.A1T0 RZ, [R4+URZ+0x20870], RZ ;  /* 0x020870ff04ff79a7 */ /* 0x0001e2000810003f */
[----:B------:R-:W-:Y:S05]  /*12bf0*/  @!P2 BRA `(.L_x_1346) ;  /* 0x000000000004a947 */ /* 0x000fea0003800000 */
[----:B------:R-:W-:Y:S01]  /*12c00*/  BPT.TRAP 0x1 ;  /* 0x000000040000795c */ /* 0x000fe20000300000 */
.L_x_1346:
[----:B------:R-:W1:Y:S02]  /*12c10*/  SYNCS.PHASECHK.TRANS64.TRYWAIT P1, [R4+URZ+0x20840], R17 ;  /* 0x02084011040075a7 */ /* 0x000e64000802017f */
[----:B-1----:R-:W-:Y:S05]  /*12c20*/  @!P1 BRA `(.L_x_1347) ;  /* 0x0000003000d09947 */ /* 0x002fea0003800000 */
.L_x_1431:
[----:B------:R-:W-:Y:S01]  /*12c30*/  ULDC.64 UR4, c[0x0][0x300] ;  /* 0x0000c00000047ab9 */ /* 0x000fe20000000a00 */
[----:B------:R-:W-:Y:S01]  /*12c40*/  R2UR UR6, R32 ;  /* 0x00000000200672ca */ /* 0x000fe200000e0000 */
[----:B------:R-:W-:Y:S01]  /*12c50*/  IMAD R9, R9, UR4, RZ ;  /* 0x0000000409097c24 */ /* 0x000fe2000f8e02ff */
[----:B------:R-:W2:Y:S01]  /*12c60*/  LDC R11, c[0x0][0x2f4] ;  /* 0x0000bd00ff0b7b82 */ /* 0x000ea20000000800 */
[----:B------:R-:W-:Y:S01]  /*12c70*/  IMAD.WIDE.U32 R2, R8, UR4, RZ ;  /* 0x0000000408027c25 */ /* 0x000fe2000f8e00ff */
[----:B------:R-:W-:-:S03]  /*12c80*/  LOP3.LUT P2, RZ, R30, 0x1, RZ, 0xc0, !PT ;  /* 0x000000011eff7812 */ /* 0x000fc6000784c0ff */
[----:B------:R-:W-:Y:S01]  /*12c90*/  IMAD R9, R8, UR5, R9 ;  /* 0x0000000508097c24 */ /* 0x000fe2000f8e0209 */
        /* <DEDUP_REMOVED lines=8> */
[----:B------:R-:W-:Y:S01]  /*12d20*/  UIMAD UR4, UR6, UR4, URZ ;  /* 0x00000004060472a4 */ /* 0x000fe2000f8e023f */
[----:B--2---:R-:W-:Y:S02]  /*12d30*/  ISETP.GE.AND P3, PT, R35, R11, PT ;  /* 0x0000000b2300720c */ /* 0x004fe40003f66270 */
        /* <DEDUP_REMOVED lines=12> */
[----:B------:R-:W4:Y:S04]  /*12e00*/  SHFL.IDX PT, R18, R8, 0x1, 0x181f ;  /* 0x00381f0008127f89 */ /* 0x000f2800000e0000 */
[----:B-1----:R-:W1:Y:S04]  /*12e10*/  SHFL.IDX PT, R17, R10, 0x1, 0x181f ;  /* 0x00381f000a117f89 */ /* 0x002e6800000e0000 */
[----:B------:R-:W-:Y:S04]  /*12e20*/  SHFL.IDX PT, R16, R10, 0x2, 0x181f ;  /* 0x00581f000a107f89 */ /* 0x000fe800000e0000 */
[----:B------:R-:W-:Y:S01]  /*12e30*/  SHFL.IDX PT, R10, R10, 0x3, 0x181f ;  /* 0x00781f000a0a7f89 */ /* 0x000fe200000e0000 */
[----:B--2---:R-:W-:-:S03]  /*12e40*/  IADD3 R2, P1, R35, R14, RZ ;  /* 0x0000000e23027210 */ /* 0x004fc60007f3e0ff */
[----:B------:R-:W2:Y:S02]  /*12e50*/  SHFL.IDX PT, R14, R8, 0x2, 0x181f ;  /* 0x00581f00080e7f89 */ /* 0x000ea400000e0000 */
[----:B---3--:R-:W-:-:S05]  /*12e60*/  IMAD.X R3, RZ, RZ, R3, P1 ;  /* 0x000000ffff037224 */ /* 0x008fca00008e0603 */
[----:B------:R-:W-:Y:S04]  /*12e70*/  LDGSTS.E.BYPASS.LTC128B.128 [R9+0x18400], desc[UR50][R2.64], !P3 ;  /* 0x1840000002097fae */ /* 0x000fe8000d901d72 */
[----:B------:R4:W-:Y:S02]  /*12e80*/  LDGSTS.E.BYPASS.LTC128B.128 [R9+0x1a400], desc[UR50][R2.64+0x80], !P2 ;  /* 0x1a40008002097fae */ /* 0x0009e4000d101d72 */
[----:B----4-:R-:W-:-:S05]  /*12e90*/  IADD3 R2, P1, R35, R18, RZ ;  /* 0x0000001223027210 */ /* 0x010fca0007f3e0ff */
[----:B-1----:R-:W-:-:S05]  /*12ea0*/  IMAD.X R3, RZ, RZ, R17, P1 ;  /* 0x000000ffff037224 */ /* 0x002fca00008e0611 */
[----:B------:R-:W-:Y:S04]  /*12eb0*/  LDGSTS.E.BYPASS.LTC128B.128 [R9+0x18c00], desc[UR50][R2.64], !P3 ;  /* 0x18c0000002097fae */ /* 0x000fe8000d901d72 */
[----:B------:R2:W-:Y:S02]  /*12ec0*/  LDGSTS.E.BYPASS.LTC128B.128 [R9+0x1ac00], desc[UR50][R2.64+0x80], !P2 ;  /* 0x1ac0008002097fae */ /* 0x0005e4000d101d72 */
[----:B--2---:R-:W-:Y:S02]  /*12ed0*/  IADD3 R2, P1, R35, R14, RZ ;  /* 0x0000000e23027210 */ /* 0x004fe40007f3e0ff */
[----:B------:R1:W2:Y:S03]  /*12ee0*/  SHFL.IDX PT, R14, R8, 0x3, 0x181f ;  /* 0x00781f00080e7f89 */ /* 0x0002a600000e0000 */
[----:B------:R-:W-:-:S05]  /*12ef0*/  IMAD.X R3, RZ, RZ, R16, P1 ;  /* 0x000000ffff037224 */ /* 0x000fca00008e0610 */
[----:B------:R1:W-:Y:S04]  /*12f00*/  LDGSTS.E.BYPASS.LTC128B.128 [R9+0x19400], desc[UR50][R2.64], !P3 ;  /* 0x1940000002097fae */ /* 0x0003e8000d901d72 */
[----:B------:R1:W-:Y:S02]  /*12f10*/  LDGSTS.E.BYPASS.LTC128B.128 [R9+0x1b400], desc[UR50][R2.64+0x80], !P2 ;  /* 0x1b40008002097fae */ /* 0x0003e4000d101d72 */
.L_x_1441:
[----:B-12---:R-:W-:Y:S02]  /*12f20*/  IADD3 R2, P1, R35, R14, RZ ;  /* 0x0000000e23027210 */ /* 0x006fe40007f3e0ff */
        /* <DEDUP_REMOVED lines=12> */
[----:B------:R-:W-:-:S04]  /*12ff0*/  MOV R11, UR5 ;  /* 0x00000005000b7c02 */ /* 0x000fc80008000f00 */
[----:B------:R-:W-:-:S13]  /*13000*/  ISETP.NE.AND P2, PT, R11, 0x3, PT ;  /* 0x000000030b00780c */ /* 0x000fda0003f45270 */
[----:B-1----:R-:W-:Y:S05]  /*13010*/  @!P2 BRA `(.L_x_1349) ;  /* 0x000000000004a947 */ /* 0x002fea0003800000 */
[----:B------:R-:W-:Y:S01]  /*13020*/  BPT.TRAP 0x1 ;  /* 0x000000040000795c */ /* 0x000fe20000300000 */
.L_x_1349:
[----:B------:R-:W-:Y:S01]  /*13030*/  IMAD.U32 R2, RZ, RZ, UR36 ;  /* 0x00000024ff027e24 */ /* 0x000fe2000f8e00ff */
[----:B------:R1:W-:Y:S04]  /*13040*/  SYNCS.ARRIVE.TRANS64.A1T0 RZ, [R4+URZ+0x20830], RZ ;  /* 0x020830ff04ff79a7 */ /* 0x0003e8000810003f */
[----:B------:R-:W-:-:S04]  /*13050*/  LOP3.LUT R2, R2, 0x1, RZ, 0xfc, !PT ;  /* 0x0000000102027812 */ /* 0x000fc800078efcff */
[----:B------:R-:W-:-:S13]  /*13060*/  ISETP.NE.AND P1, PT, R2, 0x3, PT ;  /* 0x000000030200780c */ /* 0x000fda0003f25270 */
[----:B-1----:R-:W-:Y:S05]  /*13070*/  @!P1 BRA `(.L_x_1350) ;  /* 0x0000000000049947 */ /* 0x002fea0003800000 */
[----:B------:R-:W-:Y:S01]  /*13080*/  BPT.TRAP 0x1 ;  /* 0x000000040000795c */ /* 0x000fe20000300000 */
.L_x_1350:
[----:B------:R-:W-:Y:S02]  /*13090*/  LOP3.LUT R3, R7, 0x1, RZ, 0x3c, !PT ;  /* 0x0000000107037812 */ /* 0x000fe400078e3cff */
[----:B------:R-:W-:Y:S02]  /*130a0*/  LEA R2, R5, UR46, 0x3 ;  /* 0x0000002e05027c11 */ /* 0x000fe4000f8e18ff */
[----:B------:R-:W-:-:S04]  /*130b0*/  SHF.L.U32 R3, R3, 0x1f, RZ ;  /* 0x0000001f03037819 */ /* 0x000fc800000006ff */
[----:B------:R-:W1:Y:S02]  /*130c0*/  SYNCS.PHASECHK.TRANS64.TRYWAIT P2, [R2+URZ+0x20870], R3 ;  /* 0x02087003020075a7 */ /* 0x000e64000804017f */
[----:B-1----:R-:W-:Y:S05]  /*130d0*/  @!P2 BRA `(.L_x_1351) ;  /* 0x0000003000d8a947 */ /* 0x002fea0003800000 */
.L_x_1442:
[----:B------:R-:W-:-:S06]  /*130e0*/  ULOP3.LUT UR4, UR36, 0x2, URZ, 0xfc, !UPT ;  /* 0x0000000224047892 */ /* 0x000fcc000f8efc3f */
[----:B0-----:R-:W-:-:S05]  /*130f0*/  IMAD.U32 R4, RZ, RZ, UR4 ;  /* 0x00000004ff047e24 */ /* 0x001fca000f8e00ff */
[----:B------:R-:W-:-:S13]  /*13100*/  ISETP.NE.AND P2, PT, R4, 0x3, PT ;  /* 0x000000030400780c */ /* 0x000fda0003f45270 */
[----:B------:R-:W-:Y:S05]  /*13110*/  @!P2 BRA `(.L_x_1352) ;  /* 0x000000000004a947 */ /* 0x000fea0003800000 */
[----:B------:R-:W-:Y:S01]  /*13120*/  BPT.TRAP 0x1 ;  /* 0x000000040000795c */ /* 0x000fe20000300000 */
.L_x_1352:
[----:B-1----:R-:W-:Y:S01]  /*13130*/  SHF.L.U32 R3, R7, 0x1f, RZ ;  /* 0x0000001f07037819 */ /* 0x002fe200000006ff */
[----:B------:R-:W-:-:S03]  /*13140*/  IMAD.SHL.U32 R5, R5, 0x4000, RZ ;  /* 0x0000400005057824 */ /* 0x000fc600078e00ff */
[----:B------:R-:W0:Y:S02]  /*13150*/  SYNCS.PHASECHK.TRANS64.TRYWAIT P2, [R2+URZ+0x20860], R3 ;  /* 0x02086003020075a7 */ /* 0x000e24000804017f */
[----:B0-----:R-:W-:Y:S05]  /*13160*/  @!P2 BRA `(.L_x_1353) ;  /* 0x0000003000c8a947 */ /* 0x001fea0003800000 */
.L_x_1443:
[----:B------:R-:W2:Y:S04]  /*13170*/  LDL R4, [R1+0x4] ;  /* 0x0000040001047983 */ /* 0x000ea80000100800 */
[----:B------:R-:W3:Y:S01]  /*13180*/  LDL R7, [R1] ;  /* 0x0000000001077983 */ /* 0x000ee20000100800 */
[----:B------:R-:W1:Y:S01]  /*13190*/  S2R R8, SR_TID.X ;  /* 0x0000000000087919 */ /* 0x000e620000002100 */
[----:B------:R-:W-:Y:S05]  /*131a0*/  WARPSYNC.ALL ;  /* 0x0000000000007948 */ /* 0x000fea0003800000 */
[----:B-1----:R-:W-:Y:S01]  /*131b0*/  LOP3.LUT P2, RZ, R8, 0x4, RZ, 0xc0, !PT ;  /* 0x0000000408ff7812 */ /* 0x002fe2000784c0ff */
[----:B------:R-:W-:-:S05]  /*131c0*/  IMAD.MOV.U32 R8, RZ, RZ, 0x40 ;  /* 0x00000040ff087424 */ /* 0x000fca00078e00ff */
[----:B------:R-:W-:Y:S01]  /*131d0*/  SEL R8, R8, 0xffffffc0, !P2 ;  /* 0xffffffc008087807 */ /* 0x000fe20005000000 */
[----:B------:R-:W-:Y:S01]  /*131e0*/  ULOP3.LUT UR4, UR36, 0x2, URZ, 0xfc, !UPT ;  /* 0x0000000224047892 */ /* 0x000fe2000f8efc3f */
[----:B--2---:R-:W-:-:S05]  /*131f0*/  LOP3.LUT R4, R5, R4, RZ, 0xfc, !PT ;  /* 0x0000000405047212 */ /* 0x004fca00078efcff */
[----:B0-----:R-:W-:Y:S01]  /*13200*/  VIADD R3, R4, UR46 ;  /* 0x0000002e04037c36 */ /* 0x001fe20008000000 */
[----:B------:R-:W0:Y:S03]  /*13210*/  LDSM.16.MT88.4 R16, [R4+UR46+0x8400] ;  /* 0x0084002e0410783b */ /* 0x000e260008004200 */
[----:B------:R-:W-:-:S05]  /*13220*/  IMAD.IADD R3, R8, 0x1, R3 ;  /* 0x0000000108037824 */ /* 0x000fca00078e0203 */
[----:B------:R-:W1:Y:S01]  /*13230*/  LDSM.16.MT88.4 R8, [R3+0x8400] ;  /* 0x008400000308783b */ /* 0x000e620000004200 */
[----:B---3--:R-:W-:Y:S02]  /*13240*/  IADD3 R5, R5, UR46, R7 ;  /* 0x0000002e05057c10 */ /* 0x008fe4000fffe007 */
        /* <DEDUP_REMOVED lines=12> */
[----:B------:R-:W2:Y:S01]  /*13310*/  S2R R7, SR_TID.X ;  /* 0x0000000000077919 */ /* 0x000ea20000002100 */
        /* <DEDUP_REMOVED lines=11> */
[----:B------:R-:W3:Y:S01]  /*133d0*/  LDSM.16.MT88.4 R12, [R3+0x9400] ;  /* 0x00940000030c783b */ /* 0x000ee20000004200 */
[----:B--2---:R-:W-:Y:S01]  /*133e0*/  LOP3.LUT P2, RZ, R7, 0x4, RZ, 0xc0, !PT ;  /* 0x0000000407ff7812 */ /* 0x004fe2000784c0ff */
[----:B------:R-:W-:-:S05]  /*133f0*/  IMAD.MOV.U32 R7, RZ, RZ, 0x20 ;  /* 0x00000020ff077424 */ /* 0x000fca00078e00ff */
[----:B------:R-:W-:-:S04]  /*13400*/  SEL R7, R7, 0xffffffe0, !P2 ;  /* 0xffffffe007077807 */ /* 0x000fc80005000000 */
[----:B0-----:R-:W-:Y:S02]  /*13410*/  IADD3 R5, R7, 0x400, R5 ;  /* 0x0000040007057810 */ /* 0x001fe40007ffe005 */
[C-C-:B-1----:R-:W-:Y:S02]  /*13420*/  PRMT R16, R8.reuse, 0x6420, R9.reuse ;  /* 0x0000642008107816 */ /* 0x142fe40000000009 */
[----:B------:R-:W-:Y:S02]  /*13430*/  PRMT R17, R8, 0x7531, R9 ;  /* 0x0000753108117816 */ /* 0x000fe40000000009 */
[C-C-:B------:R-:W-:Y:S02]  /*13440*/  PRMT R18, R10.reuse, 0x6420, R11.reuse ;  /* 0x000064200a127816 */ /* 0x140fe4000000000b */
[----:B------:R-:W-:Y:S02]  /*13450*/  PRMT R19, R10, 0x7531, R11 ;  /* 0x000075310a137816 */ /* 0x000fe4000000000b */
[----:B---3--:R-:W-:-:S02]  /*13460*/  PRMT R8, R12, 0x6420, R13 ;  /* 0x000064200c087816 */ /* 0x008fc4000000000d */
[----:B------:R-:W-:Y:S02]  /*13470*/  PRMT R9, R12, 0x7531, R13 ;  /* 0x000075310c097816 */ /* 0x000fe4000000000d */
[C-C-:B------:R-:W-:Y:S02]  /*13480*/  PRMT R10, R14.reuse, 0x6420, R15.reuse ;  /* 0x000064200e0a7816 */ /* 0x140fe4000000000f */
[----:B------:R-:W-:Y:S01]  /*13490*/  PRMT R11, R14, 0x7531, R15 ;  /* 0x000075310e0b7816 */ /* 0x000fe2000000000f */
[----:B------:R-:W-:Y:S04]  /*134a0*/  STSM.16.M88.4 [R5], R16 ;  /* 0x0000001005007844 */ /* 0x000fe80000000200 */
[----:B------:R-:W-:Y:S04]  /*134b0*/  STSM.16.M88.4 [R5+0x1000], R8 ;  /* 0x0010000805007844 */ /* 0x000fe80000000200 */
[----:B------:R-:W0:Y:S04]  /*134c0*/  LDSM.16.MT88.4 R8, [R4+UR46+0xb400] ;  /* 0x00b4002e0408783b */ /* 0x000e280008004200 */
[----:B------:R-:W1:Y:S01]  /*134d0*/  LDSM.16.MT88.4 R12, [R3+0xb400] ;  /* 0x00b40000030c783b */ /* 0x000e620000004200 */
        /* <DEDUP_REMOVED lines=20> */
.L_x_1354:
[----:B-1----:R1:W-:Y:S01]  /*13620*/  SYNCS.ARRIVE.TRANS64.A1T0 RZ, [R2+URZ+0x20850], RZ ;  /* 0x020850ff02ff79a7 */ /* 0x0023e2000810003f */
[----:B------:R-:W-:Y:S06]  /*13630*/  BAR.SYNC.DEFER_BLOCKING 0x2, 0x80 ;  /* 0x0082000000007b1d */ /* 0x000fec0000010000 */
[----:B------:R-:W-:Y:S05]  /*13640*/  @!P1 BRA `(.L_x_1355) ;  /* 0x0000000000049947 */ /* 0x000fea0003800000 */
[----:B------:R-:W-:Y:S01]  /*13650*/  BPT.TRAP 0x1 ;  /* 0x000000040000795c */ /* 0x000fe20000300000 */
.L_x_1355:
[----:B------:R-:W2:Y:S01]  /*13660*/  S2R R3, SR_CgaCtaId ;  /* 0x0000000000037919 */ /* 0x000ea20000008800 */
[----:B-1----:R-:W-:Y:S01]  /*13670*/  VIADD R2, R2, 0x20880 ;  /* 0x0002088002027836 */ /* 0x002fe20000000000 */
[----:B------:R-:W-:Y:S01]  /*13680*/  MOV R7, R29 ;  /* 0x0000001d00077202 */ /* 0x000fe20000000f00 */
[----:B------:R-:W-:Y:S02]  /*13690*/  VIADD R6, R6, 0xffffffc0 ;  /* 0xffffffc006067836 */ /* 0x000fe40000000000 */
[----:B0-----:R-:W-:Y:S01]  /*136a0*/  IMAD.MOV.U32 R5, RZ, RZ, R0 ;  /* 0x000000ffff057224 */ /* 0x001fe200078e0000 */
[----:B--2---:R-:W-:-:S04]  /*136b0*/  PRMT R2, R3, 0x654, R2 ;  /* 0x0000065403027816 */ /* 0x004fc80000000002 */
[----:B------:R0:W-:Y:S01]  /*136c0*/  SYNCS.ARRIVE.TRANS64.RED.A1T0 RZ, [R2+URZ], RZ ;  /* 0x000000ff02ff79a7 */ /* 0x0001e2000810043f */
[----:B------:R-:W-:Y:S05]  /*136d0*/  @P0 BRA `(.L_x_1356) ;  /* 0xffffffec00a00947 */ /* 0x000fea000383ffff */
[----:B------:R-:W-:Y:S05]  /*136e0*/  BRA `(.L_x_1357) ;  /* 0x0000000000047947 */ /* 0x000fea0003800000 */
.L_x_1341:
[----:B0-----:R-:W-:-:S07]  /*136f0*/  IMAD.MOV.U32 R0, RZ, RZ, RZ ;  /* 0x000000ffff007224 */ /* 0x001fce00078e00ff */
.L_x_1357:
[----:B------:R-:W-:-:S06]  /*13700*/  ULOP3.LUT UR4, UR36, 0x1, URZ, 0xfc, !UPT ;  /* 0x0000000124047892 */ /* 0x000fcc000f8efc3f */
[----:B0-----:R-:W-:-:S05]  /*13710*/  IMAD.U32 R2, RZ, RZ, UR4 ;  /* 0x00000004ff027e24 */ /* 0x001fca000f8e00ff */
[----:B------:R-:W-:-:S13]  /*13720*/  ISETP.NE.AND P1, PT, R2, 0x3, PT ;  /* 0x000000030200780c */ /* 0x000fda0003f25270 */
[----:B------:R-:W-:Y:S05]  /*13730*/  @!P1 BRA `(.L_x_1358) ;  /* 0x0000000000049947 */ /* 0x000fea0003800000 */
[----:B------:R-:W-:Y:S01]  /*13740*/  BPT.TRAP 0x1 ;  /* 0x000000040000795c */ /* 0x000fe20000300000 */
.L_x_1358:
[----:B------:R-:W-:Y:S01]  /*13750*/  LOP3.LUT R2, R29, 0x1, RZ, 0x3c, !PT ;  /* 0x000000011d027812 */ /* 0x000fe200078e3cff */
[----:B------:R-:W-:Y:S01]  /*13760*/  BSSY B0, `(.L_x_1359) ;  /* 0x0000005000007945 */ /* 0x000fe20003800000 */
[----:B------:R-:W-:Y:S02]  /*13770*/  LEA R17, R0, UR46, 0x3 ;  /* 0x0000002e00117c11 */ /* 0x000fe4000f8e18ff */
[----:B------:R-:W-:-:S04]  /*13780*/  SHF.L.U32 R2, R2, 0x1f, RZ ;  /* 0x0000001f02027819 */ /* 0x000fc800000006ff */
[----:B------:R-:W0:Y:S02]  /*13790*/  SYNCS.PHASECHK.TRANS64.TRYWAIT P0, [R17+URZ+0x20870], R2 ;  /* 0x02087002110075a7 */ /* 0x000e24000800017f */
[----:B0-----:R-:W-:Y:S05]  /*137a0*/  @!P0 BRA `(.L_x_1360) ;  /* 0x0000002c004c8947 */ /* 0x001fea0003800000 */
.L_x_1444:
[----:B------:R-:W-:Y:S05]  /*137b0*/  BSYNC B0 ;  /* 0x0000000000007941 */ /* 0x000fea0003800000 */
.L_x_1359:
[----:B------:R-:W-:-:S06]  /*137c0*/  ULOP3.LUT UR4, UR36, 0x2, URZ, 0xfc, !UPT ;  /* 0x0000000224047892 */ /* 0x000fcc000f8efc3f */
[----:B------:R-:W-:-:S05]  /*137d0*/  IMAD.U32 R3, RZ, RZ, UR4 ;  /* 0x00000004ff037e24 */ /* 0x000fca000f8e00ff */
[----:B------:R-:W-:-:S13]  /*137e0*/  ISETP.NE.AND P0, PT, R3, 0x3, PT ;  /* 0x000000030300780c */ /* 0x000fda0003f05270 */
[----:B------:R-:W-:Y:S05]  /*137f0*/  @!P0 BRA `(.L_x_1361) ;  /* 0x0000000000048947 */ /* 0x000fea0003800000 */
[----:B------:R-:W-:Y:S01]  /*13800*/  BPT.TRAP 0x1 ;  /* 0x000000040000795c */ /* 0x000fe20000300000 */
.L_x_1361:
[----:B0-----:R-:W3:Y:S01]  /*13810*/  LDL.LU R2, [R1+0x4] ;  /* 0x0000040001027983 */ /* 0x001ee20000300800 */
[----:B------:R-:W-:Y:S01]  /*13820*/  SHF.L.U32 R4, R29, 0x1f, RZ ;  /* 0x0000001f1d047819 */ /* 0x000fe200000006ff */
[----:B------:R-:W-:Y:S01]  /*13830*/  IMAD.SHL.U32 R3, R0, 0x4000, RZ ;  /* 0x0000400000037824 */ /* 0x000fe200078e00ff */
[----:B------:R-:W0:Y:S02]  /*13840*/  S2R R5, SR_TID.X ;  /* 0x0000000000057919 */ /* 0x000e240000002100 */
[----:B------:R-:W4:Y:S01]  /*13850*/  SYNCS.PHASECHK.TRANS64.TRYWAIT P0, [R17+URZ+0x20860], R4 ;  /* 0x02086004110075a7 */ /* 0x000f22000800017f */
[----:B0-----:R-:W-:Y:S01]  /*13860*/  LOP3.LUT P2, RZ, R5, 0x4, RZ, 0xc0, !PT ;  /* 0x0000000405ff7812 */ /* 0x001fe2000784c0ff */
[----:B------:R-:W-:-:S05]  /*13870*/  IMAD.MOV.U32 R5, RZ, RZ, 0x40 ;  /* 0x00000040ff057424 */ /* 0x000fca00078e00ff */
[----:B------:R-:W-:Y:S02]  /*13880*/  SEL R5, R5, 0xffffffc0, !P2 ;  /* 0xffffffc005057807 */ /* 0x000fe40005000000 */
[----:B---3--:R-:W-:-:S05]  /*13890*/  LOP3.LUT R2, R3, R2, RZ, 0xfc, !PT ;  /* 0x0000000203027212 */ /* 0x008fca00078efcff */
[----:B------:R-:W-:-:S04]  /*138a0*/  VIADD R16, R2, UR46 ;  /* 0x0000002e02107c36 */ /* 0x000fc80008000000 */
[----:B------:R-:W-:Y:S01]  /*138b0*/  IMAD.IADD R16, R5, 0x1, R16 ;  /* 0x0000000105107824 */ /* 0x000fe200078e0210 */
[----:B----4-:R-:W-:Y:S06]  /*138c0*/  @!P0 BRA `(.L_x_1362) ;  /* 0x0000002c00188947 */ /* 0x010fec0003800000 */
.L_x_1445:
[----:B------:R-:W3:Y:S01]  /*138d0*/  LDL.LU R12, [R1] ;  /* 0x00000000010c7983 */ /* 0x000ee20000300800 */
[----:B------:R-:W-:Y:S05]  /*138e0*/  WARPSYNC.ALL ;  /* 0x0000000000007948 */ /* 0x000fea0003800000 */
[----:B------:R-:W4:Y:S01]  /*138f0*/  LDSM.16.MT88.4 R8, [R2+UR46+0x8400] ;  /* 0x0084002e0208783b */ /* 0x000f220008004200 */
[----:B------:R-:W-:-:S03]  /*13900*/  ULOP3.LUT UR4, UR36, 0x2, URZ, 0xfc, !UPT ;  /* 0x0000000224047892 */ /* 0x000fc6000f8efc3f */
[----:B0-2---:R-:W0:Y:S01]  /*13910*/  LDSM.16.MT88.4 R4, [R16+0x8400] ;  /* 0x008400001004783b */ /* 0x005e220000004200 */
[----:B------:R-:W2:Y:S01]  /*13920*/  S2R R18, SR_TID.X ;  /* 0x0000000000127919 */ /* 0x000ea20000002100 */
[----:B----4-:R-:W-:Y:S02]  /*13930*/  PRMT R13, R8, 0x7531, R9 ;  /* 0x00007531080d7816 */ /* 0x010fe40000000009 */
[C-C-:B-1----:R-:W-:Y:S02]  /*13940*/  PRMT R14, R10.reuse, 0x6420, R11.reuse ;  /* 0x000064200a0e7816 */ /* 0x142fe4000000000b */
[----:B------:R-:W-:Y:S02]  /*13950*/  PRMT R15, R10, 0x7531, R11 ;  /* 0x000075310a0f7816 */ /* 0x000fe4000000000b */
[C-C-:B0-----:R-:W-:Y:S02]  /*13960*/  PRMT R10, R6.reuse, 0x6420, R7.reuse ;  /* 0x00006420060a7816 */ /* 0x141fe40000000007 */
[----:B------:R-:W-:-:S02]  /*13970*/  PRMT R11, R6, 0x7531, R7 ;  /* 0x00007531060b7816 */ /* 0x000fc40000000007 */
[----:B--2---:R-:W-:Y:S01]  /*13980*/  LOP3.LUT P0, RZ, R18, 0x4, RZ, 0xc0, !PT ;  /* 0x0000000412ff7812 */ /* 0x004fe2000780c0ff */
[----:B------:R-:W-:-:S05]  /*13990*/  IMAD.MOV.U32 R18, RZ, RZ, 0x20 ;  /* 0x00000020ff127424 */ /* 0x000fca00078e00ff */
[----:B------:R-:W-:Y:S02]  /*139a0*/  SEL R18, R18, 0xffffffe0, !P0 ;  /* 0xffffffe012127807 */ /* 0x000fe40004000000 */
[----:B---3--:R-:W-:Y:S02]  /*139b0*/  IADD3 R3, R3, UR46, R12 ;  /* 0x0000002e03037c10 */ /* 0x008fe4000fffe00c */
        /* <DEDUP_REMOVED lines=12> */
[----:B------:R-:W-:Y:S01]  /*13a80*/  PRMT R13, R8, 0x7531, R9 ;  /* 0x00007531080d7816 */ /* 0x000fe20000000009 */
[----:B------:R-:W-:Y:S01]  /*13a90*/  STSM.16.M88.4 [R3+0x2400], R4 ;  /* 0x0024000403007844 */ /* 0x000fe20000000200 */
[----:B------:R-:W-:-:S02]  /*13aa0*/  PRMT R14, R10, 0x6420, R11 ;  /* 0x000064200a0e7816 */ /* 0x000fc4000000000b */
[----:B------:R-:W-:-:S05]  /*13ab0*/  PRMT R15, R10, 0x7531, R11 ;  /* 0x000075310a0f7816 */ /* 0x000fca000000000b */
[----:B------:R0:W-:Y:S04]  /*13ac0*/  STSM.16.M88.4 [R3+0x3400], R12 ;  /* 0x0034000c03007844 */ /* 0x0001e80000000200 */
[----:B------:R-:W1:Y:S04]  /*13ad0*/  LDSM.16.MT88.4 R4, [R2+UR46+0x9400] ;  /* 0x0094002e0204783b */ /* 0x000e680008004200 */
[----:B------:R-:W2:Y:S01]  /*13ae0*/  LDSM.16.MT88.4 R8, [R16+0x9400] ;  /* 0x009400001008783b */ /* 0x000ea20000004200 */
[----:B0-----:R-:W-:Y:S01]  /*13af0*/  IADD3 R3, R18, 0x400, R3 ;  /* 0x0000040012037810 */ /* 0x001fe20007ffe003 */
[----:B------:R-:W-:-:S05]  /*13b00*/  IMAD.U32 R18, RZ, RZ, UR4 ;  /* 0x00000004ff127e24 */ /* 0x000fca000f8e00ff */
[----:B------:R-:W-:Y:S02]  /*13b10*/  ISETP.NE.AND P0, PT, R18, 0x3, PT ;  /* 0x000000031200780c */ /* 0x000fe40003f05270 */
[C-C-:B-1----:R-:W-:Y:S02]  /*13b20*/  PRMT R12, R4.reuse, 0x6420, R5.reuse ;  /* 0x00006420040c7816 */ /* 0x142fe40000000005 */
[----:B------:R-:W-:Y:S02]  /*13b30*/  PRMT R13, R4, 0x7531, R5 ;  /* 0x00007531040d7816 */ /* 0x000fe40000000005 */
[C-C-:B------:R-:W-:Y:S02]  /*13b40*/  PRMT R14, R6.reuse, 0x6420, R7.reuse ;  /* 0x00006420060e7816 */ /* 0x140fe40000000007 */
[----:B------:R-:W-:Y:S02]  /*13b50*/  PRMT R15, R6, 0x7531, R7 ;  /* 0x00007531060f7816 */ /* 0x000fe40000000007 */
[----:B--2---:R-:W-:-:S02]  /*13b60*/  PRMT R4, R8, 0x6420, R9 ;  /* 0x0000642008047816 */ /* 0x004fc40000000009 */
[----:B------:R-:W-:Y:S01]  /*13b70*/  PRMT R5, R8, 0x7531, R9 ;  /* 0x0000753108057816 */ /* 0x000fe20000000009 */
[----:B------:R-:W-:Y:S01]  /*13b80*/  STSM.16.M88.4 [R3], R12 ;  /* 0x0000000c03007844 */ /* 0x000fe20000000200 */
[C-C-:B------:R-:W-:Y:S02]  /*13b90*/  PRMT R6, R10.reuse, 0x6420, R11.reuse ;  /* 0x000064200a067816 */ /* 0x140fe4000000000b */
[----:B------:R-:W-:-:S05]  /*13ba0*/  PRMT R7, R10, 0x7531, R11 ;  /* 0x000075310a077816 */ /* 0x000fca000000000b */
[----:B------:R-:W-:Y:S04]  /*13bb0*/  STSM.16.M88.4 [R3+0x1000], R4 ;  /* 0x0010000403007844 */ /* 0x000fe80000000200 */
[----:B------:R-:W0:Y:S04]  /*13bc0*/  LDSM.16.MT88.4 R4, [R2+UR46+0xb400] ;  /* 0x00b4002e0204783b */ /* 0x000e280008004200 */
        /* <DEDUP_REMOVED lines=19> */
.L_x_1363:
[----:B-1----:R1:W-:Y:S01]  /*13d00*/  SYNCS.ARRIVE.TRANS64.A1T0 RZ, [R17+URZ+0x20850], RZ ;  /* 0x020850ff11ff79a7 */ /* 0x0023e2000810003f */
[----:B------:R-:W-:Y:S06]  /*13d10*/  BAR.SYNC.DEFER_BLOCKING 0x2, 0x80 ;  /* 0x0082000000007b1d */ /* 0x000fec0000010000 */
[----:B------:R-:W-:Y:S05]  /*13d20*/  @!P1 BRA `(.L_x_1364) ;  /* 0x0000000000049947 */ /* 0x000fea0003800000 */
[----:B------:R-:W-:Y:S01]  /*13d30*/  BPT.TRAP 0x1 ;  /* 0x000000040000795c */ /* 0x000fe20000300000 */
.L_x_1364:
        /* <DEDUP_REMOVED lines=10> */
.L_x_1315:
[----:B------:R-:W1:Y:S01]  /*13de0*/  S2R R4, SR_CgaCtaId ;  /* 0x0000000000047919 */ /* 0x000e620000008800 */
[----:B------:R-:W-:Y:S02]  /*13df0*/  MOV R3, 0x400 ;  /* 0x0000040000037802 */ /* 0x000fe40000000f00 */
[----:B------:R-:W-:Y:S02]  /*13e00*/  SHF.L.U32 R2, R2, 0x1f, RZ ;  /* 0x0000001f02027819 */ /* 0x000fe400000006ff */
[----:B-1----:R-:W-:-:S04]  /*13e10*/  LEA R5, R4, R3, 0x18 ;  /* 0x0000000304057211 */ /* 0x002fc800078ec0ff */
[----:B------:R-:W1:Y:S02]  /*13e20*/  SYNCS.PHASECHK.TRANS64.TRYWAIT P0, [R5+URZ+0x20820], R2 ;  /* 0x02082002050075a7 */ /* 0x000e64000800017f */
[----:B-1----:R-:W-:Y:S05]  /*13e30*/  @!P0 BRA `(.L_x_1365) ;  /* 0x0000002400d08947 */ /* 0x002fea0003800000 */
.L_x_1446:
        /* <DEDUP_REMOVED lines=13> */
.L_x_1366:
[C---:B------:R-:W-:Y:S01]  /*13f10*/  IMAD R4, R0.reuse, 0x8, R5 ;  /* 0x0000000800047824 */ /* 0x040fe200078e0205 */
[----:B------:R-:W-:Y:S01]  /*13f20*/  SHF.L.U32 R3, R29, 0x1f, RZ ;  /* 0x0000001f1d037819 */ /* 0x000fe200000006ff */
[----:B------:R-:W-:-:S03]  /*13f30*/  VIADD R0, R0, 0x1 ;  /* 0x0000000100007836 */ /* 0x000fc60000000000 */
[----:B------:R-:W1:Y:S02]  /*13f40*/  SYNCS.PHASECHK.TRANS64.TRYWAIT P1, [R4+URZ+0x20840], R3 ;  /* 0x02084003040075a7 */ /* 0x000e64000802017f */
[----:B------:R-:W-:-:S04]  /*13f50*/  ISETP.NE.AND P2, PT, R0, 0x2, PT ;  /* 0x000000020000780c */ /* 0x000fc80003f45270 */
[----:B------:R-:W-:Y:S01]  /*13f60*/  SEL R2, RZ, 0x1, P2 ;  /* 0x00000001ff027807 */ /* 0x000fe20001000000 */
[----:B-1----:R-:W-:Y:S08]  /*13f70*/  @!P1 BRA `(.L_x_1367) ;  /* 0x0000002400949947 */ /* 0x002ff00003800000 */
.L_x_1447:
[----:B------:R-:W-:Y:S02]  /*13f80*/  SEL R0, R0, RZ, P2 ;  /* 0x000000ff00007207 */ /* 0x000fe40001000000 */
[----:B------:R-:W-:Y:S01]  /*13f90*/  LOP3.LUT R2, R29, R2, RZ, 0x3c, !PT ;  /* 0x000000021d027212 */ /* 0x000fe200078e3cff */
[----:B------:R-:W-:Y:S06]  /*13fa0*/  @!P0 BRA `(.L_x_1368) ;  /* 0x0000000000048947 */ /* 0x000fec0003800000 */
[----:B------:R-:W-:Y:S01]  /*13fb0*/  BPT.TRAP 0x1 ;  /* 0x000000040000795c */ /* 0x000fe20000300000 */
.L_x_1368:
[----:B------:R-:W-:Y:S01]  /*13fc0*/  IMAD R5, R0, 0x8, R5 ;  /* 0x0000000800057824 */ /* 0x000fe200078e0205 */
[----:B------:R-:W-:-:S04]  /*13fd0*/  SHF.L.U32 R0, R2, 0x1f, RZ ;  /* 0x0000001f02007819 */ /* 0x000fc800000006ff */
[----:B------:R-:W2:Y:S02]  /*13fe0*/  SYNCS.PHASECHK.TRANS64.TRYWAIT P1, [R5+URZ+0x20840], R0 ;  /* 0x02084000050075a7 */ /* 0x000ea4000802017f */
[----:B--2---:R-:W-:Y:S05]  /*13ff0*/  @!P1 BRA `(.L_x_1369) ;  /* 0x0000002400889947 */ /* 0x004fea0003800000 */
.L_x_1448:
[----:B------:R-:W-:Y:S05]  /*14000*/  @!P0 BRA `(.L_x_1370) ;  /* 0x0000000000048947 */ /* 0x000fea0003800000 */
[----:B------:R-:W-:Y:S01]  /*14010*/  BPT.TRAP 0x1 ;  /* 0x000000040000795c */ /* 0x000fe20000300000 */
.L_x_1370:
[----:B------:R-:W3:Y:S02]  /*14020*/  SYNCS.PHASECHK.TRANS64.TRYWAIT P1, [R4+URZ+0x20860], R3 ;  /* 0x02086003040075a7 */ /* 0x000ee4000802017f */
[----:B---3--:R-:W-:Y:S05]  /*14030*/  @!P1 BRA `(.L_x_1371) ;  /* 0x00000024008c9947 */ /* 0x008fea0003800000 */
.L_x_1449:
[----:B------:R-:W-:Y:S05]  /*14040*/  @!P0 BRA `(.L_x_1372) ;  /* 0x0000000000048947 */ /* 0x000fea0003800000 */
[----:B------:R-:W-:Y:S01]  /*14050*/  BPT.TRAP 0x1 ;  /* 0x000000040000795c */ /* 0x000fe20000300000 */
.L_x_1372:
[----:B------:R-:W4:Y:S02]  /*14060*/  SYNCS.PHASECHK.TRANS64.TRYWAIT P1, [R5+URZ+0x20860], R0 ;  /* 0x02086000050075a7 */ /* 0x000f24000802017f */
[----:B----4-:R-:W-:Y:S05]  /*14070*/  @!P1 BRA `(.L_x_1373) ;  /* 0x0000002400909947 */ /* 0x010fea0003800000 */
.L_x_1450:
[----:B------:R-:W-:Y:S05]  /*14080*/  @!P0 BRA `(.L_x_1374) ;  /* 0x0000000000048947 */ /* 0x000fea0003800000 */
[----:B------:R-:W-:Y:S01]  /*14090*/  BPT.TRAP 0x1 ;  /* 0x000000040000795c */ /* 0x000fe20000300000 */
.L_x_1374:
[----:B------:R-:W0:Y:S02]  /*140a0*/  SYNCS.PHASECHK.TRANS64.TRYWAIT P1, [R4+URZ+0x20880], R3 ;  /* 0x02088003040075a7 */ /* 0x000e24000802017f */
[----:B0-----:R-:W-:Y:S05]  /*140b0*/  @!P1 BRA `(.L_x_1375) ;  /* 0x0000002400949947 */ /* 0x001fea0003800000 */
.L_x_1451:
[----:B------:R-:W-:Y:S05]  /*140c0*/  @!P0 BRA `(.L_x_1376) ;  /* 0x0000000000048947 */ /* 0x000fea0003800000 */
[----:B------:R-:W-:Y:S01]  /*140d0*/  BPT.TRAP 0x1 ;  /* 0x000000040000795c */ /* 0x000fe20000300000 */
.L_x_1376:
[----:B------:R0:W0:Y:S02]  /*140e0*/  SYNCS.PHASECHK.TRANS64.TRYWAIT P0, [R5+URZ+0x20880], R0 ;  /* 0x02088000050075a7 */ /* 0x000024000800017f */
[----:B0-----:R-:W-:Y:S05]  /*140f0*/  @!P0 NANOSLEEP.SYNCS 0x989680 ;  /* 0x009896800000895d */ /* 0x001fea0003900000 */
[----:B------:R-:W0:Y:S02]  /*14100*/  @!P0 SYNCS.PHASECHK.TRANS64 P0, [R5+URZ+0x20880], R0 ;  /* 0x02088000050085a7 */ /* 0x000e24000800007f */
[----:B0-----:R-:W-:Y:S05]  /*14110*/  @!P0 BRA `(.L_x_1376) ;  /* 0xfffffffc00f08947 */ /* 0x001fea000383ffff */
.L_x_1223:
[----:B------:R-:W-:Y:S05]  /*14120*/  BSYNC B6 ;  /* 0x0000000000067941 */ /* 0x000fea0003800000 */
.L_x_1220:
[----:B------:R-:W-:Y:S05]  /*14130*/  EXIT ;  /* 0x000000000000794d */ /* 0x000fea0003800000 */
.L_x_1233:
[----:B0-----:R-:W-:-:S04]  /*14140*/  IMAD.U32 R4, RZ, RZ, UR41 ;  /* 0x00000029ff047e24 */ /* 0x001fc8000f8e00ff */
[----:B------:R0:W1:Y:S03]  /*14150*/  SYNCS.PHASECHK.TRANS64.TRYWAIT P0, [R4+URZ+0x20800], R9 ;  /* 0x02080009040075a7 */ /* 0x000066000800017f */
[----:B-1----:R-:W-:Y:S05]  /*14160*/  @!P0 NANOSLEEP.SYNCS 0x989680 ;  /* 0x009896800000895d */ /* 0x002fea0003900000 */
[----:B------:R-:W1:Y:S02]  /*14170*/  @!P0 SYNCS.PHASECHK.TRANS64 P0, [R4+URZ+0x20800], R9 ;  /* 0x02080009040085a7 */ /* 0x000e64000800007f */
[----:B-1----:R-:W-:Y:S05]  /*14180*/  @!P0 BRA `(.L_x_1233) ;  /* 0xfffffffc00ec8947 */ /* 0x002fea000383ffff */
[----:B------:R-:W-:Y:S05]  /*14190*/  BRA `(.L_x_1377) ;  /* 0xfffffed8009c7947 */ /* 0x000fea000383ffff */
.L_x_1237:
[----:B0-----:R-:W-:-:S04]  /*141a0*/  IMAD.U32 R4, RZ, RZ, UR41 ;  /* 0x00000029ff047e24 */ /* 0x001fc8000f8e00ff */
[----:B------:R0:W1:Y:S03]  /*141b0*/  SYNCS.PHASECHK.TRANS64.TRYWAIT P0, [R4+URZ+0x20830], R9 ;  /* 0x02083009040075a7 */ /* 0x000066000800017f */
[----:B-1----:R-:W-:Y:S05]  /*141c0*/  @!P0 NANOSLEEP.SYNCS 0x989680 ;  /* 0x009896800000895d */ /* 0x002fea0003900000 */
[----:B------:R-:W1:Y:S02]  /*141d0*/  @!P0 SYNCS.PHASECHK.TRANS64 P0, [R4+URZ+0x20830], R9 ;  /* 0x02083009040085a7 */ /* 0x000e64000800007f */
[----:B-1----:R-:W-:Y:S05]  /*141e0*/  @!P0 BRA `(.L_x_1237) ;  /* 0xfffffffc00ec8947 */ /* 0x002fea000383ffff */
[----:B------:R-:W-:Y:S05]  /*141f0*/  BRA `(.L_x_1236) ;  /* 0xfffffed800bc7947 */ /* 0x000fea000383ffff */
.L_x_1250:
[----:B0-----:R-:W-:-:S04]  /*14200*/  IMAD.U32 R10, RZ, RZ, UR41 ;  /* 0x00000029ff0a7e24 */ /* 0x001fc8000f8e00ff */
[----:B------:R0:W1:Y:S03]  /*14210*/  SYNCS.PHASECHK.TRANS64.TRYWAIT P0, [R10+URZ+0x20850], R9 ;  /* 0x020850090a0075a7 */ /* 0x000066000800017f */
[----:B-1----:R-:W-:Y:S05]  /*14220*/  @!P0 NANOSLEEP.SYNCS 0x989680 ;  /* 0x009896800000895d */ /* 0x002fea0003900000 */
[----:B------:R-:W1:Y:S02]  /*14230*/  @!P0 SYNCS.PHASECHK.TRANS64 P0, [R10+URZ+0x20850], R9 ;  /* 0x020850090a0085a7 */ /* 0x000e64000800007f */
[----:B-1----:R-:W-:Y:S05]  /*14240*/  @!P0 BRA `(.L_x_1250) ;  /* 0xfffffffc00ec8947 */ /* 0x002fea000383ffff */
[----:B------:R-:W-:Y:S05]  /*14250*/  BRA `(.L_x_1249) ;  /* 0xfffffefc00287947 */ /* 0x000fea000383ffff */
.L_x_1259:
[----:B-1----:R-:W-:-:S04]  /*14260*/  IMAD.U32 R13, RZ, RZ, UR55 ;  /* 0x00000037ff0d7e24 */ /* 0x002fc8000f8e00ff */
[----:B------:R1:W2:Y:S03]  /*14270*/  SYNCS.PHASECHK.TRANS64.TRYWAIT P0, [R13+URZ+0x20830], R10 ;  /* 0x0208300a0d0075a7 */ /* 0x0002a6000800017f */
[----:B--2---:R-:W-:Y:S05]  /*14280*/  @!P0 NANOSLEEP.SYNCS 0x989680 ;  /* 0x009896800000895d */ /* 0x004fea0003900000 */
[----:B------:R-:W2:Y:S02]  /*14290*/  @!P0 SYNCS.PHASECHK.TRANS64 P0, [R13+URZ+0x20830], R10 ;  /* 0x0208300a0d0085a7 */ /* 0x000ea4000800007f */
[----:B--2---:R-:W-:Y:S05]  /*142a0*/  @!P0 BRA `(.L_x_1259) ;  /* 0xfffffffc00ec8947 */ /* 0x004fea000383ffff */
[----:B------:R-:W-:Y:S05]  /*142b0*/  BRA `(.L_x_1258) ;  /* 0xffffff0000787947 */ /* 0x000fea000383ffff */
.L_x_1272:
[----:B0-----:R-:W-:-:S04]  /*142c0*/  IMAD.U32 R11, RZ, RZ, UR55 ;  /* 0x00000037ff0b7e24 */ /* 0x001fc8000f8e00ff */
[----:B------:R0:W1:Y:S03]  /*142d0*/  SYNCS.PHASECHK.TRANS64.TRYWAIT P0, [R11+URZ+0x20850], R10 ;  /* 0x0208500a0b0075a7 */ /* 0x000066000800017f */
[----:B-1----:R-:W-:Y:S05]  /*142e0*/  @!P0 NANOSLEEP.SYNCS 0x989680 ;  /* 0x009896800000895d */ /* 0x002fea0003900000 */
[----:B------:R-:W1:Y:S02]  /*142f0*/  @!P0 SYNCS.PHASECHK.TRANS64 P0, [R11+URZ+0x20850], R10 ;  /* 0x0208500a0b0085a7 */ /* 0x000e64000800007f */
[----:B-1----:R-:W-:Y:S05]  /*14300*/  @!P0 BRA `(.L_x_1272) ;  /* 0xfffffffc00ec8947 */ /* 0x002fea000383ffff */
[----:B------:R-:W-:Y:S05]  /*14310*/  BRA `(.L_x_1271) ;  /* 0xffffff2400947947 */ /* 0x000fea000383ffff */
.L_x_1282:
[----:B-12---:R-:W-:-:S04]  /*14320*/  IMAD.U32 R6, RZ, RZ, UR53 ;  /* 0x00000035ff067e24 */ /* 0x006fc8000f8e00ff */
[----:B------:R1:W2:Y:S03]  /*14330*/  SYNCS.PHASECHK.TRANS64.TRYWAIT P1, [R6+URZ+0x20830], R9 ;  /* 0x02083009060075a7 */ /* 0x0002a6000802017f */
[----:B--2---:R-:W-:Y:S05]  /*14340*/  @!P1 NANOSLEEP.SYNCS 0x989680 ;  /* 0x009896800000995d */ /* 0x004fea0003900000 */
[----:B------:R-:W2:Y:S02]  /*14350*/  @!P1 SYNCS.PHASECHK.TRANS64 P1, [R6+URZ+0x20830], R9 ;  /* 0x02083009060095a7 */ /* 0x000ea4000802007f */
[----:B--2---:R-:W-:Y:S05]  /*14360*/  @!P1 BRA `(.L_x_1282) ;  /* 0xfffffffc00ec9947 */ /* 0x004fea000383ffff */
[----:B------:R-:W-:Y:S05]  /*14370*/  BRA `(.L_x_1281) ;  /* 0xffffff2800e87947 */ /* 0x000fea000383ffff */
.L_x_1287:
[----:B0-----:R-:W-:-:S04]  /*14380*/  IMAD.U32 R12, RZ, RZ, UR53 ;  /* 0x00000035ff0c7e24 */ /* 0x001fc8000f8e00ff */
[----:B------:R0:W1:Y:S03]  /*14390*/  SYNCS.PHASECHK.TRANS64.TRYWAIT P1, [R12+URZ+0x20850], R9 ;  /* 0x020850090c0075a7 */ /* 0x000066000802017f */
[----:B-1----:R-:W-:Y:S05]  /*143a0*/  @!P1 NANOSLEEP.SYNCS 0x989680 ;  /* 0x009896800000995d */ /* 0x002fea0003900000 */
[----:B------:R-:W1:Y:S02]  /*143b0*/  @!P1 SYNCS.PHASECHK.TRANS64 P1, [R12+URZ+0x20850], R9 ;  /* 0x020850090c0095a7 */ /* 0x000e64000802007f */
[----:B-1----:R-:W-:Y:S05]  /*143c0*/  @!P1 BRA `(.L_x_1287) ;  /* 0xfffffffc00ec9947 */ /* 0x002fea000383ffff */
[----:B------:R-:W-:Y:S05]  /*143d0*/  BRA `(.L_x_1286) ;  /* 0xffffff4400407947 */ /* 0x000fea000383ffff */
.L_x_1294:
[----:B-1----:R-:W-:-:S04]  /*143e0*/  MOV R14, UR57 ;  /* 0x00000039000e7c02 */ /* 0x002fc80008000f00 */
[----:B------:R1:W3:Y:S03]  /*143f0*/  SYNCS.PHASECHK.TRANS64.TRYWAIT P0, [R14+URZ+0x20830], R9 ;  /* 0x020830090e0075a7 */ /* 0x0002e6000800017f */
[----:B---3--:R-:W-:Y:S05]  /*14400*/  @!P0 NANOSLEEP.SYNCS 0x989680 ;  /* 0x009896800000895d */ /* 0x008fea0003900000 */
[----:B------:R-:W3:Y:S02]  /*14410*/  @!P0 SYNCS.PHASECHK.TRANS64 P0, [R14+URZ+0x20830], R9 ;  /* 0x020830090e0085a7 */ /* 0x000ee4000800007f */
[----:B---3--:R-:W-:Y:S05]  /*14420*/  @!P0 BRA `(.L_x_1294) ;  /* 0xfffffffc00ec8947 */ /* 0x008fea000383ffff */
[----:B------:R-:W-:Y:S05]  /*14430*/  BRA `(.L_x_1293) ;  /* 0xffffff4400e87947 */ /* 0x000fea000383ffff */
.L_x_1307:
[----:B0-----:R-:W-:-:S04]  /*14440*/  IMAD.U32 R12, RZ, RZ, UR57 ;  /* 0x00000039ff0c7e24 */ /* 0x001fc8000f8e00ff */
[----:B------:R0:W1:Y:S03]  /*14450*/  SYNCS.PHASECHK.TRANS64.TRYWAIT P0, [R12+URZ+0x20850], R9 ;  /* 0x020850090c0075a7 */ /* 0x000066000800017f */
[----:B-1----:R-:W-:Y:S05]  /*14460*/  @!P0 NANOSLEEP.SYNCS 0x989680 ;  /* 0x009896800000895d */ /* 0x002fea0003900000 */
[----:B------:R-:W1:Y:S02]  /*14470*/  @!P0 SYNCS.PHASECHK.TRANS64 P0, [R12+URZ+0x20850], R9 ;  /* 0x020850090c0085a7 */ /* 0x000e64000800007f */
[----:B-1----:R-:W-:Y:S05]  /*14480*/  @!P0 BRA `(.L_x_1307) ;  /* 0xfffffffc00ec8947 */ /* 0x002fea000383ffff */
[----:B------:R-:W-:Y:S05]  /*14490*/  BRA `(.L_x_1306) ;  /* 0xffffff6800fc7947 */ /* 0x000fea000383ffff */
.L_x_1327:
[----:B------:R-:W-:Y:S02]  /*144a0*/  IMAD.MOV.U32 R13, RZ, RZ, R24 ;  /* 0x000000ffff0d7224 */ /* 0x000fe400078e0018 */
[----:B------:R-:W-:Y:S02]  /*144b0*/  IMAD.MOV.U32 R12, RZ, RZ, RZ ;  /* 0x000000ffff0c7224 */ /* 0x000fe400078e00ff */
[----:B------:R-:W-:Y:S02]  /*144c0*/  IMAD.MOV.U32 R11, RZ, RZ, 0x1f ;  /* 0x0000001fff0b7424 */ /* 0x000fe400078e00ff */
[----:B------:R-:W-:-:S07]  /*144d0*/  IMAD.MOV.U32 R15, RZ, RZ, -0x1 ;  /* 0xffffffffff0f7424 */ /* 0x000fce00078e00ff */
[----:B0----5:R-:W-:Y:S05]  /*144e0*/  WARPSYNC.COLLECTIVE R15, `(.L_x_1378) ;  /* 0x000000000f087348 */ /* 0x021fea0003c00000 */
[----:B------:R1:W2:Y:S02]  /*144f0*/  SHFL.IDX P6, R14, R13, R12, R11 ;  /* 0x0000000c0d0e7389 */ /* 0x0002a400000c000b */
[----:B012--5:R-:W-:Y:S01]  /*14500*/  ENDCOLLECTIVE ;  /* 0x000000000000791b */ /* 0x027fe20003800000 */
.L_x_1378:
[----:B------:R-:W-:Y:S05]  /*14510*/  BRA `(.L_x_1379) ;  /* 0xffffffc800487947 */ /* 0x000fea000383ffff */
.L_x_1329:
[----:B0-----:R-:W-:-:S04]  /*14520*/  IMAD.U32 R3, RZ, RZ, UR46 ;  /* 0x0000002eff037e24 */ /* 0x001fc8000f8e00ff */
[----:B------:R0:W1:Y:S03]  /*14530*/  SYNCS.PHASECHK.TRANS64.TRYWAIT P0, [R3+URZ+0x20880], R20 ;  /* 0x02088014030075a7 */ /* 0x000066000800017f */
[----:B-1----:R-:W-:Y:S05]  /*14540*/  @!P0 NANOSLEEP.SYNCS 0x989680 ;  /* 0x009896800000895d */ /* 0x002fea0003900000 */
[----:B------:R-:W1:Y:S02]  /*14550*/  @!P0 SYNCS.PHASECHK.TRANS64 P0, [R3+URZ+0x20880], R20 ;  /* 0x02088014030085a7 */ /* 0x000e64000800007f */
[----:B-1----:R-:W-:Y:S05]  /*14560*/  @!P0 BRA `(.L_x_1329) ;  /* 0xfffffffc00ec8947 */ /* 0x002fea000383ffff */
[----:B------:R-:W-:Y:S05]  /*14570*/  BRA `(.L_x_1380) ;  /* 0xffffffc800bc7947 */ /* 0x000fea000383ffff */
.L_x_1330:
        /* <DEDUP_REMOVED lines=8> */
.L_x_1382:
[----:B------:R-:W-:Y:S05]  /*14600*/  BSYNC B0 ;  /* 0x0000000000007941 */ /* 0x000fea0003800000 */
.L_x_1381:
[----:B------:R-:W-:Y:S01]  /*14610*/  MOV R13, R5 ;  /* 0x00000005000d7202 */ /* 0x000fe20000000f00 */
[----:B------:R-:W-:Y:S01]  /*14620*/  IMAD.MOV.U32 R12, RZ, RZ, RZ ;  /* 0x000000ffff0c7224 */ /* 0x000fe200078e00ff */
[----:B------:R-:W0:Y:S01]  /*14630*/  LDC R21, c[0x0][0x2f4] ;  /* 0x0000bd00ff157b82 */ /* 0x000e220000000800 */
        /* <DEDUP_REMOVED lines=9> */
.L_x_1383:
[----:B------:R-:W-:Y:S01]  /*146d0*/  IMAD.MOV.U32 R13, RZ, RZ, R7 ;  /* 0x000000ffff0d7224 */ /* 0x000fe200078e0007 */
[CC--:B------:R-:W-:Y:S01]  /*146e0*/  ISETP.GE.AND P3, PT, R35.reuse, R21.reuse, PT ;  /* 0x000000152300720c */ /* 0x0c0fe20003f66270 */
[----:B------:R-:W-:Y:S01]  /*146f0*/  IMAD.MOV.U32 R12, RZ, RZ, 0x1 ;  /* 0x00000001ff0c7424 */ /* 0x000fe200078e00ff */
[----:B------:R-:W-:Y:S02]  /*14700*/  ISETP.GE.AND P2, PT, R18, R21, PT ;  /* 0x000000151200720c */ /* 0x000fe40003f46270 */
[----:B------:R-:W-:-:S13]  /*14710*/  IADD3 R2, P0, R35, R14, RZ ;  /* 0x0000000e23027210 */ /* 0x000fda0007f1e0ff */
[----:B------:R-:W-:Y:S05]  /*14720*/  WARPSYNC.COLLECTIVE R15, `(.L_x_1384) ;  /* 0x000000000f087348 */ /* 0x000fea0003c00000 */
[----:B------:R0:W1:Y:S02]  /*14730*/  SHFL.IDX P6, R14, R13, R12, R11 ;  /* 0x0000000c0d0e7389 */ /* 0x00006400000c000b */
[----:B01----:R-:W-:Y:S01]  /*14740*/  ENDCOLLECTIVE ;  /* 0x000000000000791b */ /* 0x003fe20003800000 */
.L_x_1384:
        /* <DEDUP_REMOVED lines=13> */
.L_x_1385:
[----:B------:R-:W-:Y:S01]  /*14820*/  IMAD.MOV.U32 R13, RZ, RZ, R7 ;  /* 0x000000ffff0d7224 */ /* 0x000fe200078e0007 */
[----:B------:R-:W-:Y:S02]  /*14830*/  MOV R12, 0x2 ;  /* 0x00000002000c7802 */ /* 0x000fe40000000f00 */
[----:B------:R-:W-:-:S13]  /*14840*/  IADD3 R2, P0, R35, R14, RZ ;  /* 0x0000000e23027210 */ /* 0x000fda0007f1e0ff */
[----:B------:R-:W-:Y:S05]  /*14850*/  WARPSYNC.COLLECTIVE R15, `(.L_x_1386) ;  /* 0x000000000f087348 */ /* 0x000fea0003c00000 */
[----:B------:R0:W1:Y:S02]  /*14860*/  SHFL.IDX P6, R14, R13, R12, R11 ;  /* 0x0000000c0d0e7389 */ /* 0x00006400000c000b */
[----:B01----:R-:W-:Y:S01]  /*14870*/  ENDCOLLECTIVE ;  /* 0x000000000000791b */ /* 0x003fe20003800000 */
.L_x_1386:
        /* <DEDUP_REMOVED lines=13> */
.L_x_1387:
[----:B------:R-:W-:Y:S02]  /*14950*/  IMAD.MOV.U32 R13, RZ, RZ, R7 ;  /* 0x000000ffff0d7224 */ /* 0x000fe400078e0007 */
[----:B------:R-:W-:Y:S01]  /*14960*/  IMAD.MOV.U32 R12, RZ, RZ, 0x3 ;  /* 0x00000003ff0c7424 */ /* 0x000fe200078e00ff */
[----:B------:R-:W-:-:S13]  /*14970*/  IADD3 R2, P0, R35, R14, RZ ;  /* 0x0000000e23027210 */ /* 0x000fda0007f1e0ff */
[----:B------:R-:W-:Y:S05]  /*14980*/  WARPSYNC.COLLECTIVE R15, `(.L_x_1388) ;  /* 0x000000000f087348 */ /* 0x000fea0003c00000 */
[----:B------:R0:W1:Y:S02]  /*14990*/  SHFL.IDX P6, R14, R13, R12, R11 ;  /* 0x0000000c0d0e7389 */ /* 0x00006400000c000b */
[----:B01----:R-:W-:Y:S01]  /*149a0*/  ENDCOLLECTIVE ;  /* 0x000000000000791b */ /* 0x003fe20003800000 */
.L_x_1388:
        /* <DEDUP_REMOVED lines=12> */
.L_x_1389:
[----:B------:R-:W-:Y:S01]  /*14a70*/  @!PT LDS RZ, [RZ] ;  /* 0x00000000fffff984 */ /* 0x000fe20000000800 */
[----:B------:R-:W-:Y:S01]  /*14a80*/  @!PT LDS RZ, [RZ] ;  /* 0x00000000fffff984 */ /* 0x000fe20000000800 */
[----:B------:R-:W-:Y:S01]  /*14a90*/  @!PT LDS RZ, [RZ] ;  /* 0x00000000fffff984 */ /* 0x000fe20000000800 */
[----:B------:R1:W-:Y:S01]  /*14aa0*/  LDGSTS.E.BYPASS.LTC128B.128 [R28+0xb400], desc[UR50][R2.64+0x80], !P0 ;  /* 0x0b400080021c7fae */ /* 0x0003e2000c101d72 */
[----:B------:R-:W-:Y:S01]  /*14ab0*/  ISETP.GE.AND P0, PT, R6, 0x11, PT ;  /* 0x000000110600780c */ /* 0x000fe20003f06270 */
[----:B------:R-:W-:-:S12]  /*14ac0*/  BRA `(.L_x_1390) ;  /* 0xffffffc800687947 */ /* 0x000fd8000383ffff */
.L_x_1333:
[----:B0-----:R-:W-:-:S04]  /*14ad0*/  IMAD.U32 R3, RZ, RZ, UR46 ;  /* 0x0000002eff037e24 */ /* 0x001fc8000f8e00ff */
[----:B------:R0:W1:Y:S03]  /*14ae0*/  SYNCS.PHASECHK.TRANS64.TRYWAIT P2, [R3+URZ+0x20840], R20 ;  /* 0x02084014030075a7 */ /* 0x000066000804017f */
[----:B-1----:R-:W-:Y:S05]  /*14af0*/  @!P2 NANOSLEEP.SYNCS 0x989680 ;  /* 0x009896800000a95d */ /* 0x002fea0003900000 */
[----:B------:R-:W1:Y:S02]  /*14b00*/  @!P2 SYNCS.PHASECHK.TRANS64 P2, [R3+URZ+0x20840], R20 ;  /* 0x020840140300a5a7 */ /* 0x000e64000804007f */
[----:B-1----:R-:W-:Y:S05]  /*14b10*/  @!P2 BRA `(.L_x_1333) ;  /* 0xfffffffc00eca947 */ /* 0x002fea000383ffff */
[----:B------:R-:W-:Y:S05]  /*14b20*/  BRA `(.L_x_1391) ;  /* 0xffffffc800ac7947 */ /* 0x000fea000383ffff */
.L_x_1334:
        /* <DEDUP_REMOVED lines=8> */
.L_x_1393:
[----:B------:R-:W-:Y:S05]  /*14bb0*/  BSYNC B0 ;  /* 0x0000000000007941 */ /* 0x000fea0003800000 */
.L_x_1392:
        /* <DEDUP_REMOVED lines=8> */
.L_x_1394:
[----:B------:R-:W-:Y:S02]  /*14c40*/  IMAD.MOV.U32 R13, RZ, RZ, R4 ;  /* 0x000000ffff0d7224 */ /* 0x000fe400078e0004 */
[----:B------:R-:W-:Y:S01]  /*14c50*/  IMAD.MOV.U32 R12, RZ, RZ, 0x1 ;  /* 0x00000001ff0c7424 */ /* 0x000fe200078e00ff */
[C---:B------:R-:W-:Y:S02]  /*14c60*/  ISETP.GE.AND P6, PT, R35.reuse, R6, PT ;  /* 0x000000062300720c */ /* 0x040fe40003fc6270 */
[----:B------:R-:W-:-:S05]  /*14c70*/  @P4 IADD3 R14, P2, R35, R14, RZ ;  /* 0x0000000e230e4210 */ /* 0x000fca0007f5e0ff */
[----:B------:R-:W-:Y:S02]  /*14c80*/  @P4 IMAD.X R3, RZ, RZ, R2, P2 ;  /* 0x000000ffff034224 */ /* 0x000fe400010e0602 */
[----:B------:R-:W-:-:S05]  /*14c90*/  @P4 IMAD.MOV.U32 R2, RZ, RZ, R14 ;  /* 0x000000ffff024224 */ /* 0x000fca00078e000e */
[----:B------:R-:W-:Y:S01]  /*14ca0*/  @!PT LDS RZ, [RZ] ;  /* 0x00000000fffff984 */ /* 0x000fe20000000800 */
[----:B------:R-:W-:Y:S01]  /*14cb0*/  @!PT LDS RZ, [RZ] ;  /* 0x00000000fffff984 */ /* 0x000fe20000000800 */
[----:B------:R-:W-:Y:S01]  /*14cc0*/  @!PT LDS RZ, [RZ] ;  /* 0x00000000fffff984 */ /* 0x000fe20000000800 */
[----:B------:R0:W-:Y:S02]  /*14cd0*/  @P4 LDGSTS.E.BYPASS.LTC128B.128 [R28+0x18400], desc[UR50][R2.64], !P6 ;  /* 0x18400000021c4fae */ /* 0x0001e4000f101d72 */
[----:B0-----:R-:W-:Y:S05]  /*14ce0*/  WARPSYNC.COLLECTIVE R15, `(.L_x_1395) ;  /* 0x000000000f087348 */ /* 0x001fea0003c00000 */
[----:B------:R1:W2:Y:S02]  /*14cf0*/  SHFL.IDX P6, R14, R13, R12, R11 ;  /* 0x0000000c0d0e7389 */ /* 0x0002a400000c000b */
[----:B012---:R-:W-:Y:S01]  /*14d00*/  ENDCOLLECTIVE ;  /* 0x000000000000791b */ /* 0x007fe20003800000 */
.L_x_1395:
        /* <DEDUP_REMOVED lines=10> */
.L_x_1396:
[----:B------:R-:W-:Y:S02]  /*14db0*/  IMAD.MOV.U32 R13, RZ, RZ, R4 ;  /* 0x000000ffff0d7224 */ /* 0x000fe400078e0004 */
[----:B------:R-:W-:Y:S01]  /*14dc0*/  IMAD.MOV.U32 R12, RZ, RZ, 0x2 ;  /* 0x00000002ff0c7424 */ /* 0x000fe200078e00ff */
[----:B------:R-:W-:-:S04]  /*14dd0*/  @P0 IADD3 R14, P2, R35, R14, RZ ;  /* 0x0000000e230e0210 */ /* 0x000fc80007f5e0ff */
[----:B------:R-:W-:Y:S01]  /*14de0*/  @P0 IADD3.X R5, RZ, R5, RZ, P2, !PT ;  /* 0x00000005ff050210 */ /* 0x000fe200017fe4ff */
[----:B------:R-:W-:-:S08]  /*14df0*/  @P0 IMAD.MOV.U32 R2, RZ, RZ, R14 ;  /* 0x000000ffff020224 */ /* 0x000fd000078e000e */
[----:B------:R-:W-:Y:S05]  /*14e00*/  WARPSYNC.COLLECTIVE R15, `(.L_x_1397) ;  /* 0x000000000f087348 */ /* 0x000fea0003c00000 */
[----:B------:R0:W1:Y:S02]  /*14e10*/  SHFL.IDX P6, R14, R13, R12, R11 ;  /* 0x0000000c0d0e7389 */ /* 0x00006400000c000b */
[----:B01----:R-:W-:Y:S01]  /*14e20*/  ENDCOLLECTIVE ;  /* 0x000000000000791b */ /* 0x003fe20003800000 */
.L_x_1397:
[----:B------:R-:W-:-:S05]  /*14e30*/  @P0 IMAD.MOV.U32 R3, RZ, RZ, R5 ;  /* 0x000000ffff030224 */ /* 0x000fca00078e0005 */
[----:B------:R-:W-:Y:S01]  /*14e40*/  @!PT LDS RZ, [RZ] ;  /* 0x00000000fffff984 */ /* 0x000fe20000000800 */
[----:B------:R-:W-:Y:S01]  /*14e50*/  @!PT LDS RZ, [RZ] ;  /* 0x00000000fffff984 */ /* 0x000fe20000000800 */
[----:B------:R-:W-:Y:S01]  /*14e60*/  @!PT LDS RZ, [RZ] ;  /* 0x00000000fffff984 */ /* 0x000fe20000000800 */
[----:B------:R0:W-:Y:S04]  /*14e70*/  @P0 LDGSTS.E.BYPASS.LTC128B.128 [R28+0x18c00], desc[UR50][R2.64], !P4 ;  /* 0x18c00000021c0fae */ /* 0x0001e8000e101d72 */
[----:B------:R0:W-:Y:S01]  /*14e80*/  @P0 LDGSTS.E.BYPASS.LTC128B.128 [R28+0x1ac00], desc[UR50][R2.64+0x80], !P3 ;  /* 0x1ac00080021c0fae */ /* 0x0001e2000d901d72 */
[----:B------:R-:W-:Y:S02]  /*14e90*/  IMAD.MOV.U32 R13, RZ, RZ, R0 ;  /* 0x000000ffff0d7224 */ /* 0x000fe400078e0000 */
[----:B------:R-:W-:-:S07]  /*14ea0*/  IMAD.MOV.U32 R5, RZ, RZ, R14 ;  /* 0x000000ffff057224 */ /* 0x000fce00078e000e */
[----:B0-----:R-:W-:Y:S05]  /*14eb0*/  WARPSYNC.COLLECTIVE R15, `(.L_x_1398) ;  /* 0x000000000f087348 */ /* 0x001fea0003c00000 */
[----:B------:R1:W2:Y:S02]  /*14ec0*/  SHFL.IDX P6, R14, R13, R12, R11 ;  /* 0x0000000c0d0e7389 */ /* 0x0002a400000c000b */
[----:B012---:R-:W-:Y:S01]  /*14ed0*/  ENDCOLLECTIVE ;  /* 0x000000000000791b */ /* 0x007fe20003800000 */
.L_x_1398:
[----:B------:R-:W-:Y:S02]  /*14ee0*/  IMAD.MOV.U32 R13, RZ, RZ, R4 ;  /* 0x000000ffff0d7224 */ /* 0x000fe400078e0004 */
[----:B------:R-:W-:Y:S01]  /*14ef0*/  IMAD.MOV.U32 R12, RZ, RZ, 0x3 ;  /* 0x00000003ff0c7424 */ /* 0x000fe200078e00ff */
[----:B------:R-:W-:-:S05]  /*14f00*/  @P1 IADD3 R14, P0, R35, R14, RZ ;  /* 0x0000000e230e1210 */ /* 0x000fca0007f1e0ff */
[----:B------:R-:W-:-:S08]  /*14f10*/  @P1 IMAD.MOV.U32 R2, RZ, RZ, R14 ;  /* 0x000000ffff021224 */ /* 0x000fd000078e000e */
[----:B------:R-:W-:Y:S05]  /*14f20*/  WARPSYNC.COLLECTIVE R15, `(.L_x_1399) ;  /* 0x000000000f087348 */ /* 0x000fea0003c00000 */
[----:B------:R0:W1:Y:S02]  /*14f30*/  SHFL.IDX P6, R14, R13, R12, R11 ;  /* 0x0000000c0d0e7389 */ /* 0x00006400000c000b */
[----:B01----:R-:W-:Y:S01]  /*14f40*/  ENDCOLLECTIVE ;  /* 0x000000000000791b */ /* 0x003fe20003800000 */
.L_x_1399:
        /* <DEDUP_REMOVED lines=12> */
.L_x_1400:
[----:B------:R-:W-:Y:S05]  /*15010*/  BRA `(.L_x_1401) ;  /* 0xffffffc800387947 */ /* 0x000fea000383ffff */
.L_x_1337:
[----:B------:R-:W-:Y:S02]  /*15020*/  IMAD.MOV.U32 R13, RZ, RZ, R4 ;  /* 0x000000ffff0d7224 */ /* 0x000fe400078e0004 */
[----:B------:R-:W-:Y:S02]  /*15030*/  IMAD.MOV.U32 R12, RZ, RZ, RZ ;  /* 0x000000ffff0c7224 */ /* 0x000fe400078e00ff */
[----:B------:R-:W-:Y:S02]  /*15040*/  IMAD.MOV.U32 R11, RZ, RZ, 0x181f ;  /* 0x0000181fff0b7424 */ /* 0x000fe400078e00ff */
[----:B------:R-:W-:Y:S02]  /*15050*/  IMAD.MOV.U32 R15, RZ, RZ, -0x1 ;  /* 0xffffffffff0f7424 */ /* 0x000fe400078e00ff */
[----:B------:R-:W-:-:S07]  /*15060*/  VIADD R6, R19, UR41 ;  /* 0x0000002913067c36 */ /* 0x000fce0008000000 */
[----:B------:R-:W-:Y:S05]  /*15070*/  WARPSYNC.COLLECTIVE R15, `(.L_x_1402) ;  /* 0x000000000f087348 */ /* 0x000fea0003c00000 */
[----:B------:R0:W1:Y:S02]  /*15080*/  SHFL.IDX P6, R14, R13, R12, R11 ;  /* 0x0000000c0d0e7389 */ /* 0x00006400000c000b */
[----:B01----:R-:W-:Y:S01]  /*15090*/  ENDCOLLECTIVE ;  /* 0x000000000000791b */ /* 0x003fe20003800000 */
.L_x_1402:
[----:B------:R-:W-:Y:S02]  /*150a0*/  VIADD R8, R6, 0x10 ;  /* 0x0000001006087836 */ /* 0x000fe40000000000 */
[----:B------:R-:W-:Y:S02]  /*150b0*/  IMAD.MOV.U32 R13, RZ, RZ, R0 ;  /* 0x000000ffff0d7224 */ /* 0x000fe400078e0000 */
[----:B------:R-:W-:-:S07]  /*150c0*/  IMAD.MOV.U32 R2, RZ, RZ, R14 ;  /* 0x000000ffff027224 */ /* 0x000fce00078e000e */
[----:B------:R-:W-:Y:S05]  /*150d0*/  WARPSYNC.COLLECTIVE R15, `(.L_x_1403) ;  /* 0x000000000f087348 */ /* 0x000fea0003c00000 */
[----:B------:R0:W1:Y:S02]  /*150e0*/  SHFL.IDX P6, R14, R13, R12, R11 ;  /* 0x0000000c0d0e7389 */ /* 0x00006400000c000b */
[----:B01----:R-:W-:Y:S01]  /*150f0*/  ENDCOLLECTIVE ;  /* 0x000000000000791b */ /* 0x003fe20003800000 */
.L_x_1403:
[----:B------:R-:W-:Y:S02]  /*15100*/  ULDC UR4, c[0x0][0x288] ;  /* 0x0000a20000047ab9 */ /* 0x000fe40000000800 */
[----:B------:R-:W-:-:S05]  /*15110*/  IMAD R5, R5, UR4, RZ ;  /* 0x0000000405057c24 */ /* 0x000fca000f8e02ff */
        /* <DEDUP_REMOVED lines=9> */
.L_x_1404:
        /* <DEDUP_REMOVED lines=12> */
.L_x_1405:
[----:B------:R-:W-:Y:S02]  /*15270*/  IMAD.MOV.U32 R13, RZ, RZ, R4 ;  /* 0x000000ffff0d7224 */ /* 0x000fe400078e0004 */
[----:B------:R-:W-:Y:S01]  /*15280*/  IMAD.MOV.U32 R12, RZ, RZ, 0x2 ;  /* 0x00000002ff0c7424 */ /* 0x000fe200078e00ff */
[----:B------:R-:W-:-:S05]  /*15290*/  @!P1 IADD3 R14, P3, R35, R14, RZ ;  /* 0x0000000e230e9210 */ /* 0x000fca0007f7e0ff */
[----:B------:R-:W-:-:S08]  /*152a0*/  @!P1 IMAD.MOV.U32 R2, RZ, RZ, R14 ;  /* 0x000000ffff029224 */ /* 0x000fd000078e000e */
[----:B------:R-:W-:Y:S05]  /*152b0*/  WARPSYNC.COLLECTIVE R15, `(.L_x_1406) ;  /* 0x000000000f087348 */ /* 0x000fea0003c00000 */
[----:B------:R0:W1:Y:S02]  /*152c0*/  SHFL.IDX P6, R14, R13, R12, R11 ;  /* 0x0000000c0d0e7389 */ /* 0x00006400000c000b */
[----:B01----:R-:W-:Y:S01]  /*152d0*/  ENDCOLLECTIVE ;  /* 0x000000000000791b */ /* 0x003fe20003800000 */
.L_x_1406:
        /* <DEDUP_REMOVED lines=14> */
.L_x_1407:
[----:B------:R-:W-:Y:S02]  /*153c0*/  IMAD.MOV.U32 R13, RZ, RZ, R4 ;  /* 0x000000ffff0d7224 */ /* 0x000fe400078e0004 */
[----:B------:R-:W-:Y:S01]  /*153d0*/  IMAD.MOV.U32 R12, RZ, RZ, 0x3 ;  /* 0x00000003ff0c7424 */ /* 0x000fe200078e00ff */
[----:B------:R-:W-:-:S04]  /*153e0*/  @!P1 IADD3 R14, P3, R35, R14, RZ ;  /* 0x0000000e230e9210 */ /* 0x000fc80007f7e0ff */
[----:B------:R-:W-:Y:S01]  /*153f0*/  @!P1 IADD3.X R7, RZ, R7, RZ, P3, !PT ;  /* 0x00000007ff079210 */ /* 0x000fe20001ffe4ff */
[----:B------:R-:W-:-:S08]  /*15400*/  @!P1 IMAD.MOV.U32 R2, RZ, RZ, R14 ;  /* 0x000000ffff029224 */ /* 0x000fd000078e000e */
[----:B------:R-:W-:Y:S05]  /*15410*/  WARPSYNC.COLLECTIVE R15, `(.L_x_1408) ;  /* 0x000000000f087348 */ /* 0x000fea0003c00000 */
[----:B------:R0:W1:Y:S02]  /*15420*/  SHFL.IDX P6, R14, R13, R12, R11 ;  /* 0x0000000c0d0e7389 */ /* 0x00006400000c000b */
[----:B01----:R-:W-:Y:S01]  /*15430*/  ENDCOLLECTIVE ;  /* 0x000000000000791b */ /* 0x003fe20003800000 */
.L_x_1408:
[----:B------:R-:W-:-:S05]  /*15440*/  @!P1 IMAD.MOV.U32 R3, RZ, RZ, R7 ;  /* 0x000000ffff039224 */ /* 0x000fca00078e0007 */
        /* <DEDUP_REMOVED lines=12> */
.L_x_1409:
[----:B------:R-:W-:Y:S01]  /*15510*/  MOV R13, R4 ;  /* 0x00000004000d7202 */ /* 0x000fe20000000f00 */
[----:B------:R-:W-:Y:S01]  /*15520*/  IMAD.MOV.U32 R12, RZ, RZ, 0x4 ;  /* 0x00000004ff0c7424 */ /* 0x000fe200078e00ff */
[----:B------:R-:W-:-:S05]  /*15530*/  @!P1 IADD3 R14, P3, R35, R14, RZ ;  /* 0x0000000e230e9210 */ /* 0x000fca0007f7e0ff */
[----:B------:R-:W-:-:S08]  /*15540*/  @!P1 IMAD.MOV.U32 R2, RZ, RZ, R14 ;  /* 0x000000ffff029224 */ /* 0x000fd000078e000e */
[----:B------:R-:W-:Y:S05]  /*15550*/  WARPSYNC.COLLECTIVE R15, `(.L_x_1410) ;  /* 0x000000000f087348 */ /* 0x000fea0003c00000 */
[----:B------:R0:W1:Y:S02]  /*15560*/  SHFL.IDX P6, R14, R13, R12, R11 ;  /* 0x0000000c0d0e7389 */ /* 0x00006400000c000b */
[----:B01----:R-:W-:Y:S01]  /*15570*/  ENDCOLLECTIVE ;  /* 0x000000000000791b */ /* 0x003fe20003800000 */
.L_x_1410:
        /* <DEDUP_REMOVED lines=14> */
.L_x_1411:
[----:B------:R-:W-:Y:S02]  /*15660*/  IMAD.MOV.U32 R13, RZ, RZ, R4 ;  /* 0x000000ffff0d7224 */ /* 0x000fe400078e0004 */
[----:B------:R-:W-:Y:S01]  /*15670*/  IMAD.MOV.U32 R12, RZ, RZ, 0x5 ;  /* 0x00000005ff0c7424 */ /* 0x000fe200078e00ff */
[----:B------:R-:W-:-:S05]  /*15680*/  @!P1 IADD3 R14, P3, R35, R14, RZ ;  /* 0x0000000e230e9210 */ /* 0x000fca0007f7e0ff */
[----:B------:R-:W-:-:S08]  /*15690*/  @!P1 IMAD.MOV.U32 R2, RZ, RZ, R14 ;  /* 0x000000ffff029224 */ /* 0x000fd000078e000e */
[----:B------:R-:W-:Y:S05]  /*156a0*/  WARPSYNC.COLLECTIVE R15, `(.L_x_1412) ;  /* 0x000000000f087348 */ /* 0x000fea0003c00000 */
[----:B------:R0:W1:Y:S02]  /*156b0*/  SHFL.IDX P6, R14, R13, R12, R11 ;  /* 0x0000000c0d0e7389 */ /* 0x00006400000c000b */
[----:B01----:R-:W-:Y:S01]  /*156c0*/  ENDCOLLECTIVE ;  /* 0x000000000000791b */ /* 0x003fe20003800000 */
.L_x_1412:
        /* <DEDUP_REMOVED lines=14> */
.L_x_1413:
        /* <DEDUP_REMOVED lines=8> */
.L_x_1414:
        /* <DEDUP_REMOVED lines=8> */
[----:B------:R-:W-:-:S10]  /*158b0*/  IMAD.MOV.U32 R7, RZ, RZ, R14 ;  /* 0x000000ffff077224 */ /* 0x000fd400078e000e */
[----:B0-----:R-:W-:Y:S05]  /*158c0*/  WARPSYNC.COLLECTIVE R15, `(.L_x_1415) ;  /* 0x000000000f087348 */ /* 0x001fea0003c00000 */
[----:B------:R1:W2:Y:S02]  /*158d0*/  SHFL.IDX P6, R14, R13, R12, R11 ;  /* 0x0000000c0d0e7389 */ /* 0x0002a400000c000b */
[----:B012---:R-:W-:Y:S01]  /*158e0*/  ENDCOLLECTIVE ;  /* 0x000000000000791b */ /* 0x007fe20003800000 */
.L_x_1415:
[----:B------:R-:W-:Y:S01]  /*158f0*/  IMAD.MOV.U32 R13, RZ, RZ, R4 ;  /* 0x000000ffff0d7224 */ /* 0x000fe200078e0004 */
[----:B------:R-:W-:Y:S02]  /*15900*/  MOV R12, 0x7 ;  /* 0x00000007000c7802 */ /* 0x000fe40000000f00 */
[----:B------:R-:W-:-:S05]  /*15910*/  @!P1 IADD3 R14, P3, R35, R14, RZ ;  /* 0x0000000e230e9210 */ /* 0x000fca0007f7e0ff */
[----:B------:R-:W-:-:S08]  /*15920*/  @!P1 IMAD.MOV.U32 R2, RZ, RZ, R14 ;  /* 0x000000ffff029224 */ /* 0x000fd000078e000e */
[----:B------:R-:W-:Y:S05]  /*15930*/  WARPSYNC.COLLECTIVE R15, `(.L_x_1416) ;  /* 0x000000000f087348 */ /* 0x000fea0003c00000 */
[----:B------:R0:W1:Y:S02]  /*15940*/  SHFL.IDX P6, R14, R13, R12, R11 ;  /* 0x0000000c0d0e7389 */ /* 0x00006400000c000b */
[----:B01----:R-:W-:Y:S01]  /*15950*/  ENDCOLLECTIVE ;  /* 0x000000000000791b */ /* 0x003fe20003800000 */
.L_x_1416:
        /* <DEDUP_REMOVED lines=12> */
.L_x_1417:
[----:B------:R-:W-:Y:S05]  /*15a20*/  BRA `(.L_x_1418) ;  /* 0xffffffc800347947 */ /* 0x000fea000383ffff */
.L_x_1340:
[----:B0-----:R-:W-:-:S04]  /*15a30*/  IMAD.U32 R3, RZ, RZ, UR46 ;  /* 0x0000002eff037e24 */ /* 0x001fc8000f8e00ff */
[----:B------:R0:W3:Y:S03]  /*15a40*/  SYNCS.PHASECHK.TRANS64.TRYWAIT P1, [R3+URZ+0x20820], R0 ;  /* 0x02082000030075a7 */ /* 0x0000e6000802017f */
[----:B---3--:R-:W-:Y:S05]  /*15a50*/  @!P1 NANOSLEEP.SYNCS 0x989680 ;  /* 0x009896800000995d */ /* 0x008fea0003900000 */
[----:B------:R-:W3:Y:S02]  /*15a60*/  @!P1 SYNCS.PHASECHK.TRANS64 P1, [R3+URZ+0x20820], R0 ;  /* 0x02082000030095a7 */ /* 0x000ee4000802007f */
[----:B---3--:R-:W-:Y:S05]  /*15a70*/  @!P1 BRA `(.L_x_1340) ;  /* 0xfffffffc00ec9947 */ /* 0x008fea000383ffff */
[----:B------:R-:W-:Y:S05]  /*15a80*/  BRA `(.L_x_1419) ;  /* 0xffffffc800787947 */ /* 0x000fea000383ffff */
.L_x_1343:
[----:B0-----:R0:W2:Y:S02]  /*15a90*/  SYNCS.PHASECHK.TRANS64.TRYWAIT P1, [R4+URZ+0x20880], R17 ;  /* 0x02088011040075a7 */ /* 0x0010a4000802017f */
[----:B--2---:R-:W-:Y:S05]  /*15aa0*/  @!P1 NANOSLEEP.SYNCS 0x989680 ;  /* 0x009896800000995d */ /* 0x004fea0003900000 */
[----:B------:R-:W2:Y:S02]  /*15ab0*/  @!P1 SYNCS.PHASECHK.TRANS64 P1, [R4+URZ+0x20880], R17 ;  /* 0x02088011040095a7 */ /* 0x000ea4000802007f */
[----:B--2---:R-:W-:Y:S05]  /*15ac0*/  @!P1 BRA `(.L_x_1343) ;  /* 0xfffffffc00f09947 */ /* 0x004fea000383ffff */
[----:B------:R-:W-:Y:S05]  /*15ad0*/  BRA `(.L_x_1420) ;  /* 0xffffffcc00307947 */ /* 0x000fea000383ffff */
.L_x_1344:
[----:B------:R-:W-:Y:S01]  /*15ae0*/  BSSY B0, `(.L_x_1421) ;  /* 0x0000008000007945 */ /* 0x000fe20003800000 */
[----:B------:R-:W-:Y:S02]  /*15af0*/  IMAD.MOV.U32 R13, RZ, RZ, R20 ;  /* 0x000000ffff0d7224 */ /* 0x000fe400078e0014 */
[----:B------:R-:W-:Y:S02]  /*15b00*/  IMAD.MOV.U32 R12, RZ, RZ, RZ ;  /* 0x000000ffff0c7224 */ /* 0x000fe400078e00ff */
[----:B------:R-:W-:Y:S02]  /*15b10*/  IMAD.MOV.U32 R11, RZ, RZ, 0x181f ;  /* 0x0000181fff0b7424 */ /* 0x000fe400078e00ff */
[----:B------:R-:W-:-:S07]  /*15b20*/  IMAD.MOV.U32 R15, RZ, RZ, -0x1 ;  /* 0xffffffffff0f7424 */ /* 0x000fce00078e00ff */
[----:B01----:R-:W-:Y:S05]  /*15b30*/  WARPSYNC.COLLECTIVE R15, `(.L_x_1422) ;  /* 0x000000000f087348 */ /* 0x003fea0003c00000 */
[----:B-1----:R1:W2:Y:S02]  /*15b40*/  SHFL.IDX P6, R14, R13, R12, R11 ;  /* 0x0000000c0d0e7389 */ /* 0x0022a400000c000b */
[----:B012---:R-:W-:Y:S01]  /*15b50*/  ENDCOLLECTIVE ;  /* 0x000000000000791b */ /* 0x007fe20003800000 */
.L_x_1422:
[----:B------:R-:W-:Y:S05]  /*15b60*/  BSYNC B0 ;  /* 0x0000000000007941 */ /* 0x000fea0003800000 */
.L_x_1421:
[----:B------:R-:W-:Y:S01]  /*15b70*/  IMAD.MOV.U32 R13, RZ, RZ, R18 ;  /* 0x000000ffff0d7224 */ /* 0x000fe200078e0012 */
[----:B------:R-:W-:Y:S01]  /*15b80*/  MOV R15, 0xffffffff ;  /* 0xffffffff000f7802 */ /* 0x000fe20000000f00 */
[----:B------:R-:W-:Y:S02]  /*15b90*/  IMAD.MOV.U32 R12, RZ, RZ, RZ ;  /* 0x000000ffff0c7224 */ /* 0x000fe400078e00ff */
[----:B------:R-:W-:Y:S02]  /*15ba0*/  IMAD.MOV.U32 R11, RZ, RZ, 0x181f ;  /* 0x0000181fff0b7424 */ /* 0x000fe400078e00ff */
[----:B------:R-:W-:Y:S02]  /*15bb0*/  IMAD.MOV.U32 R3, RZ, RZ, R14 ;  /* 0x000000ffff037224 */ /* 0x000fe400078e000e */
[----:B------:R-:W-:-:S07]  /*15bc0*/  IMAD R19, R0, 0x4000, R28 ;  /* 0x0000400000137824 */ /* 0x000fce00078e021c */
[----:B------:R-:W-:Y:S05]  /*15bd0*/  WARPSYNC.COLLECTIVE R15, `(.L_x_1423) ;  /* 0x000000000f087348 */ /* 0x000fea0003c00000 */
[----:B------:R0:W1:Y:S02]  /*15be0*/  SHFL.IDX P6, R14, R13, R12, R11 ;  /* 0x0000000c0d0e7389 */ /* 0x00006400000c000b */
[----:B01----:R-:W-:Y:S01]  /*15bf0*/  ENDCOLLECTIVE ;  /* 0x000000000000791b */ /* 0x003fe20003800000 */
.L_x_1423:
[----:B------:R-:W-:Y:S02]  /*15c00*/  IMAD.MOV.U32 R13, RZ, RZ, R20 ;  /* 0x000000ffff0d7224 */ /* 0x000fe400078e0014 */
[----:B------:R-:W-:Y:S01]  /*15c10*/  IMAD.MOV.U32 R12, RZ, RZ, 0x1 ;  /* 0x00000001ff0c7424 */ /* 0x000fe200078e00ff */
[----:B------:R-:W-:-:S13]  /*15c20*/  IADD3 R2, P1, R35, R14, RZ ;  /* 0x0000000e23027210 */ /* 0x000fda0007f3e0ff */
[----:B------:R-:W-:Y:S05]  /*15c30*/  WARPSYNC.COLLECTIVE R15, `(.L_x_1424) ;  /* 0x000000000f087348 */ /* 0x000fea0003c00000 */
[----:B------:R0:W1:Y:S02]  /*15c40*/  SHFL.IDX P6, R14, R13, R12, R11 ;  /* 0x0000000c0d0e7389 */ /* 0x00006400000c000b */
[----:B01----:R-:W-:Y:S01]  /*15c50*/  ENDCOLLECTIVE ;  /* 0x000000000000791b */ /* 0x003fe20003800000 */
.L_x_1424:
        /* <DEDUP_REMOVED lines=11> */
.L_x_1425:
        /* <DEDUP_REMOVED lines=8> */
.L_x_1426:
        /* <DEDUP_REMOVED lines=10> */
.L_x_1427:
        /* <DEDUP_REMOVED lines=9> */
.L_x_1428:
        /* <DEDUP_REMOVED lines=10> */
.L_x_1429:
[----:B------:R-:W-:Y:S05]  /*15f60*/  BRA `(.L_x_1430) ;  /* 0xffffffc800d87947 */ /* 0x000fea000383ffff */
.L_x_1347:
[----:B-1----:R1:W2:Y:S02]  /*15f70*/  SYNCS.PHASECHK.TRANS64.TRYWAIT P1, [R4+URZ+0x20840], R17 ;  /* 0x02084011040075a7 */ /* 0x0022a4000802017f */
[----:B--2---:R-:W-:Y:S05]  /*15f80*/  @!P1 NANOSLEEP.SYNCS 0x989680 ;  /* 0x009896800000995d */ /* 0x004fea0003900000 */
[----:B------:R-:W2:Y:S02]  /*15f90*/  @!P1 SYNCS.PHASECHK.TRANS64 P1, [R4+URZ+0x20840], R17 ;  /* 0x02084011040095a7 */ /* 0x000ea4000802007f */
[----:B--2---:R-:W-:Y:S05]  /*15fa0*/  @!P1 BRA `(.L_x_1347) ;  /* 0xfffffffc00f09947 */ /* 0x004fea000383ffff */
[----:B------:R-:W-:Y:S05]  /*15fb0*/  BRA `(.L_x_1431) ;  /* 0xffffffcc001c7947 */ /* 0x000fea000383ffff */
.L_x_1348:
        /* <DEDUP_REMOVED lines=8> */
.L_x_1433:
[----:B------:R-:W-:Y:S05]  /*16040*/  BSYNC B0 ;  /* 0x0000000000007941 */ /* 0x000fea0003800000 */
.L_x_1432:
[----:B------:R-:W-:Y:S01]  /*16050*/  IMAD.MOV.U32 R13, RZ, RZ, R8 ;  /* 0x000000ffff0d7224 */ /* 0x000fe200078e0008 */
[----:B------:R-:W-:Y:S01]  /*16060*/  MOV R3, R14 ;  /* 0x0000000e00037202 */ /* 0x000fe20000000f00 */
[----:B------:R-:W-:Y:S02]  /*16070*/  IMAD.MOV.U32 R12, RZ, RZ, RZ ;  /* 0x000000ffff0c7224 */ /* 0x000fe400078e00ff */
[----:B------:R-:W-:Y:S02]  /*16080*/  IMAD.MOV.U32 R11, RZ, RZ, 0x181f ;  /* 0x0000181fff0b7424 */ /* 0x000fe400078e00ff */
[----:B------:R-:W-:Y:S02]  /*16090*/  IMAD.MOV.U32 R15, RZ, RZ, -0x1 ;  /* 0xffffffffff0f7424 */ /* 0x000fe400078e00ff */
[----:B------:R-:W-:-:S07]  /*160a0*/  IMAD R9, R0, 0x4000, R34 ;  /* 0x0000400000097824 */ /* 0x000fce00078e0222 */
[----:B------:R-:W-:Y:S05]  /*160b0*/  WARPSYNC.COLLECTIVE R15, `(.L_x_1434) ;  /* 0x000000000f087348 */ /* 0x000fea0003c00000 */
[----:B------:R0:W1:Y:S02]  /*160c0*/  SHFL.IDX P6, R14, R13, R12, R11 ;  /* 0x0000000c0d0e7389 */ /* 0x00006400000c000b */
[----:B01----:R-:W-:Y:S01]  /*160d0*/  ENDCOLLECTIVE ;  /* 0x000000000000791b */ /* 0x003fe20003800000 */
.L_x_1434:
[----:B------:R-:W-:Y:S02]  /*160e0*/  VIADD R9, R9, UR46 ;  /* 0x0000002e09097c36 */ /* 0x000fe40008000000 */
[----:B------:R-:W-:Y:S02]  /*160f0*/  IMAD.MOV.U32 R13, RZ, RZ, R10 ;  /* 0x000000ffff0d7224 */ /* 0x000fe400078e000a */
[----:B------:R-:W-:Y:S01]  /*16100*/  IMAD.MOV.U32 R12, RZ, RZ, 0x1 ;  /* 0x00000001ff0c7424 */ /* 0x000fe200078e00ff */
[----:B------:R-:W-:-:S13]  /*16110*/  IADD3 R2, P1, R35, R14, RZ ;  /* 0x0000000e23027210 */ /* 0x000fda0007f3e0ff */
[----:B------:R-:W-:Y:S05]  /*16120*/  WARPSYNC.COLLECTIVE R15, `(.L_x_1435) ;  /* 0x000000000f087348 */ /* 0x000fea0003c00000 */
[----:B------:R0:W1:Y:S02]  /*16130*/  SHFL.IDX P6, R14, R13, R12, R11 ;  /* 0x0000000c0d0e7389 */ /* 0x00006400000c000b */
[----:B01----:R-:W-:Y:S01]  /*16140*/  ENDCOLLECTIVE ;  /* 0x000000000000791b */ /* 0x003fe20003800000 */
.L_x_1435:
        /* <DEDUP_REMOVED lines=11> */
.L_x_1436:
[----:B------:R-:W-:Y:S02]  /*16200*/  IMAD.MOV.U32 R13, RZ, RZ, R10 ;  /* 0x000000ffff0d7224 */ /* 0x000fe400078e000a */
[----:B------:R-:W-:Y:S01]  /*16210*/  IMAD.MOV.U32 R12, RZ, RZ, 0x2 ;  /* 0x00000002ff0c7424 */ /* 0x000fe200078e00ff */
[----:B------:R-:W-:-:S07]  /*16220*/  MOV R18, R14 ;  /* 0x0000000e00127202 */ /* 0x000fce0000000f00 */
[----:B------:R-:W-:Y:S05]  /*16230*/  WARPSYNC.COLLECTIVE R15, `(.L_x_1437) ;  /* 0x000000000f087348 */ /* 0x000fea0003c00000 */
[----:B------:R0:W1:Y:S02]  /*16240*/  SHFL.IDX P6, R14, R13, R12, R11 ;  /* 0x0000000c0d0e7389 */ /* 0x00006400000c000b */
[----:B01----:R-:W-:Y:S01]  /*16250*/  ENDCOLLECTIVE ;  /* 0x000000000000791b */ /* 0x003fe20003800000 */
.L_x_1437:
        /* <DEDUP_REMOVED lines=12> */
.L_x_1438:
[----:B------:R-:W-:Y:S02]  /*16320*/  IMAD.MOV.U32 R13, RZ, RZ, R10 ;  /* 0x000000ffff0d7224 */ /* 0x000fe400078e000a */
[----:B------:R-:W-:Y:S01]  /*16330*/  IMAD.MOV.U32 R12, RZ, RZ, 0x3 ;  /* 0x00000003ff0c7424 */ /* 0x000fe200078e00ff */
[----:B------:R-:W-:-:S13]  /*16340*/  IADD3 R2, P1, R35, R14, RZ ;  /* 0x0000000e23027210 */ /* 0x000fda0007f3e0ff */
[----:B------:R-:W-:Y:S05]  /*16350*/  WARPSYNC.COLLECTIVE R15, `(.L_x_1439) ;  /* 0x000000000f087348 */ /* 0x000fea0003c00000 */
[----:B------:R0:W1:Y:S02]  /*16360*/  SHFL.IDX P6, R14, R13, R12, R11 ;  /* 0x0000000c0d0e7389 */ /* 0x00006400000c000b */
[----:B01----:R-:W-:Y:S01]  /*16370*/  ENDCOLLECTIVE ;  /* 0x000000000000791b */ /* 0x003fe20003800000 */
.L_x_1439:
        /* <DEDUP_REMOVED lines=11> */
.L_x_1440:
[----:B------:R-:W-:Y:S05]  /*16430*/  BRA `(.L_x_1441) ;  /* 0xffffffc800b87947 */ /* 0x000fea000383ffff */
.L_x_1351:
[----:B-1----:R1:W2:Y:S02]  /*16440*/  SYNCS.PHASECHK.TRANS64.TRYWAIT P2, [R2+URZ+0x20870], R3 ;  /* 0x02087003020075a7 */ /* 0x0022a4000804017f */
[----:B--2---:R-:W-:Y:S05]  /*16450*/  @!P2 NANOSLEEP.SYNCS 0x989680 ;  /* 0x009896800000a95d */ /* 0x004fea0003900000 */
[----:B------:R-:W2:Y:S02]  /*16460*/  @!P2 SYNCS.PHASECHK.TRANS64 P2, [R2+URZ+0x20870], R3 ;  /* 0x020870030200a5a7 */ /* 0x000ea4000804007f */
[----:B--2---:R-:W-:Y:S05]  /*16470*/  @!P2 BRA `(.L_x_1351) ;  /* 0xfffffffc00f0a947 */ /* 0x004fea000383ffff */
[----:B------:R-:W-:Y:S05]  /*16480*/  BRA `(.L_x_1442) ;  /* 0xffffffcc00147947 */ /* 0x000fea000383ffff */
.L_x_1353:
[----:B0-----:R0:W1:Y:S02]  /*16490*/  SYNCS.PHASECHK.TRANS64.TRYWAIT P2, [R2+URZ+0x20860], R3 ;  /* 0x02086003020075a7 */ /* 0x001064000804017f */
[----:B-1----:R-:W-:Y:S05]  /*164a0*/  @!P2 NANOSLEEP.SYNCS 0x989680 ;  /* 0x009896800000a95d */ /* 0x002fea0003900000 */
[----:B------:R-:W1:Y:S02]  /*164b0*/  @!P2 SYNCS.PHASECHK.TRANS64 P2, [R2+URZ+0x20860], R3 ;  /* 0x020860030200a5a7 */ /* 0x000e64000804007f */
[----:B-1----:R-:W-:Y:S05]  /*164c0*/  @!P2 BRA `(.L_x_1353) ;  /* 0xfffffffc00f0a947 */ /* 0x002fea000383ffff */
[----:B------:R-:W-:Y:S05]  /*164d0*/  BRA `(.L_x_1443) ;  /* 0xffffffcc00247947 */ /* 0x000fea000383ffff */
.L_x_1360:
[----:B0-----:R0:W3:Y:S02]  /*164e0*/  SYNCS.PHASECHK.TRANS64.TRYWAIT P0, [R17+URZ+0x20870], R2 ;  /* 0x02087002110075a7 */ /* 0x0010e4000800017f */
[----:B---3--:R-:W-:Y:S05]  /*164f0*/  @!P0 NANOSLEEP.SYNCS 0x989680 ;  /* 0x009896800000895d */ /* 0x008fea0003900000 */
[----:B------:R-:W3:Y:S02]  /*16500*/  @!P0 SYNCS.PHASECHK.TRANS64 P0, [R17+URZ+0x20870], R2 ;  /* 0x02087002110085a7 */ /* 0x000ee4000800007f */
[----:B---3--:R-:W-:Y:S05]  /*16510*/  @!P0 BRA `(.L_x_1360) ;  /* 0xfffffffc00f08947 */ /* 0x008fea000383ffff */
[----:B------:R-:W-:Y:S05]  /*16520*/  BRA `(.L_x_1444) ;  /* 0xffffffd000a07947 */ /* 0x000fea000383ffff */
.L_x_1362:
[----:B0-----:R0:W3:Y:S02]  /*16530*/  SYNCS.PHASECHK.TRANS64.TRYWAIT P0, [R17+URZ+0x20860], R4 ;  /* 0x02086004110075a7 */ /* 0x0010e4000800017f */
[----:B---3--:R-:W-:Y:S05]  /*16540*/  @!P0 NANOSLEEP.SYNCS 0x989680 ;  /* 0x009896800000895d */ /* 0x008fea0003900000 */
[----:B------:R-:W3:Y:S02]  /*16550*/  @!P0 SYNCS.PHASECHK.TRANS64 P0, [R17+URZ+0x20860], R4 ;  /* 0x02086004110085a7 */ /* 0x000ee4000800007f */
[----:B---3--:R-:W-:Y:S05]  /*16560*/  @!P0 BRA `(.L_x_1362) ;  /* 0xfffffffc00f08947 */ /* 0x008fea000383ffff */
[----:B------:R-:W-:Y:S05]  /*16570*/  BRA `(.L_x_1445) ;  /* 0xffffffd000d47947 */ /* 0x000fea000383ffff */
.L_x_1365:
[----:B-1----:R1:W2:Y:S02]  /*16580*/  SYNCS.PHASECHK.TRANS64.TRYWAIT P0, [R5+URZ+0x20820], R2 ;  /* 0x02082002050075a7 */ /* 0x0022a4000800017f */
[----:B--2---:R-:W-:Y:S05]  /*16590*/  @!P0 NANOSLEEP.SYNCS 0x989680 ;  /* 0x009896800000895d */ /* 0x004fea0003900000 */
[----:B------:R-:W2:Y:S02]  /*165a0*/  @!P0 SYNCS.PHASECHK.TRANS64 P0, [R5+URZ+0x20820], R2 ;  /* 0x02082002050085a7 */ /* 0x000ea4000800007f */
[----:B--2---:R-:W-:Y:S05]  /*165b0*/  @!P0 BRA `(.L_x_1365) ;  /* 0xfffffffc00f08947 */ /* 0x004fea000383ffff */
[----:B------:R-:W-:Y:S05]  /*165c0*/  BRA `(.L_x_1446) ;  /* 0xffffffd8001c7947 */ /* 0x000fea000383ffff */
.L_x_1367:
[----:B-1----:R1:W2:Y:S02]  /*165d0*/  SYNCS.PHASECHK.TRANS64.TRYWAIT P1, [R4+URZ+0x20840], R3 ;  /* 0x02084003040075a7 */ /* 0x0022a4000802017f */
[----:B--2---:R-:W-:Y:S05]  /*165e0*/  @!P1 NANOSLEEP.SYNCS 0x989680 ;  /* 0x009896800000995d */ /* 0x004fea0003900000 */
[----:B------:R-:W2:Y:S02]  /*165f0*/  @!P1 SYNCS.PHASECHK.TRANS64 P1, [R4+URZ+0x20840], R3 ;  /* 0x02084003040095a7 */ /* 0x000ea4000802007f */
[----:B--2---:R-:W-:Y:S05]  /*16600*/  @!P1 BRA `(.L_x_1367) ;  /* 0xfffffffc00f09947 */ /* 0x004fea000383ffff */
[----:B------:R-:W-:Y:S05]  /*16610*/  BRA `(.L_x_1447) ;  /* 0xffffffd800587947 */ /* 0x000fea000383ffff */
.L_x_1369:
[----:B--2---:R2:W3:Y:S02]  /*16620*/  SYNCS.PHASECHK.TRANS64.TRYWAIT P1, [R5+URZ+0x20840], R0 ;  /* 0x02084000050075a7 */ /* 0x0044e4000802017f */
[----:B---3--:R-:W-:Y:S05]  /*16630*/  @!P1 NANOSLEEP.SYNCS 0x989680 ;  /* 0x009896800000995d */ /* 0x008fea0003900000 */
[----:B------:R-:W3:Y:S02]  /*16640*/  @!P1 SYNCS.PHASECHK.TRANS64 P1, [R5+URZ+0x20840], R0 ;  /* 0x02084000050095a7 */ /* 0x000ee4000802007f */
[----:B---3--:R-:W-:Y:S05]  /*16650*/  @!P1 BRA `(.L_x_1369) ;  /* 0xfffffffc00f09947 */ /* 0x008fea000383ffff */
[----:B------:R-:W-:Y:S05]  /*16660*/  BRA `(.L_x_1448) ;  /* 0xffffffd800647947 */ /* 0x000fea000383ffff */
.L_x_1371:
[----:B---3--:R3:W4:Y:S02]  /*16670*/  SYNCS.PHASECHK.TRANS64.TRYWAIT P1, [R4+URZ+0x20860], R3 ;  /* 0x02086003040075a7 */ /* 0x008724000802017f */
[----:B----4-:R-:W-:Y:S05]  /*16680*/  @!P1 NANOSLEEP.SYNCS 0x989680 ;  /* 0x009896800000995d */ /* 0x010fea0003900000 */
[----:B------:R-:W4:Y:S02]  /*16690*/  @!P1 SYNCS.PHASECHK.TRANS64 P1, [R4+URZ+0x20860], R3 ;  /* 0x02086003040095a7 */ /* 0x000f24000802007f */
[----:B----4-:R-:W-:Y:S05]  /*166a0*/  @!P1 BRA `(.L_x_1371) ;  /* 0xfffffffc00f09947 */ /* 0x010fea000383ffff */
[----:B------:R-:W-:Y:S05]  /*166b0*/  BRA `(.L_x_1449) ;  /* 0xffffffd800607947 */ /* 0x000fea000383ffff */
.L_x_1373:
[----:B----4-:R4:W0:Y:S02]  /*166c0*/  SYNCS.PHASECHK.TRANS64.TRYWAIT P1, [R5+URZ+0x20860], R0 ;  /* 0x02086000050075a7 */ /* 0x010824000802017f */
[----:B0-----:R-:W-:Y:S05]  /*166d0*/  @!P1 NANOSLEEP.SYNCS 0x989680 ;  /* 0x009896800000995d */ /* 0x001fea0003900000 */
[----:B------:R-:W0:Y:S02]  /*166e0*/  @!P1 SYNCS.PHASECHK.TRANS64 P1, [R5+URZ+0x20860], R0 ;  /* 0x02086000050095a7 */ /* 0x000e24000802007f */
[----:B0-----:R-:W-:Y:S05]  /*166f0*/  @!P1 BRA `(.L_x_1373) ;  /* 0xfffffffc00f09947 */ /* 0x001fea000383ffff */
[----:B------:R-:W-:Y:S05]  /*16700*/  BRA `(.L_x_1450) ;  /* 0xffffffd8005c7947 */ /* 0x000fea000383ffff */
.L_x_1375:
[----:B------:R0:W0:Y:S02]  /*16710*/  SYNCS.PHASECHK.TRANS64.TRYWAIT P1, [R4+URZ+0x20880], R3 ;  /* 0x02088003040075a7 */ /* 0x000024000802017f */
[----:B0-----:R-:W-:Y:S05]  /*16720*/  @!P1 NANOSLEEP.SYNCS 0x989680 ;  /* 0x009896800000995d */ /* 0x001fea0003900000 */
[----:B------:R-:W0:Y:S02]  /*16730*/  @!P1 SYNCS.PHASECHK.TRANS64 P1, [R4+URZ+0x20880], R3 ;  /* 0x02088003040095a7 */ /* 0x000e24000802007f */
[----:B0-----:R-:W-:Y:S05]  /*16740*/  @!P1 BRA `(.L_x_1375) ;  /* 0xfffffffc00f09947 */ /* 0x001fea000383ffff */
[----:B------:R-:W-:Y:S05]  /*16750*/  BRA `(.L_x_1451) ;  /* 0xffffffd800587947 */ /* 0x000fea000383ffff */
.L_x_1452:
        /* <DEDUP_REMOVED lines=10> */
.L_x_3855:


//--------------------- .text._ZN7cutlass13device_kernelIN5flash11enable_sm90INS1_16FlashAttnFwdSm90INS1_25CollectiveMainloopFwdSm90ILi2EN4cute5tupleIJNS5_1CILi1EEES8_S8_EEENS6_IJNS7_ILi128EEENS7_ILi64EEENS7_ILi256EEEEEELi256ENS_12float_e4m3_tEfNS_4arch4Sm90ELb0ELb1ELb1ELb1ELb1ELb0ELb0ELb1ELb0ELb1ELb1ELb0EEENS1_21CollectiveEpilogueFwdINS6_IJSA_SC_SB_EEES9_NS_10bfloat16_tESG_Li256ELb1ELb1ELb1ELb1EEENS1_36VarlenDynamicPersistentTileSchedulerILi128ELi64ELi256ELi128ELb1ELb1ELb1ELb1ELb0ELb1EEEEEEEEEvNT_6ParamsE --------------------------
	.section	.text._ZN7cutlass13device_kernelIN5flash11enable_sm90INS1_16FlashAttnFwdSm90INS1_25CollectiveMainloopFwdSm90ILi2EN4cute5tupleIJNS5_1CILi1EEES8_S8_EEENS6_IJNS7_ILi128EEENS7_ILi64EEENS7_ILi256EEEEEELi256ENS_12float_e4m3_tEfNS_4arch4Sm90ELb0ELb1ELb1ELb1ELb1ELb0ELb0ELb1ELb0ELb1ELb1ELb0EEENS1_21CollectiveEpilogueFwdINS6_IJSA_SC_SB_EEES9_NS_10bfloat16_tESG_Li256ELb1ELb1ELb1ELb1EEENS1_36VarlenDynamicPersistentTileSchedulerILi128ELi64ELi256ELi128ELb1ELb1ELb1ELb1ELb0ELb1EEEEEEEEEvNT_6ParamsE,"ax",@progbits
	.align	128
.text._ZN7cutlass13device_kernelIN5flash11enable_sm90INS1_16FlashAttnFwdSm90INS1_25CollectiveMainloopFwdSm90ILi2EN4cute5tupleIJNS5_1CILi1EEES8_S8_EEENS6_IJNS7_ILi128EEENS7_ILi64EEENS7_ILi256EEEEEELi256ENS_12float_e4m3_tEfNS_4arch4Sm90ELb0ELb1ELb1ELb1ELb1ELb0ELb0ELb1ELb0ELb1ELb1ELb0EEENS1_21CollectiveEpilogueFwdINS6_IJSA_SC_SB_EEES9_NS_10bfloat16_tESG_Li256ELb1ELb1ELb1ELb1EEENS1_36VarlenDynamicPersistentTileSchedulerILi128ELi64ELi256ELi128ELb1ELb1ELb1ELb1ELb0ELb1EEEEEEEEEvNT_6ParamsE:
        .type           _ZN7cutlass13device_kernelIN5flash11enable_sm90INS1_16FlashAttnFwdSm90INS1_25CollectiveMainloopFwdSm90ILi2EN4cute5tupleIJNS5_1CILi1EEES8_S8_EEENS6_IJNS7_ILi128EEENS7_ILi64EEENS7_ILi256EEEEEELi256ENS_12float_e4m3_tEfNS_4arch4Sm90ELb0ELb1ELb1ELb1ELb1ELb0ELb0ELb1ELb0ELb1ELb1ELb0EEENS1_21CollectiveEpilogueFwdINS6_IJSA_SC_SB_EEES9_NS_10bfloat16_tESG_Li256ELb1ELb1ELb1ELb1EEENS1_36VarlenDynamicPersistentTileSchedulerILi128ELi64ELi256ELi128ELb1ELb1ELb1ELb1ELb0ELb1EEEEEEEEEvNT_6ParamsE,@function
        .size           _ZN7cutlass13device_kernelIN5flash11enable_sm90INS1_16FlashAttnFwdSm90INS1_25CollectiveMainloopFwdSm90ILi2EN4cute5tupleIJNS5_1CILi1EEES8_S8_EEENS6_IJNS7_ILi128EEENS7_ILi64EEENS7_ILi256EEEEEELi256ENS_12float_e4m3_tEfNS_4arch4Sm90ELb0ELb1ELb1ELb1ELb1ELb0ELb0ELb1ELb0ELb1ELb1ELb0EEENS1_21CollectiveEpilogueFwdINS6_IJSA_SC_SB_EEES9_NS_10bfloat16_tESG_Li256ELb1ELb1ELb1ELb1EEENS1_36VarlenDynamicPersistentTileSchedulerILi128ELi64ELi256ELi128ELb1ELb1ELb1ELb1ELb0ELb1EEEEEEEEEvNT_6ParamsE,(.L_x_3856 - _ZN7cutlass13device_kernelIN5flash11enable_sm90INS1_16FlashAttnFwdSm90INS1_25CollectiveMainloopFwdSm90ILi2EN4cute5tupleIJNS5_1CILi1EEES8_S8_EEENS6_IJNS7_ILi128EEENS7_ILi64EEENS7_ILi256EEEEEELi256ENS_12float_e4m3_tEfNS_4arch4Sm90ELb0ELb1ELb1ELb1ELb1ELb0ELb0ELb1ELb0ELb1ELb1ELb0EEENS1_21CollectiveEpilogueFwdINS6_IJSA_SC_SB_EEES9_NS_10bfloat16_tESG_Li256ELb1ELb1ELb1ELb1EEENS1_36VarlenDynamicPersistentTileSchedulerILi128ELi64ELi256ELi128ELb1ELb1ELb1ELb1ELb0ELb1EEEEEEEEEvNT_6ParamsE)
        .other          _ZN7cutlass13device_kernelIN5flash11enable_sm90INS1_16FlashAttnFwdSm90INS1_25CollectiveMainloopFwdSm90ILi2EN4cute5tupleIJNS5_1CILi1EEES8_S8_EEENS6_IJNS7_ILi128EEENS7_ILi64EEENS7_ILi256EEEEEELi256ENS_12float_e4m3_tEfNS_4arch4Sm90ELb0ELb1ELb1ELb1ELb1ELb0ELb0ELb1ELb0ELb1ELb1ELb0EEENS1_21CollectiveEpilogueFwdINS6_IJSA_SC_SB_EEES9_NS_10bfloat16_tESG_Li256ELb1ELb1ELb1ELb1EEENS1_36VarlenDynamicPersistentTileSchedulerILi128ELi64ELi256ELi128ELb1ELb1ELb1ELb1ELb0ELb1EEEEEEEEEvNT_6ParamsE,@"STO_CUDA_ENTRY STV_DEFAULT"
_ZN7cutlass13device_kernelIN5flash11enable_sm90INS1_16FlashAttnFwdSm90INS1_25CollectiveMainloopFwdSm90ILi2EN4cute5tupleIJNS5_1CILi1EEES8_S8_EEENS6_IJNS7_ILi128EEENS7_ILi64EEENS7_ILi256EEEEEELi256ENS_12float_e4m3_tEfNS_4arch4Sm90ELb0ELb1ELb1ELb1ELb1ELb0ELb0ELb1ELb0ELb1ELb1ELb0EEENS1_21CollectiveEpilogueFwdINS6_IJSA_SC_SB_EEES9_NS_10bfloat16_tESG_Li256ELb1ELb1ELb1ELb1EEENS1_36VarlenDynamicPersistentTileSchedulerILi128ELi64ELi256ELi128ELb1ELb1ELb1ELb1ELb0ELb1EEEEEEEEEvNT_6ParamsE:
        /* <DEDUP_REMOVED lines=45> */
.L_x_1453:
        /* <DEDUP_REMOVED lines=22> */
.L_x_1454:
        /* <DEDUP_REMOVED lines=18> */
.L_x_1455:
        /* <DEDUP_REMOVED lines=22> */
.L_x_1456:
        /* <DEDUP_REMOVED lines=24> */
.L_x_1457:
[----:B------:R-:W-:Y:S01]  /*0830*/  UISETP.NE.AND UP0, UPT, UR9, URZ, UPT ;  /* 0x0000003f0900728c */ /* 0x000fe2000bf05270 */
[----:B------:R-:W-:Y:S01]  /*0840*/  NOP ;  /* 0x0000000000007918 */ /* 0x000fe20000000000 */
[----:B01----:R-:W-:Y:S01]  /*0850*/  UMOV UR4, 0x1 ;  /* 0x0000000100047882 */ /* 0x003fe20000000000 */
[----:B------:R-:W-:Y:S01]  /*0860*/  ULDC.64 UR36, c[0x0][0x208] ;  /* 0x0000820000247ab9 */ /* 0x000fe20000000a00 */
[----:B------:R-:W-:Y:S01]  /*0870*/  USEL UR4, UR4, 0x2, !UP0 ;  /* 0x0000000204047887 */ /* 0x000fe2000c000000 */
[----:B--234-:R-:W-:Y:S01]  /*0880*/  BAR.SYNC.DEFER_BLOCKING 0x0 ;  /* 0x0000000000007b1d */ /* 0x01cfe20000010000 */
[----:B------:R-:W-:-:S04]  /*0890*/  PLOP3.LUT P0, PT, PT, PT, UP0, 0x80, 0x0 ;  /* 0x000000000000781c */ /* 0x000fc80003f0f008 */
[----:B------:R-:W-:-:S05]  /*08a0*/  IMAD.U32 R3, RZ, RZ, UR4 ;  /* 0x00000004ff037e24 */ /* 0x000fca000f8e00ff */
[----:B------:R0:W-:Y:S04]  /*08b0*/  STL [R1+0x10], R3 ;  /* 0x0000100301007387 */ /* 0x0001e80000100800 */
[----:B------:R-:W-:Y:S05]  /*08c0*/  @!P0 BRA `(.L_x_1458) ;  /* 0x0000012400588947 */ /* 0x000fea0003800000 */
.L_x_1459:
[----:B------:R-:W-:-:S08]  /*08d0*/  NOP ;  /* 0x0000000000007918 */ /* 0x000fd00000000000 */
[----:B------:R-:W1:Y:S02]  /*08e0*/  USETMAXREG.TRY_ALLOC.CTAPOOL UP0, 0xe8 ;  /* 0x000000e8000079c8 */ /* 0x000e640008000600 */
[----:B-1----:R-:W-:-:S13]  /*08f0*/  PLOP3.LUT P0, PT, PT, PT, UP0, 0x80, 0x0 ;  /* 0x000000000000781c */ /* 0x002fda0003f0f008 */
[----:B------:R-:W-:Y:S05]  /*0900*/  @!P0 BRA `(.L_x_1459) ;  /* 0xfffffffc00f08947 */ /* 0x000fea000383ffff */
[----:B------:R-:W1:Y:S01]  /*0910*/  S2R R0, SR_TID.X ;  /* 0x0000000000007919 */ /* 0x000e620000002100 */
[----:B------:R-:W2:Y:S01]  /*0920*/  S2UR UR5, SR_CgaCtaId ;  /* 0x00000000000579c3 */ /* 0x000ea20000008800 */
[----:B------:R-:W-:-:S07]  /*0930*/  UMOV UR4, 0x400 ;  /* 0x0000040000047882 */ /* 0x000fce0000000000 */
[----:B------:R-:W-:Y:S06]  /*0940*/  BAR.ARV 0x8, 0x180 ;  /* 0x0206000000007b1d */ /* 0x000fec0000002000 */
[----:B--2---:R-:W-:Y:S01]  /*0950*/  ULEA UR4, UR5, UR4, 0x18 ;  /* 0x0000000405047291 */ /* 0x004fe2000f8ec03f */
[----:B-1----:R-:W-:-:S04]  /*0960*/  SHF.R.U32.HI R0, RZ, 0x7, R0 ;  /* 0x00000007ff007819 */ /* 0x002fc80000011600 */
[----:B------:R-:W-:-:S13]  /*0970*/  ISETP.NE.AND P0, PT, R0, 0x1, PT ;  /* 0x000000010000780c */ /* 0x000fda0003f05270 */
[----:B------:R-:W-:Y:S08]  /*0980*/  @!P0 BAR.ARV 0x9, 0x100 ;  /* 0x0244000000008b1d */ /* 0x000ff00000002000 */
[----:B------:R-:W-:Y:S06]  /*0990*/  BAR.SYNC.DEFER_BLOCKING 0x5, 0x180 ;  /* 0x0146000000007b1d */ /* 0x000fec0000010000 */
[----:B------:R-:W1:Y:S01]  /*09a0*/  LDS.128 R4, [UR4+0x284d0] ;  /* 0x0284d004ff047984 */ /* 0x000e620008000c00 */
[----:B------:R-:W-:Y:S01]  /*09b0*/  ULDC UR4, c[0x0][0xc3c] ;  /* 0x00030f0000047ab9 */ /* 0x000fe20000000800 */
[----:B------:R-:W-:Y:S06]  /*09c0*/  BAR.ARV 0x4, 0x180 ;  /* 0x0106000000007b1d */ /* 0x000fec0000002000 */
[----:B-1----:R-:W-:-:S13]  /*09d0*/  ISETP.GE.AND P0, PT, R7, UR4, PT ;  /* 0x0000000407007c0c */ /* 0x002fda000bf06270 */
[----:B------:R-:W-:Y:S05]  /*09e0*/  @P0 EXIT ;  /* 0x000000000000094d */ /* 0x000fea0003800000 */
[----:B------:R-:W2:Y:S01]  /*09f0*/  LDL R2, [R1+0x10] ;  /* 0x0000100001027983 */ /* 0x000ea20000100800 */
[----:B------:R-:W-:Y:S01]  /*0a00*/  R2UR UR6, R5 ;  /* 0x00000000050672ca */ /* 0x000fe200000e0000 */
[----:B------:R-:W-:Y:S01]  /*0a10*/  UMOV UR61, URZ ;  /* 0x0000003f003d7c82 */ /* 0x000fe20008000000 */
[----:B------:R-:W-:Y:S01]  /*0a20*/  R2UR UR5, R6 ;  /* 0x00000000060572ca */ /* 0x000fe200000e0000 */
[----:B------:R-:W1:Y:S01]  /*0a30*/  S2R R0, SR_TID.X ;  /* 0x0000000000007919 */ /* 0x000e620000002100 */
[----:B------:R-:W-:Y:S01]  /*0a40*/  R2UR UR53, R7 ;  /* 0x00000000073572ca */ /* 0x000fe200000e0000 */
[----:B------:R-:W-:Y:S01]  /*0a50*/  UMOV UR39, URZ ;  /* 0x0000003f00277c82 */ /* 0x000fe20008000000 */
[----:B------:R-:W-:Y:S01]  /*0a60*/  UMOV UR38, URZ ;  /* 0x0000003f00267c82 */ /* 0x000fe20008000000 */
[----:B-1----:R-:W-:-:S05]  /*0a70*/  VIADD R0, R0, 0xffffff80 ;  /* 0xffffff8000007836 */ /* 0x002fca0000000000 */
[----:B0-----:R-:W-:-:S04]  /*0a80*/  SHF.R.S32.HI R3, RZ, 0x1f, R0 ;  /* 0x0000001fff037819 */ /* 0x001fc80000011400 */
[CC--:B------:R-:W-:Y:S02]  /*0a90*/  LEA.HI R4, R3.reuse, R0.reuse, RZ, 0x5 ;  /* 0x0000000003047211 */ /* 0x0c0fe400078f28ff */
[----:B------:R-:W-:-:S03]  /*0aa0*/  LEA.HI R5, R3, R0, RZ, 0x2 ;  /* 0x0000000003057211 */ /* 0x000fc600078f10ff */
[----:B------:R-:W-:Y:S01]  /*0ab0*/  IMAD.SHL.U32 R6, R4, 0x20, RZ ;  /* 0x0000002004067824 */ /* 0x000fe200078e00ff */
[----:B------:R-:W-:-:S04]  /*0ac0*/  LOP3.LUT R11, R5, 0xfffffffc, RZ, 0xc0, !PT ;  /* 0xfffffffc050b7812 */ /* 0x000fc800078ec0ff */
[----:B------:R-:W-:Y:S01]  /*0ad0*/  LOP3.LUT R6, R6, 0xfffffc00, RZ, 0xc0, !PT ;  /* 0xfffffc0006067812 */ /* 0x000fe200078ec0ff */
[----:B------:R-:W-:Y:S01]  /*0ae0*/  IMAD.IADD R12, R0, 0x1, -R11 ;  /* 0x00000001000c7824 */ /* 0x000fe200078e0a0b */
[----:B--2---:R-:W-:Y:S02]  /*0af0*/  R2UR UR4, R2 ;  /* 0x00000000020472ca */ /* 0x004fe400000e0000 */
[CC--:B------:R-:W-:Y:S02]  /*0b00*/  LEA.HI R2, R3.reuse, R0.reuse, RZ, 0x7 ;  /* 0x0000000003027211 */ /* 0x0c0fe400078f38ff */
[----:B------:R-:W-:Y:S02]  /*0b10*/  LEA.HI R3, R3, R0, RZ, 0x4 ;  /* 0x0000000003037211 */ /* 0x000fe400078f20ff */
[----:B------:R-:W-:Y:S02]  /*0b20*/  LOP3.LUT R213, R2, 0xffffff80, RZ, 0xc0, !PT ;  /* 0xffffff8002d57812 */ /* 0x000fe400078ec0ff */
[----:B------:R-:W-:-:S02]  /*0b30*/  LOP3.LUT R5, R3, 0x3fffff0, RZ, 0xc0, !PT ;  /* 0x03fffff003057812 */ /* 0x000fc400078ec0ff */
[----:B------:R-:W-:Y:S01]  /*0b40*/  SHF.R.S32.HI R4, RZ, 0x4, R3 ;  /* 0x00000004ff047819 */ /* 0x000fe20000011403 */
[C---:B------:R-:W-:Y:S02]  /*0b50*/  IMAD.IADD R213, R0.reuse, 0x1, -R213 ;  /* 0x0000000100d57824 */ /* 0x040fe400078e0ad5 */
[----:B------:R-:W-:Y:S01]  /*0b60*/  IMAD.IADD R5, R0, 0x1, -R5 ;  /* 0x0000000100057824 */ /* 0x000fe200078e0a05 */
[----:B------:R-:W-:Y:S01]  /*0b70*/  LEA.HI R0, R3, R4, RZ, 0x1 ;  /* 0x0000000403007211 */ /* 0x000fe200078f08ff */
[----:B------:R-:W-:Y:S01]  /*0b80*/  ULOP3.LUT UR4, UR4, 0x1, URZ, 0xfc, !UPT ;  /* 0x0000000104047892 */ /* 0x000fe2000f8efc3f */
[----:B------:R-:W-:Y:S01]  /*0b90*/  SHF.R.S32.HI R8, RZ, 0x1f, R213 ;  /* 0x0000001fff087819 */ /* 0x000fe200000114d5 */
[----:B------:R-:W-:Y:S01]  /*0ba0*/  IMAD R6, R5, 0x40, R6 ;  /* 0x0000004005067824 */ /* 0x000fe200078e0206 */
[----:B------:R-:W-:Y:S02]  /*0bb0*/  SHF.R.S32.HI R3, RZ, 0x7, R2 ;  /* 0x00000007ff037819 */ /* 0x000fe40000011402 */
[----:B------:R-:W-:-:S02]  /*0bc0*/  LEA.HI R9, R8, R213, RZ, 0x2 ;  /* 0x000000d508097211 */ /* 0x000fc400078f10ff */
[----:B------:R-:W-:Y:S02]  /*0bd0*/  LEA.HI R2, R2, R3, RZ, 0x1 ;  /* 0x0000000302027211 */ /* 0x000fe400078f08ff */
[--C-:B------:R-:W-:Y:S02]  /*0be0*/  SHF.R.S32.HI R10, RZ, 0x2, R9.reuse ;  /* 0x00000002ff0a7819 */ /* 0x100fe40000011409 */
[----:B------:R-:W-:Y:S02]  /*0bf0*/  SHF.R.S32.HI R7, RZ, 0x1f, R9 ;  /* 0x0000001fff077819 */ /* 0x000fe40000011409 */
[----:B------:R-:W-:Y:S02]  /*0c00*/  LEA.HI R8, R8, R213, RZ, 0x5 ;  /* 0x000000d508087211 */ /* 0x000fe400078f28ff */
[----:B------:R-:W-:Y:S02]  /*0c10*/  LEA.HI R11, R7, R10, RZ, 0x3 ;  /* 0x0000000a070b7211 */ /* 0x000fe400078f18ff */
[----:B------:R-:W-:-:S02]  /*0c20*/  LOP3.LUT R7, R0, 0x1ffffffe, RZ, 0xc0, !PT ;  /* 0x1ffffffe00077812 */ /* 0x000fc400078ec0ff */
[----:B------:R-:W-:Y:S02]  /*0c30*/  LOP3.LUT R11, R11, 0xfffffff8, RZ, 0xc0, !PT ;  /* 0xfffffff80b0b7812 */ /* 0x000fe400078ec0ff */
[----:B------:R-:W-:Y:S01]  /*0c40*/  LOP3.LUT R2, R2, 0x3fffffe, RZ, 0xc0, !PT ;  /* 0x03fffffe02027812 */ /* 0x000fe200078ec0ff */
[----:B------:R-:W-:Y:S01]  /*0c50*/  IMAD.IADD R7, R4, 0x1, -R7 ;  /* 0x0000000104077824 */ /* 0x000fe200078e0a07 */
[----:B------:R-:W-:Y:S01]  /*0c60*/  LEA.HI R0, R12, R12, RZ, 0x1 ;  /* 0x0000000c0c007211 */ /* 0x000fe200078f08ff */
[----:B------:R-:W-:Y:S01]  /*0c70*/  IMAD.IADD R11, R10, 0x1, -R11 ;  /* 0x000000010a0b7824 */ /* 0x000fe200078e0a0b */
[----:B------:R-:W-:Y:S01]  /*0c80*/  LOP3.LUT R4, R9, 0x7ffffffc, RZ, 0xc0, !PT ;  /* 0x7ffffffc09047812 */ /* 0x000fe200078ec0ff */
[----:B------:R-:W-:Y:S01]  /*0c90*/  IMAD.IADD R3, R3, 0x1, -R2 ;  /* 0x0000000103037824 */ /* 0x000fe200078e0a02 */
[----:B------:R-:W-:Y:S02]  /*0ca0*/  SHF.R.S32.HI R8, RZ, 0x5, R8 ;  /* 0x00000005ff087819 */ /* 0x000fe40000011408 */
[----:B------:R-:W-:Y:S01]  /*0cb0*/  LOP3.LUT R5, R0, 0x1ffffffe, RZ, 0xc0, !PT ;  /* 0x1ffffffe00057812 */ /* 0x000fe200078ec0ff */
[----:B------:R-:W-:-:S02]  /*0cc0*/  IMAD.IADD R2, R213, 0x1, -R4 ;  /* 0x00000001d5027824 */ /* 0x000fc400078e0a04 */
[----:B------:R-:W-:Y:S02]  /*0cd0*/  IMAD R0, R7, 0x8, R6 ;  /* 0x0000000807007824 */ /* 0x000fe400078e0206 */
[----:B------:R-:W-:Y:S02]  /*0ce0*/  IMAD R8, R8, 0x10, R11 ;  /* 0x0000001008087824 */ /* 0x000fe400078e020b */
[----:B------:R-:W-:Y:S01]  /*0cf0*/  IMAD.SHL.U32 R2, R2, 0x2, RZ ;  /* 0x0000000202027824 */ /* 0x000fe200078e00ff */
[----:B------:R0:W-:Y:S01]  /*0d00*/  STL [R1+0x8], R0 ;  /* 0x0000080001007387 */ /* 0x0001e20000100800 */
[----:B------:R-:W-:Y:S02]  /*0d10*/  IMAD.IADD R5, R12, 0x1, -R5 ;  /* 0x000000010c057824 */ /* 0x000fe400078e0a05 */
[C---:B------:R-:W-:Y:S01]  /*0d20*/  VIADD R207, R2.reuse, 0x8 ;  /* 0x0000000802cf7836 */ /* 0x040fe20000000000 */
[----:B------:R-:W-:Y:S01]  /*0d30*/  SHF.R.S32.HI R4, RZ, 0x1f, R2 ;  /* 0x0000001fff047819 */ /* 0x000fe20000011402 */
[----:B------:R-:W-:-:S02]  /*0d40*/  VIADD R206, R2, 0x10 ;  /* 0x0000001002ce7836 */ /* 0x000fc40000000000 */
[C---:B------:R-:W-:Y:S01]  /*0d50*/  VIADD R205, R2.reuse, 0x18 ;  /* 0x0000001802cd7836 */ /* 0x040fe20000000000 */
[----:B------:R-:W-:Y:S01]  /*0d60*/  SHF.R.S32.HI R4, RZ, 0x1f, R207 ;  /* 0x0000001fff047819 */ /* 0x000fe200000114cf */
[C---:B------:R-:W-:Y:S02]  /*0d70*/  VIADD R204, R2.reuse, 0x20 ;  /* 0x0000002002cc7836 */ /* 0x040fe40000000000 */
[----:B0-----:R-:W-:Y:S01]  /*0d80*/  IMAD R0, R3, 0x40, R8 ;  /* 0x0000004003007824 */ /* 0x001fe200078e0208 */
[----:B------:R-:W-:Y:S01]  /*0d90*/  SHF.R.S32.HI R6, RZ, 0x1f, R205 ;  /* 0x0000001fff067819 */ /* 0x000fe200000114cd */
[----:B------:R-:W-:Y:S01]  /*0da0*/  IMAD.U32 R3, RZ, RZ, UR4 ;  /* 0x00000004ff037e24 */ /* 0x000fe2000f8e00ff */
[----:B------:R-:W-:Y:S01]  /*0db0*/  SHF.R.S32.HI R4, RZ, 0x1f, R204 ;  /* 0x0000001fff047819 */ /* 0x000fe200000114cc */
[C---:B------:R-:W-:Y:S01]  /*0dc0*/  VIADD R203, R2.reuse, 0x28 ;  /* 0x0000002802cb7836 */ /* 0x040fe20000000000 */
[----:B------:R-:W-:Y:S01]  /*0dd0*/  STL [R1+0x4], R0 ;  /* 0x0000040001007387 */ /* 0x000fe20000100800 */
[----:B------:R-:W-:-:S02]  /*0de0*/  VIADD R202, R2, 0x30 ;  /* 0x0000003002ca7836 */ /* 0x000fc40000000000 */
[C---:B------:R-:W-:Y:S01]  /*0df0*/  VIADD R201, R2.reuse, 0x38 ;  /* 0x0000003802c97836 */ /* 0x040fe20000000000 */
[----:B------:R0:W-:Y:S01]  /*0e00*/  STL [R1+0xc], R3 ;  /* 0x00000c0301007387 */ /* 0x0001e20000100800 */
[C---:B------:R-:W-:Y:S01]  /*0e10*/  VIADD R200, R2.reuse, 0x40 ;  /* 0x0000004002c87836 */ /* 0x040fe20000000000 */
[----:B------:R-:W-:Y:S01]  /*0e20*/  SHF.R.S32.HI R6, RZ, 0x1f, R202 ;  /* 0x0000001fff067819 */ /* 0x000fe200000114ca */
[C---:B------:R-:W-:Y:S01]  /*0e30*/  VIADD R199, R2.reuse, 0x48 ;  /* 0x0000004802c77836 */ /* 0x040fe20000000000 */
[----:B------:R-:W-:Y:S01]  /*0e40*/  SHF.R.S32.HI R4, RZ, 0x1f, R201 ;  /* 0x0000001fff047819 */ /* 0x000fe200000114c9 */
[C---:B------:R-:W-:Y:S02]  /*0e50*/  VIADD R198, R2.reuse, 0x50 ;  /* 0x0000005002c67836 */ /* 0x040fe40000000000 */
[C---:B------:R-:W-:Y:S01]  /*0e60*/  VIADD R197, R2.reuse, 0x58 ;  /* 0x0000005802c57836 */ /* 0x040fe20000000000 */
[----:B------:R-:W-:Y:S01]  /*0e70*/  SHF.R.S32.HI R6, RZ, 0x1f, R199 ;  /* 0x0000001fff067819 */ /* 0x000fe200000114c7 */
[C---:B------:R-:W-:Y:S01]  /*0e80*/  VIADD R196, R2.reuse, 0x60 ;  /* 0x0000006002c47836 */ /* 0x040fe20000000000 */
[----:B0-----:R-:W-:Y:S01]  /*0e90*/  SHF.R.S32.HI R3, RZ, 0x1f, R206 ;  /* 0x0000001fff037819 */ /* 0x001fe200000114ce */
        /* <DEDUP_REMOVED lines=31> */
[----:B------:R-:W-:Y:S01]  /*1090*/  SHF.R.S32.HI R218, RZ, 0x1f, R185 ;  /* 0x0000001fffda7819 */ /* 0x000fe200000114b9 */
[----:B------:R-:W-:Y:S01]  /*10a0*/  IMAD R17, R5, 0x8, R0 ;  /* 0x0000000805117824 */ /* 0x000fe200078e0200 */
[----:B------:R-:W-:-:S02]  /*10b0*/  SHF.R.S32.HI R217, RZ, 0x1f, R184 ;  /* 0x0000001fffd97819 */ /* 0x000fc400000114b8 */
[----:B------:R-:W-:Y:S02]  /*10c0*/  SHF.R.S32.HI R216, RZ, 0x1f, R23 ;  /* 0x0000001fffd87819 */ /* 0x000fe40000011417 */
[----:B------:R-:W-:Y:S02]  /*10d0*/  SHF.R.S32.HI R215, RZ, 0x1f, R22 ;  /* 0x0000001fffd77819 */ /* 0x000fe40000011416 */
[----:B------:R-:W-:-:S07]  /*10e0*/  SHF.R.S32.HI R214, RZ, 0x1f, R19 ;  /* 0x0000001fffd67819 */ /* 0x000fce0000011413 */
.L_x_1571:
[----:B------:R-:W-:Y:S01]  /*10f0*/  ULDC.64 UR8, c[0x0][0xa28] ;  /* 0x00028a0000087ab9 */ /* 0x000fe20000000a00 */
[----:B------:R-:W-:Y:S01]  /*1100*/  ULDC UR4, c[0x0][0x424] ;  /* 0x0001090000047ab9 */ /* 0x000fe20000000800 */
[----:B------:R-:W-:Y:S01]  /*1110*/  UISETP.NE.U32.AND UP0, UPT, UR8, URZ, UPT ;  /* 0x0000003f0800728c */ /* 0x000fe2000bf05070 */
[----:B------:R-:W-:-:S03]  /*1120*/  ULDC UR7, c[0x0][0x2f0] ;  /* 0x0000bc0000077ab9 */ /* 0x000fc60000000800 */
[----:B------:R-:W-:-:S03]  /*1130*/  UISETP.NE.AND.EX UP0, UPT, UR9, URZ, UPT, UP0 ;  /* 0x0000003f0900728c */ /* 0x000fc6000bf05300 */
[----:B------:R-:W-:Y:S02]  /*1140*/  ULDC.64 UR8, c[0x0][0xa18] ;  /* 0x0002860000087ab9 */ /* 0x000fe40000000a00 */
[----:B------:R-:W-:Y:S01]  /*1150*/  UISETP.NE.U32.AND UP1, UPT, UR8, URZ, UPT ;  /* 0x0000003f0800728c */ /* 0x000fe2000bf25070 */
[----:B------:R-:W-:-:S03]  /*1160*/  PLOP3.LUT P0, PT, PT, PT, UP0, 0x80, 0x0 ;  /* 0x000000000000781c */ /* 0x000fc60003f0f008 */
[----:B------:R-:W-:-:S03]  /*1170*/  UISETP.NE.AND.EX UP1, UPT, UR9, URZ, UPT, UP1 ;  /* 0x0000003f0900728c */ /* 0x000fc6000bf25310 */
[----:B------:R-:W-:Y:S02]  /*1180*/  @UP0 ULDC.64 UR8, c[0x0][0xa28] ;  /* 0x00028a0000080ab9 */ /* 0x000fe40000000a00 */
[----:B------:R-:W-:Y:S01]  /*1190*/  @UP0 UIMAD.WIDE UR8, UR53, 0x4, UR8 ;  /* 0x00000004350808a5 */ /* 0x000fe2000f8e0208 */
[----:B------:R-:W-:-:S05]  /*11a0*/  PLOP3.LUT P2, PT, PT, PT, UP1, 0x80, 0x0 ;  /* 0x000000000000781c */ /* 0x000fca0003f4f018 */
[----:B0-2---:R-:W-:Y:S02]  /*11b0*/  IMAD.U32 R4, RZ, RZ, UR8 ;  /* 0x00000008ff047e24 */ /* 0x005fe4000f8e00ff */
[----:B------:R-:W-:Y:S01]  /*11c0*/  IMAD.U32 R5, RZ, RZ, UR9 ;  /* 0x00000009ff057e24 */ /* 0x000fe2000f8e00ff */
[----:B------:R-:W-:Y:S02]  /*11d0*/  @UP1 ULDC.64 UR8, c[0x0][0xa18] ;  /* 0x0002860000081ab9 */ /* 0x000fe40000000a00 */
[----:B------:R-:W-:Y:S02]  /*11e0*/  @UP1 UIMAD.WIDE UR8, UR53, 0x4, UR8 ;  /* 0x00000004350818a5 */ /* 0x000fe4000f8e0208 */
[----:B------:R-:W2:Y:S04]  /*11f0*/  @P0 LDG.E R4, desc[UR36][R4.64] ;  /* 0x0000002404040981 */ /* 0x000ea8000c1e1900 */
[----:B------:R-:W-:-:S02]  /*1200*/  IMAD.U32 R6, RZ, RZ, UR8 ;  /* 0x00000008ff067e24 */ /* 0x000fc4000f8e00ff */
[----:B------:R-:W-:Y:S01]  /*1210*/  IMAD.U32 R7, RZ, RZ, UR9 ;  /* 0x00000009ff077e24 */ /* 0x000fe2000f8e00ff */
[----:B------:R-:W-:-:S04]  /*1220*/  ULDC.64 UR8, c[0x0][0x418] ;  /* 0x0001060000087ab9 */ /* 0x000fc80000000a00 */
[----:B---3--:R-:W3:Y:S01]  /*1230*/  @P2 LDG.E R6, desc[UR36][R6.64] ;  /* 0x0000002406062981 */ /* 0x008ee2000c1e1900 */
[----:B------:R-:W-:Y:S01]  /*1240*/  UISETP.NE.U32.AND UP0, UPT, UR8, URZ, UPT ;  /* 0x0000003f0800728c */ /* 0x000fe2000bf05070 */
[----:B------:R-:W-:Y:S01]  /*1250*/  UMOV UR40, URZ ;  /* 0x0000003f00287c82 */ /* 0x000fe20008000000 */
[----:B------:R-:W-:Y:S02]  /*1260*/  ULOP3.LUT UR54, UR5, 0xffff, URZ, 0xc0, !UPT ;  /* 0x0000ffff05367892 */ /* 0x000fe4000f8ec03f */
[----:B------:R-:W-:-:S03]  /*1270*/  UISETP.NE.AND.EX UP0, UPT, UR9, URZ, UPT, UP0 ;  /* 0x0000003f0900728c */ /* 0x000fc6000bf05300 */
[----:B------:R-:W-:Y:S01]  /*1280*/  ULDC.64 UR8, c[0x0][0xa20] ;  /* 0x0002880000087ab9 */ /* 0x000fe20000000a00 */
[----:B------:R-:W-:Y:S01]  /*1290*/  USEL UR4, UR4, 0x1, UP0 ;  /* 0x0000000104047887 */ /* 0x000fe20008000000 */
[----:B------:R-:W-:-:S03]  /*12a0*/  ISETP.NE.U32.AND P1, PT, RZ, UR8, PT ;  /* 0x00000008ff007c0c */ /* 0x000fc6000bf25070 */
[----:B------:R-:W-:Y:S01]  /*12b0*/  UIMAD UR4, UR4, UR7, URZ ;  /* 0x00000007040472a4 */ /* 0x000fe2000f8e023f */
[----:B------:R-:W-:Y:S02]  /*12c0*/  ISETP.NE.AND.EX P1, PT, RZ, UR9, PT, P1 ;  /* 0x00000009ff007c0c */ /* 0x000fe4000bf25310 */
[----:B--2---:R-:W-:Y:S02]  /*12d0*/  @P0 R2UR UR40, R4 ;  /* 0x00000000042802ca */ /* 0x004fe400000e0000 */
[----:B---3--:R-:W-:Y:S01]  /*12e0*/  @P2 R2UR UR41, R6 ;  /* 0x00000000062922ca */ /* 0x008fe200000e0000 */
[----:B-1--45:R-:W-:-:S14]  /*12f0*/  @P2 BRA `(.L_x_1460) ;  /* 0x0000000000382947 */ /* 0x032fdc0003800000 */
[----:B------:R-:W-:Y:S01]  /*1300*/  ULDC.64 UR8, c[0x0][0xa00] ;  /* 0x0002800000087ab9 */ /* 0x000fe20000000a00 */
[----:B------:R-:W-:Y:S01]  /*1310*/  ULDC UR41, c[0x0][0x288] ;  /* 0x0000a20000297ab9 */ /* 0x000fe20000000800 */
        /* <DEDUP_REMOVED lines=12> */
.L_x_1460:
[----:B------:R-:W-:Y:S01]  /*13e0*/  UMOV UR57, UR53 ;  /* 0x0000003500397c82 */ /* 0x000fe20008000000 */
[----:B------:R-:W-:Y:S05]  /*13f0*/  @!P1 BRA `(.L_x_1461) ;  /* 0x00000000001c9947 */ /* 0x000fea0003800000 */
[----:B------:R-:W-:Y:S02]  /*1400*/  ULDC.64 UR8, c[0x0][0xa20] ;  /* 0x0002880000087ab9 */ /* 0x000fe40000000a00 */
[----:B------:R-:W-:-:S06]  /*1410*/  UIMAD.WIDE UR8, UR53, 0x4, UR8 ;  /* 0x00000004350878a5 */ /* 0x000fcc000f8e0208 */
[----:B------:R-:W-:Y:S02]  /*1420*/  IMAD.U32 R4, RZ, RZ, UR8 ;  /* 0x00000008ff047e24 */ /* 0x000fe4000f8e00ff */
[----:B------:R-:W-:-:S05]  /*1430*/  IMAD.U32 R5, RZ, RZ, UR9 ;  /* 0x00000009ff057e24 */ /* 0x000fca000f8e00ff */
[----:B------:R-:W2:Y:S02]  /*1440*/  LDG.E R4, desc[UR36][R4.64] ;  /* 0x0000002404047981 */ /* 0x000ea4000c1e1900 */
[----:B--2---:R-:W-:Y:S01]  /*1450*/  R2UR UR4, R4 ;  /* 0x00000000040472ca */ /* 0x004fe200000e0000 */
[----:B------:R-:W-:-:S14]  /*1460*/  BRA `(.L_x_1462) ;  /* 0x0000000000347947 */ /* 0x000fdc0003800000 */
.L_x_1461:
        /* <DEDUP_REMOVED lines=13> */
.L_x_1462:
[----:B------:R-:W-:Y:S01]  /*1540*/  ULDC UR7, c[0x0][0x448] ;  /* 0x0001120000077ab9 */ /* 0x000fe20000000800 */
[----:B------:R-:W-:Y:S02]  /*1550*/  USHF.L.U32 UR47, UR6, 0x7, URZ ;  /* 0x00000007062f7899 */ /* 0x000fe4000800063f */
[----:B------:R-:W-:Y:S02]  /*1560*/  UISETP.NE.AND UP0, UPT, UR7, 0x1, UPT ;  /* 0x000000010700788c */ /* 0x000fe4000bf05270 */
[----:B------:R-:W-:Y:S01]  /*1570*/  UIADD3 UR10, UR47, 0x7f, URZ ;  /* 0x0000007f2f0a7890 */ /* 0x000fe2000fffe03f */
[----:B------:R-:W-:Y:S01]  /*1580*/  ULDC.64 UR6, c[0x0][0x9e0] ;  /* 0x0002780000067ab9 */ /* 0x000fe20000000a00 */
[----:B------:R-:W-:Y:S02]  /*1590*/  UP2UR UR49, UPR, URZ, 0x1 ;  /* 0x000000013f317883 */ /* 0x000fe40008000000 */
[----:B------:R-:W-:-:S05]  /*15a0*/  UIADD3 UR40, -UR40, UR4, URZ ;  /* 0x0000000428287290 */ /* 0x000fca000fffe13f */
[----:B------:R-:W-:Y:S01]  /*15b0*/  @UP0 ULDC UR8, c[0x0][0x44c] ;  /* 0x0001130000080ab9 */ /* 0x000fe20000000800 */
[----:B------:R-:W-:Y:S01]  /*15c0*/  @UP0 ULDC UR11, c[0x0][0x450] ;  /* 0x00011400000b0ab9 */ /* 0x000fe20000000800 */
[----:B------:R-:W-:Y:S02]  /*15d0*/  UIMAD.WIDE.U32 UR8, UR10, UR8, URZ ;  /* 0x000000080a0872a5 */ /* 0x000fe4000f8e003f */
[----:B------:R-:W-:Y:S02]  /*15e0*/  UIADD3 UR4, UR40, 0x1, -UR41 ;  /* 0x0000000128047890 */ /* 0x000fe4000fffe829 */
[----:B------:R-:W-:Y:S02]  /*15f0*/  @UP0 USHF.R.U32.HI UR10, URZ, UR11, UR9 ;  /* 0x0000000b3f0a0299 */ /* 0x000fe40008011609 */
[----:B------:R-:W-:Y:S02]  /*1600*/  UISETP.GE.AND UP0, UPT, UR7, 0x1, UPT ;  /* 0x000000010700788c */ /* 0x000fe4000bf06270 */
[----:B------:R-:W-:-:S02]  /*1610*/  UIADD3 UR10, UR4, UR10, URZ ;  /* 0x0000000a040a7290 */ /* 0x000fc4000fffe03f */
[----:B------:R-:W-:Y:S02]  /*1620*/  UP2UR UR42, UPR, URZ, 0x1 ;  /* 0x000000013f2a7883 */ /* 0x000fe40008000000 */
[----:B------:R-:W-:Y:S01]  /*1630*/  PLOP3.LUT P0, PT, PT, PT, UP0, 0x40, 0x0 ;  /* 0x000000000000781c */ /* 0x000fe20003f0e808 */
[----:B------:R-:W-:-:S12]  /*1640*/  UIADD3 UR6, UR10, UR6, URZ ;  /* 0x000000060a067290 */ /* 0x000fd8000fffe03f */
[----:B------:R-:W-:Y:S05]  /*1650*/  @P0 BRA `(.L_x_1463) ;  /* 0x0000000000440947 */ /* 0x000fea0003800000 */
        /* <DEDUP_REMOVED lines=10> */
.L_x_1464:
[----:B------:R-:W-:-:S11]  /*1700*/  UISETP.NE.AND UP0, UPT, UR7, 0x1, UPT ;  /* 0x000000010700788c */ /* 0x000fd6000bf05270 */
[----:B------:R-:W-:Y:S02]  /*1710*/  @UP0 ULDC.64 UR10, c[0x0][0x9e8] ;  /* 0x00027a00000a0ab9 */ /* 0x000fe40000000a00 */
[----:B------:R-:W-:-:S04]  /*1720*/  UIMAD.WIDE.U32 UR8, UR4, UR10, URZ ;  /* 0x0000000a040872a5 */ /* 0x000fc8000f8e003f */
[----:B------:R-:W-:-:S12]  /*1730*/  @UP0 USHF.R.U32.HI UR4, URZ, UR11, UR9 ;  /* 0x0000000b3f040299 */ /* 0x000fd80008011609 */
.L_x_1465:
[----:B------:R-:W-:-:S04]  /*1740*/  UIMAD UR4, UR4, UR7, UR7 ;  /* 0x00000007040472a4 */ /* 0x000fc8000f8e0207 */
[----:B------:R-:W-:-:S04]  /*1750*/  UISETP.LT.AND UP0, UPT, UR6, UR4, UPT ;  /* 0x000000040600728c */ /* 0x000fc8000bf01270 */
[----:B------:R-:W-:-:S12]  /*1760*/  USEL UR6, UR6, UR4, UP0 ;  /* 0x0000000406067287 */ /* 0x000fd80008000000 */
.L_x_1463:
[----:B------:R-:W-:Y:S02]  /*1770*/  UISETP.NE.AND UP0, UPT, UR49, URZ, UPT ;  /* 0x0000003f3100728c */ /* 0x000fe4000bf05270 */
[----:B------:R-:W-:Y:S02]  /*1780*/  UIADD3 UR4, UR40, 0x3f, URZ ;  /* 0x0000003f28047890 */ /* 0x000fe4000fffe03f */
[----:B------:R-:W-:Y:S02]  /*1790*/  UIADD3 UR10, UR6, 0x3f, URZ ;  /* 0x0000003f060a7890 */ /* 0x000fe4000fffe03f */
[----:B------:R-:W-:Y:S02]  /*17a0*/  UISETP.GE.AND UP1, UPT, UR7, 0x1, UPT ;  /* 0x000000010700788c */ /* 0x000fe4000bf26270 */
[----:B------:R-:W-:Y:S02]  /*17b0*/  USHF.R.S32.HI UR6, URZ, 0x1f, UR4 ;  /* 0x0000001f3f067899 */ /* 0x000fe40008011404 */
[----:B------:R-:W-:Y:S01]  /*17c0*/  USHF.R.S32.HI UR11, URZ, 0x1f, UR10 ;  /* 0x0000001f3f0b7899 */ /* 0x000fe2000801140a */
[----:B------:R-:W-:Y:S01]  /*17d0*/  @UP0 ULDC UR8, c[0x0][0x44c] ;  /* 0x0001130000080ab9 */ /* 0x000fe20000000800 */
[----:B------:R-:W-:Y:S01]  /*17e0*/  ULEA.HI UR6, UR6, UR4, URZ, 0x6 ;  /* 0x0000000406067291 */ /* 0x000fe2000f8f303f */
[----:B------:R-:W-:Y:S01]  /*17f0*/  PLOP3.LUT P0, PT, PT, PT, UP1, 0x40, 0x0 ;  /* 0x000000000000781c */ /* 0x000fe20003f0e818 */
[----:B------:R-:W-:-:S02]  /*1800*/  UIMAD.WIDE.U32 UR8, UR47, UR8, URZ ;  /* 0x000000082f0872a5 */ /* 0x000fc4000f8e003f */
[----:B------:R-:W-:Y:S01]  /*1810*/  ULEA.HI UR11, UR11, UR10, URZ, 0x6 ;  /* 0x0000000a0b0b7291 */ /* 0x000fe2000f8f303f */
[----:B------:R-:W-:Y:S01]  /*1820*/  @UP0 ULDC UR13, c[0x0][0x450] ;  /* 0x00011400000d0ab9 */ /* 0x000fe20000000800 */
[----:B------:R-:W-:Y:S01]  /*1830*/  UMOV UR12, UR47 ;  /* 0x0000002f000c7c82 */ /* 0x000fe20008000000 */
[----:B------:R-:W-:Y:S02]  /*1840*/  UIADD3 UR44, UR40, -UR41, URZ ;  /* 0x80000029282c7290 */ /* 0x000fe4000fffe03f */
[----:B------:R-:W-:Y:S02]  /*1850*/  USHF.R.S32.HI UR6, URZ, 0x6, UR6 ;  /* 0x000000063f067899 */ /* 0x000fe40008011406 */
[----:B------:R-:W-:Y:S02]  /*1860*/  USHF.R.S32.HI UR11, URZ, 0x6, UR11 ;  /* 0x000000063f0b7899 */ /* 0x000fe4000801140b */
[----:B------:R-:W-:Y:S02]  /*1870*/  @UP0 USHF.R.U32.HI UR12, URZ, UR13, UR9 ;  /* 0x0000000d3f0c0299 */ /* 0x000fe40008011609 */
[----:B------:R-:W-:-:S02]  /*1880*/  UISETP.LT.AND UP0, UPT, UR6, UR11, UPT ;  /* 0x0000000b0600728c */ /* 0x000fc4000bf01270 */
[----:B------:R-:W-:Y:S01]  /*1890*/  UIADD3 UR4, UR44, UR12, URZ ;  /* 0x0000000c2c047290 */ /* 0x000fe2000fffe03f */
[----:B------:R-:W-:Y:S01]  /*18a0*/  ULDC UR10, c[0x0][0x9dc] ;  /* 0x00027700000a7ab9 */ /* 0x000fe20000000800 */
[----:B------:R-:W-:Y:S02]  /*18b0*/  USEL UR6, UR6, UR11, UP0 ;  /* 0x0000000b06067287 */ /* 0x000fe40008000000 */
[----:B------:R-:W-:Y:S01]  /*18c0*/  UIADD3 UR10, UR4, -UR10, URZ ;  /* 0x8000000a040a7290 */ /* 0x000fe2000fffe03f */
[----:B------:R-:W-:Y:S11]  /*18d0*/  @P0 BRA `(.L_x_1466) ;  /* 0x0000000000440947 */ /* 0x000ff60003800000 */
        /* <DEDUP_REMOVED lines=10> */
.L_x_1467:
[----:B------:R-:W-:-:S11]  /*1980*/  UISETP.NE.AND UP0, UPT, UR7, 0x1, UPT ;  /* 0x000000010700788c */ /* 0x000fd6000bf05270 */
[----:B------:R-:W-:Y:S02]  /*1990*/  @UP0 ULDC.64 UR12, c[0x0][0x9e8] ;  /* 0x00027a00000c0ab9 */ /* 0x000fe40000000a00 */
[----:B------:R-:W-:-:S04]  /*19a0*/  UIMAD.WIDE.U32 UR8, UR4, UR12, URZ ;  /* 0x0000000c040872a5 */ /* 0x000fc8000f8e003f */
[----:B------:R-:W-:-:S12]  /*19b0*/  @UP0 USHF.R.U32.HI UR4, URZ, UR13, UR9 ;  /* 0x0000000d3f040299 */ /* 0x000fd80008011609 */
.L_x_1468:
[----:B------:R-:W-:-:S04]  /*19c0*/  UIMAD UR4, UR4, UR7, URZ ;  /* 0x00000007040472a4 */ /* 0x000fc8000f8e023f */
[----:B------:R-:W-:-:S04]  /*19d0*/  UISETP.LT.AND UP0, UPT, UR10, UR4, UPT ;  /* 0x000000040a00728c */ /* 0x000fc8000bf01270 */
[----:B------:R-:W-:-:S12]  /*19e0*/  USEL UR10, UR10, UR4, !UP0 ;  /* 0x000000040a0a7287 */ /* 0x000fd8000c000000 */
.L_x_1466:
[----:B------:R-:W-:-:S04]  /*19f0*/  USHF.R.S32.HI UR4, URZ, 0x1f, UR10 ;  /* 0x0000001f3f047899 */ /* 0x000fc8000801140a */
[----:B------:R-:W-:-:S04]  /*1a00*/  ULEA.HI UR4, UR4, UR10, URZ, 0x6 ;  /* 0x0000000a04047291 */ /* 0x000fc8000f8f303f */
[----:B------:R-:W-:Y:S02]  /*1a10*/  USHF.R.S32.HI UR7, URZ, 0x6, UR4 ;  /* 0x000000063f077899 */ /* 0x000fe40008011404 */
[----:B------:R-:W-:Y:S02]  /*1a20*/  ULOP3.LUT UR4, UR5, 0xff000000, URZ, 0xc0, !UPT ;  /* 0xff00000005047892 */ /* 0x000fe4000f8ec03f */
[----:B------:R-:W-:Y:S02]  /*1a30*/  UISETP.LT.AND UP0, UPT, URZ, UR7, UPT ;  /* 0x000000073f00728c */ /* 0x000fe4000bf01270 */
[----:B------:R-:W-:Y:S02]  /*1a40*/  ULOP3.LUT UR5, UR5, 0xff0000, URZ, 0xc0, !UPT ;  /* 0x00ff000005057892 */ /* 0x000fe4000f8ec03f */
[----:B------:R-:W-:Y:S02]  /*1a50*/  USEL UR51, URZ, UR7, !UP0 ;  /* 0x000000073f337287 */ /* 0x000fe4000c000000 */
[----:B------:R-:W-:-:S02]  /*1a60*/  USHF.R.U32.HI UR4, URZ, 0x8, UR4 ;  /* 0x000000083f047899 */ /* 0x000fc40008011604 */
[----:B------:R-:W-:Y:S02]  /*1a70*/  UISETP.GT.AND UP0, UPT, UR6, UR51, UPT ;  /* 0x000000330600728c */ /* 0x000fe4000bf04270 */
[----:B------:R-:W-:-:S03]  /*1a80*/  ULEA.HI UR5, UR5, UR4, URZ, 0x10 ;  /* 0x0000000405057291 */ /* 0x000fc6000f8f803f */
[----:B------:R-:W-:Y:S01]  /*1a90*/  UMOV UR4, URZ ;  /* 0x0000003f00047c82 */ /* 0x000fe20008000000 */
[----:B------:R-:W-:Y:S01]  /*1aa0*/  PLOP3.LUT P0, PT, PT, PT, UP0, 0x80, 0x0 ;  /* 0x000000000000781c */ /* 0x000fe20003f0f008 */
[----:B------:R-:W-:Y:S02]  /*1ab0*/  ULOP3.LUT UR56, UR5, 0xff, URZ, 0xc0, !UPT ;  /* 0x000000ff05387892 */ /* 0x000fe4000f8ec03f */
[----:B------:R-:W-:-:S10]  /*1ac0*/  USHF.R.U32.HI UR55, URZ, 0x10, UR5 ;  /* 0x000000103f377899 */ /* 0x000fd40008011605 */
[----:B------:R-:W-:Y:S05]  /*1ad0*/  @!P0 BRA `(.L_x_1469) ;  /* 0x0000000000948947 */ /* 0x000fea0003800000 */
[----:B------:R-:W-:Y:S01]  /*1ae0*/  UISETP.NE.AND UP0, UPT, UR55, URZ, UPT ;  /* 0x0000003f3700728c */ /* 0x000fe2000bf05270 */
[----:B------:R-:W-:-:S03]  /*1af0*/  ULDC UR4, c[0x0][0x9f0] ;  /* 0x00027c0000047ab9 */ /* 0x000fc60000000800 */
[----:B------:R-:W-:-:S04]  /*1b00*/  USEL UR10, UR55, UR4, UP0 ;  /* 0x00000004370a7287 */ /* 0x000fc80008000000 */
[----:B------:R-:W-:Y:S02]  /*1b10*/  UIADD3 UR4, UR10, -0x1, UR6 ;  /* 0xffffffff0a047890 */ /* 0x000fe4000fffe006 */
[----:B------:R-:W-:Y:S02]  /*1b20*/  IMAD.U32 R4, RZ, RZ, UR10 ;  /* 0x0000000aff047e24 */ /* 0x000fe4000f8e00ff */
[----:B------:R-:W-:-:S03]  /*1b30*/  UIADD3 UR7, -UR51, UR4, URZ ;  /* 0x0000000433077290 */ /* 0x000fc6000fffe13f */
[-C--:B------:R-:W-:Y:S01]  /*1b40*/  IABS R0, R4.reuse ;  /* 0x0000000400007213 */ /* 0x080fe20000000000 */
[----:B------:R-:W-:Y:S01]  /*1b50*/  UMOV UR4, URZ ;  /* 0x0000003f00047c82 */ /* 0x000fe20008000000 */
[----:B------:R-:W-:Y:S01]  /*1b60*/  IABS R6, R4 ;  /* 0x0000000400067213 */ /* 0x000fe20000000000 */
[----:B------:R-:W-:Y:S01]  /*1b70*/  IMAD.U32 R5, RZ, RZ, UR7 ;  /* 0x00000007ff057e24 */ /* 0x000fe2000f8e00ff */
[----:B------:R-:W-:Y:S01]  /*1b80*/  R2UR UR11, R0 ;  /* 0x00000000000b72ca */ /* 0x000fe200000e0000 */
[----:B------:R-:W-:-:S03]  /*1b90*/  ULOP3.LUT UR7, UR7, UR10, URZ, 0x3c, !UPT ;  /* 0x0000000a07077292 */ /* 0x000fc6000f8e3c3f */
[----:B------:R-:W-:-:S05]  /*1ba0*/  IABS R5, R5 ;  /* 0x0000000500057213 */ /* 0x000fca0000000000 */
[----:B------:R-:W-:-:S04]  /*1bb0*/  IMAD.MOV.U32 R4, RZ, RZ, R5 ;  /* 0x000000ffff047224 */ /* 0x000fc800078e0005 */
[----:B------:R-:W0:Y:S01]  /*1bc0*/  I2F.RP R0, UR11 ;  /* 0x0000000b00007d06 */ /* 0x000e220008209400 */
[----:B------:R-:W-:-:S07]  /*1bd0*/  R2UR UR9, R4 ;  /* 0x00000000040972ca */ /* 0x000fce00000e0000 */
[----:B0-----:R-:W0:Y:S02]  /*1be0*/  MUFU.RCP R0, R0 ;  /* 0x0000000000007308 */ /* 0x001e240000001000 */
[----:B0-----:R-:W-:Y:S02]  /*1bf0*/  VIADD R3, R0, 0xffffffe ;  /* 0x0ffffffe00037836 */ /* 0x001fe40000000000 */
        /* <DEDUP_REMOVED lines=19> */
.L_x_1469:
[----:B------:R-:W-:Y:S01]  /*1d30*/  UIMAD UR51, UR56, UR4, UR51 ;  /* 0x00000004383372a4 */ /* 0x000fe2000f8e0233 */
[----:B------:R-:W-:Y:S01]  /*1d40*/  IMAD.U32 R160, RZ, RZ, UR6 ;  /* 0x00000006ffa07e24 */ /* 0x000fe2000f8e00ff */
[----:B------:R-:W-:Y:S01]  /*1d50*/  PLOP3.LUT P0, PT, PT, PT, PT, 0x80, 0x0 ;  /* 0x000000000000781c */ /* 0x000fe20003f0f070 */
[----:B------:R-:W-:Y:S01]  /*1d60*/  IMAD.U32 R3, RZ, RZ, UR4 ;  /* 0x00000004ff037e24 */ /* 0x000fe2000f8e00ff */
[----:B------:R-:W-:Y:S01]  /*1d70*/  CS2R R28, SRZ ;  /* 0x00000000001c7805 */ /* 0x000fe2000001ff00 */
[----:B------:R-:W-:Y:S01]  /*1d80*/  IMAD.MOV.U32 R0, RZ, RZ, RZ ;  /* 0x000000ffff007224 */ /* 0x000fe200078e00ff */
[----:B------:R-:W-:Y:S02]  /*1d90*/  CS2R R24, SRZ ;  /* 0x0000000000187805 */ /* 0x000fe4000001ff00 */
        /* <DEDUP_REMOVED lines=102> */
.L_x_1471:
        /* <DEDUP_REMOVED lines=10> */
[----:B------:R-:W-:Y:S02]  /*24a0*/  @UP0 USHF.R.S32.HI UR12, URZ, 0x1f, UR53 ;  /* 0x0000001f3f0c0899 */ /* 0x000fe40008011435 */
[----:B------:R-:W-:Y:S01]  /*24b0*/  @UP1 USHF.R.S32.HI UR13, URZ, 0x1f, UR53 ;  /* 0x0000001f3f0d1899 */ /* 0x000fe20008011435 */
[----:B------:R-:W-:Y:S01]  /*24c0*/  @UP0 ULDC.64 UR8, c[0x0][0x9a8] ;  /* 0x00026a0000080ab9 */ /* 0x000fe20000000a00 */
[----:B------:R-:W-:Y:S01]  /*24d0*/  @UP1 ULDC.64 UR10, c[0x0][0x9b8] ;  /* 0x00026e00000a1ab9 */ /* 0x000fe20000000a00 */
[----:B------:R-:W-:Y:S02]  /*24e0*/  @UP0 UIMAD UR12, UR12, UR8, URZ ;  /* 0x000000080c0c02a4 */ /* 0x000fe4000f8e023f */
[----:B------:R-:W-:Y:S02]  /*24f0*/  @UP1 UIMAD UR13, UR13, UR10, URZ ;  /* 0x0000000a0d0d12a4 */ /* 0x000fe4000f8e023f */
[----:B------:R-:W-:Y:S02]  /*2500*/  @UP0 UIMAD.WIDE.U32 UR14, UR53, UR8, URZ ;  /* 0x00000008350e02a5 */ /* 0x000fe4000f8e003f */
[----:B------:R-:W-:-:S02]  /*2510*/  @UP0 UIMAD UR12, UR53, UR9, UR12 ;  /* 0x00000009350c02a4 */ /* 0x000fc4000f8e020c */
[----:B------:R-:W-:Y:S02]  /*2520*/  @UP1 UIMAD UR11, UR53, UR11, UR13 ;  /* 0x0000000b350b12a4 */ /* 0x000fe4000f8e020d */
[----:B------:R-:W-:Y:S02]  /*2530*/  @UP1 UIMAD.WIDE.U32 UR8, UR53, UR10, URZ ;  /* 0x0000000a350812a5 */ /* 0x000fe4000f8e003f */
[----:B------:R-:W-:Y:S02]  /*2540*/  @UP0 UIADD3 UR15, UR15, UR12, URZ ;  /* 0x0000000c0f0f0290 */ /* 0x000fe4000fffe03f */
[----:B------:R-:W-:Y:S01]  /*2550*/  @UP1 UIADD3 UR9, UR9, UR11, URZ ;  /* 0x0000000b09091290 */ /* 0x000fe2000fffe03f */
[----:B------:R-:W-:Y:S02]  /*2560*/  @UP1 ULDC.64 UR12, c[0x0][0x9c0] ;  /* 0x00027000000c1ab9 */ /* 0x000fe40000000a00 */
[----:B------:R-:W-:Y:S01]  /*2570*/  @UP0 ULDC.64 UR10, c[0x0][0x9b0] ;  /* 0x00026c00000a0ab9 */ /* 0x000fe20000000a00 */
[----:B------:R-:W-:-:S02]  /*2580*/  @UP1 UIMAD.WIDE.U32 UR8, UR54, UR12, UR8 ;  /* 0x0000000c360812a5 */ /* 0x000fc4000f8e0008 */
[----:B------:R-:W-:Y:S02]  /*2590*/  @UP0 UIMAD.WIDE.U32 UR14, UR54, UR10, UR14 ;  /* 0x0000000a360e02a5 */ /* 0x000fe4000f8e000e */
[----:B------:R-:W-:Y:S02]  /*25a0*/  @UP1 UIMAD UR13, UR54, UR13, UR9 ;  /* 0x0000000d360d12a4 */ /* 0x000fe4000f8e0209 */
[----:B------:R-:W-:Y:S02]  /*25b0*/  @UP0 UIMAD UR11, UR54, UR11, UR15 ;  /* 0x0000000b360b02a4 */ /* 0x000fe4000f8e020f */
[----:B------:R-:W-:Y:S02]  /*25c0*/  @UP0 ULEA UR6, UP2, UR14, UR6, 0x2 ;  /* 0x000000060e060291 */ /* 0x000fe4000f84103f */
[----:B------:R-:W-:Y:S02]  /*25d0*/  @UP1 ULEA UR4, UP3, UR8, UR4, 0x2 ;  /* 0x0000000408041291 */ /* 0x000fe4000f86103f */
[----:B------:R-:W-:-:S02]  /*25e0*/  @UP0 ULEA.HI.X UR7, UR14, UR7, UR11, 0x2, UP2 ;  /* 0x000000070e070291 */ /* 0x000fc400090f140b */
[----:B------:R-:W-:Y:S01]  /*25f0*/  @UP1 ULEA.HI.X UR5, UR8, UR5, UR13, 0x2, UP3 ;  /* 0x0000000508051291 */ /* 0x000fe200098f140d */
[----:B------:R-:W-:Y:S02]  /*2600*/  IMAD.U32 R4, RZ, RZ, UR6 ;  /* 0x00000006ff047e24 */ /* 0x000fe4000f8e00ff */
[----:B------:R-:W-:Y:S02]  /*2610*/  IMAD.U32 R8, RZ, RZ, UR4 ;  /* 0x00000004ff087e24 */ /* 0x000fe4000f8e00ff */
[----:B------:R-:W-:Y:S02]  /*2620*/  IMAD.U32 R5, RZ, RZ, UR7 ;  /* 0x00000007ff057e24 */ /* 0x000fe4000f8e00ff */
[----:B------:R-:W-:-:S03]  /*2630*/  IMAD.U32 R9, RZ, RZ, UR5 ;  /* 0x00000005ff097e24 */ /* 0x000fc6000f8e00ff */
[----:B------:R-:W2:Y:S04]  /*2640*/  @P0 LDG.E R3, desc[UR36][R4.64] ;  /* 0x0000002404030981 */ /* 0x000ea8000c1e1900 */
[----:B------:R-:W2:Y:S01]  /*2650*/  @P1 LDG.E R0, desc[UR36][R8.64] ;  /* 0x0000002408001981 */ /* 0x000ea2000c1e1900 */
[----:B------:R-:W-:Y:S01]  /*2660*/  ULEA.HI UR4, UR61, UR61, URZ, 0x1 ;  /* 0x0000003d3d047291 */ /* 0x000fe2000f8f083f */
[----:B------:R-:W-:-:S03]  /*2670*/  SHF.R.U32.HI R20, RZ, 0x7, R152 ;  /* 0x00000007ff147819 */ /* 0x000fc60000011698 */
[----:B------:R-:W-:Y:S02]  /*2680*/  ULOP3.LUT UR4, UR4, 0xfffffffe, URZ, 0xc0, !UPT ;  /* 0xfffffffe04047892 */ /* 0x000fe4000f8ec03f */
[----:B------:R-:W-:Y:S02]  /*2690*/  VIADD R6, R20, 0x8 ;  /* 0x0000000814067836 */ /* 0x000fe40000000000 */
[----:B------:R-:W-:-:S06]  /*26a0*/  UIADD3 UR4, UR61, -UR4, URZ ;  /* 0x800000043d047290 */ /* 0x000fcc000fffe03f */
[----:B------:R-:W-:Y:S01]  /*26b0*/  IMAD.U32 R7, RZ, RZ, UR4 ;  /* 0x00000004ff077e24 */ /* 0x000fe2000f8e00ff */
[----:B------:R-:W-:-:S04]  /*26c0*/  ULDC UR4, c[0x0][0x9d8] ;  /* 0x0002760000047ab9 */ /* 0x000fc80000000800 */
[----:B------:R-:W-:-:S04]  /*26d0*/  SHF.L.U32 R7, R7, 0x1f, RZ ;  /* 0x0000001f07077819 */ /* 0x000fc800000006ff */
[----:B------:R-:W0:Y:S01]  /*26e0*/  SYNCS.PHASECHK.TRANS64.TRYWAIT P0, [UR43+0x28400], R7 ;  /* 0x02840007ff0075a7 */ /* 0x000e22000800016b */
[----:B--2---:R-:W-:-:S04]  /*26f0*/  FMUL.FTZ R0, R3, R0 ;  /* 0x0000000003007220 */ /* 0x004fc80000410000 */
[----:B------:R-:W-:Y:S01]  /*2700*/  FMUL.FTZ R0, R0, UR4 ;  /* 0x0000000400007c20 */ /* 0x000fe20008410000 */
[----:B0-----:R-:W-:Y:S06]  /*2710*/  @!P0 BRA `(.L_x_1472) ;  /* 0x0000017000cc8947 */ /* 0x001fec0003800000 */
.L_x_1680:
[----:B------:R-:W-:Y:S05]  /*2720*/  WARPSYNC.ALL ;  /* 0x0000000000007948 */ /* 0x000fea0003800000 */
[----:B------:R-:W2:Y:S01]  /*2730*/  LDL R3, [R1+0xc] ;  /* 0x00000c0001037983 */ /* 0x000ea20000100800 */
[----:B------:R1:W-:Y:S01]  /*2740*/  BAR.SYNC.DEFER_BLOCKING R6, 0x100 ;  /* 0x000400060000751d */ /* 0x0003e20000010000 */
[----:B--2---:R-:W-:-:S13]  /*2750*/  R2UR UR4, R3 ;  /* 0x00000000030472ca */ /* 0x004fda00000e0000 */
[----:B------:R-:W-:-:S06]  /*2760*/  UISETP.NE.AND UP0, UPT, UR4, 0x3, UPT ;  /* 0x000000030400788c */ /* 0x000fcc000bf05270 */
[----:B------:R-:W-:-:S13]  /*2770*/  PLOP3.LUT P0, PT, PT, PT, UP0, 0x40, 0x0 ;  /* 0x000000000000781c */ /* 0x000fda0003f0e808 */
[----:B-1----:R-:W-:Y:S05]  /*2780*/  @P0 BRA `(.L_x_1473) ;  /* 0x0000000000040947 */ /* 0x002fea0003800000 */
[----:B------:R-:W-:Y:S01]  /*2790*/  BPT.TRAP 0x1 ;  /* 0x000000040000795c */ /* 0x000fe20000300000 */
.L_x_1473:
[----:B------:R-:W-:Y:S01]  /*27a0*/  PLOP3.LUT P1, PT, PT, PT, UP0, 0x40, 0x0 ;  /* 0x000000000000781c */ /* 0x000fe20003f2e808 */
[----:B------:R-:W-:Y:S01]  /*27b0*/  ULEA UR45, UR38, UR43, 0x3 ;  /* 0x0000002b262d7291 */ /* 0x000fe2000f8e183f */
[----:B0-----:R-:W-:-:S05]  /*27c0*/  IMAD.U32 R7, RZ, RZ, UR39 ;  /* 0x00000027ff077e24 */ /* 0x001fca000f8e00ff */
[----:B------:R-:W-:-:S04]  /*27d0*/  SHF.L.U32 R7, R7, 0x1f, RZ ;  /* 0x0000001f07077819 */ /* 0x000fc800000006ff */
[----:B------:R0:W1:Y:S02]  /*27e0*/  SYNCS.PHASECHK.TRANS64.TRYWAIT P0, [UR45+0x28430], R7 ;  /* 0x02843007ff0075a7 */ /* 0x000064000800016d */
[----:B------:R-:W-:Y:S05]  /*27f0*/  @P1 BRA `(.L_x_1474) ;  /* 0x0000000000041947 */ /* 0x000fea0003800000 */
[----:B------:R-:W-:Y:S01]  /*2800*/  BPT.TRAP 0x1 ;  /* 0x000000040000795c */ /* 0x000fe20000300000 */
.L_x_1474:
[----:B-1----:R-:W-:Y:S05]  /*2810*/  @P0 BRA `(.L_x_1475) ;  /* 0x0000000000080947 */ /* 0x002fea0003800000 */
[----:B------:R-:W1:Y:S02]  /*2820*/  SYNCS.PHASECHK.TRANS64.TRYWAIT P0, [UR45+0x28430], R7 ;  /* 0x02843007ff0075a7 */ /* 0x000e64000800016d */
[----:B-1----:R-:W-:Y:S05]  /*2830*/  @!P0 BRA `(.L_x_1476) ;  /* 0x00000170009c8947 */ /* 0x002fea0003800000 */
.L_x_1475:
[----:B------:R-:W-:Y:S01]  /*2840*/  UIADD3 UR4, UR43, 0x20000, URZ ;  /* 0x000200002b047890 */ /* 0x000fe2000fffe03f */
[----:B------:R-:W-:Y:S01]  /*2850*/  WARPGROUP.ARRIVE ;  /* 0x00000000000079c5 */ /* 0x000fe20000000000 */
[----:B------:R-:W-:-:S05]  /*2860*/  ULOP3.LUT UR32, UR46, 0x10000, URZ, 0xfc, !UPT ;  /* 0x000100002e207892 */ /* 0x000fca000f8efc3f */
[----:B------:R-:W2:Y:S01]  /*2870*/  S2R R3, SR_TID.X ;  /* 0x0000000000037919 */ /* 0x000ea20000002100 */
[----:B------:R-:W-:Y:S01]  /*2880*/  USHF.R.U32.HI UR4, URZ, 0x4, UR4 ;  /* 0x000000043f047899 */ /* 0x000fe20008011604 */
[----:B------:R-:W-:Y:S01]  /*2890*/  PLOP3.LUT P0, PT, PT, PT, UP0, 0x40, 0x0 ;  /* 0x000000000000781c */ /* 0x000fe20003f0e808 */
[----:B------:R-:W-:Y:S01]  /*28a0*/  UMOV UR33, 0x40000040 ;  /* 0x4000004000217882 */ /* 0x000fe20000000000 */
[----:B------:R-:W-:Y:S01]  /*28b0*/  UMOV UR35, 0x40000040 ;  /* 0x4000004000237882 */ /* 0x000fe20000000000 */
        /* <DEDUP_REMOVED lines=10> */
[----:B------:R-:W-:Y:S01]  /*2960*/  QGMMA.64x64x32.F32.E4M3.E4M3 R24, gdesc[UR32], RZ, !UPT, gsb0 ;  /* 0x00e00000201879f3 */ /* 0x000fe2000c0008ff */
[----:B------:R-:W-:Y:S01]  /*2970*/  UMOV UR11, 0x40000040 ;  /* 0x40000040000b7882 */ /* 0x000fe20000000000 */
[----:B------:R-:W-:-:S02]  /*2980*/  UIADD3 UR12, UR32, 0x6, URZ ;  /* 0x00000006200c7890 */ /* 0x000fc4000fffe03f */
[----:B------:R-:W-:Y:S01]  /*2990*/  UIADD3 UR14, UR34, 0x6, URZ ;  /* 0x00000006220e7890 */ /* 0x000fe2000fffe03f */
[----:B------:R-:W-:Y:S01]  /*29a0*/  UMOV UR13, 0x40000040 ;  /* 0x40000040000d7882 */ /* 0x000fe20000000000 */
[----:B------:R-:W-:Y:S01]  /*29b0*/  UMOV UR15, 0x40000040 ;  /* 0x40000040000f7882 */ /* 0x000fe20000000000 */
[----:B------:R-:W-:Y:S02]  /*29c0*/  UIADD3 UR16, UR32, 0x400, URZ ;  /* 0x0000040020107890 */ /* 0x000fe4000fffe03f */
[----:B------:R-:W-:Y:S01]  /*29d0*/  UIADD3 UR18, UR34, 0x200, URZ ;  /* 0x0000020022127890 */ /* 0x000fe2000fffe03f */
[----:B--2---:R-:W-:Y:S01]  /*29e0*/  SHF.R.U32.HI R3, RZ, 0x7, R3 ;  /* 0x00000007ff037819 */ /* 0x004fe20000011603 */
        /* <DEDUP_REMOVED lines=40> */
.L_x_1477:
[----:B------:R-:W-:Y:S01]  /*2c70*/  UISETP.NE.AND UP2, UPT, UR49, URZ, UPT ;  /* 0x0000003f3100728c */ /* 0x000fe2000bf45270 */
[----:B-1----:R-:W-:Y:S01]  /*2c80*/  VIADD R4, R17, UR47 ;  /* 0x0000002f11047c36 */ /* 0x002fe20008000000 */
[----:B------:R-:W-:Y:S01]  /*2c90*/  UISETP.NE.AND UP1, UPT, UR42, URZ, UPT ;  /* 0x0000003f2a00728c */ /* 0x000fe2000bf25270 */
[----:B------:R-:W-:Y:S02]  /*2ca0*/  IMAD.MOV.U32 R9, RZ, RZ, -0x40 ;  /* 0xffffffc0ff097424 */ /* 0x000fe400078e00ff */
[C---:B------:R-:W-:Y:S01]  /*2cb0*/  FMUL.FTZ R24, R0.reuse, R24 ;  /* 0x0000001800187220 */ /* 0x040fe20000410000 */
[----:B------:R-:W-:Y:S01]  /*2cc0*/  FMUL.FTZ R25, R0, R25 ;  /* 0x0000001900197220 */ /* 0x000fe20000410000 */
[----:B------:R-:W-:Y:S01]  /*2cd0*/  PLOP3.LUT P0, PT, PT, PT, UP2, 0x80, 0x0 ;  /* 0x000000000000781c */ /* 0x000fe20003f0f028 */
[----:B------:R-:W-:Y:S01]  /*2ce0*/  IMAD R9, R160, R9, 0x41 ;  /* 0x00000041a0097424 */ /* 0x000fe200078e0209 */
[----:B------:R-:W-:Y:S01]  /*2cf0*/  PLOP3.LUT P1, PT, PT, PT, UP2, 0x80, 0x0 ;  /* 0x000000000000781c */ /* 0x000fe20003f2f028 */
[C---:B------:R-:W-:Y:S01]  /*2d00*/  FMUL.FTZ R3, R0.reuse, R26 ;  /* 0x0000001a00037220 */ /* 0x040fe20000410000 */
[C---:B------:R-:W-:Y:S01]  /*2d10*/  FMUL.FTZ R27, R0.reuse, R27 ;  /* 0x0000001b001b7220 */ /* 0x040fe20000410000 */
[----:B------:R-:W-:Y:S01]  /*2d20*/  @UP2 ULDC UR6, c[0x0][0x44c] ;  /* 0x0001130000062ab9 */ /* 0x000fe20000000800 */
[C---:B------:R-:W-:Y:S01]  /*2d30*/  FMUL.FTZ R28, R0.reuse, R28 ;  /* 0x0000001c001c7220 */ /* 0x040fe20000410000 */
[C---:B------:R-:W-:Y:S01]  /*2d40*/  FMUL.FTZ R29, R0.reuse, R29 ;  /* 0x0000001d001d7220 */ /* 0x040fe20000410000 */
[C---:B------:R-:W-:Y:S01]  /*2d50*/  FMUL.FTZ R30, R0.reuse, R30 ;  /* 0x0000001e001e7220 */ /* 0x040fe20000410000 */
[C---:B------:R-:W-:Y:S01]  /*2d60*/  FMUL.FTZ R31, R0.reuse, R31 ;  /* 0x0000001f001f7220 */ /* 0x040fe20000410000 */
[C---:B------:R-:W-:Y:S01]  /*2d70*/  FMUL.FTZ R32, R0.reuse, R32 ;  /* 0x0000002000207220 */ /* 0x040fe20000410000 */
        /* <DEDUP_REMOVED lines=8> */
[----:B------:R-:W-:Y:S01]  /*2e00*/  UIADD3 UR6, UR45, 0x28440, URZ ;  /* 0x000284402d067890 */ /* 0x000fe2000fffe03f */
[C---:B------:R-:W-:Y:S01]  /*2e10*/  FMUL.FTZ R42, R0.reuse, R42 ;  /* 0x0000002a002a7220 */ /* 0x040fe20000410000 */
[C---:B------:R-:W-:Y:S01]  /*2e20*/  FMUL.FTZ R43, R0.reuse, R43 ;  /* 0x0000002b002b7220 */ /* 0x040fe20000410000 */
[C---:B------:R-:W-:Y:S01]  /*2e30*/  FMUL.FTZ R44, R0.reuse, R44 ;  /* 0x0000002c002c7220 */ /* 0x040fe20000410000 */
[----:B------:R-:W1:Y:S01]  /*2e40*/  SHFL.IDX PT, R13, R4, RZ, 0x1c1f ;  /* 0x001c1fff040d7589 */ /* 0x000e6200000e0000 */
[----:B------:R-:W-:Y:S01]  /*2e50*/  UPRMT UR6, UR50, 0x654, UR6 ;  /* 0x0000065432067896 */ /* 0x000fe20008000006 */
        /* <DEDUP_REMOVED lines=12> */
[----:B------:R-:W-:Y:S01]  /*2f20*/  PLOP3.LUT P0, PT, PT, PT, UP1, 0x40, 0x0 ;  /* 0x000000000000781c */ /* 0x000fe20003f0e818 */
[----:B------:R-:W3:Y:S01]  /*2f30*/  MUFU.TANH R24, R24 ;  /* 0x0000001800187308 */ /* 0x000ee20000002400 */
[----:B------:R-:W-:Y:S01]  /*2f40*/  IADD3 R8, -R2, UR40, R9 ;  /* 0x0000002802087c10 */ /* 0x000fe2000fffe109 */
[----:B------:R-:W-:Y:S01]  /*2f50*/  ULDC UR11, c[0x0][0x9dc] ;  /* 0x00027700000b7ab9 */ /* 0x000fe20000000800 */
[----:B------:R-:W-:Y:S01]  /*2f60*/  SYNCS.ARRIVE.TRANS64.RED.A1T0 RZ, [UR6], RZ ;  /* 0x000000ffffff79a7 */ /* 0x000fe20008100406 */
[C---:B------:R-:W-:Y:S01]  /*2f70*/  FMUL.FTZ R35, R0.reuse, R35 ;  /* 0x0000002300237220 */ /* 0x040fe20000410000 */
[----:B------:R-:W-:Y:S01]  /*2f80*/  ULOP3.LUT UR6, URZ, UR11, URZ, 0x33, !UPT ;  /* 0x0000000b3f067292 */ /* 0x000fe2000f8e333f */
[----:B------:R-:W-:Y:S01]  /*2f90*/  FMUL.FTZ R34, R0, R34 ;  /* 0x0000002200227220 */ /* 0x000fe20000410000 */
[----:B------:R-:W-:Y:S01]  /*2fa0*/  VIADD R8, R8, -UR41 ;  /* 0x8000002908087c36 */ /* 0x000fe20008000000 */
[----:B------:R-:W4:Y:S01]  /*2fb0*/  MUFU.TANH R25, R25 ;  /* 0x0000001900197308 */ /* 0x000f220000002400 */
[----:B------:R-:W-:Y:S01]  /*2fc0*/  LEA R12, R160, 0xffffffc0, 0x6 ;  /* 0xffffffc0a00c7811 */ /* 0x000fe200078e30ff */
[----:B------:R-:W-:Y:S01]  /*2fd0*/  ULDC UR14, c[0x0][0x9e0] ;  /* 0x00027800000e7ab9 */ /* 0x000fe20000000800 */
[----:B------:R-:W-:-:S02]  /*2fe0*/  FMUL.FTZ R38, R0, R38 ;  /* 0x0000002600267220 */ /* 0x000fc40000410000 */
[----:B------:R-:W-:-:S03]  /*2ff0*/  IADD3 R26, -R2, UR40, -R12 ;  /* 0x00000028021a7c10 */ /* 0x000fc6000fffe90c */
        /* <DEDUP_REMOVED lines=27> */
[----:B------:R5:W0:Y:S08]  /*31b0*/  MUFU.TANH R15, R35 ;  /* 0x00000023000f7308 */ /* 0x000a300000002400 */
[----:B------:R2:W0:Y:S01]  /*31c0*/  MUFU.TANH R14, R34 ;  /* 0x00000022000e7308 */ /* 0x0004220000002400 */
[----:B-----5:R-:W-:-:S05]  /*31d0*/  VIADD R35, R8, UR14 ;  /* 0x0000000e08237c36 */ /* 0x020fca0008000000 */
[----:B-1----:R-:W-:Y:S02]  /*31e0*/  VIADDMNMX R10, R13, R35, R26, PT ;  /* 0x000000230d0a7246 */ /* 0x002fe4000380011a */
[----:B------:R1:W0:Y:S01]  /*31f0*/  MUFU.TANH R20, R38 ;  /* 0x0000002600147308 */ /* 0x0002220000002400 */
[----:B--2---:R-:W-:-:S04]  /*3200*/  VIADD R34, R8, UR6 ;  /* 0x0000000608227c36 */ /* 0x004fc80008000000 */
[----:B------:R-:W-:Y:S02]  /*3210*/  IMAD.IADD R11, R34, 0x1, R13 ;  /* 0x00000001220b7824 */ /* 0x000fe400078e020d */
[----:B-1----:R-:W-:Y:S01]  /*3220*/  VIADD R38, R9, 0xffffffff ;  /* 0xffffffff09267836 */ /* 0x002fe20000000000 */
[----:B---34-:R-:W-:Y:S06]  /*3230*/  @P0 BRA `(.L_x_1478) ;  /* 0x0000000000640947 */ /* 0x018fec0003800000 */
[----:B------:R-:W-:Y:S01]  /*3240*/  IMAD.U32 R8, RZ, RZ, UR41 ;  /* 0x00000029ff087e24 */ /* 0x000fe2000f8e00ff */
[----:B------:R-:W-:Y:S04]  /*3250*/  BSSY B0, `(.L_x_1479) ;  /* 0x0000013000007945 */ /* 0x000fe80003800000 */
[----:B------:R-:W-:-:S04]  /*3260*/  IADD3 R13, -R8, UR40, R13 ;  /* 0x00000028080d7c10 */ /* 0x000fc8000fffe10d */
[----:B------:R-:W-:-:S13]  /*3270*/  ISETP.GT.AND P0, PT, R13, -0x1, PT ;  /* 0xffffffff0d00780c */ /* 0x000fda0003f04270 */
[----:B------:R-:W-:Y:S05]  /*3280*/  @P0 BRA `(.L_x_1480) ;  /* 0x0000000000240947 */ /* 0x000fea0003800000 */
[----:B------:R-:W-:Y:S01]  /*3290*/  ULDC UR6, c[0x0][0x9e4] ;  /* 0x0002790000067ab9 */ /* 0x000fe20000000800 */
[----:B------:R-:W-:Y:S01]  /*32a0*/  LOP3.LUT R13, RZ, R13, RZ, 0x33, !PT ;  /* 0x0000000dff0d7212 */ /* 0x000fe200078e33ff */
[----:B------:R-:W-:-:S05]  /*32b0*/  IMAD.U32 R39, RZ, RZ, UR6 ;  /* 0x00000006ff277e24 */ /* 0x000fca000f8e00ff */
[----:B------:R-:W-:-:S13]  /*32c0*/  ISETP.NE.AND P0, PT, R39, 0x1, PT ;  /* 0x000000012700780c */ /* 0x000fda0003f05270 */
[----:B------:R-:W1:Y:S02]  /*32d0*/  @P0 LDC.64 R8, c[0x0][0x9e8] ;  /* 0x00027a00ff080b82 */ /* 0x000e640000000a00 */
[----:B-1----:R-:W-:-:S05]  /*32e0*/  @P0 IMAD.HI.U32 R8, R13, R8, RZ ;  /* 0x000000080d080227 */ /* 0x002fca00078e00ff */
[----:B------:R-:W-:-:S04]  /*32f0*/  @P0 SHF.R.U32.HI R13, RZ, R9, R8 ;  /* 0x00000009ff0d0219 */ /* 0x000fc80000011608 */
[----:B------:R-:W-:Y:S01]  /*3300*/  LOP3.LUT R13, RZ, R13, RZ, 0x33, !PT ;  /* 0x0000000dff0d7212 */ /* 0x000fe200078e33ff */
[----:B------:R-:W-:Y:S06]  /*3310*/  BRA `(.L_x_1481) ;  /* 0x0000000000187947 */ /* 0x000fec0003800000 */
.L_x_1480:
[----:B------:R-:W-:Y:S02]  /*3320*/  ULDC UR6, c[0x0][0x9e4] ;  /* 0x0002790000067ab9 */ /* 0x000fe40000000800 */
[----:B------:R-:W-:-:S05]  /*3330*/  IMAD.U32 R39, RZ, RZ, UR6 ;  /* 0x00000006ff277e24 */ /* 0x000fca000f8e00ff */
[----:B------:R-:W-:-:S13]  /*3340*/  ISETP.NE.AND P0, PT, R39, 0x1, PT ;  /* 0x000000012700780c */ /* 0x000fda0003f05270 */
[----:B------:R-:W1:Y:S02]  /*3350*/  @P0 LDC.64 R8, c[0x0][0x9e8] ;  /* 0x00027a00ff080b82 */ /* 0x000e640000000a00 */
[----:B-1----:R-:W-:-:S05]  /*3360*/  @P0 IMAD.HI.U32 R8, R13, R8, RZ ;  /* 0x000000080d080227 */ /* 0x002fca00078e00ff */
[----:B------:R-:W-:-:S07]  /*3370*/  @P0 SHF.R.U32.HI R13, RZ, R9, R8 ;  /* 0x00000009ff0d0219 */ /* 0x000fce0000011608 */
.L_x_1481:
[----:B------:R-:W-:Y:S05]  /*3380*/  BSYNC B0 ;  /* 0x0000000000007941 */ /* 0x000fea0003800000 */
.L_x_1479:
[----:B------:R-:W-:-:S04]  /*3390*/  IMAD R13, R13, R39, -R12 ;  /* 0x000000270d0d7224 */ /* 0x000fc800078e0a0c */
[----:B------:R-:W-:-:S05]  /*33a0*/  IMAD.IADD R13, R13, 0x1, -R2 ;  /* 0x000000010d0d7824 */ /* 0x000fca00078e0a02 */
[----:B------:R-:W-:Y:S02]  /*33b0*/  VIADDMNMX R10, R13, R39, R10, PT ;  /* 0x000000270d0a7246 */ /* 0x000fe4000380010a */
[----:B------:R-:W-:-:S07]  /*33c0*/  VIMNMX R11, R11, R13, !PT ;  /* 0x0000000d0b0b7248 */ /* 0x000fce0007fe0100 */
.L_x_1478:
[C---:B------:R-:W-:Y:S01]  /*33d0*/  ISETP.GE.AND P1, PT, R38.reuse, 0x1, PT ;  /* 0x000000012600780c */ /* 0x040fe20003f26270 */
[----:B------:R-:W1:Y:S01]  /*33e0*/  SHFL.IDX PT, R13, R4, 0x1, 0x1c1f ;  /* 0x003c1f00040d7f89 */ /* 0x000e6200000e0000 */
        /* <DEDUP_REMOVED lines=11> */
[----:B0-----:R-:W-:-:S02]  /*34a0*/  FSEL R59, R28, -INF , !P1 ;  /* 0xff8000001c3b7808 */ /* 0x001fc40004800000 */
[----:B------:R-:W-:Y:S02]  /*34b0*/  ISETP.LT.OR P2, PT, R10, 0x2, P2 ;  /* 0x000000020a00780c */ /* 0x000fe40001741670 */
[----:B------:R-:W-:Y:S02]  /*34c0*/  ISETP.GT.AND P1, PT, R11, 0x10, !P4 ;  /* 0x000000100b00780c */ /* 0x000fe40006724270 */
[----:B------:R-:W-:Y:S02]  /*34d0*/  ISETP.GE.AND P5, PT, R38, 0xa, PT ;  /* 0x0000000a2600780c */ /* 0x000fe40003fa6270 */
[----:B------:R-:W-:Y:S02]  /*34e0*/  FSEL R39, R24, -INF , !P3 ;  /* 0xff80000018277808 */ /* 0x000fe40005800000 */
[----:B------:R-:W-:Y:S02]  /*34f0*/  FSEL R57, R25, -INF , !P2 ;  /* 0xff80000019397808 */ /* 0x000fe40005000000 */
[----:B------:R-:W-:-:S02]  /*3500*/  ISETP.LT.OR P1, PT, R10, 0x11, P1 ;  /* 0x000000110a00780c */ /* 0x000fc40000f21670 */
[C---:B------:R-:W-:Y:S02]  /*3510*/  ISETP.GT.AND P2, PT, R11.reuse, 0x9, !P5 ;  /* 0x000000090b00780c */ /* 0x040fe40006f44270 */
        /* <DEDUP_REMOVED lines=11> */
[----:B------:R-:W-:Y:S02]  /*35d0*/  ISETP.GE.AND P2, PT, R38, 0x1a, PT ;  /* 0x0000001a2600780c */ /* 0x000fe40003f46270 */
        /* <DEDUP_REMOVED lines=41> */
[----:B-1----:R-:W-:-:S03]  /*3870*/  IMAD.IADD R11, R34, 0x1, R13 ;  /* 0x00000001220b7824 */ /* 0x002fc600078e020d */
[----:B------:R-:W-:Y:S02]  /*3880*/  ISETP.LT.OR P6, PT, R10, 0x3a, P6 ;  /* 0x0000003a0a00780c */ /* 0x000fe400037c1670 */
[----:B------:R-:W-:Y:S02]  /*3890*/  VIADDMNMX R10, R13, R35, R26, PT ;  /* 0x000000230d0a7246 */ /* 0x000fe4000380011a */
[----:B------:R-:W-:Y:S02]  /*38a0*/  FSEL R53, R53, -INF , !P6 ;  /* 0xff80000035357808 */ /* 0x000fe40007000000 */
[----:B------:R-:W-:-:S13]  /*38b0*/  PLOP3.LUT P6, PT, PT, PT, UP1, 0x40, 0x0 ;  /* 0x000000000000781c */ /* 0x000fda0003fce818 */
[----:B------:R-:W-:Y:S05]  /*38c0*/  @P6 BRA `(.L_x_1482) ;  /* 0x0000000000646947 */ /* 0x000fea0003800000 */
        /* <DEDUP_REMOVED lines=14> */
.L_x_1484:
[----:B------:R-:W-:Y:S02]  /*39b0*/  ULDC UR6, c[0x0][0x9e4] ;  /* 0x0002790000067ab9 */ /* 0x000fe40000000800 */
[----:B------:R-:W-:-:S05]  /*39c0*/  IMAD.U32 R4, RZ, RZ, UR6 ;  /* 0x00000006ff047e24 */ /* 0x000fca000f8e00ff */
[----:B------:R-:W-:-:S13]  /*39d0*/  ISETP.NE.AND P6, PT, R4, 0x1, PT ;  /* 0x000000010400780c */ /* 0x000fda0003fc5270 */
[----:B------:R-:W0:Y:S02]  /*39e0*/  @P6 LDC.64 R8, c[0x0][0x9e8] ;  /* 0x00027a00ff086b82 */ /* 0x000e240000000a00 */
[----:B0-----:R-:W-:-:S05]  /*39f0*/  @P6 IMAD.HI.U32 R8, R13, R8, RZ ;  /* 0x000000080d086227 */ /* 0x001fca00078e00ff */
[----:B------:R-:W-:-:S07]  /*3a00*/  @P6 SHF.R.U32.HI R13, RZ, R9, R8 ;  /* 0x00000009ff0d6219 */ /* 0x000fce0000011608 */
.L_x_1485:
[----:B------:R-:W-:Y:S05]  /*3a10*/  BSYNC B0 ;  /* 0x0000000000007941 */ /* 0x000fea0003800000 */
.L_x_1483:
[----:B------:R-:W-:-:S04]  /*3a20*/  IMAD R13, R13, R4, -R12 ;  /* 0x000000040d0d7224 */ /* 0x000fc800078e0a0c */
[----:B------:R-:W-:-:S05]  /*3a30*/  IMAD.IADD R13, R13, 0x1, -R2 ;  /* 0x000000010d0d7824 */ /* 0x000fca00078e0a02 */
[----:B------:R-:W-:Y:S02]  /*3a40*/  VIADDMNMX R10, R13, R4, R10, PT ;  /* 0x000000040d0a7246 */ /* 0x000fe4000380010a */
[----:B------:R-:W-:-:S07]  /*3a50*/  VIMNMX R11, R11, R13, !PT ;  /* 0x0000000d0b0b7248 */ /* 0x000fce0007fe0100 */
.L_x_1482:
        /* <DEDUP_REMOVED lines=25> */
[----:B------:R-:W-:Y:S02]  /*3bf0*/  FMNMX.FTZ R9, R45, R9, !PT ;  /* 0x000000092d097209 */ /* 0x000fe40007810000 */
[----:B------:R-:W-:Y:S02]  /*3c00*/  FSEL R14, R14, -INF , !P0 ;  /* 0xff8000000e0e7808 */ /* 0x000fe40004000000 */
        /* <DEDUP_REMOVED lines=10> */
[----:B------:R-:W-:Y:S01]  /*3cb0*/  ISETP.NE.AND P6, PT, R56, RZ, PT ;  /* 0x000000ff3800720c */ /* 0x000fe20003fc5270 */
[----:B------:R-:W0:Y:S01]  /*3cc0*/  SHFL.BFLY PT, R9, R26, 0x2, 0x1f ;  /* 0x0c401f001a097f89 */ /* 0x000e2200000e0000 */
[----:B------:R-:W-:Y:S02]  /*3cd0*/  ISETP.LT.OR P0, PT, R10, 0x19, P0 ;  /* 0x000000190a00780c */ /* 0x000fe40000701670 */
[C---:B------:R-:W-:Y:S02]  /*3ce0*/  ISETP.GT.AND P1, PT, R11.reuse, 0x28, !P1 ;  /* 0x000000280b00780c */ /* 0x040fe40004f24270 */
[----:B------:R-:W-:Y:S02]  /*3cf0*/  FSEL R20, R20, -INF , !P0 ;  /* 0xff80000014147808 */ /* 0x000fe40004000000 */
[----:B------:R-:W-:Y:S02]  /*3d00*/  ISETP.NE.AND P0, PT, R32, RZ, PT ;  /* 0x000000ff2000720c */ /* 0x000fe40003f05270 */
[----:B------:R-:W-:-:S02]  /*3d10*/  ISETP.GT.AND P2, PT, R11, 0x29, !P2 ;  /* 0x000000290b00780c */ /* 0x000fc40005744270 */
[C---:B------:R-:W-:Y:S02]  /*3d20*/  ISETP.GT.AND P0, PT, R11.reuse, 0x19, !P0 ;  /* 0x000000190b00780c */ /* 0x040fe40004704270 */
[C---:B------:R-:W-:Y:S02]  /*3d30*/  ISETP.GT.AND P3, PT, R11.reuse, 0x30, !P3 ;  /* 0x000000300b00780c */ /* 0x040fe40005f64270 */
[----:B------:R-:W-:Y:S02]  /*3d40*/  ISETP.LT.OR P0, PT, R10, 0x1a, P0 ;  /* 0x0000001a0a00780c */ /* 0x000fe40000701670 */
[----:B------:R-:W-:Y:S02]  /*3d50*/  ISETP.GT.AND P4, PT, R11, 0x31, !P4 ;  /* 0x000000310b00780c */ /* 0x000fe40006784270 */
[----:B------:R-:W-:Y:S02]  /*3d60*/  FSEL R21, R21, -INF , !P0 ;  /* 0xff80000015157808 */ /* 0x000fe40004000000 */
[----:B------:R-:W-:-:S02]  /*3d70*/  ISETP.NE.AND P0, PT, R33, RZ, PT ;  /* 0x000000ff2100720c */ /* 0x000fc40003f05270 */
[C---:B------:R-:W-:Y:S02]  /*3d80*/  ISETP.GT.AND P5, PT, R11.reuse, 0x38, !P5 ;  /* 0x000000380b00780c */ /* 0x040fe40006fa4270 */
[----:B------:R-:W-:Y:S02]  /*3d90*/  ISETP.GT.AND P0, PT, R11, 0x20, !P0 ;  /* 0x000000200b00780c */ /* 0x000fe40004704270 */
[----:B0-----:R-:W-:Y:S01]  /*3da0*/  FMNMX.FTZ R27, R26, R9, !PT ;  /* 0x000000091a1b7209 */ /* 0x001fe20007810000 */
[----:B------:R-:W-:Y:S01]  /*3db0*/  IMAD.U32 R26, RZ, RZ, UR10 ;  /* 0x0000000aff1a7e24 */ /* 0x000fe2000f8e00ff */
[C---:B------:R-:W-:Y:S02]  /*3dc0*/  ISETP.LT.OR P0, PT, R10.reuse, 0x21, P0 ;  /* 0x000000210a00780c */ /* 0x040fe40000701670 */
[----:B------:R-:W-:Y:S01]  /*3dd0*/  ISETP.LT.OR P1, PT, R10, 0x29, P1 ;  /* 0x000000290a00780c */ /* 0x000fe20000f21670 */
[----:B------:R-:W0:Y:S01]  /*3de0*/  SHFL.BFLY PT, R28, R27, 0x1, 0x1f ;  /* 0x0c201f001b1c7f89 */ /* 0x000e2200000e0000 */
[----:B------:R-:W-:-:S02]  /*3df0*/  FSEL R24, R42, -INF , !P0 ;  /* 0xff8000002a187808 */ /* 0x000fc40004000000 */
[----:B------:R-:W-:Y:S02]  /*3e00*/  ISETP.GT.AND P0, PT, R11, RZ, !P6 ;  /* 0x000000ff0b00720c */ /* 0x000fe40007704270 */
[----:B------:R-:W-:Y:S02]  /*3e10*/  ISETP.NE.AND P6, PT, R37, RZ, PT ;  /* 0x000000ff2500720c */ /* 0x000fe40003fc5270 */
[----:B------:R-:W-:Y:S02]  /*3e20*/  ISETP.LT.OR P0, PT, R10, 0x1, P0 ;  /* 0x000000010a00780c */ /* 0x000fe40000701670 */
[----:B------:R-:W-:Y:S02]  /*3e30*/  ISETP.GT.AND P6, PT, R11, 0x39, !P6 ;  /* 0x000000390b00780c */ /* 0x000fe400077c4270 */
[----:B------:R-:W-:Y:S02]  /*3e40*/  FSEL R3, R3, -INF , !P0 ;  /* 0xff80000003037808 */ /* 0x000fe40004000000 */
[----:B------:R-:W-:-:S02]  /*3e50*/  ISETP.NE.AND P0, PT, R36, RZ, PT ;  /* 0x000000ff2400720c */ /* 0x000fc40003f05270 */
[----:B------:R-:W-:Y:S02]  /*3e60*/  FMNMX.FTZ R9, R3, R4, !PT ;  /* 0x0000000403097209 */ /* 0x000fe40007810000 */
[----:B------:R-:W-:Y:S02]  /*3e70*/  ISETP.GT.AND P0, PT, R11, 0x21, !P0 ;  /* 0x000000210b00780c */ /* 0x000fe40004704270 */
[----:B------:R-:W-:Y:S02]  /*3e80*/  FMNMX.FTZ R12, R8, R9, !PT ;  /* 0x00000009080c7209 */ /* 0x000fe40007810000 */
[----:B------:R-:W-:Y:S02]  /*3e90*/  ISETP.LT.OR P0, PT, R10, 0x22, P0 ;  /* 0x000000220a00780c */ /* 0x000fe40000701670 */
[----:B------:R-:W-:Y:S02]  /*3ea0*/  FMNMX.FTZ R25, R13, R12, !PT ;  /* 0x0000000c0d197209 */ /* 0x000fe40007810000 */
[----:B0-----:R-:W-:-:S02]  /*3eb0*/  FMNMX.FTZ R9, R27, R28, !PT ;  /* 0x0000001c1b097209 */ /* 0x001fc40007810000 */
[----:B------:R-:W-:Y:S02]  /*3ec0*/  FMNMX.FTZ R12, R14, R25, !PT ;  /* 0x000000190e0c7209 */ /* 0x000fe40007810000 */
[----:B------:R-:W-:Y:S01]  /*3ed0*/  FSEL R11, R43, -INF , !P0 ;  /* 0xff8000002b0b7808 */ /* 0x000fe20004000000 */
[----:B------:R-:W-:-:S01]  /*3ee0*/  FFMA.FTZ R26, R9, R26, -8 ;  /* 0xc1000000091a7423 */ /* 0x000fc2000001001a */
[----:B------:R-:W-:Y:S02]  /*3ef0*/  FMNMX.FTZ R25, R15, R12, !PT ;  /* 0x0000000c0f197209 */ /* 0x000fe40007810000 */
[----:B------:R-:W-:Y:S02]  /*3f00*/  FSETP.NEU.FTZ.AND P0, PT, R9, -INF , PT ;  /* 0xff8000000900780b */ /* 0x000fe40003f1d000 */
[----:B------:R-:W-:Y:S02]  /*3f10*/  FMNMX.FTZ R12, R20, R25, !PT ;  /* 0x00000019140c7209 */ /* 0x000fe40007810000 */
[----:B------:R-:W-:-:S02]  /*3f20*/  ISETP.LT.OR P2, PT, R10, 0x2a, P2 ;  /* 0x0000002a0a00780c */ /* 0x000fc40001741670 */
[----:B------:R-:W-:Y:S02]  /*3f30*/  FMNMX.FTZ R25, R21, R12, !PT ;  /* 0x0000000c15197209 */ /* 0x000fe40007810000 */
[----:B------:R-:W-:Y:S02]  /*3f40*/  FSEL R30, R26, RZ, P0 ;  /* 0x000000ff1a1e7208 */ /* 0x000fe40000000000 */
[----:B------:R-:W-:Y:S02]  /*3f50*/  FMNMX.FTZ R12, R24, R25, !PT ;  /* 0x00000019180c7209 */ /* 0x000fe40007810000 */
[----:B------:R-:W-:Y:S01]  /*3f60*/  FSEL R25, R46, -INF , !P1 ;  /* 0xff8000002e197808 */ /* 0x000fe20004800000 */
[--C-:B------:R-:W-:Y:S01]  /*3f70*/  FFMA.FTZ R32, R39, UR10, -R30.reuse ;  /* 0x0000000a27207c23 */ /* 0x100fe2000801081e */
[----:B------:R-:W-:Y:S01]  /*3f80*/  FMNMX.FTZ R12, R11, R12, !PT ;  /* 0x0000000c0b0c7209 */ /* 0x000fe20007810000 */
[--C-:B------:R-:W-:Y:S01]  /*3f90*/  FFMA.FTZ R33, R57, UR10, -R30.reuse ;  /* 0x0000000a39217c23 */ /* 0x100fe2000801081e */
[C---:B------:R-:W-:Y:S01]  /*3fa0*/  ISETP.LT.OR P3, PT, R10.reuse, 0x31, P3 ;  /* 0x000000310a00780c */ /* 0x040fe20001f61670 */
[--C-:B------:R-:W-:Y:S01]  /*3fb0*/  FFMA.FTZ R34, R59, UR10, -R30.reuse ;  /* 0x0000000a3b227c23 */ /* 0x100fe2000801081e */
[----:B------:R-:W-:Y:S01]  /*3fc0*/  FSEL R26, R47, -INF , !P2 ;  /* 0xff8000002f1a7808 */ /* 0x000fe20005000000 */
[----:B------:R-:W-:Y:S01]  /*3fd0*/  IMAD.U32 R47, RZ, RZ, UR10 ;  /* 0x0000000aff2f7e24 */ /* 0x000fe2000f8e00ff */
[----:B------:R-:W-:Y:S01]  /*3fe0*/  FMNMX.FTZ R29, R25, R12, !PT ;  /* 0x0000000c191d7209 */ /* 0x000fe20007810000 */
[----:B------:R-:W-:Y:S01]  /*3ff0*/  MUFU.EX2 R32, R32 ;  /* 0x0000002000207308 */ /* 0x000fe20000000800 */
[----:B------:R-:W-:Y:S01]  /*4000*/  ISETP.LT.OR P4, PT, R10, 0x32, P4 ;  /* 0x000000320a00780c */ /* 0x000fe20002781670 */
[--C-:B------:R-:W-:Y:S01]  /*4010*/  FFMA.FTZ R35, R61, UR10, -R30.reuse ;  /* 0x0000000a3d237c23 */ /* 0x100fe2000801081e */
[----:B------:R-:W-:Y:S01]  /*4020*/  FSEL R27, R50, -INF , !P3 ;  /* 0xff800000321b7808 */ /* 0x000fe20005800000 */
[--C-:B------:R-:W-:Y:S01]  /*4030*/  FFMA.FTZ R36, R63, UR10, -R30.reuse ;  /* 0x0000000a3f247c23 */ /* 0x100fe2000801081e */
[----:B------:R-:W-:Y:S01]  /*4040*/  FMNMX.FTZ R12, R26, R29, !PT ;  /* 0x0000001d1a0c7209 */ /* 0x000fe20007810000 */
[--C-:B------:R-:W-:Y:S01]  /*4050*/  FFMA.FTZ R37, R65, UR10, -R30.reuse ;  /* 0x0000000a41257c23 */ /* 0x100fe2000801081e */
[C---:B------:R-:W-:Y:S01]  /*4060*/  ISETP.LT.OR P5, PT, R10.reuse, 0x39, P5 ;  /* 0x000000390a00780c */ /* 0x040fe20002fa1670 */
[----:B------:R-:W0:Y:S01]  /*4070*/  MUFU.EX2 R33, R33 ;  /* 0x0000002100217308 */ /* 0x000e220000000800 */
[----:B------:R-:W-:Y:S01]  /*4080*/  FSEL R28, R51, -INF , !P4 ;  /* 0xff800000331c7808 */ /* 0x000fe20006000000 */
[--C-:B------:R-:W-:Y:S01]  /*4090*/  FFMA.FTZ R38, R67, UR10, -R30.reuse ;  /* 0x0000000a43267c23 */ /* 0x100fe2000801081e */
[----:B------:R-:W-:Y:S01]  /*40a0*/  FMNMX.FTZ R29, R27, R12, !PT ;  /* 0x0000000c1b1d7209 */ /* 0x000fe20007810000 */
[--C-:B------:R-:W-:Y:S01]  /*40b0*/  FFMA.FTZ R39, R69, UR10, -R30.reuse ;  /* 0x0000000a45277c23 */ /* 0x100fe2000801081e */
[----:B------:R-:W-:Y:S01]  /*40c0*/  ISETP.LT.OR P6, PT, R10, 0x3a, P6 ;  /* 0x0000003a0a00780c */ /* 0x000fe200037c1670 */
[--C-:B------:R-:W-:Y:S01]  /*40d0*/  FFMA.FTZ R40, R71, UR10, -R30.reuse ;  /* 0x0000000a47287c23 */ /* 0x100fe2000801081e */
[----:B------:R-:W-:Y:S01]  /*40e0*/  FSEL R10, R54, -INF , !P5 ;  /* 0xff800000360a7808 */ /* 0x000fe20006800000 */
[----:B------:R-:W1:Y:S01]  /*40f0*/  MUFU.EX2 R34, R34 ;  /* 0x0000002200227308 */ /* 0x000e620000000800 */
[----:B------:R-:W-:Y:S01]  /*4100*/  FMNMX.FTZ R31, R28, R29, !PT ;  /* 0x0000001d1c1f7209 */ /* 0x000fe20007810000 */
[--C-:B------:R-:W-:Y:S01]  /*4110*/  FFMA.FTZ R41, R41, UR10, -R30.reuse ;  /* 0x0000000a29297c23 */ /* 0x100fe2000801081e */
[----:B------:R-:W-:Y:S01]  /*4120*/  FSEL R29, R55, -INF , !P6 ;  /* 0xff800000371d7808 */ /* 0x000fe20007000000 */
[--C-:B------:R-:W-:Y:S01]  /*4130*/  FFMA.FTZ R42, R73, UR10, -R30.reuse ;  /* 0x0000000a492a7c23 */ /* 0x100fe2000801081e */
[----:B------:R-:W-:Y:S01]  /*4140*/  FMNMX.FTZ R12, R10, R31, !PT ;  /* 0x0000001f0a0c7209 */ /* 0x000fe20007810000 */
[--C-:B------:R-:W-:Y:S01]  /*4150*/  FFMA.FTZ R43, R45, UR10, -R30.reuse ;  /* 0x0000000a2d2b7c23 */ /* 0x100fe2000801081e */
[----:B------:R-:W-:-:S01]  /*4160*/  FFMA.FTZ R44, R75, UR10, -R30 ;  /* 0x0000000a4b2c7c23 */ /* 0x000fc2000801081e */
[----:B------:R-:W2:Y:S01]  /*4170*/  MUFU.EX2 R35, R35 ;  /* 0x0000002300237308 */ /* 0x000ea20000000800 */
[----:B------:R-:W-:Y:S01]  /*4180*/  FMNMX.FTZ R12, R29, R12, !PT ;  /* 0x0000000c1d0c7209 */ /* 0x000fe20007810000 */
[----:B------:R-:W-:-:S04]  /*4190*/  FFMA.FTZ R45, R49, UR10, -R30 ;  /* 0x0000000a312d7c23 */ /* 0x000fc8000801081e */
[----:B------:R-:W3:Y:S02]  /*41a0*/  SHFL.BFLY PT, R31, R12, 0x2, 0x1f ;  /* 0x0c401f000c1f7f89 */ /* 0x000ee400000e0000 */
[----:B------:R-:W-:Y:S08]  /*41b0*/  MUFU.EX2 R36, R36 ;  /* 0x0000002400247308 */ /* 0x000ff00000000800 */
[----:B------:R-:W-:Y:S08]  /*41c0*/  MUFU.EX2 R37, R37 ;  /* 0x0000002500257308 */ /* 0x000ff00000000800 */
[----:B------:R-:W-:Y:S01]  /*41d0*/  MUFU.EX2 R38, R38 ;  /* 0x0000002600267308 */ /* 0x000fe20000000800 */
[----:B---3--:R-:W-:-:S07]  /*41e0*/  FMNMX.FTZ R31, R12, R31, !PT ;  /* 0x0000001f0c1f7209 */ /* 0x008fce0007810000 */
[----:B------:R-:W-:Y:S01]  /*41f0*/  MUFU.EX2 R39, R39 ;  /* 0x0000002700277308 */ /* 0x000fe20000000800 */
[----:B------:R-:W3:Y:S07]  /*4200*/  SHFL.BFLY PT, R12, R31, 0x1, 0x1f ;  /* 0x0c201f001f0c7f89 */ /* 0x000eee00000e0000 */
[----:B------:R-:W-:Y:S08]  /*4210*/  MUFU.EX2 R40, R40 ;  /* 0x0000002800287308 */ /* 0x000ff00000000800 */
[----:B------:R-:W-:Y:S08]  /*4220*/  MUFU.EX2 R41, R41 ;  /* 0x0000002900297308 */ /* 0x000ff00000000800 */
[----:B------:R-:W-:Y:S01]  /*4230*/  MUFU.EX2 R42, R42 ;  /* 0x0000002a002a7308 */ /* 0x000fe20000000800 */
[----:B---3--:R-:W-:Y:S01]  /*4240*/  FMNMX.FTZ R12, R31, R12, !PT ;  /* 0x0000000c1f0c7209 */ /* 0x008fe20007810000 */
[--C-:B------:R-:W-:Y:S01]  /*4250*/  FFMA.FTZ R31, R77, UR10, -R30.reuse ;  /* 0x0000000a4d1f7c23 */ /* 0x100fe2000801081e */
[----:B------:R-:W-:-:S02]  /*4260*/  FFMA.FTZ R30, R53, UR10, -R30 ;  /* 0x0000000a351e7c23 */ /* 0x000fc4000801081e */
[C---:B------:R-:W-:Y:S01]  /*4270*/  FSETP.NEU.FTZ.AND P0, PT, R12.reuse, -INF , PT ;  /* 0xff8000000c00780b */ /* 0x040fe20003f1d000 */
[----:B------:R-:W-:-:S02]  /*4280*/  FFMA.FTZ R46, R12, R47, -8 ;  /* 0xc10000000c2e7423 */ /* 0x000fc4000001002f */
[----:B------:R-:W-:Y:S03]  /*4290*/  MUFU.EX2 R43, R43 ;  /* 0x0000002b002b7308 */ /* 0x000fe60000000800 */
[----:B------:R-:W-:Y:S02]  /*42a0*/  FSEL R46, R46, RZ, P0 ;  /* 0x000000ff2e2e7208 */ /* 0x000fe40000000000 */
[----:B------:R-:W-:-:S03]  /*42b0*/  PLOP3.LUT P0, PT, PT, PT, UP0, 0x40, 0x0 ;  /* 0x000000000000781c */ /* 0x000fc60003f0e808 */
        /* <DEDUP_REMOVED lines=8> */
[----:B------:R0:W-:Y:S01]  /*4340*/  MUFU.EX2 R153, R3 ;  /* 0x0000000300997308 */ /* 0x0001e20000000800 */
[----:B------:R-:W-:-:S01]  /*4350*/  FFMA.FTZ R21, R21, UR10, -R46 ;  /* 0x0000000a15157c23 */ /* 0x000fc2000801082e */
[--C-:B------:R-:W-:Y:S01]  /*4360*/  FFMA.FTZ R24, R24, UR10, -R46.reuse ;  /* 0x0000000a18187c23 */ /* 0x100fe2000801082e */
[----:B------:R-:W-:-:S01]  /*4370*/  FFMA.FTZ R11, R11, UR10, -R46 ;  /* 0x0000000a0b0b7c23 */ /* 0x000fc2000801082e */
[--C-:B------:R-:W-:Y:S01]  /*4380*/  FFMA.FTZ R25, R25, UR10, -R46.reuse ;  /* 0x0000000a19197c23 */ /* 0x100fe2000801082e */
[----:B------:R-:W-:-:S01]  /*4390*/  FFMA.FTZ R26, R26, UR10, -R46 ;  /* 0x0000000a1a1a7c23 */ /* 0x000fc2000801082e */
[--C-:B------:R-:W-:Y:S01]  /*43a0*/  FFMA.FTZ R27, R27, UR10, -R46.reuse ;  /* 0x0000000a1b1b7c23 */ /* 0x100fe2000801082e */
[----:B------:R-:W-:-:S01]  /*43b0*/  FFMA.FTZ R28, R28, UR10, -R46 ;  /* 0x0000000a1c1c7c23 */ /* 0x000fc2000801082e */
[----:B------:R1:W3:Y:S01]  /*43c0*/  MUFU.EX2 R48, R4 ;  /* 0x0000000400307308 */ /* 0x0002e20000000800 */
[----:B0-----:R-:W-:-:S01]  /*43d0*/  FADD.FTZ R3, R32, R33 ;  /* 0x0000002120037221 */ /* 0x001fc20000010000 */
[--C-:B------:R-:W-:Y:S01]  /*43e0*/  FFMA.FTZ R10, R10, UR10, -R46.reuse ;  /* 0x0000000a0a0a7c23 */ /* 0x100fe2000801082e */
[----:B------:R-:W-:-:S05]  /*43f0*/  FFMA.FTZ R29, R29, UR10, -R46 ;  /* 0x0000000a1d1d7c23 */ /* 0x000fca000801082e */
[----:B------:R-:W0:Y:S01]  /*4400*/  MUFU.EX2 R8, R8 ;  /* 0x0000000800087308 */ /* 0x000e220000000800 */
[----:B-1----:R-:W-:-:S04]  /*4410*/  FADD.FTZ R4, R34, R3 ;  /* 0x0000000322047221 */ /* 0x002fc80000010000 */
[C---:B--2---:R-:W-:Y:S01]  /*4420*/  FADD.FTZ R3, R35.reuse, R4 ;  /* 0x0000000423037221 */ /* 0x044fe20000010000 */
[----:B------:R-:W-:Y:S02]  /*4430*/  F2FP.SATFINITE.E4M3.F32.PACK_AB_MERGE_C R35, R35, R34, RZ ;  /* 0x000000222323723e */ /* 0x000fe400048070ff */
[----:B------:R-:W1:Y:S01]  /*4440*/  MUFU.EX2 R13, R13 ;  /* 0x0000000d000d7308 */ /* 0x000e620000000800 */
[----:B---3--:R-:W-:-:S01]  /*4450*/  FADD.FTZ R47, R153, R48 ;  /* 0x00000030992f7221 */ /* 0x008fc20000010000 */
[----:B------:R-:W-:Y:S01]  /*4460*/  FADD.FTZ R4, R36, R3 ;  /* 0x0000000324047221 */ /* 0x000fe20000010000 */
[----:B------:R-:W-:-:S03]  /*4470*/  F2FP.SATFINITE.E4M3.F32.PACK_AB_MERGE_C R152, R33, R32, R35 ;  /* 0x000000202198723e */ /* 0x000fc60004807023 */
[----:B------:R-:W-:Y:S02]  /*4480*/  FADD.FTZ R3, R37, R4 ;  /* 0x0000000425037221 */ /* 0x000fe40000010000 */
[----:B------:R-:W2:Y:S01]  /*4490*/  MUFU.EX2 R14, R14 ;  /* 0x0000000e000e7308 */ /* 0x000ea20000000800 */
[----:B0-----:R-:W-:-:S01]  /*44a0*/  FADD.FTZ R50, R8, R47 ;  /* 0x0000002f08327221 */ /* 0x001fc20000010000 */
[----:B------:R-:W-:Y:S01]  /*44b0*/  FADD.FTZ R4, R38, R3 ;  /* 0x0000000326047221 */ /* 0x000fe20000010000 */
[----:B------:R-:W-:-:S03]  /*44c0*/  F2FP.SATFINITE.E4M3.F32.PACK_AB_MERGE_C R38, R39, R38, RZ ;  /* 0x000000262726723e */ /* 0x000fc600048070ff */
[----:B------:R-:W-:Y:S01]  /*44d0*/  FADD.FTZ R3, R39, R4 ;  /* 0x0000000427037221 */ /* 0x000fe20000010000 */
[----:B------:R-:W-:Y:S01]  /*44e0*/  F2FP.SATFINITE.E4M3.F32.PACK_AB_MERGE_C R154, R37, R36, R38 ;  /* 0x00000024259a723e */ /* 0x000fe20004807026 */
[----:B------:R-:W0:Y:S01]  /*44f0*/  MUFU.EX2 R15, R15 ;  /* 0x0000000f000f7308 */ /* 0x000e220000000800 */
[----:B-1----:R-:W-:-:S01]  /*4500*/  FADD.FTZ R47, R13, R50 ;  /* 0x000000320d2f7221 */ /* 0x002fc20000010000 */
[----:B------:R-:W-:Y:S01]  /*4510*/  FADD.FTZ R4, R40, R3 ;  /* 0x0000000328047221 */ /* 0x000fe20000010000 */
[----:B------:R-:W-:-:S03]  /*4520*/  F2FP.SATFINITE.E4M3.F32.PACK_AB_MERGE_C R8, R13, R8, RZ ;  /* 0x000000080d08723e */ /* 0x000fc600048070ff */
[----:B------:R-:W-:Y:S01]  /*4530*/  FADD.FTZ R3, R41, R4 ;  /* 0x0000000429037221 */ /* 0x000fe20000010000 */
[----:B------:R-:W-:Y:S01]  /*4540*/  F2FP.SATFINITE.E4M3.F32.PACK_AB_MERGE_C R153, R48, R153, R8 ;  /* 0x000000993099723e */ /* 0x000fe20004807008 */
[----:B------:R-:W1:Y:S01]  /*4550*/  MUFU.EX2 R20, R20 ;  /* 0x0000001400147308 */ /* 0x000e620000000800 */
[----:B--2---:R-:W-:-:S01]  /*4560*/  FADD.FTZ R50, R14, R47 ;  /* 0x0000002f0e327221 */ /* 0x004fc20000010000 */
[----:B------:R-:W-:Y:S01]  /*4570*/  FADD.FTZ R4, R42, R3 ;  /* 0x000000032a047221 */ /* 0x000fe20000010000 */
[----:B------:R-:W-:-:S04]  /*4580*/  F2FP.SATFINITE.E4M3.F32.PACK_AB_MERGE_C R42, R43, R42, RZ ;  /* 0x0000002a2b2a723e */ /* 0x000fc800048070ff */
[----:B------:R-:W-:Y:S01]  /*4590*/  F2FP.SATFINITE.E4M3.F32.PACK_AB_MERGE_C R156, R41, R40, R42 ;  /* 0x00000028299c723e */ /* 0x000fe2000480702a */
        /* <DEDUP_REMOVED lines=10> */
[----:B------:R-:W-:-:S04]  /*4640*/  FADD.FTZ R47, R43, R4 ;  /* 0x000000042b2f7221 */ /* 0x000fc80000010000 */
[----:B------:R-:W-:Y:S02]  /*4650*/  FADD.FTZ R34, R44, R47 ;  /* 0x0000002f2c227221 */ /* 0x000fe40000010000 */
        /* <DEDUP_REMOVED lines=24> */
[----:B------:R-:W-:Y:S06]  /*47e0*/  @P0 BRA `(.L_x_1486) ;  /* 0x0000000000040947 */ /* 0x000fec0003800000 */
[----:B------:R-:W-:Y:S01]  /*47f0*/  BPT.TRAP 0x1 ;  /* 0x000000040000795c */ /* 0x000fe20000300000 */
.L_x_1486:
[----:B------:R-:W-:Y:S01]  /*4800*/  PLOP3.LUT P1, PT, PT, PT, UP0, 0x40, 0x0 ;  /* 0x000000000000781c */ /* 0x000fe20003f2e808 */
[----:B------:R0:W1:-:S12]  /*4810*/  SYNCS.PHASECHK.TRANS64.TRYWAIT P0, [UR45+0x28450], R7 ;  /* 0x02845007ff0075a7 */ /* 0x000058000800016d */
[----:B0-----:R-:W-:Y:S05]  /*4820*/  @P1 BRA `(.L_x_1487) ;  /* 0x0000000000041947 */ /* 0x001fea0003800000 */
[----:B------:R-:W-:Y:S01]  /*4830*/  BPT.TRAP 0x1 ;  /* 0x000000040000795c */ /* 0x000fe20000300000 */
.L_x_1487:
[----:B-1----:R-:W-:Y:S05]  /*4840*/  @P0 BRA `(.L_x_1488) ;  /* 0x0000000000080947 */ /* 0x002fea0003800000 */
[----:B------:R-:W0:Y:S02]  /*4850*/  SYNCS.PHASECHK.TRANS64.TRYWAIT P0, [UR45+0x28450], R7 ;  /* 0x02845007ff0075a7 */ /* 0x000e24000800016d */
[----:B0-----:R-:W-:Y:S05]  /*4860*/  @!P0 BRA `(.L_x_1489) ;  /* 0x0000015000a88947 */ /* 0x001fea0003800000 */
.L_x_1488:
[----:B------:R1:W-:Y:S01]  /*4870*/  BAR.SYNC.DEFER_BLOCKING R6, 0x100 ;  /* 0x000400060000751d */ /* 0x0003e20000010000 */
[----:B------:R-:W-:Y:S01]  /*4880*/  UIADD3 UR43, UR43, 0x8000, URZ ;  /* 0x000080002b2b7890 */ /* 0x000fe2000fffe03f */
[----:B------:R-:W-:-:S03]  /*4890*/  PLOP3.LUT P0, PT, PT, PT, UP0, 0x40, 0x0 ;  /* 0x000000000000781c */ /* 0x000fc60003f0e808 */
[----:B------:R-:W-:Y:S01]  /*48a0*/  USHF.R.U32.HI UR43, URZ, 0x4, UR43 ;  /* 0x000000043f2b7899 */ /* 0x000fe2000801162b */
[----:B------:R-:W-:-:S03]  /*48b0*/  UMOV UR7, 0x80000020 ;  /* 0x8000002000077882 */ /* 0x000fc60000000000 */
[----:B------:R-:W-:-:S04]  /*48c0*/  ULOP3.LUT UR43, UR43, 0x3fff, URZ, 0xc0, !UPT ;  /* 0x00003fff2b2b7892 */ /* 0x000fc8000f8ec03f */
[----:B------:R-:W-:-:S04]  /*48d0*/  ULOP3.LUT UR46, UR43, 0x10000, URZ, 0xfc, !UPT ;  /* 0x000100002b2e7892 */ /* 0x000fc8000f8efc3f */
[----:B------:R-:W-:Y:S01]  /*48e0*/  ULEA UR6, UR38, UR46, 0xa ;  /* 0x0000002e26067291 */ /* 0x000fe2000f8e503f */
[----:B------:R-:W-:-:S08]  /*48f0*/  WARPGROUP.ARRIVE ;  /* 0x00000000000079c5 */ /* 0x000fd00000000000 */
        /* <DEDUP_REMOVED lines=10> */
.L_x_1490:
[----:B------:R-:W-:Y:S01]  /*49a0*/  UISETP.NE.AND UP2, UPT, UR49, URZ, UPT ;  /* 0x0000003f3100728c */ /* 0x000fe2000bf45270 */
[----:B------:R-:W-:Y:S01]  /*49b0*/  R2UR UR43, R160 ;  /* 0x00000000a02b72ca */ /* 0x000fe200000e0000 */
[----:B------:R-:W-:Y:S02]  /*49c0*/  UISETP.NE.AND UP1, UPT, UR42, URZ, UPT ;  /* 0x0000003f2a00728c */ /* 0x000fe4000bf25270 */
[----:B------:R-:W-:Y:S01]  /*49d0*/  UIADD3 UR45, UR45, 0x28460, URZ ;  /* 0x000284602d2d7890 */ /* 0x000fe2000fffe03f */
[----:B------:R-:W-:-:S03]  /*49e0*/  UMOV UR15, UR47 ;  /* 0x0000002f000f7c82 */ /* 0x000fc60008000000 */
[----:B------:R-:W-:Y:S01]  /*49f0*/  PLOP3.LUT P0, PT, PT, PT, UP1, 0x40, 0x0 ;  /* 0x000000000000781c */ /* 0x000fe20003f0e818 */
[----:B------:R-:W-:Y:S02]  /*4a00*/  UPRMT UR45, UR50, 0x654, UR45 ;  /* 0x00000654322d7896 */ /* 0x000fe4000800002d */
[----:B------:R-:W-:Y:S01]  /*4a10*/  @UP2 ULDC UR6, c[0x0][0x44c] ;  /* 0x0001130000062ab9 */ /* 0x000fe20000000800 */
[----:B------:R-:W-:Y:S01]  /*4a20*/  @UP2 ULDC UR18, c[0x0][0x450] ;  /* 0x0001140000122ab9 */ /* 0x000fe20000000800 */
[----:B------:R-:W-:Y:S02]  /*4a30*/  UIMAD.WIDE.U32 UR6, UR47, UR6, URZ ;  /* 0x000000062f0672a5 */ /* 0x000fe4000f8e003f */
[----:B------:R-:W-:Y:S02]  /*4a40*/  UIADD3 UR43, UR43, -0x2, URZ ;  /* 0xfffffffe2b2b7890 */ /* 0x000fe4000fffe03f */
[----:B------:R-:W-:Y:S01]  /*4a50*/  @UP2 USHF.R.U32.HI UR15, URZ, UR18, UR7 ;  /* 0x000000123f0f2299 */ /* 0x000fe20008011607 */
[----:B------:R-:W-:Y:S03]  /*4a60*/  SYNCS.ARRIVE.TRANS64.RED.A1T0 RZ, [UR45], RZ ;  /* 0x000000ffffff79a7 */ /* 0x000fe6000810042d */
        /* <DEDUP_REMOVED lines=14> */
.L_x_1492:
[----:B------:R-:W-:Y:S02]  /*4b50*/  ULDC UR22, c[0x0][0x9e4] ;  /* 0x0002790000167ab9 */ /* 0x000fe40000000800 */
[----:B------:R-:W-:-:S11]  /*4b60*/  UISETP.NE.AND UP1, UPT, UR22, 0x1, UPT ;  /* 0x000000011600788c */ /* 0x000fd6000bf25270 */
[----:B------:R-:W-:Y:S02]  /*4b70*/  @UP1 ULDC.64 UR6, c[0x0][0x9e8] ;  /* 0x00027a0000061ab9 */ /* 0x000fe40000000a00 */
[----:B------:R-:W-:-:S04]  /*4b80*/  UIMAD.WIDE.U32 UR14, UR19, UR6, URZ ;  /* 0x00000006130e72a5 */ /* 0x000fc8000f8e003f */
[----:B------:R-:W-:-:S12]  /*4b90*/  @UP1 USHF.R.U32.HI UR19, URZ, UR7, UR15 ;  /* 0x000000073f131299 */ /* 0x000fd8000801160f */
.L_x_1493:
[----:B------:R-:W-:-:S04]  /*4ba0*/  UIMAD UR19, UR19, UR22, UR22 ;  /* 0x00000016131372a4 */ /* 0x000fc8000f8e0216 */
[----:B------:R-:W-:-:S04]  /*4bb0*/  UISETP.LT.AND UP1, UPT, UR18, UR19, UPT ;  /* 0x000000131200728c */ /* 0x000fc8000bf21270 */
[----:B------:R-:W-:-:S12]  /*4bc0*/  USEL UR18, UR18, UR19, UP1 ;  /* 0x0000001312127287 */ /* 0x000fd80008800000 */
.L_x_1491:
[----:B------:R-:W-:-:S04]  /*4bd0*/  USHF.R.S32.HI UR6, URZ, 0x1f, UR18 ;  /* 0x0000001f3f067899 */ /* 0x000fc80008011412 */
[----:B------:R-:W-:-:S04]  /*4be0*/  ULEA.HI UR6, UR6, UR18, URZ, 0x6 ;  /* 0x0000001206067291 */ /* 0x000fc8000f8f303f */
[----:B------:R-:W-:-:S04]  /*4bf0*/  USHF.R.S32.HI UR6, URZ, 0x6, UR6 ;  /* 0x000000063f067899 */ /* 0x000fc80008011406 */
[----:B------:R-:W-:-:S04]  /*4c00*/  UISETP.LT.AND UP1, UPT, UR51, UR6, UPT ;  /* 0x000000063300728c */ /* 0x000fc8000bf21270 */
[----:B------:R-:W-:-:S04]  /*4c10*/  USEL UR44, UR51, UR6, !UP1 ;  /* 0x00000006332c7287 */ /* 0x000fc8000c800000 */
[----:B------:R-:W-:-:S06]  /*4c20*/  UISETP.GE.AND UP1, UPT, UR43, UR44, UPT ;  /* 0x0000002c2b00728c */ /* 0x000fcc000bf26270 */
[----:B------:R-:W-:-:S13]  /*4c30*/  PLOP3.LUT P0, PT, PT, PT, UP1, 0x80, 0x0 ;  /* 0x000000000000781c */ /* 0x000fda0003f0f018 */
[----:B------:R-:W-:Y:S05]  /*4c40*/  @!P0 BRA `(.L_x_1494) ;  /* 0x0000002800c48947 */ /* 0x000fea0003800000 */
[----:B------:R-:W-:Y:S01]  /*4c50*/  IMAD.MOV.U32 R10, RZ, RZ, R12 ;  /* 0x000000ffff0a7224 */ /* 0x000fe200078e000c */
[----:B------:R-:W-:Y:S01]  /*4c60*/  ULDC UR50, c[0x0][0x9e4] ;  /* 0x0002790000327ab9 */ /* 0x000fe20000000800 */
[----:B------:R-:W-:Y:S01]  /*4c70*/  IMAD.MOV.U32 R11, RZ, RZ, R9 ;  /* 0x000000ffff0b7224 */ /* 0x000fe200078e0009 */
[----:B------:R-:W-:Y:S01]  /*4c80*/  ULDC UR59, c[0x0][0x9dc] ;  /* 0x00027700003b7ab9 */ /* 0x000fe20000000800 */
[----:B------:R-:W-:Y:S01]  /*4c90*/  ULDC UR58, c[0x0][0x988] ;  /* 0x00026200003a7ab9 */ /* 0x000fe20000000800 */
[----:B------:R-:W-:-:S05]  /*4ca0*/  ULDC UR60, c[0x0][0x9e0] ;  /* 0x00027800003c7ab9 */ /* 0x000fca0000000800 */
.L_x_1513:
        /* <DEDUP_REMOVED lines=8> */
.L_x_1495:
[----:B------:R-:W1:Y:S01]  /*4d30*/  S2UR UR52, SR_CgaCtaId ;  /* 0x00000000003479c3 */ /* 0x000e620000008800 */
[----:B------:R-:W-:Y:S01]  /*4d40*/  UMOV UR6, 0x400 ;  /* 0x0000040000067882 */ /* 0x000fe20000000000 */
[----:B------:R-:W-:Y:S01]  /*4d50*/  PLOP3.LUT P1, PT, PT, PT, UP0, 0x40, 0x0 ;  /* 0x000000000000781c */ /* 0x000fe20003f2e808 */
[----:B0-----:R-:W-:-:S05]  /*4d60*/  IMAD.U32 R8, RZ, RZ, UR39 ;  /* 0x00000027ff087e24 */ /* 0x001fca000f8e00ff */
[----:B------:R-:W-:Y:S01]  /*4d70*/  SHF.L.U32 R8, R8, 0x1f, RZ ;  /* 0x0000001f08087819 */ /* 0x000fe200000006ff */
[----:B-1----:R-:W-:-:S04]  /*4d80*/  ULEA UR6, UR52, UR6, 0x18 ;  /* 0x0000000634067291 */ /* 0x002fc8000f8ec03f */
[----:B------:R-:W-:-:S09]  /*4d90*/  ULEA UR45, UR38, UR6, 0x3 ;  /* 0x00000006262d7291 */ /* 0x000fd2000f8e183f */
[----:B------:R0:W1:Y:S01]  /*4da0*/  SYNCS.PHASECHK.TRANS64.TRYWAIT P0, [UR45+0x28430], R8 ;  /* 0x02843008ff0075a7 */ /* 0x000062000800016d */
[----:B------:R-:W-:Y:S05]  /*4db0*/  @P1 BRA `(.L_x_1496) ;  /* 0x0000000000041947 */ /* 0x000fea0003800000 */
[----:B------:R-:W-:Y:S01]  /*4dc0*/  BPT.TRAP 0x1 ;  /* 0x000000040000795c */ /* 0x000fe20000300000 */
.L_x_1496:
[----:B-1----:R-:W-:Y:S05]  /*4dd0*/  @P0 BRA `(.L_x_1497) ;  /* 0x0000000000080947 */ /* 0x002fea0003800000 */
[----:B------:R-:W1:Y:S02]  /*4de0*/  SYNCS.PHASECHK.TRANS64.TRYWAIT P0, [UR45+0x28430], R8 ;  /* 0x02843008ff0075a7 */ /* 0x000e64000800016d */
[----:B-1----:R-:W-:Y:S05]  /*4df0*/  @!P0 BRA `(.L_x_1498) ;  /* 0x0000014c005c8947 */ /* 0x002fea0003800000 */
.L_x_1497:
[----:B------:R-:W-:Y:S01]  /*4e00*/  ULEA UR30, UR38, UR48, 0xa ;  /* 0x00000030261e7291 */ /* 0x000fe2000f8e503f */
[----:B------:R-:W-:Y:S01]  /*4e10*/  WARPGROUP.ARRIVE ;  /* 0x00000000000079c5 */ /* 0x000fe20000000000 */
[----:B------:R-:W-:Y:S01]  /*4e20*/  UMOV UR35, 0x40000040 ;  /* 0x4000004000237882 */ /* 0x000fe20000000000 */
[----:B------:R-:W-:Y:S01]  /*4e30*/  UMOV UR7, 0x40000040 ;  /* 0x4000004000077882 */ /* 0x000fe20000000000 */
[----:B------:R-:W-:-:S03]  /*4e40*/  UIADD3 UR6, UR30, 0x2, URZ ;  /* 0x000000021e067890 */ /* 0x000fc6000fffe03f */
[----:B-1----:R-:W1:Y:S01]  /*4e50*/  S2R R5, SR_TID.X ;  /* 0x0000000000057919 */ /* 0x002e620000002100 */
[----:B------:R-:W-:Y:S01]  /*4e60*/  UIADD3 UR10, UR30, 0x4, URZ ;  /* 0x000000041e0a7890 */ /* 0x000fe2000fffe03f */
[----:B------:R-:W-:Y:S01]  /*4e70*/  PLOP3.LUT P0, PT, PT, PT, UP0, 0x40, 0x0 ;  /* 0x000000000000781c */ /* 0x000fe20003f0e808 */
[----:B------:R-:W-:Y:S01]  /*4e80*/  UMOV UR34, UR30 ;  /* 0x0000001e00227c82 */ /* 0x000fe20008000000 */
        /* <DEDUP_REMOVED lines=12> */
[----:B-1----:R-:W-:-:S04]  /*4f50*/  SHF.R.U32.HI R208, RZ, 0x7, R5 ;  /* 0x00000007ffd07819 */ /* 0x002fc80000011605 */
[----:B------:R-:W-:Y:S01]  /*4f60*/  IADD3 R5, -R208, 0xb, RZ ;  /* 0x0000000bd0057810 */ /* 0x000fe20007ffe1ff */
        /* <DEDUP_REMOVED lines=25> */
.L_x_1499:
[----:B------:R-:W-:Y:S01]  /*5100*/  UISETP.NE.AND UP2, UPT, UR49, URZ, UPT ;  /* 0x0000003f3100728c */ /* 0x000fe2000bf45270 */
[C---:B------:R-:W-:Y:S01]  /*5110*/  FMUL.FTZ R9, R0.reuse, R155 ;  /* 0x0000009b00097220 */ /* 0x040fe20000410000 */
[C---:B------:R-:W-:Y:S01]  /*5120*/  FMUL.FTZ R155, R0.reuse, R160 ;  /* 0x000000a0009b7220 */ /* 0x040fe20000410000 */
[C---:B------:R-:W-:Y:S01]  /*5130*/  FMUL.FTZ R160, R0.reuse, R165 ;  /* 0x000000a500a07220 */ /* 0x040fe20000410000 */
[C---:B------:R-:W-:Y:S01]  /*5140*/  FMUL.FTZ R165, R0.reuse, R175 ;  /* 0x000000af00a57220 */ /* 0x040fe20000410000 */
[----:B------:R-:W-:Y:S01]  /*5150*/  VIADD R175, R17, UR47 ;  /* 0x0000002f11af7c36 */ /* 0x000fe20008000000 */
[----:B------:R-:W-:Y:S01]  /*5160*/  PLOP3.LUT P0, PT, PT, PT, UP2, 0x80, 0x0 ;  /* 0x000000000000781c */ /* 0x000fe20003f0f028 */
[----:B------:R-:W-:Y:S01]  /*5170*/  USHF.L.U32 UR7, UR43, 0x6, URZ ;  /* 0x000000062b077899 */ /* 0x000fe2000800063f */
[----:B------:R-:W-:Y:S01]  /*5180*/  PLOP3.LUT P1, PT, PT, PT, UP2, 0x80, 0x0 ;  /* 0x000000000000781c */ /* 0x000fe20003f2f028 */
[C---:B------:R-:W-:Y:S01]  /*5190*/  FMUL.FTZ R13, R0.reuse, R152 ;  /* 0x00000098000d7220 */ /* 0x040fe20000410000 */
[C---:B------:R-:W-:Y:S01]  /*51a0*/  FMUL.FTZ R152, R0.reuse, R157 ;  /* 0x0000009d00987220 */ /* 0x040fe20000410000 */
[----:B------:R-:W-:Y:S01]  /*51b0*/  @UP2 ULDC UR6, c[0x0][0x44c] ;  /* 0x0001130000062ab9 */ /* 0x000fe20000000800 */
[C---:B------:R-:W-:Y:S01]  /*51c0*/  FMUL.FTZ R157, R0.reuse, R161 ;  /* 0x000000a1009d7220 */ /* 0x040fe20000410000 */
[C---:B------:R-:W-:Y:S01]  /*51d0*/  FMUL.FTZ R161, R0.reuse, R170 ;  /* 0x000000aa00a17220 */ /* 0x040fe20000410000 */
[----:B------:R-:W-:Y:S01]  /*51e0*/  FMUL.FTZ R170, R0, R179 ;  /* 0x000000b300aa7220 */ /* 0x000fe20000410000 */
[----:B------:R-:W-:-:S02]  /*51f0*/  IMAD.U32 R179, RZ, RZ, UR7 ;  /* 0x00000007ffb37e24 */ /* 0x000fc4000f8e00ff */
[C---:B------:R-:W-:Y:S01]  /*5200*/  FMUL.FTZ R14, R0.reuse, R153 ;  /* 0x00000099000e7220 */ /* 0x040fe20000410000 */
[C---:B------:R-:W-:Y:S01]  /*5210*/  FMUL.FTZ R12, R0.reuse, R154 ;  /* 0x0000009a000c7220 */ /* 0x040fe20000410000 */
[----:B------:R-:W-:Y:S01]  /*5220*/  FMUL.FTZ R21, R0, R156 ;  /* 0x0000009c00157220 */ /* 0x000fe20000410000 */
[----:B------:R-:W-:Y:S01]  /*5230*/  @P0 IMAD.HI.U32 R6, R175, UR6, RZ ;  /* 0x00000006af060c27 */ /* 0x000fe2000f8e00ff */
[----:B------:R-:W-:Y:S01]  /*5240*/  @UP2 ULDC UR6, c[0x0][0x450] ;  /* 0x0001140000062ab9 */ /* 0x000fe20000000800 */
[----:B------:R-:W-:Y:S02]  /*5250*/  IADD3 R179, -R2, 0x1, -R179 ;  /* 0x0000000102b37810 */ /* 0x000fe40007ffe9b3 */
[C---:B------:R-:W-:Y:S01]  /*5260*/  FMUL.FTZ R20, R0.reuse, R159 ;  /* 0x0000009f00147220 */ /* 0x040fe20000410000 */
[----:B------:R-:W-:Y:S01]  /*5270*/  UISETP.NE.AND UP1, UPT, UR42, URZ, UPT ;  /* 0x0000003f2a00728c */ /* 0x000fe2000bf25270 */
[----:B------:R-:W-:Y:S01]  /*5280*/  @P1 SHF.R.U32.HI R175, RZ, UR6, R6 ;  /* 0x00000006ffaf1c19 */ /* 0x000fe20008011606 */
[----:B------:R-:W-:Y:S01]  /*5290*/  IMAD.U32 R6, RZ, RZ, UR41 ;  /* 0x00000029ff067e24 */ /* 0x000fe2000f8e00ff */
[----:B------:R-:W-:Y:S01]  /*52a0*/  UIADD3 UR6, UR45, 0x28440, URZ ;  /* 0x000284402d067890 */ /* 0x000fe2000fffe03f */
[C---:B------:R-:W-:Y:S01]  /*52b0*/  FMUL.FTZ R153, R0.reuse, R162 ;  /* 0x000000a200997220 */ /* 0x040fe20000410000 */
[C---:B------:R-:W-:Y:S01]  /*52c0*/  FMUL.FTZ R154, R0.reuse, R163 ;  /* 0x000000a3009a7220 */ /* 0x040fe20000410000 */
[----:B------:R-:W-:Y:S01]  /*52d0*/  FMUL.FTZ R159, R0, R164 ;  /* 0x000000a4009f7220 */ /* 0x000fe20000410000 */
[----:B------:R-:W-:Y:S01]  /*52e0*/  IADD3 R179, -R6, UR40, R179 ;  /* 0x0000002806b37c10 */ /* 0x000fe2000fffe1b3 */
[C---:B------:R-:W-:Y:S01]  /*52f0*/  FMUL.FTZ R156, R0.reuse, R166 ;  /* 0x000000a6009c7220 */ /* 0x040fe20000410000 */
[----:B------:R-:W2:Y:S01]  /*5300*/  SHFL.IDX PT, R6, R175, RZ, 0x1c1f ;  /* 0x001c1fffaf067589 */ /* 0x000ea200000e0000 */
[C---:B------:R-:W-:Y:S01]  /*5310*/  FMUL.FTZ R15, R0.reuse, R158 ;  /* 0x0000009e000f7220 */ /* 0x040fe20000410000 */
[C---:B------:R-:W-:Y:S01]  /*5320*/  FMUL.FTZ R163, R0.reuse, R168 ;  /* 0x000000a800a37220 */ /* 0x040fe20000410000 */
[C---:B------:R-:W-:Y:S01]  /*5330*/  FMUL.FTZ R166, R0.reuse, R169 ;  /* 0x000000a900a67220 */ /* 0x040fe20000410000 */
[C---:B------:R-:W-:Y:S01]  /*5340*/  FMUL.FTZ R162, R0.reuse, R171 ;  /* 0x000000ab00a27220 */ /* 0x040fe20000410000 */
[C---:B------:R-:W-:Y:S01]  /*5350*/  FMUL.FTZ R164, R0.reuse, R174 ;  /* 0x000000ae00a47220 */ /* 0x040fe20000410000 */
        /* <DEDUP_REMOVED lines=13> */
[----:B------:R-:W-:Y:S01]  /*5430*/  UMOV UR11, UR59 ;  /* 0x0000003b000b7c82 */ /* 0x000fe20008000000 */
[----:B------:R-:W-:Y:S01]  /*5440*/  SYNCS.ARRIVE.TRANS64.RED.A1T0 RZ, [UR6], RZ ;  /* 0x000000ffffff79a7 */ /* 0x000fe20008100406 */
[----:B------:R-:W-:Y:S01]  /*5450*/  ULOP3.LUT UR6, URZ, UR11, URZ, 0x33, !UPT ;  /* 0x0000000b3f067292 */ /* 0x000fe2000f8e333f */
[----:B------:R-:W-:-:S04]  /*5460*/  VIADD R178, R179, UR60 ;  /* 0x0000003cb3b27c36 */ /* 0x000fc80008000000 */
[----:B------:R-:W4:Y:S01]  /*5470*/  MUFU.TANH R14, R14 ;  /* 0x0000000e000e7308 */ /* 0x000f220000002400 */
[----:B------:R-:W-:Y:S02]  /*5480*/  VIADD R179, R179, UR6 ;  /* 0x00000006b3b37c36 */ /* 0x000fe40008000000 */
[----:B--2---:R-:W-:Y:S02]  /*5490*/  IMAD.IADD R180, R178, 0x1, R6 ;  /* 0x00000001b2b47824 */ /* 0x004fe400078e0206 */
[----:B------:R-:W-:-:S03]  /*54a0*/  IMAD.IADD R181, R6, 0x1, R179 ;  /* 0x0000000106b57824 */ /* 0x000fc600078e02b3 */
[----:B------:R-:W2:Y:S08]  /*54b0*/  MUFU.TANH R12, R12 ;  /* 0x0000000c000c7308 */ /* 0x000eb00000002400 */
        /* <DEDUP_REMOVED lines=28> */
[----:B------:R-:W0:Y:S01]  /*5680*/  MUFU.TANH R173, R173 ;  /* 0x000000ad00ad7308 */ /* 0x000e220000002400 */
[----:B--234-:R-:W-:Y:S05]  /*5690*/  @P0 BRA `(.L_x_1500) ;  /* 0x00000000005c0947 */ /* 0x01cfea0003800000 */
[----:B------:R-:W-:Y:S01]  /*56a0*/  IMAD.U32 R182, RZ, RZ, UR41 ;  /* 0x00000029ffb67e24 */ /* 0x000fe2000f8e00ff */
[----:B------:R-:W-:Y:S04]  /*56b0*/  BSSY B0, `(.L_x_1501) ;  /* 0x0000011000007945 */ /* 0x000fe80003800000 */
[----:B------:R-:W-:-:S04]  /*56c0*/  IADD3 R182, -R182, UR40, R6 ;  /* 0x00000028b6b67c10 */ /* 0x000fc8000fffe106 */
[----:B------:R-:W-:-:S13]  /*56d0*/  ISETP.GT.AND P0, PT, R182, -0x1, PT ;  /* 0xffffffffb600780c */ /* 0x000fda0003f04270 */
[----:B------:R-:W-:Y:S05]  /*56e0*/  @P0 BRA `(.L_x_1502) ;  /* 0x0000000000200947 */ /* 0x000fea0003800000 */
[----:B------:R-:W-:Y:S01]  /*56f0*/  IMAD.U32 R183, RZ, RZ, UR50 ;  /* 0x00000032ffb77e24 */ /* 0x000fe2000f8e00ff */
[----:B------:R-:W-:-:S04]  /*5700*/  LOP3.LUT R182, RZ, R182, RZ, 0x33, !PT ;  /* 0x000000b6ffb67212 */ /* 0x000fc800078e33ff */
[----:B------:R-:W-:-:S13]  /*5710*/  ISETP.NE.AND P0, PT, R183, 0x1, PT ;  /* 0x00000001b700780c */ /* 0x000fda0003f05270 */
[----:B------:R-:W2:Y:S02]  /*5720*/  @P0 LDC.64 R6, c[0x0][0x9e8] ;  /* 0x00027a00ff060b82 */ /* 0x000ea40000000a00 */
[----:B--2---:R-:W-:-:S05]  /*5730*/  @P0 IMAD.HI.U32 R6, R182, R6, RZ ;  /* 0x00000006b6060227 */ /* 0x004fca00078e00ff */
[----:B------:R-:W-:-:S04]  /*5740*/  @P0 SHF.R.U32.HI R182, RZ, R7, R6 ;  /* 0x00000007ffb60219 */ /* 0x000fc80000011606 */
[----:B------:R-:W-:Y:S01]  /*5750*/  LOP3.LUT R182, RZ, R182, RZ, 0x33, !PT ;  /* 0x000000b6ffb67212 */ /* 0x000fe200078e33ff */
[----:B------:R-:W-:Y:S06]  /*5760*/  BRA `(.L_x_1503) ;  /* 0x0000000000147947 */ /* 0x000fec0003800000 */
.L_x_1502:
[----:B------:R-:W-:-:S05]  /*5770*/  IMAD.U32 R183, RZ, RZ, UR50 ;  /* 0x00000032ffb77e24 */ /* 0x000fca000f8e00ff */
[----:B------:R-:W-:-:S13]  /*5780*/  ISETP.NE.AND P0, PT, R183, 0x1, PT ;  /* 0x00000001b700780c */ /* 0x000fda0003f05270 */
[----:B------:R-:W2:Y:S02]  /*5790*/  @P0 LDC.64 R6, c[0x0][0x9e8] ;  /* 0x00027a00ff060b82 */ /* 0x000ea40000000a00 */
[----:B--2---:R-:W-:-:S05]  /*57a0*/  @P0 IMAD.HI.U32 R6, R182, R6, RZ ;  /* 0x00000006b6060227 */ /* 0x004fca00078e00ff */
[----:B------:R-:W-:-:S07]  /*57b0*/  @P0 SHF.R.U32.HI R182, RZ, R7, R6 ;  /* 0x00000007ffb60219 */ /* 0x000fce0000011606 */
.L_x_1503:
[----:B------:R-:W-:Y:S05]  /*57c0*/  BSYNC B0 ;  /* 0x0000000000007941 */ /* 0x000fea0003800000 */
.L_x_1501:
[----:B------:R-:W-:-:S04]  /*57d0*/  IMAD R182, R182, R183, -UR7 ;  /* 0x80000007b6b67e24 */ /* 0x000fc8000f8e02b7 */
[----:B------:R-:W-:-:S05]  /*57e0*/  IMAD.IADD R182, R182, 0x1, -R2 ;  /* 0x00000001b6b67824 */ /* 0x000fca00078e0a02 */
[----:B------:R-:W-:Y:S02]  /*57f0*/  VIMNMX R181, R181, R182, !PT ;  /* 0x000000b6b5b57248 */ /* 0x000fe40007fe0100 */
[----:B------:R-:W-:-:S07]  /*5800*/  VIADDMNMX R180, R182, R183, R180, PT ;  /* 0x000000b7b6b47246 */ /* 0x000fce00038001b4 */
.L_x_1500:
[----:B------:R-:W-:Y:S01]  /*5810*/  UISETP.GT.AND UP1, UPT, UR43, -0x1, UPT ;  /* 0xffffffff2b00788c */ /* 0x000fe2000bf24270 */
[----:B------:R-:W2:Y:S01]  /*5820*/  SHFL.IDX PT, R175, R175, 0x1, 0x1c1f ;  /* 0x003c1f00afaf7f89 */ /* 0x000ea200000e0000 */
[----:B------:R-:W-:-:S04]  /*5830*/  UISETP.NE.AND UP2, UPT, UR42, URZ, UPT ;  /* 0x0000003f2a00728c */ /* 0x000fc8000bf45270 */
[----:B------:R-:W-:-:S04]  /*5840*/  PLOP3.LUT P0, PT, PT, PT, UP1, 0x80, 0x0 ;  /* 0x000000000000781c */ /* 0x000fc80003f0f018 */
[C---:B------:R-:W-:Y:S02]  /*5850*/  ISETP.GT.AND P3, PT, R181.reuse, 0x10, P0 ;  /* 0x00000010b500780c */ /* 0x040fe40000764270 */
[C---:B------:R-:W-:Y:S02]  /*5860*/  ISETP.GT.AND P5, PT, R181.reuse, RZ, P0 ;  /* 0x000000ffb500720c */ /* 0x040fe400007a4270 */
[----:B------:R-:W-:Y:S02]  /*5870*/  ISETP.LT.OR P3, PT, R180, 0x11, P3 ;  /* 0x00000011b400780c */ /* 0x000fe40001f61670 */
[C---:B------:R-:W-:Y:S02]  /*5880*/  ISETP.GT.AND P6, PT, R181.reuse, 0x1, P0 ;  /* 0x00000001b500780c */ /* 0x040fe400007c4270 */
[C---:B------:R-:W-:Y:S02]  /*5890*/  ISETP.GT.AND P1, PT, R181.reuse, 0x8, P0 ;  /* 0x00000008b500780c */ /* 0x040fe40000724270 */
[----:B------:R-:W-:-:S02]  /*58a0*/  ISETP.GT.AND P4, PT, R181, 0x9, P0 ;  /* 0x00000009b500780c */ /* 0x000fc40000784270 */
[----:B0-----:R-:W-:Y:S02]  /*58b0*/  FSEL R155, R155, -INF , !P3 ;  /* 0xff8000009b9b7808 */ /* 0x001fe40005800000 */
[----:B------:R-:W-:Y:S01]  /*58c0*/  ISETP.GT.AND P3, PT, R181, 0x28, P0 ;  /* 0x00000028b500780c */ /* 0x000fe20000764270 */
[--C-:B--2---:R-:W-:Y:S01]  /*58d0*/  IMAD.IADD R178, R178, 0x1, R175.reuse ;  /* 0x00000001b2b27824 */ /* 0x104fe200078e02af */
[C---:B------:R-:W-:Y:S01]  /*58e0*/  ISETP.LT.OR P5, PT, R180.reuse, 0x1, P5 ;  /* 0x00000001b400780c */ /* 0x040fe20002fa1670 */
[----:B------:R-:W-:Y:S01]  /*58f0*/  IMAD.IADD R179, R179, 0x1, R175 ;  /* 0x00000001b3b37824 */ /* 0x000fe200078e02af */
[C---:B------:R-:W-:Y:S02]  /*5900*/  ISETP.LT.OR P6, PT, R180.reuse, 0x2, P6 ;  /* 0x00000002b400780c */ /* 0x040fe400037c1670 */
[C---:B------:R-:W-:Y:S02]  /*5910*/  ISETP.LT.OR P1, PT, R180.reuse, 0x9, P1 ;  /* 0x00000009b400780c */ /* 0x040fe40000f21670 */
[----:B------:R-:W-:-:S02]  /*5920*/  ISETP.LT.OR P4, PT, R180, 0xa, P4 ;  /* 0x0000000ab400780c */ /* 0x000fc40002781670 */
[----:B------:R-:W-:Y:S02]  /*5930*/  ISETP.LT.OR P3, PT, R180, 0x29, P3 ;  /* 0x00000029b400780c */ /* 0x000fe40001f61670 */
[----:B------:R-:W-:Y:S02]  /*5940*/  FSEL R13, R13, -INF , !P5 ;  /* 0xff8000000d0d7808 */ /* 0x000fe40006800000 */
[----:B------:R-:W-:Y:S02]  /*5950*/  FSEL R14, R14, -INF , !P6 ;  /* 0xff8000000e0e7808 */ /* 0x000fe40007000000 */
[----:B------:R-:W-:Y:S02]  /*5960*/  FSEL R21, R21, -INF , !P1 ;  /* 0xff80000015157808 */ /* 0x000fe40004800000 */
[----:B------:R-:W-:Y:S02]  /*5970*/  FSEL R152, R152, -INF , !P4 ;  /* 0xff80000098987808 */ /* 0x000fe40006000000 */
[----:B------:R-:W-:-:S02]  /*5980*/  ISETP.GT.AND P2, PT, R181, 0x11, P0 ;  /* 0x00000011b500780c */ /* 0x000fc40000744270 */
[C---:B------:R-:W-:Y:S02]  /*5990*/  ISETP.GT.AND P5, PT, R181.reuse, 0x18, P0 ;  /* 0x00000018b500780c */ /* 0x040fe400007a4270 */
[C---:B------:R-:W-:Y:S02]  /*59a0*/  ISETP.GT.AND P6, PT, R181.reuse, 0x19, P0 ;  /* 0x00000019b500780c */ /* 0x040fe400007c4270 */
[C---:B------:R-:W-:Y:S02]  /*59b0*/  ISETP.GT.AND P1, PT, R181.reuse, 0x20, P0 ;  /* 0x00000020b500780c */ /* 0x040fe40000724270 */
[----:B------:R-:W-:Y:S02]  /*59c0*/  ISETP.GT.AND P4, PT, R181, 0x21, P0 ;  /* 0x00000021b500780c */ /* 0x000fe40000784270 */
[----:B------:R-:W-:Y:S02]  /*59d0*/  FSEL R168, R168, -INF , !P3 ;  /* 0xff800000a8a87808 */ /* 0x000fe40005800000 */
[----:B------:R-:W-:-:S02]  /*59e0*/  PLOP3.LUT P3, PT, PT, PT, UP2, 0x40, 0x0 ;  /* 0x000000000000781c */ /* 0x000fc40003f6e828 */
[C---:B------:R-:W-:Y:S02]  /*59f0*/  ISETP.LT.OR P2, PT, R180.reuse, 0x12, P2 ;  /* 0x00000012b400780c */ /* 0x040fe40001741670 */
[C---:B------:R-:W-:Y:S02]  /*5a00*/  ISETP.LT.OR P5, PT, R180.reuse, 0x19, P5 ;  /* 0x00000019b400780c */ /* 0x040fe40002fa1670 */
[C---:B------:R-:W-:Y:S02]  /*5a10*/  ISETP.LT.OR P6, PT, R180.reuse, 0x1a, P6 ;  /* 0x0000001ab400780c */ /* 0x040fe400037c1670 */
[C---:B------:R-:W-:Y:S02]  /*5a20*/  ISETP.LT.OR P1, PT, R180.reuse, 0x21, P1 ;  /* 0x00000021b400780c */ /* 0x040fe40000f21670 */
[----:B------:R-:W-:Y:S02]  /*5a30*/  ISETP.LT.OR P4, PT, R180, 0x22, P4 ;  /* 0x00000022b400780c */ /* 0x000fe40002781670 */
[----:B------:R-:W-:-:S02]  /*5a40*/  FSEL R157, R157, -INF , !P2 ;  /* 0xff8000009d9d7808 */ /* 0x000fc40005000000 */
[----:B------:R-:W-:Y:S02]  /*5a50*/  FSEL R159, R159, -INF , !P5 ;  /* 0xff8000009f9f7808 */ /* 0x000fe40006800000 */
[----:B------:R-:W-:Y:S02]  /*5a60*/  FSEL R160, R160, -INF , !P6 ;  /* 0xff800000a0a07808 */ /* 0x000fe40007000000 */
[----:B------:R-:W-:Y:S02]  /*5a70*/  FSEL R163, R163, -INF , !P1 ;  /* 0xff800000a3a37808 */ /* 0x000fe40004800000 */
[----:B------:R-:W-:Y:S02]  /*5a80*/  FSEL R166, R166, -INF , !P4 ;  /* 0xff800000a6a67808 */ /* 0x000fe40006000000 */
[C---:B------:R-:W-:Y:S02]  /*5a90*/  ISETP.GT.AND P2, PT, R181.reuse, 0x29, P0 ;  /* 0x00000029b500780c */ /* 0x040fe40000744270 */
[----:B------:R-:W-:-:S02]  /*5aa0*/  ISETP.GT.AND P5, PT, R181, 0x30, P0 ;  /* 0x00000030b500780c */ /* 0x000fc400007a4270 */
[C---:B------:R-:W-:Y:S02]  /*5ab0*/  ISETP.GT.AND P6, PT, R181.reuse, 0x31, P0 ;  /* 0x00000031b500780c */ /* 0x040fe400007c4270 */
[C---:B------:R-:W-:Y:S02]  /*5ac0*/  ISETP.GT.AND P1, PT, R181.reuse, 0x38, P0 ;  /* 0x00000038b500780c */ /* 0x040fe40000724270 */
[----:B------:R-:W-:Y:S02]  /*5ad0*/  ISETP.GT.AND P4, PT, R181, 0x39, P0 ;  /* 0x00000039b500780c */ /* 0x000fe40000784270 */
[C---:B------:R-:W-:Y:S02]  /*5ae0*/  ISETP.LT.OR P2, PT, R180.reuse, 0x2a, P2 ;  /* 0x0000002ab400780c */ /* 0x040fe40001741670 */
[C---:B------:R-:W-:Y:S02]  /*5af0*/  ISETP.LT.OR P5, PT, R180.reuse, 0x31, P5 ;  /* 0x00000031b400780c */ /* 0x040fe40002fa1670 */
[----:B------:R-:W-:-:S02]  /*5b00*/  ISETP.LT.OR P6, PT, R180, 0x32, P6 ;  /* 0x00000032b400780c */ /* 0x000fc400037c1670 */
[C---:B------:R-:W-:Y:S02]  /*5b10*/  ISETP.LT.OR P1, PT, R180.reuse, 0x39, P1 ;  /* 0x00000039b400780c */ /* 0x040fe40000f21670 */
[----:B------:R-:W-:Y:S02]  /*5b20*/  ISETP.LT.OR P4, PT, R180, 0x3a, P4 ;  /* 0x0000003ab400780c */ /* 0x000fe40002781670 */
[----:B------:R-:W-:Y:S02]  /*5b30*/  FSEL R169, R169, -INF , !P2 ;  /* 0xff800000a9a97808 */ /* 0x000fe40005000000 */
[----:B------:R-:W-:Y:S02]  /*5b40*/  FSEL R171, R171, -INF , !P5 ;  /* 0xff800000abab7808 */ /* 0x000fe40006800000 */
[----:B------:R-:W-:Y:S02]  /*5b50*/  FSEL R174, R174, -INF , !P6 ;  /* 0xff800000aeae7808 */ /* 0x000fe40007000000 */
[----:B------:R-:W-:-:S02]  /*5b60*/  FSEL R176, R176, -INF , !P1 ;  /* 0xff800000b0b07808 */ /* 0x000fc40004800000 */
[----:B------:R-:W-:Y:S01]  /*5b70*/  FSEL R177, R177, -INF , !P4 ;  /* 0xff800000b1b17808 */ /* 0x000fe20006000000 */
[----:B------:R-:W-:Y:S06]  /*5b80*/  @P3 BRA `(.L_x_1504) ;  /* 0x00000000005c3947 */ /* 0x000fec0003800000 */
        /* <DEDUP_REMOVED lines=13> */
.L_x_1506:
[----:B------:R-:W-:-:S05]  /*5c60*/  IMAD.U32 R180, RZ, RZ, UR50 ;  /* 0x00000032ffb47e24 */ /* 0x000fca000f8e00ff */
[----:B------:R-:W-:-:S13]  /*5c70*/  ISETP.NE.AND P1, PT, R180, 0x1, PT ;  /* 0x00000001b400780c */ /* 0x000fda0003f25270 */
[----:B------:R-:W0:Y:S02]  /*5c80*/  @P1 LDC.64 R6, c[0x0][0x9e8] ;  /* 0x00027a00ff061b82 */ /* 0x000e240000000a00 */
[----:B0-----:R-:W-:-:S05]  /*5c90*/  @P1 IMAD.HI.U32 R6, R175, R6, RZ ;  /* 0x00000006af061227 */ /* 0x001fca00078e00ff */
[----:B------:R-:W-:-:S07]  /*5ca0*/  @P1 SHF.R.U32.HI R175, RZ, R7, R6 ;  /* 0x00000007ffaf1219 */ /* 0x000fce0000011606 */
.L_x_1507:
[----:B------:R-:W-:Y:S05]  /*5cb0*/  BSYNC B0 ;  /* 0x0000000000007941 */ /* 0x000fea0003800000 */
.L_x_1505:
[----:B------:R-:W-:-:S04]  /*5cc0*/  IMAD R175, R175, R180, -UR7 ;  /* 0x80000007afaf7e24 */ /* 0x000fc8000f8e02b4 */
[----:B------:R-:W-:-:S05]  /*5cd0*/  IMAD.IADD R175, R175, 0x1, -R2 ;  /* 0x00000001afaf7824 */ /* 0x000fca00078e0a02 */
[----:B------:R-:W-:Y:S02]  /*5ce0*/  VIMNMX R179, R179, R175, !PT ;  /* 0x000000afb3b37248 */ /* 0x000fe40007fe0100 */
[----:B------:R-:W-:-:S07]  /*5cf0*/  VIADDMNMX R178, R175, R180, R178, PT ;  /* 0x000000b4afb27246 */ /* 0x000fce00038001b2 */
.L_x_1504:
[C---:B------:R-:W-:Y:S01]  /*5d00*/  ISETP.GT.AND P1, PT, R179.reuse, 0x1, P0 ;  /* 0x00000001b300780c */ /* 0x040fe20000724270 */
[----:B------:R-:W-:Y:S01]  /*5d10*/  UMOV UR10, UR58 ;  /* 0x0000003a000a7c82 */ /* 0x000fe20008000000 */
[----:B------:R-:W-:Y:S02]  /*5d20*/  ISETP.GT.AND P6, PT, R179, 0x18, P0 ;  /* 0x00000018b300780c */ /* 0x000fe400007c4270 */
[----:B------:R-:W-:Y:S02]  /*5d30*/  ISETP.LT.OR P1, PT, R178, 0x2, P1 ;  /* 0x00000002b200780c */ /* 0x000fe40000f21670 */
[----:B------:R-:W-:Y:S02]  /*5d40*/  LOP3.LUT R16, R16, 0xfffffffe, RZ, 0xc0, !PT ;  /* 0xfffffffe10107812 */ /* 0x000fe400078ec0ff */
[----:B------:R-:W-:Y:S02]  /*5d50*/  FSEL R6, R9, -INF , !P1 ;  /* 0xff80000009067808 */ /* 0x000fe40004800000 */
[----:B------:R-:W-:-:S02]  /*5d60*/  ISETP.GT.AND P1, PT, R179, 0x19, P0 ;  /* 0x00000019b300780c */ /* 0x000fc40000724270 */
[----:B------:R-:W-:Y:S02]  /*5d70*/  FMNMX.FTZ R7, R13, R11, !PT ;  /* 0x0000000b0d077209 */ /* 0x000fe40007810000 */
[----:B------:R-:W-:Y:S02]  /*5d80*/  ISETP.GT.AND P2, PT, R179, 0x8, P0 ;  /* 0x00000008b300780c */ /* 0x000fe40000744270 */
[----:B------:R-:W-:Y:S02]  /*5d90*/  @P6 LOP3.LUT R16, R16, 0x1, RZ, 0xfc, !PT ;  /* 0x0000000110106812 */ /* 0x000fe400078efcff */
[----:B------:R-:W-:Y:S02]  /*5da0*/  FMNMX.FTZ R7, R14, R7, !PT ;  /* 0x000000070e077209 */ /* 0x000fe40007810000 */
[----:B------:R-:W-:Y:S02]  /*5db0*/  LOP3.LUT R16, R16, 0xffffefff, RZ, 0xc0, !PT ;  /* 0xffffefff10107812 */ /* 0x000fe400078ec0ff */
[----:B------:R-:W-:-:S02]  /*5dc0*/  FMNMX.FTZ R7, R21, R7, !PT ;  /* 0x0000000715077209 */ /* 0x000fc40007810000 */
[----:B------:R-:W-:Y:S02]  /*5dd0*/  @P1 LOP3.LUT R16, R16, 0x1000, RZ, 0xfc, !PT ;  /* 0x0000100010101812 */ /* 0x000fe400078efcff */
[----:B------:R-:W-:Y:S02]  /*5de0*/  FMNMX.FTZ R7, R152, R7, !PT ;  /* 0x0000000798077209 */ /* 0x000fe40007810000 */
[C---:B------:R-:W-:Y:S02]  /*5df0*/  LOP3.LUT P1, RZ, R16.reuse, 0x1, RZ, 0xc0, !PT ;  /* 0x0000000110ff7812 */ /* 0x040fe4000782c0ff */
[----:B------:R-:W-:Y:S02]  /*5e00*/  LOP3.LUT R16, R16, 0xffffdfff, RZ, 0xc0, !PT ;  /* 0xffffdfff10107812 */ /* 0x000fe400078ec0ff */
[----:B------:R-:W-:Y:S02]  /*5e10*/  FMNMX.FTZ R7, R155, R7, !PT ;  /* 0x000000079b077209 */ /* 0x000fe40007810000 */
[----:B------:R-:W-:-:S02]  /*5e20*/  ISETP.GT.AND P3, PT, R179, 0x9, P0 ;  /* 0x00000009b300780c */ /* 0x000fc40000764270 */
[----:B------:R-:W-:Y:S02]  /*5e30*/  FMNMX.FTZ R7, R157, R7, !PT ;  /* 0x000000079d077209 */ /* 0x000fe40007810000 */
[----:B------:R-:W-:Y:S02]  /*5e40*/  ISETP.GT.AND P4, PT, R179, 0x10, P0 ;  /* 0x00000010b300780c */ /* 0x000fe40000784270 */
[----:B------:R-:W-:Y:S02]  /*5e50*/  FMNMX.FTZ R7, R159, R7, !PT ;  /* 0x000000079f077209 */ /* 0x000fe40007810000 */
[----:B------:R-:W-:Y:S02]  /*5e60*/  @P1 LOP3.LUT R16, R16, 0x2000, RZ, 0xfc, !PT ;  /* 0x0000200010101812 */ /* 0x000fe400078efcff */
[----:B------:R-:W-:Y:S02]  /*5e70*/  ISETP.GT.AND P1, PT, R179, 0x31, P0 ;  /* 0x00000031b300780c */ /* 0x000fe40000724270 */
[----:B------:R-:W-:-:S02]  /*5e80*/  LOP3.LUT R16, R16, 0xfffffffd, RZ, 0xc0, !PT ;  /* 0xfffffffd10107812 */ /* 0x000fc400078ec0ff */
[----:B------:R-:W-:Y:S02]  /*5e90*/  FMNMX.FTZ R7, R160, R7, !PT ;  /* 0x00000007a0077209 */ /* 0x000fe40007810000 */
[----:B------:R-:W-:Y:S02]  /*5ea0*/  ISETP.GT.AND P5, PT, R179, 0x11, P0 ;  /* 0x00000011b300780c */ /* 0x000fe400007a4270 */
[----:B------:R-:W-:Y:S02]  /*5eb0*/  FMNMX.FTZ R7, R163, R7, !PT ;  /* 0x00000007a3077209 */ /* 0x000fe40007810000 */
[----:B------:R-:W-:Y:S02]  /*5ec0*/  ISETP.LT.OR P2, PT, R178, 0x9, P2 ;  /* 0x00000009b200780c */ /* 0x000fe40001741670 */
[----:B------:R-:W-:Y:S02]  /*5ed0*/  FMNMX.FTZ R7, R166, R7, !PT ;  /* 0x00000007a6077209 */ /* 0x000fe40007810000 */
[----:B------:R-:W-:-:S02]  /*5ee0*/  @P1 LOP3.LUT R16, R16, 0x2, RZ, 0xfc, !PT ;  /* 0x0000000210101812 */ /* 0x000fc400078efcff */
[----:B------:R-:W-:Y:S02]  /*5ef0*/  ISETP.GT.AND P1, PT, R179, 0x38, P0 ;  /* 0x00000038b300780c */ /* 0x000fe40000724270 */
[----:B------:R-:W-:Y:S02]  /*5f00*/  LOP3.LUT R16, R16, 0xfffffff7, RZ, 0xc0, !PT ;  /* 0xfffffff710107812 */ /* 0x000fe400078ec0ff */
[----:B------:R-:W-:Y:S02]  /*5f10*/  FMNMX.FTZ R7, R168, R7, !PT ;  /* 0x00000007a8077209 */ /* 0x000fe40007810000 */
[C---:B------:R-:W-:Y:S02]  /*5f20*/  ISETP.LT.OR P3, PT, R178.reuse, 0xa, P3 ;  /* 0x0000000ab200780c */ /* 0x040fe40001f61670 */
[C---:B------:R-:W-:Y:S02]  /*5f30*/  ISETP.LT.OR P4, PT, R178.reuse, 0x11, P4 ;  /* 0x00000011b200780c */ /* 0x040fe40002781670 */
[----:B------:R-:W-:-:S02]  /*5f40*/  ISETP.LT.OR P5, PT, R178, 0x12, P5 ;  /* 0x00000012b200780c */ /* 0x000fc40002fa1670 */
[----:B------:R-:W-:Y:S02]  /*5f50*/  FMNMX.FTZ R7, R169, R7, !PT ;  /* 0x00000007a9077209 */ /* 0x000fe40007810000 */
[----:B------:R-:W-:Y:S02]  /*5f60*/  @P1 LOP3.LUT R16, R16, 0x8, RZ, 0xfc, !PT ;  /* 0x0000000810101812 */ /* 0x000fe400078efcff */
[----:B------:R-:W-:Y:S02]  /*5f70*/  ISETP.GT.AND P1, PT, R179, RZ, P0 ;  /* 0x000000ffb300720c */ /* 0x000fe40000724270 */
[----:B------:R-:W-:Y:S02]  /*5f80*/  LOP3.LUT R16, R16, 0xffffff7f, RZ, 0xc0, !PT ;  /* 0xffffff7f10107812 */ /* 0x000fe400078ec0ff */
[----:B------:R-:W-:Y:S02]  /*5f90*/  FSEL R15, R15, -INF , !P2 ;  /* 0xff8000000f0f7808 */ /* 0x000fe40005000000 */
[----:B------:R-:W-:-:S02]  /*5fa0*/  FSEL R20, R20, -INF , !P3 ;  /* 0xff80000014147808 */ /* 0x000fc40005800000 */
[----:B------:R-:W-:Y:S02]  /*5fb0*/  FSEL R153, R153, -INF , !P4 ;  /* 0xff80000099997808 */ /* 0x000fe40006000000 */
[----:B------:R-:W-:Y:S02]  /*5fc0*/  FSEL R154, R154, -INF , !P5 ;  /* 0xff8000009a9a7808 */ /* 0x000fe40006800000 */
[C---:B------:R-:W-:Y:S02]  /*5fd0*/  ISETP.GT.AND P2, PT, R179.reuse, 0x20, P0 ;  /* 0x00000020b300780c */ /* 0x040fe40000744270 */
[C---:B------:R-:W-:Y:S02]  /*5fe0*/  ISETP.GT.AND P3, PT, R179.reuse, 0x21, P0 ;  /* 0x00000021b300780c */ /* 0x040fe40000764270 */
[C---:B------:R-:W-:Y:S02]  /*5ff0*/  ISETP.GT.AND P4, PT, R179.reuse, 0x28, P0 ;  /* 0x00000028b300780c */ /* 0x040fe40000784270 */
[----:B------:R-:W-:-:S02]  /*6000*/  ISETP.GT.AND P5, PT, R179, 0x29, P0 ;  /* 0x00000029b300780c */ /* 0x000fc400007a4270 */
[C---:B------:R-:W-:Y:S02]  /*6010*/  ISETP.GT.AND P6, PT, R179.reuse, 0x30, P0 ;  /* 0x00000030b300780c */ /* 0x040fe400007c4270 */
[----:B------:R-:W-:Y:S02]  /*6020*/  ISETP.GT.AND P0, PT, R179, 0x39, P0 ;  /* 0x00000039b300780c */ /* 0x000fe40000704270 */
[----:B------:R-:W-:Y:S02]  /*6030*/  @P1 LOP3.LUT R16, R16, 0x80, RZ, 0xfc, !PT ;  /* 0x0000008010101812 */ /* 0x000fe400078efcff */
[----:B------:R-:W-:Y:S02]  /*6040*/  FMNMX.FTZ R7, R171, R7, !PT ;  /* 0x00000007ab077209 */ /* 0x000fe40007810000 */
[----:B------:R-:W-:Y:S02]  /*6050*/  LOP3.LUT P1, RZ, R16, 0x2000, RZ, 0xc0, !PT ;  /* 0x0000200010ff7812 */ /* 0x000fe4000782c0ff */
[----:B------:R-:W-:-:S02]  /*6060*/  FMNMX.FTZ R7, R174, R7, !PT ;  /* 0x00000007ae077209 */ /* 0x000fc40007810000 */
[----:B------:R-:W-:Y:S02]  /*6070*/  LOP3.LUT R16, R16, 0xffffffdf, RZ, 0xc0, !PT ;  /* 0xffffffdf10107812 */ /* 0x000fe400078ec0ff */
[----:B------:R-:W-:Y:S02]  /*6080*/  ISETP.LT.OR P1, PT, R178, 0x19, P1 ;  /* 0x00000019b200780c */ /* 0x000fe40000f21670 */
[----:B------:R-:W-:Y:S02]  /*6090*/  FMNMX.FTZ R7, R176, R7, !PT ;  /* 0x00000007b0077209 */ /* 0x000fe40007810000 */
[----:B------:R-:W-:Y:S02]  /*60a0*/  @P0 LOP3.LUT R16, R16, 0x20, RZ, 0xfc, !PT ;  /* 0x0000002010100812 */ /* 0x000fe400078efcff */
[----:B------:R-:W-:Y:S02]  /*60b0*/  FMNMX.FTZ R7, R177, R7, !PT ;  /* 0x00000007b1077209 */ /* 0x000fe40007810000 */
[----:B------:R-:W-:-:S02]  /*60c0*/  LOP3.LUT P0, RZ, R16, 0x2, RZ, 0xc0, !PT ;  /* 0x0000000210ff7812 */ /* 0x000fc4000780c0ff */
[----:B------:R-:W-:Y:S01]  /*60d0*/  LOP3.LUT R16, R16, 0xfffffeff, RZ, 0xc0, !PT ;  /* 0xfffffeff10107812 */ /* 0x000fe200078ec0ff */
[----:B------:R-:W0:Y:S01]  /*60e0*/  SHFL.BFLY PT, R9, R7, 0x2, 0x1f ;  /* 0x0c401f0007097f89 */ /* 0x000e2200000e0000 */
[----:B------:R-:W-:Y:S02]  /*60f0*/  ISETP.LT.OR P2, PT, R178, 0x21, P2 ;  /* 0x00000021b200780c */ /* 0x000fe40001741670 */
[----:B------:R-:W-:Y:S02]  /*6100*/  @P1 LOP3.LUT R16, R16, 0x100, RZ, 0xfc, !PT ;  /* 0x0000010010101812 */ /* 0x000fe400078efcff */
[----:B------:R-:W-:Y:S02]  /*6110*/  ISETP.LT.OR P3, PT, R178, 0x22, P3 ;  /* 0x00000022b200780c */ /* 0x000fe40001f61670 */
[C---:B------:R-:W-:Y:S02]  /*6120*/  LOP3.LUT P1, RZ, R16.reuse, 0x1000, RZ, 0xc0, !PT ;  /* 0x0000100010ff7812 */ /* 0x040fe4000782c0ff */
[----:B------:R-:W-:-:S02]  /*6130*/  LOP3.LUT R16, R16, 0xffffffbf, RZ, 0xc0, !PT ;  /* 0xffffffbf10107812 */ /* 0x000fc400078ec0ff */
[C---:B------:R-:W-:Y:S02]  /*6140*/  ISETP.LT.OR P1, PT, R178.reuse, 0x1a, P1 ;  /* 0x0000001ab200780c */ /* 0x040fe40000f21670 */
[C---:B------:R-:W-:Y:S02]  /*6150*/  ISETP.LT.OR P4, PT, R178.reuse, 0x29, P4 ;  /* 0x00000029b200780c */ /* 0x040fe40002781670 */
[C---:B------:R-:W-:Y:S02]  /*6160*/  ISETP.LT.OR P5, PT, R178.reuse, 0x2a, P5 ;  /* 0x0000002ab200780c */ /* 0x040fe40002fa1670 */
[C---:B------:R-:W-:Y:S02]  /*6170*/  ISETP.LT.OR P6, PT, R178.reuse, 0x31, P6 ;  /* 0x00000031b200780c */ /* 0x040fe400037c1670 */
[----:B------:R-:W-:-:S04]  /*6180*/  ISETP.LT.OR P0, PT, R178, 0x32, P0 ;  /* 0x00000032b200780c */ /* 0x000fc80000701670 */
[----:B------:R-:W-:Y:S02]  /*6190*/  FSEL R170, R170, -INF , !P0 ;  /* 0xff800000aaaa7808 */ /* 0x000fe40004000000 */
[----:B0-----:R-:W-:Y:S02]  /*61a0*/  FMNMX.FTZ R9, R7, R9, !PT ;  /* 0x0000000907097209 */ /* 0x001fe40007810000 */
[----:B------:R-:W-:-:S03]  /*61b0*/  @P1 LOP3.LUT R16, R16, 0x40, RZ, 0xfc, !PT ;  /* 0x0000004010101812 */ /* 0x000fc600078efcff */
[----:B------:R-:W0:Y:S01]  /*61c0*/  SHFL.BFLY PT, R7, R9, 0x1, 0x1f ;  /* 0x0c201f0009077f89 */ /* 0x000e2200000e0000 */
[C---:B------:R-:W-:Y:S02]  /*61d0*/  LOP3.LUT P1, RZ, R16.reuse, 0x8, RZ, 0xc0, !PT ;  /* 0x0000000810ff7812 */ /* 0x040fe4000782c0ff */
[----:B------:R-:W-:Y:S02]  /*61e0*/  LOP3.LUT R16, R16, 0xffffffef, RZ, 0xc0, !PT ;  /* 0xffffffef10107812 */ /* 0x000fe400078ec0ff */
[----:B------:R-:W-:Y:S02]  /*61f0*/  ISETP.LT.OR P1, PT, R178, 0x39, P1 ;  /* 0x00000039b200780c */ /* 0x000fe40000f21670 */
[----:B------:R-:W-:Y:S02]  /*6200*/  @P2 LOP3.LUT R16, R16, 0x10, RZ, 0xfc, !PT ;  /* 0x0000001010102812 */ /* 0x000fe400078efcff */
[----:B------:R-:W-:Y:S02]  /*6210*/  FSEL R172, R172, -INF , !P1 ;  /* 0xff800000acac7808 */ /* 0x000fe40004800000 */
[----:B------:R-:W-:-:S02]  /*6220*/  LOP3.LUT P2, RZ, R16, 0x80, RZ, 0xc0, !PT ;  /* 0x0000008010ff7812 */ /* 0x000fc4000784c0ff */
[----:B------:R-:W-:Y:S02]  /*6230*/  LOP3.LUT R16, R16, 0xfffffffb, RZ, 0xc0, !PT ;  /* 0xfffffffb10107812 */ /* 0x000fe400078ec0ff */
[----:B------:R-:W-:Y:S02]  /*6240*/  ISETP.LT.OR P2, PT, R178, 0x1, P2 ;  /* 0x00000001b200780c */ /* 0x000fe40001741670 */
[----:B------:R-:W-:Y:S02]  /*6250*/  @P3 LOP3.LUT R16, R16, 0x4, RZ, 0xfc, !PT ;  /* 0x0000000410103812 */ /* 0x000fe400078efcff */
[----:B------:R-:W-:Y:S02]  /*6260*/  FSEL R175, R12, -INF , !P2 ;  /* 0xff8000000caf7808 */ /* 0x000fe40005000000 */
[C---:B------:R-:W-:Y:S02]  /*6270*/  LOP3.LUT P3, RZ, R16.reuse, 0x20, RZ, 0xc0, !PT ;  /* 0x0000002010ff7812 */ /* 0x040fe4000786c0ff */
[----:B------:R-:W-:-:S02]  /*6280*/  LOP3.LUT R16, R16, 0xfffffbff, RZ, 0xc0, !PT ;  /* 0xfffffbff10107812 */ /* 0x000fc400078ec0ff */
[----:B0-----:R-:W-:Y:S02]  /*6290*/  FMNMX.FTZ R9, R9, R7, !PT ;  /* 0x0000000709097209 */ /* 0x001fe40007810000 */
[----:B------:R-:W-:Y:S02]  /*62a0*/  LOP3.LUT R16, R16, 0xfffffffe, RZ, 0xc0, !PT ;  /* 0xfffffffe10107812 */ /* 0x000fe400078ec0ff */
[----:B------:R-:W-:Y:S02]  /*62b0*/  ISETP.LT.OR P3, PT, R178, 0x3a, P3 ;  /* 0x0000003ab200780c */ /* 0x000fe40001f61670 */
[----:B------:R-:W-:Y:S02]  /*62c0*/  @P4 LOP3.LUT R16, R16, 0x1, RZ, 0xfc, !PT ;  /* 0x0000000110104812 */ /* 0x000fe400078efcff */
[----:B------:R-:W-:Y:S02]  /*62d0*/  FSETP.NEU.FTZ.AND P4, PT, R9, -INF , PT ;  /* 0xff8000000900780b */ /* 0x000fe40003f9d000 */
[----:B------:R-:W-:-:S02]  /*62e0*/  @P5 LOP3.LUT R16, R16, 0x400, RZ, 0xfc, !PT ;  /* 0x0000040010105812 */ /* 0x000fc400078efcff */
[----:B------:R-:W-:Y:S02]  /*62f0*/  FSEL R7, R9, RZ, P4 ;  /* 0x000000ff09077208 */ /* 0x000fe40002000000 */
[----:B------:R-:W-:Y:S02]  /*6300*/  LOP3.LUT R16, R16, 0xfffff7ff, RZ, 0xc0, !PT ;  /* 0xfffff7ff10107812 */ /* 0x000fe400078ec0ff */
[----:B------:R-:W-:Y:S01]  /*6310*/  FSEL R173, R173, -INF , !P3 ;  /* 0xff800000adad7808 */ /* 0x000fe20005800000 */
[----:B------:R-:W-:-:S01]  /*6320*/  FADD.FTZ R11, -R7, R11 ;  /* 0x0000000b070b7221 */ /* 0x000fc20000010100 */
[----:B------:R-:W-:Y:S01]  /*6330*/  IMAD.U32 R7, RZ, RZ, UR10 ;  /* 0x0000000aff077e24 */ /* 0x000fe2000f8e00ff */
[----:B------:R-:W-:-:S03]  /*6340*/  @P6 LOP3.LUT R16, R16, 0x800, RZ, 0xfc, !PT ;  /* 0x0000080010106812 */ /* 0x000fc600078efcff */
[----:B------:R-:W-:Y:S01]  /*6350*/  FFMA.FTZ R7, R9, R7, -8 ;  /* 0xc100000009077423 */ /* 0x000fe20000010007 */
[C---:B------:R-:W-:Y:S02]  /*6360*/  LOP3.LUT P6, RZ, R16.reuse, 0x100, RZ, 0xc0, !PT ;  /* 0x0000010010ff7812 */ /* 0x040fe400078cc0ff */
[----:B------:R-:W-:Y:S02]  /*6370*/  LOP3.LUT P5, RZ, R16, 0x40, RZ, 0xc0, !PT ;  /* 0x0000004010ff7812 */ /* 0x000fe400078ac0ff */
[----:B------:R-:W-:Y:S02]  /*6380*/  FSEL R7, R7, RZ, P4 ;  /* 0x000000ff07077208 */ /* 0x000fe40002000000 */
[----:B------:R-:W-:Y:S02]  /*6390*/  FSEL R156, R156, -INF , !P6 ;  /* 0xff8000009c9c7808 */ /* 0x000fe40007000000 */
[----:B------:R-:W-:Y:S01]  /*63a0*/  LOP3.LUT P4, RZ, R16, 0x10, RZ, 0xc0, !PT ;  /* 0x0000001010ff7812 */ /* 0x000fe2000788c0ff */
        /* <DEDUP_REMOVED lines=16> */
[----:B------:R-:W-:Y:S01]  /*64b0*/  FMUL.FTZ R7, R11, UR10 ;  /* 0x0000000a0b077c20 */ /* 0x000fe20008410000 */
[----:B------:R-:W-:Y:S01]  /*64c0*/  FMNMX.FTZ R11, R175, R10, !PT ;  /* 0x0000000aaf0b7209 */ /* 0x000fe20007810000 */
[----:B------:R-:W-:Y:S01]  /*64d0*/  MUFU.EX2 R13, R13 ;  /* 0x0000000d000d7308 */ /* 0x000fe20000000800 */
[----:B------:R-:W-:-:S02]  /*64e0*/  FSEL R158, R158, -INF , !P5 ;  /* 0xff8000009e9e7808 */ /* 0x000fc40006800000 */
[----:B------:R-:W-:Y:S02]  /*64f0*/  FMNMX.FTZ R11, R6, R11, !PT ;  /* 0x0000000b060b7209 */ /* 0x000fe40007810000 */
[----:B------:R-:W-:Y:S02]  /*6500*/  FSEL R161, R161, -INF , !P4 ;  /* 0xff800000a1a17808 */ /* 0x000fe40006000000 */
[----:B------:R-:W-:Y:S01]  /*6510*/  FMNMX.FTZ R11, R15, R11, !PT ;  /* 0x0000000b0f0b7209 */ /* 0x000fe20007810000 */
[----:B------:R-:W0:Y:S01]  /*6520*/  MUFU.EX2 R7, R7 ;  /* 0x0000000700077308 */ /* 0x000e220000000800 */
[----:B------:R-:W-:Y:S02]  /*6530*/  LOP3.LUT P2, RZ, R16, 0x4, RZ, 0xc0, !PT ;  /* 0x0000000410ff7812 */ /* 0x000fe4000784c0ff */
[----:B------:R-:W-:Y:S02]  /*6540*/  FMNMX.FTZ R11, R20, R11, !PT ;  /* 0x0000000b140b7209 */ /* 0x000fe40007810000 */
[----:B------:R-:W-:-:S02]  /*6550*/  LOP3.LUT P4, RZ, R16, 0x1, RZ, 0xc0, !PT ;  /* 0x0000000110ff7812 */ /* 0x000fc4000788c0ff */
[----:B------:R-:W-:Y:S01]  /*6560*/  FMNMX.FTZ R11, R153, R11, !PT ;  /* 0x0000000b990b7209 */ /* 0x000fe20007810000 */
[----:B------:R-:W2:Y:S01]  /*6570*/  MUFU.EX2 R14, R14 ;  /* 0x0000000e000e7308 */ /* 0x000ea20000000800 */
[----:B------:R-:W-:Y:S02]  /*6580*/  FSEL R162, R162, -INF , !P2 ;  /* 0xff800000a2a27808 */ /* 0x000fe40005000000 */
[----:B------:R-:W-:Y:S02]  /*6590*/  FMNMX.FTZ R11, R154, R11, !PT ;  /* 0x0000000b9a0b7209 */ /* 0x000fe40007810000 */
[----:B------:R-:W-:Y:S02]  /*65a0*/  LOP3.LUT P5, RZ, R16, 0x400, RZ, 0xc0, !PT ;  /* 0x0000040010ff7812 */ /* 0x000fe400078ac0ff */
[----:B------:R-:W-:Y:S01]  /*65b0*/  FMNMX.FTZ R11, R156, R11, !PT ;  /* 0x0000000b9c0b7209 */ /* 0x000fe20007810000 */
[----:B------:R-:W3:Y:S01]  /*65c0*/  MUFU.EX2 R21, R21 ;  /* 0x0000001500157308 */ /* 0x000ee20000000800 */
[----:B------:R-:W-:Y:S01]  /*65d0*/  FSEL R164, R164, -INF , !P4 ;  /* 0xff800000a4a47808 */ /* 0x000fe20006000000 */
[----:B0-----:R-:W-:Y:S01]  /*65e0*/  FFMA.FTZ R3, R7, R3, R13 ;  /* 0x0000000307037223 */ /* 0x001fe2000001000d */
[----:B------:R-:W-:Y:S01]  /*65f0*/  FMNMX.FTZ R11, R158, R11, !PT ;  /* 0x0000000b9e0b7209 */ /* 0x000fe20007810000 */
[-C--:B------:R-:W-:Y:S01]  /*6600*/  FMUL.FTZ R24, R24, R7.reuse ;  /* 0x0000000718187220 */ /* 0x080fe20000410000 */
[----:B------:R-:W-:Y:S01]  /*6610*/  LOP3.LUT P6, RZ, R16, 0x800, RZ, 0xc0, !PT ;  /* 0x0000080010ff7812 */ /* 0x000fe200078cc0ff */
[----:B------:R-:W-:Y:S01]  /*6620*/  FMUL.FTZ R25, R25, R7 ;  /* 0x0000000719197220 */ /* 0x000fe20000410000 */
[----:B------:R-:W-:Y:S01]  /*6630*/  FMNMX.FTZ R11, R161, R11, !PT ;  /* 0x0000000ba10b7209 */ /* 0x000fe20007810000 */
[----:B------:R-:W0:Y:S01]  /*6640*/  MUFU.EX2 R152, R152 ;  /* 0x0000009800987308 */ /* 0x000e220000000800 */
[----:B------:R-:W-:Y:S01]  /*6650*/  FSEL R165, R165, -INF , !P5 ;  /* 0xff800000a5a57808 */ /* 0x000fe20006800000 */
[----:B--2---:R-:W-:Y:S01]  /*6660*/  FADD.FTZ R3, R14, R3 ;  /* 0x000000030e037221 */ /* 0x004fe20000010000 */
[----:B------:R-:W-:Y:S01]  /*6670*/  FMNMX.FTZ R11, R162, R11, !PT ;  /* 0x0000000ba20b7209 */ /* 0x000fe20007810000 */
[-C--:B------:R-:W-:Y:S01]  /*6680*/  FMUL.FTZ R28, R28, R7.reuse ;  /* 0x000000071c1c7220 */ /* 0x080fe20000410000 */
[----:B------:R-:W-:Y:S01]  /*6690*/  FSEL R167, R167, -INF , !P6 ;  /* 0xff800000a7a77808 */ /* 0x000fe20007000000 */
[----:B------:R-:W-:Y:S01]  /*66a0*/  FMUL.FTZ R29, R29, R7 ;  /* 0x000000071d1d7220 */ /* 0x000fe20000410000 */
[----:B------:R-:W-:Y:S01]  /*66b0*/  FMNMX.FTZ R11, R164, R11, !PT ;  /* 0x0000000ba40b7209 */ /* 0x000fe20007810000 */
[----:B------:R-:W2:Y:S01]  /*66c0*/  MUFU.EX2 R155, R155 ;  /* 0x0000009b009b7308 */ /* 0x000ea20000000800 */
[----:B---3--:R-:W-:-:S01]  /*66d0*/  FADD.FTZ R3, R21, R3 ;  /* 0x0000000315037221 */ /* 0x008fc20000010000 */
[----:B------:R-:W-:Y:S01]  /*66e0*/  FMUL.FTZ R32, R32, R7 ;  /* 0x0000000720207220 */ /* 0x000fe20000410000 */
[----:B------:R-:W-:Y:S01]  /*66f0*/  FMNMX.FTZ R11, R165, R11, !PT ;  /* 0x0000000ba50b7209 */ /* 0x000fe20007810000 */
[-C--:B------:R-:W-:Y:S01]  /*6700*/  FMUL.FTZ R33, R33, R7.reuse ;  /* 0x0000000721217220 */ /* 0x080fe20000410000 */
[-C--:B------:R-:W-:Y:S01]  /*6710*/  FMUL.FTZ R36, R36, R7.reuse ;  /* 0x0000000724247220 */ /* 0x080fe20000410000 */
[----:B------:R-:W-:Y:S01]  /*6720*/  FMUL.FTZ R37, R37, R7 ;  /* 0x0000000725257220 */ /* 0x000fe20000410000 */
[----:B------:R-:W-:Y:S01]  /*6730*/  FMNMX.FTZ R11, R167, R11, !PT ;  /* 0x0000000ba70b7209 */ /* 0x000fe20007810000 */
[----:B------:R-:W3:Y:S01]  /*6740*/  MUFU.EX2 R157, R157 ;  /* 0x0000009d009d7308 */ /* 0x000ee20000000800 */
[----:B0-----:R-:W-:-:S01]  /*6750*/  FADD.FTZ R3, R152, R3 ;  /* 0x0000000398037221 */ /* 0x001fc20000010000 */
[----:B------:R-:W-:Y:S01]  /*6760*/  F2FP.SATFINITE.E4M3.F32.PACK_AB_MERGE_C R152, R152, R21, RZ ;  /* 0x000000159898723e */ /* 0x000fe200048070ff */
[----:B------:R-:W-:Y:S01]  /*6770*/  FMUL.FTZ R40, R40, R7 ;  /* 0x0000000728287220 */ /* 0x000fe20000410000 */
[----:B------:R-:W-:Y:S01]  /*6780*/  FMNMX.FTZ R11, R170, R11, !PT ;  /* 0x0000000baa0b7209 */ /* 0x000fe20007810000 */
[----:B------:R-:W-:Y:S01]  /*6790*/  FMUL.FTZ R41, R41, R7 ;  /* 0x0000000729297220 */ /* 0x000fe20000410000 */
[----:B------:R-:W-:Y:S01]  /*67a0*/  F2FP.SATFINITE.E4M3.F32.PACK_AB_MERGE_C R152, R14, R13, R152 ;  /* 0x0000000d0e98723e */ /* 0x000fe20004807098 */
[----:B------:R-:W-:Y:S01]  /*67b0*/  FMUL.FTZ R44, R44, R7 ;  /* 0x000000072c2c7220 */ /* 0x000fe20000410000 */
[----:B------:R-:W-:Y:S01]  /*67c0*/  FMNMX.FTZ R11, R172, R11, !PT ;  /* 0x0000000bac0b7209 */ /* 0x000fe20007810000 */
[----:B------:R-:W0:Y:S01]  /*67d0*/  MUFU.EX2 R159, R159 ;  /* 0x0000009f009f7308 */ /* 0x000e220000000800 */
[----:B--2---:R-:W-:-:S01]  /*67e0*/  FADD.FTZ R3, R155, R3 ;  /* 0x000000039b037221 */ /* 0x004fc20000010000 */
[----:B------:R-:W-:Y:S01]  /*67f0*/  FMUL.FTZ R45, R45, R7 ;  /* 0x000000072d2d7220 */ /* 0x000fe20000410000 */
[----:B------:R-:W-:Y:S01]  /*6800*/  FMNMX.FTZ R11, R173, R11, !PT ;  /* 0x0000000bad0b7209 */ /* 0x000fe20007810000 */
[-C--:B------:R-:W-:Y:S01]  /*6810*/  FMUL.FTZ R48, R48, R7.reuse ;  /* 0x0000000730307220 */ /* 0x080fe20000410000 */
[-C--:B------:R-:W-:Y:S01]  /*6820*/  FMUL.FTZ R49, R49, R7.reuse ;  /* 0x0000000731317220 */ /* 0x080fe20000410000 */
[-C--:B------:R-:W-:Y:S01]  /*6830*/  FMUL.FTZ R52, R52, R7.reuse ;  /* 0x0000000734347220 */ /* 0x080fe20000410000 */
[----:B------:R-:W-:Y:S01]  /*6840*/  FMUL.FTZ R53, R53, R7 ;  /* 0x0000000735357220 */ /* 0x000fe20000410000 */
[----:B------:R-:W2:Y:S01]  /*6850*/  SHFL.BFLY PT, R12, R11, 0x2, 0x1f ;  /* 0x0c401f000b0c7f89 */ /* 0x000ea200000e0000 */
[----:B------:R-:W4:Y:S01]  /*6860*/  MUFU.EX2 R160, R160 ;  /* 0x000000a000a07308 */ /* 0x000f220000000800 */
[----:B---3--:R-:W-:-:S01]  /*6870*/  FADD.FTZ R3, R157, R3 ;  /* 0x000000039d037221 */ /* 0x008fc20000010000 */
[-C--:B------:R-:W-:Y:S01]  /*6880*/  FMUL.FTZ R56, R56, R7.reuse ;  /* 0x0000000738387220 */ /* 0x080fe20000410000 */
[-C--:B------:R-:W-:Y:S01]  /*6890*/  FMUL.FTZ R57, R57, R7.reuse ;  /* 0x0000000739397220 */ /* 0x080fe20000410000 */
[-C--:B------:R-:W-:Y:S01]  /*68a0*/  FMUL.FTZ R60, R60, R7.reuse ;  /* 0x000000073c3c7220 */ /* 0x080fe20000410000 */
[-C--:B------:R-:W-:Y:S01]  /*68b0*/  FMUL.FTZ R61, R61, R7.reuse ;  /* 0x000000073d3d7220 */ /* 0x080fe20000410000 */
[-C--:B------:R-:W-:Y:S01]  /*68c0*/  FMUL.FTZ R64, R64, R7.reuse ;  /* 0x0000000740407220 */ /* 0x080fe20000410000 */
[-C--:B------:R-:W-:Y:S01]  /*68d0*/  FMUL.FTZ R65, R65, R7.reuse ;  /* 0x0000000741417220 */ /* 0x080fe20000410000 */
[----:B0-----:R-:W-:Y:S01]  /*68e0*/  FADD.FTZ R3, R159, R3 ;  /* 0x000000039f037221 */ /* 0x001fe20000010000 */
[----:B------:R-:W0:Y:S01]  /*68f0*/  MUFU.EX2 R163, R163 ;  /* 0x000000a300a37308 */ /* 0x000e220000000800 */
        /* <DEDUP_REMOVED lines=9> */
[-C--:B------:R-:W-:Y:S01]  /*6990*/  FMUL.FTZ R81, R81, R7.reuse ;  /* 0x0000000751517220 */ /* 0x080fe20000410000 */
[-C--:B------:R-:W-:Y:S01]  /*69a0*/  FMUL.FTZ R84, R84, R7.reuse ;  /* 0x0000000754547220 */ /* 0x080fe20000410000 */
[-C--:B------:R-:W-:Y:S01]  /*69b0*/  FMUL.FTZ R85, R85, R7.reuse ;  /* 0x0000000755557220 */ /* 0x080fe20000410000 */
[-C--:B------:R-:W-:Y:S01]  /*69c0*/  FMUL.FTZ R88, R88, R7.reuse ;  /* 0x0000000758587220 */ /* 0x080fe20000410000 */
[----:B--2---:R-:W-:Y:S01]  /*69d0*/  FMNMX.FTZ R11, R11, R12, !PT ;  /* 0x0000000c0b0b7209 */ /* 0x004fe20007810000 */
[----:B------:R-:W-:Y:S01]  /*69e0*/  FMUL.FTZ R89, R89, R7 ;  /* 0x0000000759597220 */ /* 0x000fe20000410000 */
[----:B------:R-:W2:Y:S01]  /*69f0*/  MUFU.EX2 R168, R168 ;  /* 0x000000a800a87308 */ /* 0x000ea20000000800 */
[----:B0-----:R-:W-:-:S01]  /*6a00*/  FADD.FTZ R3, R163, R3 ;  /* 0x00000003a3037221 */ /* 0x001fc20000010000 */
[-C--:B------:R-:W-:Y:S01]  /*6a10*/  FMUL.FTZ R92, R92, R7.reuse ;  /* 0x000000075c5c7220 */ /* 0x080fe20000410000 */
[----:B------:R-:W0:Y:S01]  /*6a20*/  SHFL.BFLY PT, R12, R11, 0x1, 0x1f ;  /* 0x0c201f000b0c7f89 */ /* 0x000e2200000e0000 */
[-C--:B------:R-:W-:Y:S01]  /*6a30*/  FMUL.FTZ R93, R93, R7.reuse ;  /* 0x000000075d5d7220 */ /* 0x080fe20000410000 */
[-C--:B------:R-:W-:Y:S01]  /*6a40*/  FMUL.FTZ R96, R96, R7.reuse ;  /* 0x0000000760607220 */ /* 0x080fe20000410000 */
[-C--:B------:R-:W-:Y:S01]  /*6a50*/  FMUL.FTZ R97, R97, R7.reuse ;  /* 0x0000000761617220 */ /* 0x080fe20000410000 */
[----:B------:R-:W-:Y:S01]  /*6a60*/  FMUL.FTZ R100, R100, R7 ;  /* 0x0000000764647220 */ /* 0x000fe20000410000 */
[----:B------:R-:W4:Y:S01]  /*6a70*/  MUFU.EX2 R169, R169 ;  /* 0x000000a900a97308 */ /* 0x000f220000000800 */
        /* <DEDUP_REMOVED lines=16> */
[----:B----4-:R-:W-:-:S01]  /*6b80*/  FADD.FTZ R3, R169, R3 ;  /* 0x00000003a9037221 */ /* 0x010fc20000010000 */
[-C--:B------:R-:W-:Y:S01]  /*6b90*/  FMUL.FTZ R125, R125, R7.reuse ;  /* 0x000000077d7d7220 */ /* 0x080fe20000410000 */
[----:B0-----:R-:W-:Y:S01]  /*6ba0*/  FMNMX.FTZ R12, R11, R12, !PT ;  /* 0x0000000c0b0c7209 */ /* 0x001fe20007810000 */
[-C--:B------:R-:W-:Y:S01]  /*6bb0*/  FMUL.FTZ R128, R128, R7.reuse ;  /* 0x0000000780807220 */ /* 0x080fe20000410000 */
[-C--:B------:R-:W-:Y:S01]  /*6bc0*/  FMUL.FTZ R129, R129, R7.reuse ;  /* 0x0000000781817220 */ /* 0x080fe20000410000 */
[----:B------:R-:W-:Y:S01]  /*6bd0*/  FMUL.FTZ R132, R132, R7 ;  /* 0x0000000784847220 */ /* 0x000fe20000410000 */
[----:B------:R-:W-:Y:S01]  /*6be0*/  FSETP.NEU.FTZ.AND P0, PT, R12, -INF , PT ;  /* 0xff8000000c00780b */ /* 0x000fe20003f1d000 */
[----:B------:R-:W0:Y:S01]  /*6bf0*/  MUFU.EX2 R176, R176 ;  /* 0x000000b000b07308 */ /* 0x000e220000000800 */
[----:B---3--:R-:W-:-:S01]  /*6c00*/  FADD.FTZ R3, R171, R3 ;  /* 0x00000003ab037221 */ /* 0x008fc20000010000 */
[-C--:B------:R-:W-:Y:S01]  /*6c10*/  FMUL.FTZ R133, R133, R7.reuse ;  /* 0x0000000785857220 */ /* 0x080fe20000410000 */
[----:B------:R-:W-:Y:S01]  /*6c20*/  FSEL R11, R12, RZ, P0 ;  /* 0x000000ff0c0b7208 */ /* 0x000fe20000000000 */
[-C--:B------:R-:W-:Y:S01]  /*6c30*/  FMUL.FTZ R136, R136, R7.reuse ;  /* 0x0000000788887220 */ /* 0x080fe20000410000 */
[-C--:B------:R-:W-:Y:S01]  /*6c40*/  FMUL.FTZ R137, R137, R7.reuse ;  /* 0x0000000789897220 */ /* 0x080fe20000410000 */
[-C--:B------:R-:W-:Y:S01]  /*6c50*/  FMUL.FTZ R140, R140, R7.reuse ;  /* 0x000000078c8c7220 */ /* 0x080fe20000410000 */
[----:B------:R-:W-:Y:S01]  /*6c60*/  FMUL.FTZ R141, R141, R7 ;  /* 0x000000078d8d7220 */ /* 0x000fe20000410000 */
[----:B------:R-:W-:Y:S01]  /*6c70*/  FADD.FTZ R10, -R11, R10 ;  /* 0x0000000a0b0a7221 */ /* 0x000fe20000010100 */
[----:B------:R-:W-:Y:S01]  /*6c80*/  IMAD.U32 R11, RZ, RZ, UR10 ;  /* 0x0000000aff0b7e24 */ /* 0x000fe2000f8e00ff */
[----:B------:R-:W3:Y:S01]  /*6c90*/  MUFU.EX2 R177, R177 ;  /* 0x000000b100b17308 */ /* 0x000ee20000000800 */
[----:B--2---:R-:W-:-:S01]  /*6ca0*/  FADD.FTZ R3, R174, R3 ;  /* 0x00000003ae037221 */ /* 0x004fc20000010000 */
[----:B------:R-:W-:Y:S01]  /*6cb0*/  FMUL.FTZ R10, R10, UR10 ;  /* 0x0000000a0a0a7c20 */ /* 0x000fe20008410000 */
[----:B------:R-:W-:-:S01]  /*6cc0*/  FFMA.FTZ R11, R12, R11, -8 ;  /* 0xc10000000c0b7423 */ /* 0x000fc2000001000b */
[-C--:B------:R-:W-:Y:S01]  /*6cd0*/  FMUL.FTZ R144, R144, R7.reuse ;  /* 0x0000000790907220 */ /* 0x080fe20000410000 */
[-C--:B------:R-:W-:Y:S01]  /*6ce0*/  FMUL.FTZ R145, R145, R7.reuse ;  /* 0x0000000791917220 */ /* 0x080fe20000410000 */
[----:B------:R-:W-:Y:S01]  /*6cf0*/  FMUL.FTZ R148, R148, R7 ;  /* 0x0000000794947220 */ /* 0x000fe20000410000 */
[----:B0-----:R-:W-:-:S01]  /*6d00*/  FADD.FTZ R3, R176, R3 ;  /* 0x00000003b0037221 */ /* 0x001fc20000010000 */
[----:B------:R-:W-:Y:S01]  /*6d10*/  FSEL R11, R11, RZ, P0 ;  /* 0x000000ff0b0b7208 */ /* 0x000fe20000000000 */
[----:B------:R-:W0:Y:S01]  /*6d20*/  MUFU.EX2 R10, R10 ;  /* 0x0000000a000a7308 */ /* 0x000e220000000800 */
[----:B------:R-:W-:Y:S01]  /*6d30*/  PLOP3.LUT P0, PT, PT, PT, UP0, 0x40, 0x0 ;  /* 0x000000000000781c */ /* 0x000fe20003f0e808 */
[----:B------:R-:W-:-:S02]  /*6d40*/  FMUL.FTZ R149, R149, R7 ;  /* 0x0000000795957220 */ /* 0x000fc40000410000 */
[----:B------:R-:W-:-:S01]  /*6d50*/  FFMA.FTZ R175, R175, UR10, -R11 ;  /* 0x0000000aafaf7c23 */ /* 0x000fc2000801080b */
[--C-:B------:R-:W-:Y:S01]  /*6d60*/  FFMA.FTZ R6, R6, UR10, -R11.reuse ;  /* 0x0000000a06067c23 */ /* 0x100fe2000801080b */
[----:B------:R-:W-:-:S01]  /*6d70*/  FFMA.FTZ R15, R15, UR10, -R11 ;  /* 0x0000000a0f0f7c23 */ /* 0x000fc2000801080b */
[--C-:B------:R-:W-:Y:S01]  /*6d80*/  FFMA.FTZ R20, R20, UR10, -R11.reuse ;  /* 0x0000000a14147c23 */ /* 0x100fe2000801080b */
[----:B------:R-:W-:-:S01]  /*6d90*/  FFMA.FTZ R153, R153, UR10, -R11 ;  /* 0x0000000a99997c23 */ /* 0x000fc2000801080b */
[--C-:B------:R-:W-:Y:S01]  /*6da0*/  FFMA.FTZ R154, R154, UR10, -R11.reuse ;  /* 0x0000000a9a9a7c23 */ /* 0x100fe2000801080b */
        /* <DEDUP_REMOVED lines=12> */
[----:B---3--:R-:W-:Y:S01]  /*6e70*/  FADD.FTZ R3, R177, R3 ;  /* 0x00000003b1037221 */ /* 0x008fe20000010000 */
[-C--:B0-----:R-:W-:Y:S01]  /*6e80*/  FMUL.FTZ R26, R26, R10.reuse ;  /* 0x0000000a1a1a7220 */ /* 0x081fe20000410000 */
        /* <DEDUP_REMOVED lines=14> */
[-C--:B------:R-:W-:Y:S01]  /*6f70*/  FMUL.FTZ R51, R51, R10.reuse ;  /* 0x0000000a33337220 */ /* 0x080fe20000410000 */
[-C--:B------:R-:W-:Y:S01]  /*6f80*/  FMUL.FTZ R54, R54, R10.reuse ;  /* 0x0000000a36367220 */ /* 0x080fe20000410000 */
[-C--:B------:R-:W-:Y:S01]  /*6f90*/  FMUL.FTZ R55, R55, R10.reuse ;  /* 0x0000000a37377220 */ /* 0x080fe20000410000 */
[-C--:B------:R-:W-:Y:S01]  /*6fa0*/  FMUL.FTZ R58, R58, R10.reuse ;  /* 0x0000000a3a3a7220 */ /* 0x080fe20000410000 */
[----:B------:R2:W5:Y:S01]  /*6fb0*/  MUFU.EX2 R13, R153 ;  /* 0x00000099000d7308 */ /* 0x0005620000000800 */
[-C--:B------:R-:W-:Y:S01]  /*6fc0*/  FMUL.FTZ R59, R59, R10.reuse ;  /* 0x0000000a3b3b7220 */ /* 0x080fe20000410000 */
[-C--:B------:R-:W-:Y:S01]  /*6fd0*/  FMUL.FTZ R62, R62, R10.reuse ;  /* 0x0000000a3e3e7220 */ /* 0x080fe20000410000 */
[-C--:B------:R-:W-:Y:S01]  /*6fe0*/  FMUL.FTZ R63, R63, R10.reuse ;  /* 0x0000000a3f3f7220 */ /* 0x080fe20000410000 */
[-C--:B------:R-:W-:Y:S01]  /*6ff0*/  FMUL.FTZ R66, R66, R10.reuse ;  /* 0x0000000a42427220 */ /* 0x080fe20000410000 */
[-C--:B------:R-:W-:Y:S01]  /*7000*/  FMUL.FTZ R67, R67, R10.reuse ;  /* 0x0000000a43437220 */ /* 0x080fe20000410000 */
[-C--:B------:R-:W-:Y:S01]  /*7010*/  FMUL.FTZ R70, R70, R10.reuse ;  /* 0x0000000a46467220 */ /* 0x080fe20000410000 */
[----:B------:R-:W-:Y:S01]  /*7020*/  FMUL.FTZ R71, R71, R10 ;  /* 0x0000000a47477220 */ /* 0x000fe20000410000 */
[----:B------:R1:W5:Y:S01]  /*7030*/  MUFU.EX2 R14, R154 ;  /* 0x0000009a000e7308 */ /* 0x0003620000000800 */
[----:B--2---:R-:W-:-:S01]  /*7040*/  FFMA.FTZ R153, R10, R4, R175 ;  /* 0x000000040a997223 */ /* 0x004fc200000100af */
[-C--:B------:R-:W-:Y:S01]  /*7050*/  FMUL.FTZ R74, R74, R10.reuse ;  /* 0x0000000a4a4a7220 */ /* 0x080fe20000410000 */
[-C--:B------:R-:W-:Y:S01]  /*7060*/  FMUL.FTZ R75, R75, R10.reuse ;  /* 0x0000000a4b4b7220 */ /* 0x080fe20000410000 */
[----:B------:R-:W-:Y:S01]  /*7070*/  FMUL.FTZ R78, R78, R10 ;  /* 0x0000000a4e4e7220 */ /* 0x000fe20000410000 */
[----:B----4-:R-:W-:-:S01]  /*7080*/  FADD.FTZ R4, R6, R153 ;  /* 0x0000009906047221 */ /* 0x010fc20000010000 */
[-C--:B------:R-:W-:Y:S01]  /*7090*/  FMUL.FTZ R79, R79, R10.reuse ;  /* 0x0000000a4f4f7220 */ /* 0x080fe20000410000 */
[----:B------:R-:W-:Y:S01]  /*70a0*/  FMUL.FTZ R82, R82, R10 ;  /* 0x0000000a52527220 */ /* 0x000fe20000410000 */
[----:B------:R2:W4:Y:S01]  /*70b0*/  MUFU.EX2 R21, R156 ;  /* 0x0000009c00157308 */ /* 0x0005220000000800 */
[----:B0-----:R-:W-:-:S01]  /*70c0*/  FADD.FTZ R153, R15, R4 ;  /* 0x000000040f997221 */ /* 0x001fc20000010000 */
[----:B-1----:R-:W-:Y:S01]  /*70d0*/  F2FP.SATFINITE.E4M3.F32.PACK_AB_MERGE_C R154, R160, R159, RZ ;  /* 0x0000009fa09a723e */ /* 0x002fe200048070ff */
[----:B------:R-:W-:Y:S01]  /*70e0*/  FMUL.FTZ R83, R83, R10 ;  /* 0x0000000a53537220 */ /* 0x000fe20000410000 */
[C---:B---3--:R-:W-:Y:S01]  /*70f0*/  F2FP.SATFINITE.E4M3.F32.PACK_AB_MERGE_C R15, R20.reuse, R15, RZ ;  /* 0x0000000f140f723e */ /* 0x048fe200048070ff */
[----:B------:R-:W-:-:S01]  /*7100*/  FADD.FTZ R20, R20, R153 ;  /* 0x0000009914147221 */ /* 0x000fc20000010000 */
[----:B------:R-:W-:Y:S01]  /*7110*/  F2FP.SATFINITE.E4M3.F32.PACK_AB_MERGE_C R154, R157, R155, R154 ;  /* 0x0000009b9d9a723e */ /* 0x000fe2000480709a */
[----:B------:R-:W-:Y:S01]  /*7120*/  FMUL.FTZ R86, R86, R10 ;  /* 0x0000000a56567220 */ /* 0x000fe20000410000 */
[----:B------:R0:W1:Y:S01]  /*7130*/  MUFU.EX2 R159, R158 ;  /* 0x0000009e009f7308 */ /* 0x0000620000000800 */
[----:B------:R-:W-:Y:S01]  /*7140*/  F2FP.SATFINITE.E4M3.F32.PACK_AB_MERGE_C R153, R6, R175, R15 ;  /* 0x000000af0699723e */ /* 0x000fe2000480700f */
[----:B-----5:R-:W-:Y:S01]  /*7150*/  FADD.FTZ R15, R13, R20 ;  /* 0x000000140d0f7221 */ /* 0x020fe20000010000 */
[----:B--2---:R-:W-:Y:S01]  /*7160*/  F2FP.SATFINITE.E4M3.F32.PACK_AB_MERGE_C R156, R169, R168, RZ ;  /* 0x000000a8a99c723e */ /* 0x004fe200048070ff */
[-C--:B------:R-:W-:Y:S01]  /*7170*/  FMUL.FTZ R87, R87, R10.reuse ;  /* 0x0000000a57577220 */ /* 0x080fe20000410000 */
[----:B------:R-:W-:Y:S01]  /*7180*/  FMUL.FTZ R90, R90, R10 ;  /* 0x0000000a5a5a7220 */ /* 0x000fe20000410000 */
[----:B------:R-:W-:Y:S01]  /*7190*/  FADD.FTZ R4, R14, R15 ;  /* 0x0000000f0e047221 */ /* 0x000fe20000010000 */
[----:B------:R-:W-:Y:S01]  /*71a0*/  F2FP.SATFINITE.E4M3.F32.PACK_AB_MERGE_C R156, R166, R163, R156 ;  /* 0x000000a3a69c723e */ /* 0x000fe2000480709c */
[----:B------:R-:W2:Y:S01]  /*71b0*/  MUFU.EX2 R161, R161 ;  /* 0x000000a100a17308 */ /* 0x000ea20000000800 */
[----:B0-----:R-:W-:Y:S01]  /*71c0*/  F2FP.SATFINITE.E4M3.F32.PACK_AB_MERGE_C R158, R177, R176, RZ ;  /* 0x000000b0b19e723e */ /* 0x001fe200048070ff */
[----:B----4-:R-:W-:Y:S01]  /*71d0*/  FADD.FTZ R4, R21, R4 ;  /* 0x0000000415047221 */ /* 0x010fe20000010000 */
[-C--:B------:R-:W-:Y:S01]  /*71e0*/  FMUL.FTZ R91, R91, R10.reuse ;  /* 0x0000000a5b5b7220 */ /* 0x080fe20000410000 */
[-C--:B------:R-:W-:Y:S01]  /*71f0*/  FMUL.FTZ R94, R94, R10.reuse ;  /* 0x0000000a5e5e7220 */ /* 0x080fe20000410000 */
[----:B------:R-:W-:Y:S01]  /*7200*/  F2FP.SATFINITE.E4M3.F32.PACK_AB_MERGE_C R158, R174, R171, R158 ;  /* 0x000000abae9e723e */ /* 0x000fe2000480709e */
        /* <DEDUP_REMOVED lines=40> */
[----:B------:R-:W-:Y:S01]  /*7490*/  F2FP.SATFINITE.E4M3.F32.PACK_AB_MERGE_C R157, R162, R161, R157 ;  /* 0x000000a1a29d723e */ /* 0x000fe2000480709d */
[----:B------:R-:W-:Y:S01]  /*74a0*/  FMUL.FTZ R150, R150, R10 ;  /* 0x0000000a96967220 */ /* 0x000fe20000410000 */
[----:B------:R-:W2:Y:S01]  /*74b0*/  MUFU.EX2 R172, R172 ;  /* 0x000000ac00ac7308 */ /* 0x000ea20000000800 */
[----:B0-----:R-:W-:-:S01]  /*74c0*/  FADD.FTZ R15, R167, R4 ;  /* 0x00000004a70f7221 */ /* 0x001fc20000010000 */
[----:B------:R-:W-:-:S06]  /*74d0*/  FMUL.FTZ R151, R151, R10 ;  /* 0x0000000a97977220 */ /* 0x000fcc0000410000 */
[----:B------:R-:W0:Y:S01]  /*74e0*/  MUFU.EX2 R11, R11 ;  /* 0x0000000b000b7308 */ /* 0x000e220000000800 */
[----:B-1----:R-:W-:-:S04]  /*74f0*/  FADD.FTZ R15, R170, R15 ;  /* 0x0000000faa0f7221 */ /* 0x002fc80000010000 */
[----:B--2---:R-:W-:Y:S01]  /*7500*/  FADD.FTZ R4, R172, R15 ;  /* 0x0000000fac047221 */ /* 0x004fe20000010000 */
[----:B0-----:R-:W-:-:S03]  /*7510*/  F2FP.SATFINITE.E4M3.F32.PACK_AB_MERGE_C R159, R11, R172, RZ ;  /* 0x000000ac0b9f723e */ /* 0x001fc600048070ff */
[----:B------:R-:W-:Y:S01]  /*7520*/  FADD.FTZ R4, R11, R4 ;  /* 0x000000040b047221 */ /* 0x000fe20000010000 */
[----:B------:R-:W-:Y:S01]  /*7530*/  F2FP.SATFINITE.E4M3.F32.PACK_AB_MERGE_C R159, R170, R167, R159 ;  /* 0x000000a7aa9f723e */ /* 0x000fe2000480709f */
[----:B------:R-:W-:Y:S06]  /*7540*/  @P0 BRA `(.L_x_1508) ;  /* 0x0000000000040947 */ /* 0x000fec0003800000 */
[----:B------:R-:W-:Y:S01]  /*7550*/  BPT.TRAP 0x1 ;  /* 0x000000040000795c */ /* 0x000fe20000300000 */
.L_x_1508:
[----:B------:R-:W-:Y:S01]  /*7560*/  PLOP3.LUT P1, PT, PT, PT, UP0, 0x40, 0x0 ;  /* 0x000000000000781c */ /* 0x000fe20003f2e808 */
[----:B------:R0:W1:-:S12]  /*7570*/  SYNCS.PHASECHK.TRANS64.TRYWAIT P0, [UR45+0x28450], R8 ;  /* 0x02845008ff0075a7 */ /* 0x000058000800016d */
[----:B0-----:R-:W-:Y:S05]  /*7580*/  @P1 BRA `(.L_x_1509) ;  /* 0x0000000000041947 */ /* 0x001fea0003800000 */
[----:B------:R-:W-:Y:S01]  /*7590*/  BPT.TRAP 0x1 ;  /* 0x000000040000795c */ /* 0x000fe20000300000 */
.L_x_1509:
[----:B------:R-:W-:Y:S01]  /*75a0*/  VIADD R6, R208, 0x8 ;  /* 0x00000008d0067836 */ /* 0x000fe20000000000 */
[----:B-1----:R-:W-:Y:S06]  /*75b0*/  @P0 BRA `(.L_x_1510) ;  /* 0x0000000000080947 */ /* 0x002fec0003800000 */
[----:B------:R-:W0:Y:S02]  /*75c0*/  SYNCS.PHASECHK.TRANS64.TRYWAIT P0, [UR45+0x28450], R8 ;  /* 0x02845008ff0075a7 */ /* 0x000e24000800016d */
[----:B0-----:R-:W-:Y:S05]  /*75d0*/  @!P0 BRA `(.L_x_1511) ;  /* 0x00000124007c8947 */ /* 0x001fea0003800000 */
.L_x_1510:
        /* <DEDUP_REMOVED lines=15> */
.L_x_1512:
[----:B------:R-:W-:Y:S01]  /*76d0*/  UISETP.GT.AND UP1, UPT, UR43, UR44, UPT ;  /* 0x0000002c2b00728c */ /* 0x000fe2000bf24270 */
[----:B------:R-:W-:Y:S01]  /*76e0*/  IMAD.MOV.U32 R10, RZ, RZ, R12 ;  /* 0x000000ffff0a7224 */ /* 0x000fe200078e000c */
[----:B------:R-:W-:Y:S01]  /*76f0*/  UIADD3 UR45, UR45, 0x28460, URZ ;  /* 0x000284602d2d7890 */ /* 0x000fe2000fffe03f */
[----:B------:R-:W-:Y:S01]  /*7700*/  IMAD.MOV.U32 R11, RZ, RZ, R9 ;  /* 0x000000ffff0b7224 */ /* 0x000fe200078e0009 */
[----:B------:R-:W-:Y:S02]  /*7710*/  UIADD3 UR43, UR43, -0x1, URZ ;  /* 0xffffffff2b2b7890 */ /* 0x000fe4000fffe03f */
[----:B------:R-:W-:Y:S01]  /*7720*/  PLOP3.LUT P0, PT, PT, PT, UP1, 0x80, 0x0 ;  /* 0x000000000000781c */ /* 0x000fe20003f0f018 */
[----:B------:R-:W-:-:S09]  /*7730*/  UPRMT UR45, UR52, 0x654, UR45 ;  /* 0x00000654342d7896 */ /* 0x000fd2000800002d */
[----:B------:R-:W-:Y:S03]  /*7740*/  SYNCS.ARRIVE.TRANS64.RED.A1T0 RZ, [UR45], RZ ;  /* 0x000000ffffff79a7 */ /* 0x000fe6000810042d */
[----:B------:R-:W-:Y:S05]  /*7750*/  @P0 BRA `(.L_x_1513) ;  /* 0xffffffd400540947 */ /* 0x000fea000383ffff */
.L_x_1494:
[----:B------:R-:W-:Y:S02]  /*7760*/  UISETP.NE.AND UP2, UPT, UR49, URZ, UPT ;  /* 0x0000003f3100728c */ /* 0x000fe4000bf45270 */
[----:B------:R-:W-:Y:S02]  /*7770*/  UISETP.NE.AND UP1, UPT, UR42, URZ, UPT ;  /* 0x0000003f2a00728c */ /* 0x000fe4000bf25270 */
[----:B------:R-:W-:Y:S02]  /*7780*/  UIADD3 UR14, UR47, 0x7f, URZ ;  /* 0x0000007f2f0e7890 */ /* 0x000fe4000fffe03f */
[----:B------:R-:W-:Y:S02]  /*7790*/  UIADD3 UR15, UR40, 0x1, -UR41 ;  /* 0x00000001280f7890 */ /* 0x000fe4000fffe829 */
[----:B------:R-:W-:-:S03]  /*77a0*/  PLOP3.LUT P0, PT, PT, PT, UP1, 0x40, 0x0 ;  /* 0x000000000000781c */ /* 0x000fc60003f0e818 */
[----:B------:R-:W-:Y:S01]  /*77b0*/  @UP2 ULDC UR6, c[0x0][0x44c] ;  /* 0x0001130000062ab9 */ /* 0x000fe20000000800 */
[----:B------:R-:W-:Y:S01]  /*77c0*/  @UP2 ULDC UR18, c[0x0][0x450] ;  /* 0x0001140000122ab9 */ /* 0x000fe20000000800 */
        /* <DEDUP_REMOVED lines=17> */
.L_x_1515:
[----:B------:R-:W-:Y:S02]  /*78e0*/  ULDC UR19, c[0x0][0x9e4] ;  /* 0x0002790000137ab9 */ /* 0x000fe40000000800 */
[----:B------:R-:W-:-:S11]  /*78f0*/  UISETP.NE.AND UP1, UPT, UR19, 0x1, UPT ;  /* 0x000000011300788c */ /* 0x000fd6000bf25270 */
[----:B------:R-:W-:Y:S02]  /*7900*/  @UP1 ULDC.64 UR6, c[0x0][0x9e8] ;  /* 0x00027a0000061ab9 */ /* 0x000fe40000000a00 */
[----:B------:R-:W-:-:S04]  /*7910*/  UIMAD.WIDE.U32 UR14, UR11, UR6, URZ ;  /* 0x000000060b0e72a5 */ /* 0x000fc8000f8e003f */
[----:B------:R-:W-:-:S12]  /*7920*/  @UP1 USHF.R.U32.HI UR11, URZ, UR7, UR15 ;  /* 0x000000073f0b1299 */ /* 0x000fd8000801160f */
.L_x_1516:
[----:B------:R-:W-:-:S04]  /*7930*/  UIMAD UR11, UR11, UR19, URZ ;  /* 0x000000130b0b72a4 */ /* 0x000fc8000f8e023f */
[----:B------:R-:W-:-:S04]  /*7940*/  UISETP.LT.AND UP1, UPT, UR18, UR11, UPT ;  /* 0x0000000b1200728c */ /* 0x000fc8000bf21270 */
[----:B------:R-:W-:-:S12]  /*7950*/  USEL UR18, UR18, UR11, !UP1 ;  /* 0x0000000b12127287 */ /* 0x000fd8000c800000 */
.L_x_1514:
[----:B------:R-:W-:-:S04]  /*7960*/  UIADD3 UR18, UR18, 0x3f, URZ ;  /* 0x0000003f12127890 */ /* 0x000fc8000fffe03f */
        /* <DEDUP_REMOVED lines=8> */
[----:B0-----:R-:W-:Y:S01]  /*79f0*/  IMAD.MOV.U32 R7, RZ, RZ, R12 ;  /* 0x000000ffff077224 */ /* 0x001fe200078e000c */
[----:B------:R-:W-:Y:S01]  /*7a00*/  UMOV UR44, UR43 ;  /* 0x0000002b002c7c82 */ /* 0x000fe20008000000 */
[----:B------:R-:W-:Y:S01]  /*7a10*/  IMAD.MOV.U32 R8, RZ, RZ, R9 ;  /* 0x000000ffff087224 */ /* 0x000fe200078e0009 */
[----:B------:R-:W-:-:S06]  /*7a20*/  ULDC UR52, c[0x0][0x988] ;  /* 0x0002620000347ab9 */ /* 0x000fcc0000000800 */
.L_x_1528:
[----:B------:R-:W-:Y:S01]  /*7a30*/  UIADD3 UR38, UR38, 0x1, URZ ;  /* 0x0000000126267890 */ /* 0x000fe2000fffe03f */
[----:B------:R-:W-:Y:S01]  /*7a40*/  PLOP3.LUT P0, PT, PT, PT, UP0, 0x40, 0x0 ;  /* 0x000000000000781c */ /* 0x000fe20003f0e808 */
[----:B------:R-:W-:Y:S01]  /*7a50*/  UMOV UR6, UR44 ;  /* 0x0000002c00067c82 */ /* 0x000fe20008000000 */
[----:B------:R-:W-:Y:S02]  /*7a60*/  UIADD3 UR44, UR44, -0x1, URZ ;  /* 0xffffffff2c2c7890 */ /* 0x000fe4000fffe03f */
[----:B------:R-:W-:-:S04]  /*7a70*/  UISETP.NE.AND UP1, UPT, UR38, 0x2, UPT ;  /* 0x000000022600788c */ /* 0x000fc8000bf25270 */
[----:B------:R-:W-:Y:S02]  /*7a80*/  USEL UR7, URZ, 0x1, UP1 ;  /* 0x000000013f077887 */ /* 0x000fe40008800000 */
[----:B------:R-:W-:Y:S02]  /*7a90*/  USEL UR38, UR38, URZ, UP1 ;  /* 0x0000003f26267287 */ /* 0x000fe40008800000 */
[----:B------:R-:W-:Y:S02]  /*7aa0*/  ULOP3.LUT UR39, UR39, UR7, URZ, 0x3c, !UPT ;  /* 0x0000000727277292 */ /* 0x000fe4000f8e3c3f */
[----:B------:R-:W-:Y:S01]  /*7ab0*/  UISETP.GT.AND UP1, UPT, UR6, UR45, UPT ;  /* 0x0000002d0600728c */ /* 0x000fe2000bf24270 */
[----:B012---:R-:W-:Y:S10]  /*7ac0*/  @P0 BRA `(.L_x_1518) ;  /* 0x0000000000040947 */ /* 0x007ff40003800000 */
[----:B------:R-:W-:Y:S01]  /*7ad0*/  BPT.TRAP 0x1 ;  /* 0x000000040000795c */ /* 0x000fe20000300000 */
.L_x_1518:
[----:B------:R-:W0:Y:S01]  /*7ae0*/  S2UR UR50, SR_CgaCtaId ;  /* 0x00000000003279c3 */ /* 0x000e220000008800 */
[----:B------:R-:W-:Y:S01]  /*7af0*/  UMOV UR6, 0x400 ;  /* 0x0000040000067882 */ /* 0x000fe20000000000 */
[----:B------:R-:W-:Y:S01]  /*7b00*/  PLOP3.LUT P1, PT, PT, PT, UP0, 0x40, 0x0 ;  /* 0x000000000000781c */ /* 0x000fe20003f2e808 */
[----:B------:R-:W-:-:S05]  /*7b10*/  IMAD.U32 R6, RZ, RZ, UR39 ;  /* 0x00000027ff067e24 */ /* 0x000fca000f8e00ff */
[----:B------:R-:W-:Y:S01]  /*7b20*/  SHF.L.U32 R6, R6, 0x1f, RZ ;  /* 0x0000001f06067819 */ /* 0x000fe200000006ff */
[----:B0-----:R-:W-:-:S04]  /*7b30*/  ULEA UR6, UR50, UR6, 0x18 ;  /* 0x0000000632067291 */ /* 0x001fc8000f8ec03f */
[----:B------:R-:W-:-:S09]  /*7b40*/  ULEA UR43, UR38, UR6, 0x3 ;  /* 0x00000006262b7291 */ /* 0x000fd2000f8e183f */
[----:B------:R0:W1:Y:S01]  /*7b50*/  SYNCS.PHASECHK.TRANS64.TRYWAIT P0, [UR43+0x28430], R6 ;  /* 0x02843006ff0075a7 */ /* 0x000062000800016b */
[----:B------:R-:W-:Y:S05]  /*7b60*/  @P1 BRA `(.L_x_1519) ;  /* 0x0000000000041947 */ /* 0x000fea0003800000 */
[----:B------:R-:W-:Y:S01]  /*7b70*/  BPT.TRAP 0x1 ;  /* 0x000000040000795c */ /* 0x000fe20000300000 */
.L_x_1519:
[----:B-1----:R-:W-:Y:S05]  /*7b80*/  @P0 BRA `(.L_x_1520) ;  /* 0x0000000000080947 */ /* 0x002fea0003800000 */
[----:B------:R-:W1:Y:S02]  /*7b90*/  SYNCS.PHASECHK.TRANS64.TRYWAIT P0, [UR43+0x28430], R6 ;  /* 0x02843006ff0075a7 */ /* 0x000e64000800016b */
[----:B-1----:R-:W-:Y:S05]  /*7ba0*/  @!P0 BRA `(.L_x_1521) ;  /* 0x0000012000208947 */ /* 0x002fea0003800000 */
.L_x_1520:
        /* <DEDUP_REMOVED lines=48> */
.L_x_1522:
        /* <DEDUP_REMOVED lines=18> */
[----:B------:R-:W-:Y:S01]  /*7fd0*/  UMOV UR10, UR52 ;  /* 0x00000034000a7c82 */ /* 0x000fe20008000000 */
[C---:B------:R-:W-:Y:S01]  /*7fe0*/  FMUL.FTZ R172, R0.reuse, R182 ;  /* 0x000000b600ac7220 */ /* 0x040fe20000410000 */
[----:B------:R-:W-:Y:S01]  /*7ff0*/  FMUL.FTZ R173, R0, R183 ;  /* 0x000000b700ad7220 */ /* 0x000fe20000410000 */
[----:B------:R-:W-:Y:S01]  /*8000*/  UIADD3 UR6, UR43, 0x28440, URZ ;  /* 0x000284402b067890 */ /* 0x000fe2000fffe03f */
[----:B------:R-:W4:Y:S01]  /*8010*/  MUFU.TANH R12, R12 ;  /* 0x0000000c000c7308 */ /* 0x000f220000002400 */
[----:B--2---:R-:W-:-:S02]  /*8020*/  FMNMX.FTZ R9, R10, R8, !PT ;  /* 0x000000080a097209 */ /* 0x004fc40007810000 */
[----:B------:R-:W-:Y:S01]  /*8030*/  PLOP3.LUT P0, PT, PT, PT, UP0, 0x40, 0x0 ;  /* 0x000000000000781c */ /* 0x000fe20003f0e808 */
[----:B------:R-:W-:-:S04]  /*8040*/  UPRMT UR6, UR50, 0x654, UR6 ;  /* 0x0000065432067896 */ /* 0x000fc80008000006 */
[----:B------:R-:W2:Y:S01]  /*8050*/  MUFU.TANH R13, R13 ;  /* 0x0000000d000d7308 */ /* 0x000ea20000002400 */
[----:B---3--:R-:W-:-:S04]  /*8060*/  FMNMX.FTZ R9, R11, R9, !PT ;  /* 0x000000090b097209 */ /* 0x008fc80007810000 */
[----:B------:R-:W-:Y:S03]  /*8070*/  SYNCS.ARRIVE.TRANS64.RED.A1T0 RZ, [UR6], RZ ;  /* 0x000000ffffff79a7 */ /* 0x000fe60008100406 */
[----:B------:R-:W3:Y:S01]  /*8080*/  MUFU.TANH R14, R14 ;  /* 0x0000000e000e7308 */ /* 0x000ee20000002400 */
[----:B----4-:R-:W-:-:S07]  /*8090*/  FMNMX.FTZ R9, R12, R9, !PT ;  /* 0x000000090c097209 */ /* 0x010fce0007810000 */
        /* <DEDUP_REMOVED lines=22> */
[----:B------:R-:W-:Y:S01]  /*8200*/  MUFU.TANH R172, R172 ;  /* 0x000000ac00ac7308 */ /* 0x000fe20000002400 */
[----:B----4-:R-:W-:-:S07]  /*8210*/  FMNMX.FTZ R9, R164, R9, !PT ;  /* 0x00000009a4097209 */ /* 0x010fce0007810000 */
[----:B------:R-:W-:Y:S01]  /*8220*/  MUFU.TANH R173, R173 ;  /* 0x000000ad00ad7308 */ /* 0x000fe20000002400 */
[----:B--2---:R-:W-:-:S05]  /*8230*/  FMNMX.FTZ R9, R165, R9, !PT ;  /* 0x00000009a5097209 */ /* 0x004fca0007810000 */
[----:B------:R-:W2:Y:S02]  /*8240*/  SHFL.BFLY PT, R168, R9, 0x2, 0x1f ;  /* 0x0c401f0009a87f89 */ /* 0x000ea400000e0000 */
[----:B--2---:R-:W-:-:S05]  /*8250*/  FMNMX.FTZ R9, R9, R168, !PT ;  /* 0x000000a809097209 */ /* 0x004fca0007810000 */
[----:B------:R-:W2:Y:S02]  /*8260*/  SHFL.BFLY PT, R168, R9, 0x1, 0x1f ;  /* 0x0c201f0009a87f89 */ /* 0x000ea400000e0000 */
[----:B--2---:R-:W-:Y:S01]  /*8270*/  FMNMX.FTZ R9, R9, R168, !PT ;  /* 0x000000a809097209 */ /* 0x004fe20007810000 */
        /* <DEDUP_REMOVED lines=21> */
[----:B------:R-:W-:Y:S01]  /*83d0*/  FFMA.FTZ R8, R165, UR10, -R8 ;  /* 0x0000000aa5087c23 */ /* 0x000fe20008010808 */
[C---:B------:R-:W-:Y:S01]  /*83e0*/  FMUL.FTZ R165, R0.reuse, R171 ;  /* 0x000000ab00a57220 */ /* 0x040fe20000410000 */
[----:B------:R-:W-:-:S02]  /*83f0*/  FMUL.FTZ R171, R0, R179 ;  /* 0x000000b300ab7220 */ /* 0x000fc40000410000 */
[----:B------:R-:W-:Y:S01]  /*8400*/  MUFU.EX2 R12, R12 ;  /* 0x0000000c000c7308 */ /* 0x000fe20000000800 */
[-C--:B--2---:R-:W-:Y:S01]  /*8410*/  FMUL.FTZ R24, R24, R168.reuse ;  /* 0x000000a818187220 */ /* 0x084fe20000410000 */
[-C--:B------:R-:W-:Y:S01]  /*8420*/  FMUL.FTZ R25, R25, R168.reuse ;  /* 0x000000a819197220 */ /* 0x080fe20000410000 */
[-C--:B------:R-:W-:Y:S01]  /*8430*/  FMUL.FTZ R28, R28, R168.reuse ;  /* 0x000000a81c1c7220 */ /* 0x080fe20000410000 */
[-C--:B------:R-:W-:Y:S01]  /*8440*/  FMUL.FTZ R29, R29, R168.reuse ;  /* 0x000000a81d1d7220 */ /* 0x080fe20000410000 */
[-C--:B------:R-:W-:Y:S01]  /*8450*/  FMUL.FTZ R32, R32, R168.reuse ;  /* 0x000000a820207220 */ /* 0x080fe20000410000 */
[-C--:B------:R-:W-:Y:S01]  /*8460*/  FMUL.FTZ R33, R33, R168.reuse ;  /* 0x000000a821217220 */ /* 0x080fe20000410000 */
[----:B------:R-:W-:Y:S01]  /*8470*/  FMUL.FTZ R36, R36, R168 ;  /* 0x000000a824247220 */ /* 0x000fe20000410000 */
[----:B------:R-:W2:Y:S01]  /*8480*/  MUFU.EX2 R13, R13 ;  /* 0x0000000d000d7308 */ /* 0x000ea20000000800 */
[----:B---3--:R-:W-:-:S01]  /*8490*/  FFMA.FTZ R3, R168, R3, R10 ;  /* 0x00000003a8037223 */ /* 0x008fc2000001000a */
        /* <DEDUP_REMOVED lines=13> */
[----:B------:R-:W-:Y:S01]  /*8570*/  FMUL.FTZ R61, R61, R168 ;  /* 0x000000a83d3d7220 */ /* 0x000fe20000410000 */
[----:B------:R-:W-:Y:S01]  /*8580*/  MUFU.TANH R165, R165 ;  /* 0x000000a500a57308 */ /* 0x000fe20000002400 */
[----:B--2---:R-:W-:Y:S01]  /*8590*/  F2FP.SATFINITE.E4M3.F32.PACK_AB_MERGE_C R152, R13, R12, RZ ;  /* 0x0000000c0d98723e */ /* 0x004fe200048070ff */
[-C--:B------:R-:W-:Y:S01]  /*85a0*/  FMUL.FTZ R64, R64, R168.reuse ;  /* 0x000000a840407220 */ /* 0x080fe20000410000 */
[-C--:B------:R-:W-:Y:S01]  /*85b0*/  FMUL.FTZ R65, R65, R168.reuse ;  /* 0x000000a841417220 */ /* 0x080fe20000410000 */
[-C--:B------:R-:W-:Y:S01]  /*85c0*/  FMUL.FTZ R68, R68, R168.reuse ;  /* 0x000000a844447220 */ /* 0x080fe20000410000 */
[-C--:B------:R-:W-:Y:S01]  /*85d0*/  FMUL.FTZ R69, R69, R168.reuse ;  /* 0x000000a845457220 */ /* 0x080fe20000410000 */
[-C--:B------:R-:W-:Y:S01]  /*85e0*/  FMUL.FTZ R72, R72, R168.reuse ;  /* 0x000000a848487220 */ /* 0x080fe20000410000 */
[----:B------:R-:W-:Y:S01]  /*85f0*/  FMUL.FTZ R73, R73, R168 ;  /* 0x000000a849497220 */ /* 0x000fe20000410000 */
[----:B------:R-:W-:Y:S01]  /*8600*/  MUFU.TANH R171, R171 ;  /* 0x000000ab00ab7308 */ /* 0x000fe20000002400 */
[----:B---3--:R-:W-:-:S01]  /*8610*/  FADD.FTZ R3, R11, R3 ;  /* 0x000000030b037221 */ /* 0x008fc20000010000 */
[----:B------:R-:W-:Y:S01]  /*8620*/  F2FP.SATFINITE.E4M3.F32.PACK_AB_MERGE_C R152, R11, R10, R152 ;  /* 0x0000000a0b98723e */ /* 0x000fe20004807098 */
[C---:B------:R-:W-:Y:S01]  /*8630*/  FMUL.FTZ R10, R0.reuse, R154 ;  /* 0x0000009a000a7220 */ /* 0x040fe20000410000 */
[----:B------:R-:W-:Y:S01]  /*8640*/  FMUL.FTZ R11, R0, R155 ;  /* 0x0000009b000b7220 */ /* 0x000fe20000410000 */
[----:B------:R-:W-:-:S01]  /*8650*/  FADD.FTZ R3, R12, R3 ;  /* 0x000000030c037221 */ /* 0x000fc20000010000 */
[C---:B------:R-:W-:Y:S01]  /*8660*/  FMUL.FTZ R154, R0.reuse, R159 ;  /* 0x0000009f009a7220 */ /* 0x040fe20000410000 */
[C---:B------:R-:W-:Y:S01]  /*8670*/  FMUL.FTZ R155, R0.reuse, R162 ;  /* 0x000000a2009b7220 */ /* 0x040fe20000410000 */
[----:B------:R-:W-:Y:S01]  /*8680*/  FMUL.FTZ R159, R0, R166 ;  /* 0x000000a6009f7220 */ /* 0x000fe20000410000 */
[----:B------:R-:W2:Y:S01]  /*8690*/  MUFU.TANH R10, R10 ;  /* 0x0000000a000a7308 */ /* 0x000ea20000002400 */
[----:B------:R-:W-:-:S01]  /*86a0*/  FADD.FTZ R3, R13, R3 ;  /* 0x000000030d037221 */ /* 0x000fc20000010000 */
[C---:B------:R-:W-:Y:S01]  /*86b0*/  FMUL.FTZ R13, R0.reuse, R158 ;  /* 0x0000009e000d7220 */ /* 0x040fe20000410000 */
[C---:B------:R-:W-:Y:S01]  /*86c0*/  FMUL.FTZ R158, R0.reuse, R163 ;  /* 0x000000a3009e7220 */ /* 0x040fe20000410000 */
[C---:B------:R-:W-:Y:S01]  /*86d0*/  FMUL.FTZ R162, R0.reuse, R167 ;  /* 0x000000a700a27220 */ /* 0x040fe20000410000 */
[C---:B------:R-:W-:Y:S01]  /*86e0*/  FMUL.FTZ R163, R0.reuse, R170 ;  /* 0x000000aa00a37220 */ /* 0x040fe20000410000 */
[C---:B------:R-:W-:Y:S01]  /*86f0*/  FMUL.FTZ R166, R0.reuse, R174 ;  /* 0x000000ae00a67220 */ /* 0x040fe20000410000 */
[C---:B------:R-:W-:Y:S01]  /*8700*/  FMUL.FTZ R167, R0.reuse, R175 ;  /* 0x000000af00a77220 */ /* 0x040fe20000410000 */
[----:B------:R-:W3:Y:S01]  /*8710*/  MUFU.TANH R11, R11 ;  /* 0x0000000b000b7308 */ /* 0x000ee20000002400 */
[----:B------:R-:W-:Y:S01]  /*8720*/  FMUL.FTZ R170, R0, R178 ;  /* 0x000000b200aa7220 */ /* 0x000fe20000410000 */
[-C--:B------:R-:W-:Y:S01]  /*8730*/  FMUL.FTZ R76, R76, R168.reuse ;  /* 0x000000a84c4c7220 */ /* 0x080fe20000410000 */
[-C--:B------:R-:W-:Y:S01]  /*8740*/  FMUL.FTZ R77, R77, R168.reuse ;  /* 0x000000a84d4d7220 */ /* 0x080fe20000410000 */
[-C--:B------:R-:W-:Y:S01]  /*8750*/  FMUL.FTZ R80, R80, R168.reuse ;  /* 0x000000a850507220 */ /* 0x080fe20000410000 */
[-C--:B------:R-:W-:Y:S01]  /*8760*/  FMUL.FTZ R81, R81, R168.reuse ;  /* 0x000000a851517220 */ /* 0x080fe20000410000 */
[-C--:B------:R-:W-:Y:S01]  /*8770*/  FMUL.FTZ R84, R84, R168.reuse ;  /* 0x000000a854547220 */ /* 0x080fe20000410000 */
[-C--:B------:R-:W-:Y:S01]  /*8780*/  FMUL.FTZ R85, R85, R168.reuse ;  /* 0x000000a855557220 */ /* 0x080fe20000410000 */
[----:B------:R-:W4:Y:S01]  /*8790*/  MUFU.TANH R13, R13 ;  /* 0x0000000d000d7308 */ /* 0x000f220000002400 */
[----:B--2---:R-:W-:Y:S01]  /*87a0*/  FMNMX.FTZ R12, R10, R7, !PT ;  /* 0x000000070a0c7209 */ /* 0x004fe20007810000 */
[-C--:B------:R-:W-:Y:S01]  /*87b0*/  FMUL.FTZ R88, R88, R168.reuse ;  /* 0x000000a858587220 */ /* 0x080fe20000410000 */
[-C--:B------:R-:W-:Y:S01]  /*87c0*/  FMUL.FTZ R89, R89, R168.reuse ;  /* 0x000000a859597220 */ /* 0x080fe20000410000 */
[-C--:B------:R-:W-:Y:S01]  /*87d0*/  FMUL.FTZ R92, R92, R168.reuse ;  /* 0x000000a85c5c7220 */ /* 0x080fe20000410000 */
[-C--:B------:R-:W-:Y:S01]  /*87e0*/  FMUL.FTZ R93, R93, R168.reuse ;  /* 0x000000a85d5d7220 */ /* 0x080fe20000410000 */
[-C--:B------:R-:W-:Y:S01]  /*87f0*/  FMUL.FTZ R96, R96, R168.reuse ;  /* 0x000000a860607220 */ /* 0x080fe20000410000 */
[----:B------:R-:W-:Y:S01]  /*8800*/  FMUL.FTZ R97, R97, R168 ;  /* 0x000000a861617220 */ /* 0x000fe20000410000 */
        /* <DEDUP_REMOVED lines=9> */
[----:B----4-:R-:W-:Y:S01]  /*88a0*/  FMNMX.FTZ R12, R13, R12, !PT ;  /* 0x0000000c0d0c7209 */ /* 0x010fe20007810000 */
[-C--:B------:R-:W-:Y:S01]  /*88b0*/  FMUL.FTZ R112, R112, R168.reuse ;  /* 0x000000a870707220 */ /* 0x080fe20000410000 */
[-C--:B------:R-:W-:Y:S01]  /*88c0*/  FMUL.FTZ R113, R113, R168.reuse ;  /* 0x000000a871717220 */ /* 0x080fe20000410000 */
[-C--:B------:R-:W-:Y:S01]  /*88d0*/  FMUL.FTZ R116, R116, R168.reuse ;  /* 0x000000a874747220 */ /* 0x080fe20000410000 */
[-C--:B------:R-:W-:Y:S01]  /*88e0*/  FMUL.FTZ R117, R117, R168.reuse ;  /* 0x000000a875757220 */ /* 0x080fe20000410000 */
[-C--:B------:R-:W-:Y:S01]  /*88f0*/  FMUL.FTZ R120, R120, R168.reuse ;  /* 0x000000a878787220 */ /* 0x080fe20000410000 */
[----:B------:R-:W-:Y:S01]  /*8900*/  FMUL.FTZ R121, R121, R168 ;  /* 0x000000a879797220 */ /* 0x000fe20000410000 */
        /* <DEDUP_REMOVED lines=19> */
[----:B------:R-:W-:-:S05]  /*8a40*/  FMUL.FTZ R149, R149, R168 ;  /* 0x000000a895957220 */ /* 0x000fca0000410000 */
[----:B------:R-:W4:Y:S01]  /*8a50*/  MUFU.TANH R163, R163 ;  /* 0x000000a300a37308 */ /* 0x000f220000002400 */
[----:B--2---:R-:W-:-:S07]  /*8a60*/  FMNMX.FTZ R12, R159, R12, !PT ;  /* 0x0000000c9f0c7209 */ /* 0x004fce0007810000 */
[----:B------:R-:W2:Y:S01]  /*8a70*/  MUFU.TANH R166, R166 ;  /* 0x000000a600a67308 */ /* 0x000ea20000002400 */
[----:B---3--:R-:W-:-:S07]  /*8a80*/  FMNMX.FTZ R12, R162, R12, !PT ;  /* 0x0000000ca20c7209 */ /* 0x008fce0007810000 */
[----:B------:R-:W3:Y:S01]  /*8a90*/  MUFU.TANH R167, R167 ;  /* 0x000000a700a77308 */ /* 0x000ee20000002400 */
[----:B----4-:R-:W-:-:S04]  /*8aa0*/  FMNMX.FTZ R12, R163, R12, !PT ;  /* 0x0000000ca30c7209 */ /* 0x010fc80007810000 */
[----:B------:R-:W-:-:S03]  /*8ab0*/  FMNMX.FTZ R12, R165, R12, !PT ;  /* 0x0000000ca50c7209 */ /* 0x000fc60007810000 */
[----:B------:R-:W4:Y:S01]  /*8ac0*/  MUFU.TANH R170, R170 ;  /* 0x000000aa00aa7308 */ /* 0x000f220000002400 */
[----:B--2---:R-:W-:-:S07]  /*8ad0*/  FMNMX.FTZ R12, R166, R12, !PT ;  /* 0x0000000ca60c7209 */ /* 0x004fce0007810000 */
[----:B------:R-:W-:Y:S01]  /*8ae0*/  MUFU.EX2 R175, R21 ;  /* 0x0000001500af7308 */ /* 0x000fe20000000800 */
[----:B---3--:R-:W-:-:S07]  /*8af0*/  FMNMX.FTZ R12, R167, R12, !PT ;  /* 0x0000000ca70c7209 */ /* 0x008fce0007810000 */
[----:B------:R2:W-:Y:S01]  /*8b00*/  MUFU.EX2 R21, R153 ;  /* 0x0000009900157308 */ /* 0x0005e20000000800 */
[----:B----4-:R-:W-:-:S04]  /*8b10*/  FMNMX.FTZ R12, R170, R12, !PT ;  /* 0x0000000caa0c7209 */ /* 0x010fc80007810000 */
[----:B------:R-:W-:-:S03]  /*8b20*/  FMNMX.FTZ R12, R171, R12, !PT ;  /* 0x0000000cab0c7209 */ /* 0x000fc60007810000 */
[----:B------:R-:W3:Y:S01]  /*8b30*/  MUFU.EX2 R14, R14 ;  /* 0x0000000e000e7308 */ /* 0x000ee20000000800 */
[----:B------:R-:W-:Y:S01]  /*8b40*/  FMNMX.FTZ R12, R172, R12, !PT ;  /* 0x0000000cac0c7209 */ /* 0x000fe20007810000 */
[----:B--2---:R-:W-:-:S03]  /*8b50*/  IMAD.U32 R153, RZ, RZ, UR10 ;  /* 0x0000000aff997e24 */ /* 0x004fc6000f8e00ff */
[----:B------:R-:W-:-:S03]  /*8b60*/  FMNMX.FTZ R174, R173, R12, !PT ;  /* 0x0000000cadae7209 */ /* 0x000fc60007810000 */
[----:B------:R-:W2:Y:S02]  /*8b70*/  MUFU.EX2 R15, R15 ;  /* 0x0000000f000f7308 */ /* 0x000ea40000000800 */
[----:B------:R-:W4:Y:S06]  /*8b80*/  SHFL.BFLY PT, R12, R174, 0x2, 0x1f ;  /* 0x0c401f00ae0c7f89 */ /* 0x000f2c00000e0000 */
[----:B------:R-:W5:Y:S01]  /*8b90*/  MUFU.EX2 R20, R20 ;  /* 0x0000001400147308 */ /* 0x000f620000000800 */
[----:B---3--:R-:W-:-:S07]  /*8ba0*/  FADD.FTZ R3, R14, R3 ;  /* 0x000000030e037221 */ /* 0x008fce0000010000 */
[----:B------:R-:W-:Y:S01]  /*8bb0*/  MUFU.EX2 R169, R169 ;  /* 0x000000a900a97308 */ /* 0x000fe20000000800 */
[----:B--2---:R-:W-:-:S07]  /*8bc0*/  FADD.FTZ R3, R15, R3 ;  /* 0x000000030f037221 */ /* 0x004fce0000010000 */
[----:B------:R-:W-:Y:S01]  /*8bd0*/  MUFU.EX2 R156, R156 ;  /* 0x0000009c009c7308 */ /* 0x000fe20000000800 */
[----:B-----5:R-:W-:-:S01]  /*8be0*/  FADD.FTZ R3, R20, R3 ;  /* 0x0000000314037221 */ /* 0x020fc20000010000 */
[----:B----4-:R-:W-:Y:S02]  /*8bf0*/  FMNMX.FTZ R174, R174, R12, !PT ;  /* 0x0000000caeae7209 */ /* 0x010fe40007810000 */
[C---:B------:R-:W-:Y:S01]  /*8c00*/  F2FP.SATFINITE.E4M3.F32.PACK_AB_MERGE_C R20, R175.reuse, R20, RZ ;  /* 0x00000014af14723e */ /* 0x040fe200048070ff */
[----:B------:R-:W-:Y:S02]  /*8c10*/  FADD.FTZ R3, R175, R3 ;  /* 0x00000003af037221 */ /* 0x000fe40000010000 */
[----:B------:R-:W2:Y:S01]  /*8c20*/  SHFL.BFLY PT, R12, R174, 0x1, 0x1f ;  /* 0x0c201f00ae0c7f89 */ /* 0x000ea200000e0000 */
[----:B------:R-:W-:Y:S08]  /*8c30*/  MUFU.EX2 R157, R157 ;  /* 0x0000009d009d7308 */ /* 0x000ff00000000800 */
[----:B------:R-:W-:Y:S08]  /*8c40*/  MUFU.EX2 R160, R160 ;  /* 0x000000a000a07308 */ /* 0x000ff00000000800 */
[----:B------:R-:W-:Y:S01]  /*8c50*/  MUFU.EX2 R161, R161 ;  /* 0x000000a100a17308 */ /* 0x000fe20000000800 */
[----:B--2---:R-:W-:-:S07]  /*8c60*/  FMNMX.FTZ R12, R174, R12, !PT ;  /* 0x0000000cae0c7209 */ /* 0x004fce0007810000 */
[----:B------:R-:W-:Y:S01]  /*8c70*/  MUFU.EX2 R164, R164 ;  /* 0x000000a400a47308 */ /* 0x000fe20000000800 */
[----:B------:R-:W-:-:S01]  /*8c80*/  FADD.FTZ R174, -R12, R7 ;  /* 0x000000070cae7221 */ /* 0x000fc20000010100 */
[----:B------:R-:W-:-:S03]  /*8c90*/  FFMA.FTZ R7, R12, R153, -8 ;  /* 0xc10000000c077423 */ /* 0x000fc60000010099 */
[----:B------:R-:W-:Y:S01]  /*8ca0*/  FMUL.FTZ R153, R174, UR10 ;  /* 0x0000000aae997c20 */ /* 0x000fe20008410000 */
        /* <DEDUP_REMOVED lines=17> */
[----:B------:R-:W-:-:S03]  /*8dc0*/  FFMA.FTZ R7, R173, UR10, -R7 ;  /* 0x0000000aad077c23 */ /* 0x000fc60008010807 */
[----:B------:R-:W4:Y:S01]  /*8dd0*/  MUFU.EX2 R11, R11 ;  /* 0x0000000b000b7308 */ /* 0x000f220000000800 */
        /* <DEDUP_REMOVED lines=32> */
[C---:B---3--:R-:W-:Y:S01]  /*8fe0*/  F2FP.SATFINITE.E4M3.F32.PACK_AB_MERGE_C R153, R154.reuse, R13, RZ ;  /* 0x0000000d9a99723e */ /* 0x048fe200048070ff */
[----:B------:R-:W-:Y:S01]  /*8ff0*/  FADD.FTZ R4, R154, R4 ;  /* 0x000000049a047221 */ /* 0x000fe20000010000 */
[-C--:B------:R-:W-:Y:S01]  /*9000*/  FMUL.FTZ R75, R75, R159.reuse ;  /* 0x0000009f4b4b7220 */ /* 0x080fe20000410000 */
[-C--:B------:R-:W-:Y:S01]  /*9010*/  FMUL.FTZ R78, R78, R159.reuse ;  /* 0x0000009f4e4e7220 */ /* 0x080fe20000410000 */
[----:B------:R-:W-:Y:S01]  /*9020*/  F2FP.SATFINITE.E4M3.F32.PACK_AB_MERGE_C R153, R11, R10, R153 ;  /* 0x0000000a0b99723e */ /* 0x000fe20004807099 */
[-C--:B------:R-:W-:Y:S01]  /*9030*/  FMUL.FTZ R79, R79, R159.reuse ;  /* 0x0000009f4f4f7220 */ /* 0x080fe20000410000 */
[----:B------:R-:W-:Y:S01]  /*9040*/  FMUL.FTZ R82, R82, R159 ;  /* 0x0000009f52527220 */ /* 0x000fe20000410000 */
[----:B------:R-:W3:Y:S01]  /*9050*/  MUFU.EX2 R174, R174 ;  /* 0x000000ae00ae7308 */ /* 0x000ee20000000800 */
[----:B----4-:R-:W-:-:S01]  /*9060*/  FADD.FTZ R11, R155, R4 ;  /* 0x000000049b0b7221 */ /* 0x010fc20000010000 */
[----:B------:R-:W-:Y:S01]  /*9070*/  FADD.FTZ R4, R169, R3 ;  /* 0x00000003a9047221 */ /* 0x000fe20000010000 */
[-C--:B------:R-:W-:Y:S01]  /*9080*/  FMUL.FTZ R83, R83, R159.reuse ;  /* 0x0000009f53537220 */ /* 0x080fe20000410000 */
[-C--:B------:R-:W-:Y:S01]  /*9090*/  FMUL.FTZ R86, R86, R159.reuse ;  /* 0x0000009f56567220 */ /* 0x080fe20000410000 */
[-C--:B------:R-:W-:Y:S01]  /*90a0*/  FMUL.FTZ R87, R87, R159.reuse ;  /* 0x0000009f57577220 */ /* 0x080fe20000410000 */
[----:B------:R-:W-:Y:S01]  /*90b0*/  FADD.FTZ R3, R21, R4 ;  /* 0x0000000415037221 */ /* 0x000fe20000010000 */
[----:B------:R-:W-:Y:S01]  /*90c0*/  FMUL.FTZ R90, R90, R159 ;  /* 0x0000009f5a5a7220 */ /* 0x000fe20000410000 */
[----:B------:R-:W4:Y:S01]  /*90d0*/  MUFU.EX2 R162, R162 ;  /* 0x000000a200a27308 */ /* 0x000f220000000800 */
[----:B--2---:R-:W-:-:S01]  /*90e0*/  FADD.FTZ R11, R158, R11 ;  /* 0x0000000b9e0b7221 */ /* 0x004fc20000010000 */
[----:B------:R-:W-:Y:S01]  /*90f0*/  FADD.FTZ R4, R156, R3 ;  /* 0x000000039c047221 */ /* 0x000fe20000010000 */
[----:B------:R-:W-:Y:S01]  /*9100*/  F2FP.SATFINITE.E4M3.F32.PACK_AB_MERGE_C R156, R157, R156, RZ ;  /* 0x0000009c9d9c723e */ /* 0x000fe200048070ff */
[-C--:B------:R-:W-:Y:S01]  /*9110*/  FMUL.FTZ R91, R91, R159.reuse ;  /* 0x0000009f5b5b7220 */ /* 0x080fe20000410000 */
[-C--:B------:R-:W-:Y:S01]  /*9120*/  FMUL.FTZ R94, R94, R159.reuse ;  /* 0x0000009f5e5e7220 */ /* 0x080fe20000410000 */
[-C--:B------:R-:W-:Y:S01]  /*9130*/  FMUL.FTZ R95, R95, R159.reuse ;  /* 0x0000009f5f5f7220 */ /* 0x080fe20000410000 */
[----:B------:R-:W-:Y:S01]  /*9140*/  FMUL.FTZ R98, R98, R159 ;  /* 0x0000009f62627220 */ /* 0x000fe20000410000 */
[----:B------:R-:W2:Y:S01]  /*9150*/  MUFU.EX2 R163, R163 ;  /* 0x000000a300a37308 */ /* 0x000ea20000000800 */
        /* <DEDUP_REMOVED lines=8> */
[C---:B----4-:R-:W-:Y:S01]  /*91e0*/  F2FP.SATFINITE.E4M3.F32.PACK_AB_MERGE_C R174, R162.reuse, R174, RZ ;  /* 0x000000aea2ae723e */ /* 0x050fe200048070ff */
[----:B------:R-:W-:Y:S01]  /*91f0*/  FADD.FTZ R162, R162, R11 ;  /* 0x0000000ba2a27221 */ /* 0x000fe20000010000 */
[----:B------:R-:W-:-:S01]  /*9200*/  FADD.FTZ R11, R157, R4 ;  /* 0x000000049d0b7221 */ /* 0x000fc20000010000 */
[----:B------:R-:W-:Y:S01]  /*9210*/  FMUL.FTZ R111, R111, R159 ;  /* 0x0000009f6f6f7220 */ /* 0x000fe20000410000 */
[----:B------:R-:W-:Y:S01]  /*9220*/  F2FP.SATFINITE.E4M3.F32.PACK_AB_MERGE_C R155, R158, R155, R174 ;  /* 0x0000009b9e9b723e */ /* 0x000fe200048070ae */
[----:B------:R-:W-:Y:S01]  /*9230*/  FMUL.FTZ R114, R114, R159 ;  /* 0x0000009f72727220 */ /* 0x000fe20000410000 */
[----:B------:R-:W-:-:S01]  /*9240*/  FADD.FTZ R10, R160, R11 ;  /* 0x0000000ba00a7221 */ /* 0x000fc20000010000 */
[----:B------:R-:W4:Y:S01]  /*9250*/  MUFU.EX2 R166, R166 ;  /* 0x000000a600a67308 */ /* 0x000f220000000800 */
[----:B--2---:R-:W-:-:S01]  /*9260*/  FADD.FTZ R162, R163, R162 ;  /* 0x000000a2a3a27221 */ /* 0x004fc20000010000 */
[----:B------:R-:W-:Y:S01]  /*9270*/  FMUL.FTZ R115, R115, R159 ;  /* 0x0000009f73737220 */ /* 0x000fe20000410000 */
[----:B------:R-:W-:-:S01]  /*9280*/  FADD.FTZ R11, R161, R10 ;  /* 0x0000000aa10b7221 */ /* 0x000fc20000010000 */
        /* <DEDUP_REMOVED lines=22> */
[----:B------:R-:W-:Y:S01]  /*93f0*/  F2FP.SATFINITE.E4M3.F32.PACK_AB_MERGE_C R166, R167, R166, RZ ;  /* 0x000000a6a7a6723e */ /* 0x000fe200048070ff */
[-C--:B------:R-:W-:Y:S01]  /*9400*/  FMUL.FTZ R150, R150, R159.reuse ;  /* 0x0000009f96967220 */ /* 0x080fe20000410000 */
[----:B------:R-:W-:Y:S01]  /*9410*/  FMUL.FTZ R151, R151, R159 ;  /* 0x0000009f97977220 */ /* 0x000fe20000410000 */
[----:B------:R-:W-:-:S02]  /*9420*/  F2FP.SATFINITE.E4M3.F32.PACK_AB_MERGE_C R154, R15, R14, R20 ;  /* 0x0000000e0f9a723e */ /* 0x000fc40004807014 */
[----:B------:R-:W-:Y:S01]  /*9430*/  F2FP.SATFINITE.E4M3.F32.PACK_AB_MERGE_C R156, R21, R169, R156 ;  /* 0x000000a9159c723e */ /* 0x000fe2000480709c */
[----:B------:R-:W2:Y:S01]  /*9440*/  MUFU.EX2 R172, R172 ;  /* 0x000000ac00ac7308 */ /* 0x000ea20000000800 */
[----:B---3--:R-:W-:-:S01]  /*9450*/  FADD.FTZ R4, R170, R3 ;  /* 0x00000003aa047221 */ /* 0x008fc20000010000 */
[----:B------:R-:W-:Y:S01]  /*9460*/  FADD.FTZ R3, R164, R11 ;  /* 0x0000000ba4037221 */ /* 0x000fe20000010000 */
[----:B------:R-:W-:-:S05]  /*9470*/  F2FP.SATFINITE.E4M3.F32.PACK_AB_MERGE_C R157, R165, R163, R166 ;  /* 0x000000a3a59d723e */ /* 0x000fca00048070a6 */
[----:B------:R-:W3:Y:S01]  /*9480*/  MUFU.EX2 R8, R8 ;  /* 0x0000000800087308 */ /* 0x000ee20000000800 */
[----:B----4-:R-:W-:-:S07]  /*9490*/  FADD.FTZ R11, R171, R4 ;  /* 0x00000004ab0b7221 */ /* 0x010fce0000010000 */
[----:B------:R-:W4:Y:S01]  /*94a0*/  MUFU.EX2 R7, R7 ;  /* 0x0000000700077308 */ /* 0x000f220000000800 */
[----:B--2---:R-:W-:-:S01]  /*94b0*/  FADD.FTZ R4, R172, R11 ;  /* 0x0000000bac047221 */ /* 0x004fc20000010000 */
[C---:B---3--:R-:W-:Y:S01]  /*94c0*/  F2FP.SATFINITE.E4M3.F32.PACK_AB_MERGE_C R158, R8.reuse, R164, RZ ;  /* 0x000000a4089e723e */ /* 0x048fe200048070ff */
[----:B------:R-:W-:-:S03]  /*94d0*/  FADD.FTZ R3, R8, R3 ;  /* 0x0000000308037221 */ /* 0x000fc60000010000 */
[----:B------:R-:W-:Y:S02]  /*94e0*/  F2FP.SATFINITE.E4M3.F32.PACK_AB_MERGE_C R158, R161, R160, R158 ;  /* 0x000000a0a19e723e */ /* 0x000fe4000480709e */
[C---:B----4-:R-:W-:Y:S01]  /*94f0*/  F2FP.SATFINITE.E4M3.F32.PACK_AB_MERGE_C R172, R7.reuse, R172, RZ ;  /* 0x000000ac07ac723e */ /* 0x050fe200048070ff */
[----:B------:R-:W-:-:S03]  /*9500*/  FADD.FTZ R4, R7, R4 ;  /* 0x0000000407047221 */ /* 0x000fc60000010000 */
[----:B------:R-:W-:Y:S01]  /*9510*/  F2FP.SATFINITE.E4M3.F32.PACK_AB_MERGE_C R159, R171, R170, R172 ;  /* 0x000000aaab9f723e */ /* 0x000fe200048070ac */
[----:B------:R-:W-:Y:S06]  /*9520*/  @P0 BRA `(.L_x_1523) ;  /* 0x0000000000040947 */ /* 0x000fec0003800000 */
[----:B------:R-:W-:Y:S01]  /*9530*/  BPT.TRAP 0x1 ;  /* 0x000000040000795c */ /* 0x000fe20000300000 */
.L_x_1523:
[----:B------:R-:W-:Y:S01]  /*9540*/  PLOP3.LUT P1, PT, PT, PT, UP0, 0x40, 0x0 ;  /* 0x000000000000781c */ /* 0x000fe20003f2e808 */
[----:B------:R2:W3:-:S12]  /*9550*/  SYNCS.PHASECHK.TRANS64.TRYWAIT P0, [UR43+0x28450], R6 ;  /* 0x02845006ff0075a7 */ /* 0x0004d8000800016b */
[----:B--2---:R-:W-:Y:S05]  /*9560*/  @P1 BRA `(.L_x_1524) ;  /* 0x0000000000041947 */ /* 0x004fea0003800000 */
[----:B------:R-:W-:Y:S01]  /*9570*/  BPT.TRAP 0x1 ;  /* 0x000000040000795c */ /* 0x000fe20000300000 */
.L_x_1524:
[----:B------:R-:W-:Y:S01]  /*9580*/  VIADD R7, R208, 0x8 ;  /* 0x00000008d0077836 */ /* 0x000fe20000000000 */
[----:B---3--:R-:W-:Y:S06]  /*9590*/  @P0 BRA `(.L_x_1525) ;  /* 0x0000000000080947 */ /* 0x008fec0003800000 */
[----:B------:R-:W2:Y:S02]  /*95a0*/  SYNCS.PHASECHK.TRANS64.TRYWAIT P0, [UR43+0x28450], R6 ;  /* 0x02845006ff0075a7 */ /* 0x000ea4000800016b */
[----:B--2---:R-:W-:Y:S05]  /*95b0*/  @!P0 BRA `(.L_x_1526) ;  /* 0x0000010400b48947 */ /* 0x004fea0003800000 */
.L_x_1525:
        /* <DEDUP_REMOVED lines=13> */
[----:B---3--:R-:W-:Y:S05]  /*9690*/  @P0 BRA `(.L_x_1527) ;  /* 0x0000000000040947 */ /* 0x008fea0003800000 */
[----:B------:R-:W-:Y:S01]  /*96a0*/  BPT.TRAP 0x1 ;  /* 0x000000040000795c */ /* 0x000fe20000300000 */
.L_x_1527:
[----:B------:R-:W-:Y:S01]  /*96b0*/  UIADD3 UR43, UR43, 0x28460, URZ ;  /* 0x000284602b2b7890 */ /* 0x000fe2000fffe03f */
[----:B------:R-:W-:Y:S01]  /*96c0*/  PLOP3.LUT P0, PT, PT, PT, UP1, 0x80, 0x0 ;  /* 0x000000000000781c */ /* 0x000fe20003f0f018 */
[----:B------:R-:W-:Y:S02]  /*96d0*/  IMAD.MOV.U32 R7, RZ, RZ, R12 ;  /* 0x000000ffff077224 */ /* 0x000fe400078e000c */
[----:B------:R-:W-:Y:S01]  /*96e0*/  UPRMT UR43, UR50, 0x654, UR43 ;  /* 0x00000654322b7896 */ /* 0x000fe2000800002b */
[----:B------:R-:W-:-:S08]  /*96f0*/  IMAD.MOV.U32 R8, RZ, RZ, R9 ;  /* 0x000000ffff087224 */ /* 0x000fd000078e0009 */
[----:B------:R-:W-:Y:S01]  /*9700*/  SYNCS.ARRIVE.TRANS64.RED.A1T0 RZ, [UR43], RZ ;  /* 0x000000ffffff79a7 */ /* 0x000fe2000810042b */
[----:B------:R-:W-:Y:S05]  /*9710*/  @P0 BRA `(.L_x_1528) ;  /* 0xffffffe000c40947 */ /* 0x000fea000383ffff */
[----:B------:R-:W-:-:S05]  /*9720*/  UMOV UR43, UR44 ;  /* 0x0000002c002b7c82 */ /* 0x000fca0008000000 */
.L_x_1517:
[----:B------:R-:W-:-:S06]  /*9730*/  UISETP.GE.AND UP1, UPT, UR43, UR51, UPT ;  /* 0x000000332b00728c */ /* 0x000fcc000bf26270 */
[----:B------:R-:W-:-:S13]  /*9740*/  PLOP3.LUT P0, PT, PT, PT, UP1, 0x80, 0x0 ;  /* 0x000000000000781c */ /* 0x000fda0003f0f018 */
[----:B------:R-:W-:Y:S05]  /*9750*/  @!P0 BRA `(.L_x_1529) ;  /* 0x0000002800c08947 */ /* 0x000fea0003800000 */
[----:B------:R-:W-:Y:S01]  /*9760*/  IMAD.MOV.U32 R10, RZ, RZ, R12 ;  /* 0x000000ffff0a7224 */ /* 0x000fe200078e000c */
[----:B------:R-:W-:Y:S01]  /*9770*/  ULDC UR45, c[0x0][0x9e4] ;  /* 0x00027900002d7ab9 */ /* 0x000fe20000000800 */
[----:B--2---:R-:W-:Y:S01]  /*9780*/  IMAD.MOV.U32 R11, RZ, RZ, R9 ;  /* 0x000000ffff0b7224 */ /* 0x004fe200078e0009 */
[----:B------:R-:W-:Y:S01]  /*9790*/  ULDC UR50, c[0x0][0x9dc] ;  /* 0x0002770000327ab9 */ /* 0x000fe20000000800 */
[----:B------:R-:W-:Y:S01]  /*97a0*/  ULDC UR58, c[0x0][0x988] ;  /* 0x00026200003a7ab9 */ /* 0x000fe20000000800 */
[----:B------:R-:W-:-:S05]  /*97b0*/  ULDC UR59, c[0x0][0x9e0] ;  /* 0x00027800003b7ab9 */ /* 0x000fca0000000800 */
.L_x_1548:
        /* <DEDUP_REMOVED lines=8> */
.L_x_1530:
[----:B------:R-:W2:Y:S01]  /*9840*/  S2UR UR52, SR_CgaCtaId ;  /* 0x00000000003479c3 */ /* 0x000ea20000008800 */
[----:B------:R-:W-:Y:S01]  /*9850*/  UMOV UR6, 0x400 ;  /* 0x0000040000067882 */ /* 0x000fe20000000000 */
[----:B------:R-:W-:Y:S01]  /*9860*/  PLOP3.LUT P1, PT, PT, PT, UP0, 0x40, 0x0 ;  /* 0x000000000000781c */ /* 0x000fe20003f2e808 */
[----:B0-----:R-:W-:-:S05]  /*9870*/  IMAD.U32 R8, RZ, RZ, UR39 ;  /* 0x00000027ff087e24 */ /* 0x001fca000f8e00ff */
[----:B------:R-:W-:Y:S01]  /*9880*/  SHF.L.U32 R8, R8, 0x1f, RZ ;  /* 0x0000001f08087819 */ /* 0x000fe200000006ff */
[----:B--2---:R-:W-:-:S04]  /*9890*/  ULEA UR6, UR52, UR6, 0x18 ;  /* 0x0000000634067291 */ /* 0x004fc8000f8ec03f */
[----:B------:R-:W-:-:S09]  /*98a0*/  ULEA UR44, UR38, UR6, 0x3 ;  /* 0x00000006262c7291 */ /* 0x000fd2000f8e183f */
[----:B------:R0:W2:Y:S01]  /*98b0*/  SYNCS.PHASECHK.TRANS64.TRYWAIT P0, [UR44+0x28430], R8 ;  /* 0x02843008ff0075a7 */ /* 0x0000a2000800016c */
[----:B------:R-:W-:Y:S05]  /*98c0*/  @P1 BRA `(.L_x_1531) ;  /* 0x0000000000041947 */ /* 0x000fea0003800000 */
[----:B------:R-:W-:Y:S01]  /*98d0*/  BPT.TRAP 0x1 ;  /* 0x000000040000795c */ /* 0x000fe20000300000 */
.L_x_1531:
[----:B--2---:R-:W-:Y:S05]  /*98e0*/  @P0 BRA `(.L_x_1532) ;  /* 0x0000000000080947 */ /* 0x004fea0003800000 */
[----:B------:R-:W2:Y:S02]  /*98f0*/  SYNCS.PHASECHK.TRANS64.TRYWAIT P0, [UR44+0x28430], R8 ;  /* 0x02843008ff0075a7 */ /* 0x000ea4000800016c */
[----:B--2---:R-:W-:Y:S05]  /*9900*/  @!P0 BRA `(.L_x_1533) ;  /* 0x0000010000f88947 */ /* 0x004fea0003800000 */
.L_x_1532:
        /* <DEDUP_REMOVED lines=48> */
.L_x_1534:
        /* <DEDUP_REMOVED lines=51> */
[----:B------:R-:W-:Y:S01]  /*9f40*/  SYNCS.ARRIVE.TRANS64.RED.A1T0 RZ, [UR6], RZ ;  /* 0x000000ffffff79a7 */ /* 0x000fe20008100406 */
[----:B------:R-:W-:Y:S01]  /*9f50*/  ULOP3.LUT UR6, URZ, UR50, URZ, 0x33, !UPT ;  /* 0x000000323f067292 */ /* 0x000fe2000f8e333f */
[----:B------:R-:W-:-:S04]  /*9f60*/  VIADD R178, R179, UR59 ;  /* 0x0000003bb3b27c36 */ /* 0x000fc80008000000 */
[----:B--2---:R-:W-:Y:S01]  /*9f70*/  IMAD.IADD R180, R178, 0x1, R6 ;  /* 0x00000001b2b47824 */ /* 0x004fe200078e0206 */
[----:B------:R-:W2:Y:S01]  /*9f80*/  MUFU.TANH R14, R14 ;  /* 0x0000000e000e7308 */ /* 0x000ea20000002400 */
[----:B------:R-:W-:-:S04]  /*9f90*/  VIADD R179, R179, UR6 ;  /* 0x00000006b3b37c36 */ /* 0x000fc80008000000 */
[----:B------:R-:W-:-:S03]  /*9fa0*/  IMAD.IADD R181, R6, 0x1, R179 ;  /* 0x0000000106b57824 */ /* 0x000fc600078e02b3 */
        /* <DEDUP_REMOVED lines=44> */
.L_x_1537:
[----:B------:R-:W-:-:S05]  /*a270*/  IMAD.U32 R183, RZ, RZ, UR45 ;  /* 0x0000002dffb77e24 */ /* 0x000fca000f8e00ff */
[----:B------:R-:W-:-:S13]  /*a280*/  ISETP.NE.AND P0, PT, R183, 0x1, PT ;  /* 0x00000001b700780c */ /* 0x000fda0003f05270 */
[----:B------:R-:W2:Y:S02]  /*a290*/  @P0 LDC.64 R6, c[0x0][0x9e8] ;  /* 0x00027a00ff060b82 */ /* 0x000ea40000000a00 */
[----:B--2---:R-:W-:-:S05]  /*a2a0*/  @P0 IMAD.HI.U32 R6, R182, R6, RZ ;  /* 0x00000006b6060227 */ /* 0x004fca00078e00ff */
[----:B------:R-:W-:-:S07]  /*a2b0*/  @P0 SHF.R.U32.HI R182, RZ, R7, R6 ;  /* 0x00000007ffb60219 */ /* 0x000fce0000011606 */
.L_x_1538:
[----:B------:R-:W-:Y:S05]  /*a2c0*/  BSYNC B0 ;  /* 0x0000000000007941 */ /* 0x000fea0003800000 */
.L_x_1536:
[----:B------:R-:W-:-:S04]  /*a2d0*/  IMAD R182, R182, R183, -UR7 ;  /* 0x80000007b6b67e24 */ /* 0x000fc8000f8e02b7 */
[----:B------:R-:W-:-:S05]  /*a2e0*/  IMAD.IADD R182, R182, 0x1, -R2 ;  /* 0x00000001b6b67824 */ /* 0x000fca00078e0a02 */
[----:B------:R-:W-:Y:S02]  /*a2f0*/  VIMNMX R181, R181, R182, !PT ;  /* 0x000000b6b5b57248 */ /* 0x000fe40007fe0100 */
[----:B------:R-:W-:-:S07]  /*a300*/  VIADDMNMX R180, R182, R183, R180, PT ;  /* 0x000000b7b6b47246 */ /* 0x000fce00038001b4 */
.L_x_1535:
        /* <DEDUP_REMOVED lines=69> */
.L_x_1541:
[----:B------:R-:W-:-:S05]  /*a760*/  IMAD.U32 R180, RZ, RZ, UR45 ;  /* 0x0000002dffb47e24 */ /* 0x000fca000f8e00ff */
[----:B------:R-:W-:-:S13]  /*a770*/  ISETP.NE.AND P1, PT, R180, 0x1, PT ;  /* 0x00000001b400780c */ /* 0x000fda0003f25270 */
[----:B------:R-:W0:Y:S02]  /*a780*/  @P1 LDC.64 R6, c[0x0][0x9e8] ;  /* 0x00027a00ff061b82 */ /* 0x000e240000000a00 */
[----:B0-----:R-:W-:-:S05]  /*a790*/  @P1 IMAD.HI.U32 R6, R175, R6, RZ ;  /* 0x00000006af061227 */ /* 0x001fca00078e00ff */
[----:B------:R-:W-:-:S07]  /*a7a0*/  @P1 SHF.R.U32.HI R175, RZ, R7, R6 ;  /* 0x00000007ffaf1219 */ /* 0x000fce0000011606 */
.L_x_1542:
[----:B------:R-:W-:Y:S05]  /*a7b0*/  BSYNC B0 ;  /* 0x0000000000007941 */ /* 0x000fea0003800000 */
.L_x_1540:
[----:B------:R-:W-:-:S04]  /*a7c0*/  IMAD R175, R175, R180, -UR7 ;  /* 0x80000007afaf7e24 */ /* 0x000fc8000f8e02b4 */
[----:B------:R-:W-:-:S05]  /*a7d0*/  IMAD.IADD R175, R175, 0x1, -R2 ;  /* 0x00000001afaf7824 */ /* 0x000fca00078e0a02 */
[----:B------:R-:W-:Y:S02]  /*a7e0*/  VIMNMX R179, R179, R175, !PT ;  /* 0x000000afb3b37248 */ /* 0x000fe40007fe0100 */
[----:B------:R-:W-:-:S07]  /*a7f0*/  VIADDMNMX R178, R175, R180, R178, PT ;  /* 0x000000b4afb27246 */ /* 0x000fce00038001b2 */
.L_x_1539:
        /* <DEDUP_REMOVED lines=390> */
.L_x_1543:
[----:B------:R-:W-:Y:S01]  /*c060*/  PLOP3.LUT P1, PT, PT, PT, UP0, 0x40, 0x0 ;  /* 0x000000000000781c */ /* 0x000fe20003f2e808 */
[----:B------:R0:W1:-:S12]  /*c070*/  SYNCS.PHASECHK.TRANS64.TRYWAIT P0, [UR44+0x28450], R8 ;  /* 0x02845008ff0075a7 */ /* 0x000058000800016c */
[----:B0-----:R-:W-:Y:S05]  /*c080*/  @P1 BRA `(.L_x_1544) ;  /* 0x0000000000041947 */ /* 0x001fea0003800000 */
[----:B------:R-:W-:Y:S01]  /*c090*/  BPT.TRAP 0x1 ;  /* 0x000000040000795c */ /* 0x000fe20000300000 */
.L_x_1544:
[----:B------:R-:W-:Y:S01]  /*c0a0*/  VIADD R6, R208, 0x8 ;  /* 0x00000008d0067836 */ /* 0x000fe20000000000 */
[----:B-1----:R-:W-:Y:S06]  /*c0b0*/  @P0 BRA `(.L_x_1545) ;  /* 0x0000000000080947 */ /* 0x002fec0003800000 */
[----:B------:R-:W0:Y:S02]  /*c0c0*/  SYNCS.PHASECHK.TRANS64.TRYWAIT P0, [UR44+0x28450], R8 ;  /* 0x02845008ff0075a7 */ /* 0x000e24000800016c */
[----:B0-----:R-:W-:Y:S05]  /*c0d0*/  @!P0 BRA `(.L_x_1546) ;  /* 0x000000dc001c8947 */ /* 0x001fea0003800000 */
.L_x_1545:
        /* <DEDUP_REMOVED lines=15> */
.L_x_1547:
        /* <DEDUP_REMOVED lines=9> */
.L_x_1529:
[----:B------:R-:W-:Y:S01]  /*c260*/  ULDC.64 UR8, c[0x0][0x9a0] ;  /* 0x0002680000087ab9 */ /* 0x000fe20000000a00 */
[----:B0-----:R-:W-:Y:S01]  /*c270*/  IMAD.MOV.U32 R8, RZ, RZ, 0x3f800000 ;  /* 0x3f800000ff087424 */ /* 0x001fe200078e00ff */
[----:B------:R-:W-:Y:S01]  /*c280*/  UISETP.NE.U32.AND UP0, UPT, UR8, URZ, UPT ;  /* 0x0000003f0800728c */ /* 0x000fe2000bf05070 */
[----:B------:R1:W-:Y:S06]  /*c290*/  BAR.ARV R5, 0x100 ;  /* 0x000400050000751d */ /* 0x0003ec0000002000 */
[----:B------:R-:W-:Y:S02]  /*c2a0*/  UISETP.NE.AND.EX UP0, UPT, UR9, URZ, UPT, UP0 ;  /* 0x0000003f0900728c */ /* 0x000fe4000bf05300 */
[----:B------:R-:W-:Y:S06]  /*c2b0*/  BAR.ARV 0x8, 0x180 ;  /* 0x0206000000007b1d */ /* 0x000fec0000002000 */
[----:B------:R-:W-:-:S03]  /*c2c0*/  PLOP3.LUT P0, PT, PT, PT, UP0, 0x80, 0x0 ;  /* 0x000000000000781c */ /* 0x000fc60003f0f008 */
[----:B------:R-:W-:Y:S01]  /*c2d0*/  @UP0 USHF.R.S32.HI UR6, URZ, 0x1f, UR53 ;  /* 0x0000001f3f060899 */ /* 0x000fe20008011435 */
[----:B------:R-:W-:-:S03]  /*c2e0*/  @UP0 ULDC.64 UR12, c[0x0][0x9c8] ;  /* 0x00027200000c0ab9 */ /* 0x000fc60000000a00 */
[----:B------:R-:W-:Y:S02]  /*c2f0*/  @UP0 UIMAD UR6, UR6, UR12, URZ ;  /* 0x0000000c060602a4 */ /* 0x000fe4000f8e023f */
[----:B------:R-:W-:Y:S02]  /*c300*/  @UP0 UIMAD.WIDE.U32 UR4, UR53, UR12, URZ ;  /* 0x0000000c350402a5 */ /* 0x000fe4000f8e003f */
[----:B------:R-:W-:-:S04]  /*c310*/  @UP0 UIMAD UR6, UR53, UR13, UR6 ;  /* 0x0000000d350602a4 */ /* 0x000fc8000f8e0206 */
[----:B------:R-:W-:-:S03]  /*c320*/  @UP0 UIADD3 UR5, UR5, UR6, URZ ;  /* 0x0000000605050290 */ /* 0x000fc6000fffe03f */
[----:B------:R-:W-:Y:S02]  /*c330*/  @UP0 ULDC.64 UR6, c[0x0][0x9d0] ;  /* 0x0002740000060ab9 */ /* 0x000fe40000000a00 */
[----:B------:R-:W-:-:S04]  /*c340*/  @UP0 UIMAD.WIDE.U32 UR4, UR54, UR6, UR4 ;  /* 0x00000006360402a5 */ /* 0x000fc8000f8e0004 */
[----:B------:R-:W-:Y:S02]  /*c350*/  @UP0 UIMAD UR5, UR54, UR7, UR5 ;  /* 0x00000007360502a4 */ /* 0x000fe4000f8e0205 */
[----:B------:R-:W-:-:S04]  /*c360*/  @UP0 ULEA UR6, UP1, UR4, UR8, 0x2 ;  /* 0x0000000804060291 */ /* 0x000fc8000f82103f */
[----:B------:R-:W-:Y:S02]  /*c370*/  @UP0 ULEA.HI.X UR7, UR4, UR9, UR5, 0x2, UP1 ;  /* 0x0000000904070291 */ /* 0x000fe400088f1405 */
[----:B--2---:R-:W-:-:S04]  /*c380*/  IMAD.U32 R6, RZ, RZ, UR6 ;  /* 0x00000006ff067e24 */ /* 0x004fc8000f8e00ff */
[----:B------:R-:W-:-:S05]  /*c390*/  IMAD.U32 R7, RZ, RZ, UR7 ;  /* 0x00000007ff077e24 */ /* 0x000fca000f8e00ff */
[----:B------:R0:W2:Y:S01]  /*c3a0*/  @P0 LDG.E R8, desc[UR36][R6.64] ;  /* 0x0000002406080981 */ /* 0x0000a2000c1e1900 */
[----:B-1----:R-:W-:Y:S01]  /*c3b0*/  IMAD.MOV.U32 R5, RZ, RZ, RZ ;  /* 0x000000ffff057224 */ /* 0x002fe200078e00ff */
[----:B------:R-:W-:Y:S02]  /*c3c0*/  UIADD3 UR38, UR38, 0x1, URZ ;  /* 0x0000000126267890 */ /* 0x000fe4000fffe03f */
[----:B------:R-:W1:Y:S01]  /*c3d0*/  SHFL.BFLY PT, R0, R3, 0x2, 0x1f ;  /* 0x0c401f0003007f89 */ /* 0x000e6200000e0000 */
[----:B------:R-:W-:Y:S02]  /*c3e0*/  UIADD3 UR61, UR61, 0x1, URZ ;  /* 0x000000013d3d7890 */ /* 0x000fe4000fffe03f */
[----:B------:R-:W-:Y:S01]  /*c3f0*/  UISETP.NE.AND UP0, UPT, UR38, 0x2, UPT ;  /* 0x000000022600788c */ /* 0x000fe2000bf05270 */
[----:B------:R-:W3:Y:S01]  /*c400*/  SHFL.BFLY PT, R13, R4, 0x2, 0x1f ;  /* 0x0c401f00040d7f89 */ /* 0x000ee200000e0000 */
[----:B0-----:R-:W-:Y:S02]  /*c410*/  IMAD.U32 R7, RZ, RZ, UR10 ;  /* 0x0000000aff077e24 */ /* 0x001fe4000f8e00ff */
[----:B------:R-:W-:-:S02]  /*c420*/  USEL UR4, URZ, 0x1, UP0 ;  /* 0x000000013f047887 */ /* 0x000fc40008000000 */
[----:B------:R-:W-:Y:S02]  /*c430*/  USEL UR38, UR38, URZ, UP0 ;  /* 0x0000003f26267287 */ /* 0x000fe40008000000 */
[----:B------:R-:W-:Y:S01]  /*c440*/  ULOP3.LUT UR39, UR39, UR4, URZ, 0x3c, !UPT ;  /* 0x0000000427277292 */ /* 0x000fe2000f8e3c3f */
[----:B-1----:R-:W-:Y:S01]  /*c450*/  FADD.FTZ R0, R0, R3 ;  /* 0x0000000300007221 */ /* 0x002fe20000010000 */
[----:B------:R-:W-:Y:S02]  /*c460*/  IMAD.MOV.U32 R3, RZ, RZ, -0x800000 ;  /* 0xff800000ff037424 */ /* 0x000fe400078e00ff */
[----:B---3--:R-:W-:Y:S02]  /*c470*/  FADD.FTZ R13, R13, R4 ;  /* 0x000000040d0d7221 */ /* 0x008fe40000010000 */
[----:B------:R-:W0:Y:S01]  /*c480*/  SHFL.BFLY PT, R11, R0, 0x1, 0x1f ;  /* 0x0c201f00000b7f89 */ /* 0x000e2200000e0000 */
[----:B------:R-:W-:-:S03]  /*c490*/  IMAD.U32 R4, RZ, RZ, UR10 ;  /* 0x0000000aff047e24 */ /* 0x000fc6000f8e00ff */
[----:B------:R-:W1:Y:S01]  /*c4a0*/  SHFL.BFLY PT, R10, R13, 0x1, 0x1f ;  /* 0x0c201f000d0a7f89 */ /* 0x000e6200000e0000 */
[----:B0-----:R-:W-:Y:S01]  /*c4b0*/  FADD.FTZ R14, R0, R11 ;  /* 0x0000000b000e7221 */ /* 0x001fe20000010000 */
[----:B------:R-:W-:Y:S02]  /*c4c0*/  IMAD.MOV.U32 R11, RZ, RZ, RZ ;  /* 0x000000ffff0b7224 */ /* 0x000fe400078e00ff */
[----:B------:R-:W-:Y:S02]  /*c4d0*/  IMAD.MOV.U32 R0, RZ, RZ, -0x800000 ;  /* 0xff800000ff007424 */ /* 0x000fe400078e00ff */
[C---:B------:R-:W-:Y:S01]  /*c4e0*/  FMUL.FTZ R20, R14.reuse, 0.00390625 ;  /* 0x3b8000000e147820 */ /* 0x040fe20000410000 */
[----:B------:R-:W-:Y:S01]  /*c4f0*/  FSETP.NE.FTZ.AND P0, PT, R14, RZ, PT ;  /* 0x000000ff0e00720b */ /* 0x000fe20003f15000 */
[----:B-1----:R-:W-:-:S03]  /*c500*/  FADD.FTZ R15, R13, R10 ;  /* 0x0000000a0d0f7221 */ /* 0x002fc60000010000 */
[----:B------:R-:W-:Y:S01]  /*c510*/  FSETP.NE.FTZ.AND P1, PT, R20, RZ, PT ;  /* 0x000000ff1400720b */ /* 0x000fe20003f35000 */
[----:B------:R-:W-:-:S05]  /*c520*/  FMUL.FTZ R10, R15, 0.00390625 ;  /* 0x3b8000000f0a7820 */ /* 0x000fca0000410000 */
[----:B------:R-:W-:-:S03]  /*c530*/  FSETP.NE.FTZ.AND P2, PT, R10, RZ, PT ;  /* 0x000000ff0a00720b */ /* 0x000fc60003f55000 */
[----:B------:R0:W-:Y:S01]  /*c540*/  @P0 MUFU.RCP R5, R14 ;  /* 0x0000000e00050308 */ /* 0x0001e20000001000 */
[----:B------:R-:W-:-:S03]  /*c550*/  FSETP.NE.FTZ.AND P0, PT, R15, RZ, PT ;  /* 0x000000ff0f00720b */ /* 0x000fc60003f15000 */
[----:B------:R-:W-:-:S04]  /*c560*/  @P1 FMUL.FTZ R4, R4, 0.69314718246459960938 ;  /* 0x3f31721804041820 */ /* 0x000fc80000410000 */
[----:B------:R-:W1:Y:S02]  /*c570*/  @P1 MUFU.LG2 R6, R20 ;  /* 0x0000001400061308 */ /* 0x000e640000000c00 */
[----:B0-----:R-:W-:-:S06]  /*c580*/  @P2 FMUL.FTZ R14, R7, 0.69314718246459960938 ;  /* 0x3f317218070e2820 */ /* 0x001fcc0000410000 */
[----:B------:R-:W0:Y:S08]  /*c590*/  @P2 MUFU.LG2 R10, R10 ;  /* 0x0000000a000a2308 */ /* 0x000e300000000c00 */
[----:B------:R-:W3:Y:S01]  /*c5a0*/  @P0 MUFU.RCP R11, R15 ;  /* 0x0000000f000b0308 */ /* 0x000ee20000001000 */
[----:B-1----:R-:W-:Y:S01]  /*c5b0*/  @P1 FMUL.FTZ R7, R6, 0.69314718246459960938 ;  /* 0x3f31721806071820 */ /* 0x002fe20000410000 */
[----:B------:R-:W-:-:S03]  /*c5c0*/  PLOP3.LUT P0, PT, PT, PT, PT, 0x8, 0x0 ;  /* 0x000000000000781c */ /* 0x000fc60003f0e170 */
[----:B------:R-:W-:Y:S01]  /*c5d0*/  @P1 FFMA.FTZ R0, R4, R9, R7 ;  /* 0x0000000904001223 */ /* 0x000fe20000010007 */
[----:B0-----:R-:W-:-:S04]  /*c5e0*/  @P2 FMUL.FTZ R13, R10, 0.69314718246459960938 ;  /* 0x3f3172180a0d2820 */ /* 0x001fc80000410000 */
[----:B------:R-:W-:Y:S01]  /*c5f0*/  @P2 FFMA.FTZ R3, R14, R12, R13 ;  /* 0x0000000c0e032223 */ /* 0x000fe2000001000d */
[-C--:B--2---:R-:W-:Y:S01]  /*c600*/  FMUL.FTZ R5, R5, R8.reuse ;  /* 0x0000000805057220 */ /* 0x084fe20000410000 */
[----:B---3--:R-:W-:-:S03]  /*c610*/  FMUL.FTZ R4, R11, R8 ;  /* 0x000000080b047220 */ /* 0x008fc60000410000 */
        /* <DEDUP_REMOVED lines=128> */
.L_x_1470:
        /* <DEDUP_REMOVED lines=13> */
[----:B------:R-:W0:Y:S01]  /*cef0*/  S2R R8, SR_TID.X ;  /* 0x0000000000087919 */ /* 0x000e220000002100 */
[----:B------:R-:W-:Y:S01]  /*cf00*/  ULDC.64 UR8, c[0x4][0x38] ;  /* 0x01000e0000087ab9 */ /* 0x000fe20000000a00 */
[----:B------:R-:W2:Y:S01]  /*cf10*/  LDL R163, [R1+0x8] ;  /* 0x0000080001a37983 */ /* 0x000ea20000100800 */
[----:B------:R-:W1:Y:S01]  /*cf20*/  S2UR UR4, SR_SWINHI ;  /* 0x00000000000479c3 */ /* 0x000e620000002f00 */
[----:B------:R-:W-:Y:S01]  /*cf30*/  ULDC.64 UR14, c[0x0][0xc00] ;  /* 0x00030000000e7ab9 */ /* 0x000fe20000000a00 */
[----:B------:R-:W-:Y:S01]  /*cf40*/  ULDC.64 UR10, c[0x0][0xc00] ;  /* 0x00030000000a7ab9 */ /* 0x000fe20000000a00 */
[----:B------:R-:W-:-:S05]  /*cf50*/  ULDC.64 UR12, c[0x0][0xc08] ;  /* 0x00030200000c7ab9 */ /* 0x000fca0000000a00 */
[----:B------:R-:W-:Y:S01]  /*cf60*/  BAR.SYNC.DEFER_BLOCKING 0x1, 0x100 ;  /* 0x0044000000007b1d */ /* 0x000fe20000010000 */
[----:B------:R-:W-:-:S05]  /*cf70*/  UISETP.GT.AND UP1, UPT, UR55, 0x1, UPT ;  /* 0x000000013700788c */ /* 0x000fca000bf24270 */
[----:B------:R-:W-:Y:S01]  /*cf80*/  UMOV UR22, 0x9b8 ;  /* 0x000009b800167882 */ /* 0x000fe20000000000 */
[----:B------:R-:W-:Y:S01]  /*cf90*/  ULDC UR20, c[0x0][0xbe8] ;  /* 0x0002fa0000147ab9 */ /* 0x000fe20000000800 */
[----:B0-----:R-:W-:-:S05]  /*cfa0*/  IMAD.SHL.U32 R4, R8, 0x4, RZ ;  /* 0x0000000408047824 */ /* 0x001fca00078e00ff */
[----:B------:R-:W-:-:S04]  /*cfb0*/  LOP3.LUT R4, R4, 0xc, RZ, 0xc0, !PT ;  /* 0x0000000c04047812 */ /* 0x000fc800078ec0ff */
[----:B------:R-:W-:-:S05]  /*cfc0*/  IADD3 R4, P0, R4, UR8, RZ ;  /* 0x0000000804047c10 */ /* 0x000fca000ff1e0ff */
[----:B------:R-:W-:-:S05]  /*cfd0*/  IMAD.X R5, RZ, RZ, UR9, P0 ;  /* 0x00000009ff057e24 */ /* 0x000fca00080e06ff */
[----:B------:R0:W3:Y:S01]  /*cfe0*/  LDG.E.CONSTANT R4, desc[UR36][R4.64] ;  /* 0x0000002404047981 */ /* 0x0000e2000c1e9900 */
[----:B------:R-:W-:-:S04]  /*cff0*/  LOP3.LUT P0, R6, R8, 0x3, RZ, 0xc0, !PT ;  /* 0x0000000308067812 */ /* 0x000fc8000780c0ff */
[----:B------:R-:W-:-:S04]  /*d000*/  ISETP.EQ.OR P0, PT, R6, 0x3, !P0 ;  /* 0x000000030600780c */ /* 0x000fc80004702670 */
[----:B------:R-:W-:Y:S02]  /*d010*/  SEL R13, R68, R69, P0 ;  /* 0x00000045440d7207 */ /* 0x000fe40000000000 */
[----:B------:R-:W-:Y:S02]  /*d020*/  SEL R170, R69, R68, P0 ;  /* 0x0000004445aa7207 */ /* 0x000fe40000000000 */
[----:B------:R-:W-:Y:S02]  /*d030*/  SEL R68, R34, R35, P0 ;  /* 0x0000002322447207 */ /* 0x000fe40000000000 */
[----:B------:R-:W-:Y:S01]  /*d040*/  SEL R69, R35, R34, P0 ;  /* 0x0000002223457207 */ /* 0x000fe20000000000 */
[----:B------:R-:W-:Y:S01]  /*d050*/  IMAD.MOV.U32 R34, RZ, RZ, 0x2 ;  /* 0x00000002ff227424 */ /* 0x000fe200078e00ff */
[----:B------:R-:W-:Y:S01]  /*d060*/  SEL R15, R72, R73, P0 ;  /* 0x00000049480f7207 */ /* 0x000fe20000000000 */
[----:B------:R-:W-:Y:S01]  /*d070*/  UMOV UR8, UR7 ;  /* 0x0000000700087c82 */ /* 0x000fe20008000000 */
[----:B-1----:R-:W-:Y:S01]  /*d080*/  UMOV UR9, UR4 ;  /* 0x0000000400097c82 */ /* 0x002fe20008000000 */
        /* <DEDUP_REMOVED lines=85> */
[----:B------:R-:W-:Y:S01]  /*d5e0*/  SEL R45, R112, R113, P0 ;  /* 0x00000071702d7207 */ /* 0x000fe20000000000 */
[----:B--2---:R-:W-:-:S03]  /*d5f0*/  IMAD.WIDE R34, R163, R34, UR8 ;  /* 0x00000008a3227e25 */ /* 0x004fc6000f8e0222 */
[----:B------:R-:W-:-:S04]  /*d600*/  IADD3 R59, P3, R34, 0xc060, RZ ;  /* 0x0000c060223b7810 */ /* 0x000fc80007f7e0ff */
[----:B------:R-:W-:-:S04]  /*d610*/  LOP3.LUT R58, R59, 0x380, RZ, 0xc0, !PT ;  /* 0x000003803b3a7812 */ /* 0x000fc800078ec0ff */
[----:B------:R-:W-:-:S04]  /*d620*/  SHF.R.U64 R58, R58, 0x3, RZ ;  /* 0x000000033a3a7819 */ /* 0x000fc800000012ff */
[----:B------:R-:W-:Y:S02]  /*d630*/  LOP3.LUT R58, R58, R59, RZ, 0x3c, !PT ;  /* 0x0000003b3a3a7212 */ /* 0x000fe400078e3cff */
[----:B------:R-:W-:-:S04]  /*d640*/  LOP3.LUT R59, R34, 0x380, RZ, 0xc0, !PT ;  /* 0x00000380223b7812 */ /* 0x000fc800078ec0ff */
[----:B------:R-:W-:Y:S02]  /*d650*/  SHF.R.U64 R59, R59, 0x3, RZ ;  /* 0x000000033b3b7819 */ /* 0x000fe400000012ff */
[C---:B------:R-:W-:Y:S02]  /*d660*/  IADD3 R63, P1, R34.reuse, 0x20, RZ ;  /* 0x00000020223f7810 */ /* 0x040fe40007f3e0ff */
[----:B------:R-:W-:Y:S02]  /*d670*/  LOP3.LUT R30, R59, R34, RZ, 0x3c, !PT ;  /* 0x000000223b1e7212 */ /* 0x000fe400078e3cff */
[----:B------:R-:W-:Y:S02]  /*d680*/  LOP3.LUT R26, R63, 0x380, RZ, 0xc0, !PT ;  /* 0x000003803f1a7812 */ /* 0x000fe400078ec0ff */
[----:B------:R-:W-:Y:S02]  /*d690*/  IADD3 R67, P5, R34, 0xc020, RZ ;  /* 0x0000c02022437810 */ /* 0x000fe40007fbe0ff */
[----:B------:R-:W-:-:S02]  /*d6a0*/  SHF.R.U64 R26, R26, 0x3, RZ ;  /* 0x000000031a1a7819 */ /* 0x000fc400000012ff */
[----:B---3--:R-:W-:Y:S01]  /*d6b0*/  LOP3.LUT R168, R4, 0x2, RZ, 0x3c, !PT ;  /* 0x0000000204a87812 */ /* 0x008fe200078e3cff */
[----:B------:R-:W-:Y:S04]  /*d6c0*/  SHFL.IDX PT, R134, R56, R4, 0x1c1f ;  /* 0x001c1f0438867589 */ /* 0x000fe800000e0000 */
[----:B------:R-:W0:Y:S04]  /*d6d0*/  SHFL.IDX PT, R135, R27, R168, 0x1c1f ;  /* 0x001c1fa81b877589 */ /* 0x000e2800000e0000 */
[----:B------:R-:W-:Y:S04]  /*d6e0*/  SHFL.IDX PT, R59, R60, R4, 0x1c1f ;  /* 0x001c1f043c3b7589 */ /* 0x000fe800000e0000 */
[----:B------:R-:W1:Y:S01]  /*d6f0*/  SHFL.IDX PT, R62, R31, R168, 0x1c1f ;  /* 0x001c1fa81f3e7589 */ /* 0x000e6200000e0000 */
[----:B------:R-:W-:-:S02]  /*d700*/  LOP3.LUT R26, R26, R63, RZ, 0x3c, !PT ;  /* 0x0000003f1a1a7212 */ /* 0x000fc400078e3cff */
[----:B------:R-:W-:Y:S01]  /*d710*/  LOP3.LUT R63, R67, 0x380, RZ, 0xc0, !PT ;  /* 0x00000380433f7812 */ /* 0x000fe200078ec0ff */
[----:B------:R-:W-:Y:S01]  /*d720*/  SHFL.IDX PT, R146, R146, R4, 0x1c1f ;  /* 0x001c1f0492927589 */ /* 0x000fe200000e0000 */
[----:B------:R-:W-:-:S03]  /*d730*/  SEL R163, R139, R138, P0 ;  /* 0x0000008a8ba37207 */ /* 0x000fc60000000000 */
[----:B------:R2:W3:Y:S04]  /*d740*/  SHFL.IDX PT, R139, R24, R168, 0x1c1f ;  /* 0x001c1fa8188b7589 */ /* 0x0004e800000e0000 */
[----:B------:R-:W-:Y:S04]  /*d750*/  SHFL.IDX PT, R25, R25, R4, 0x1c1f ;  /* 0x001c1f0419197589 */ /* 0x000fe800000e0000 */
[----:B------:R-:W4:Y:S01]  /*d760*/  SHFL.IDX PT, R28, R28, R168, 0x1c1f ;  /* 0x001c1fa81c1c7589 */ /* 0x000f2200000e0000 */
[----:B--2---:R-:W-:-:S03]  /*d770*/  SHF.R.U64 R24, R63, 0x3, RZ ;  /* 0x000000033f187819 */ /* 0x004fc600000012ff */
[----:B------:R-:W-:Y:S04]  /*d780*/  SHFL.IDX PT, R29, R29, R4, 0x1c1f ;  /* 0x001c1f041d1d7589 */ /* 0x000fe800000e0000 */
[----:B------:R-:W2:Y:S04]  /*d790*/  SHFL.IDX PT, R130, R147, R168, 0x1c1f ;  /* 0x001c1fa893827589 */ /* 0x000ea800000e0000 */
[----:B------:R5:W-:Y:S04]  /*d7a0*/  SHFL.IDX PT, R126, R68, R4, 0x1c1f ;  /* 0x001c1f04447e7589 */ /* 0x000be800000e0000 */
[----:B------:R-:W2:Y:S04]  /*d7b0*/  SHFL.IDX PT, R69, R69, R168, 0x1c1f ;  /* 0x001c1fa845457589 */ /* 0x000ea800000e0000 */
[----:B------:R-:W-:Y:S04]  /*d7c0*/  SHFL.IDX PT, R152, R152, R4, 0x1c1f ;  /* 0x001c1f0498987589 */ /* 0x000fe800000e0000 */
[----:B------:R-:W2:Y:S04]  /*d7d0*/  SHFL.IDX PT, R153, R153, R168, 0x1c1f ;  /* 0x001c1fa899997589 */ /* 0x000ea800000e0000 */
[----:B------:R-:W-:Y:S04]  /*d7e0*/  SHFL.IDX PT, R72, R72, R4, 0x1c1f ;  /* 0x001c1f0448487589 */ /* 0x000fe800000e0000 */
[----:B------:R-:W2:Y:S01]  /*d7f0*/  SHFL.IDX PT, R63, R76, R168, 0x1c1f ;  /* 0x001c1fa84c3f7589 */ /* 0x000ea200000e0000 */
[----:B0-----:R-:W-:-:S02]  /*d800*/  SEL R136, R134, R135, P0 ;  /* 0x0000008786887207 */ /* 0x001fc40000000000 */
[----:B------:R-:W-:Y:S02]  /*d810*/  SEL R134, R135, R134, P0 ;  /* 0x0000008687867207 */ /* 0x000fe40000000000 */
[----:B------:R-:W-:Y:S02]  /*d820*/  IADD3 R66, P4, R34, 0xc040, RZ ;  /* 0x0000c04022427810 */ /* 0x000fe40007f9e0ff */
[----:B-1----:R-:W-:Y:S02]  /*d830*/  SEL R137, R59, R62, P0 ;  /* 0x0000003e3b897207 */ /* 0x002fe40000000000 */
[----:B------:R-:W-:Y:S02]  /*d840*/  SEL R135, R62, R59, P0 ;  /* 0x0000003b3e877207 */ /* 0x000fe40000000000 */
[----:B------:R-:W-:Y:S02]  /*d850*/  IADD3 R59, P6, R34, 0xc000, RZ ;  /* 0x0000c000223b7810 */ /* 0x000fe40007fde0ff */
[----:B------:R-:W-:-:S02]  /*d860*/  LOP3.LUT R71, R66, 0x380, RZ, 0xc0, !PT ;  /* 0x0000038042477812 */ /* 0x000fc400078ec0ff */
[----:B------:R-:W-:Y:S02]  /*d870*/  LOP3.LUT R62, R59, 0x380, RZ, 0xc0, !PT ;  /* 0x000003803b3e7812 */ /* 0x000fe400078ec0ff */
[----:B------:R-:W-:Y:S02]  /*d880*/  SHF.R.U64 R71, R71, 0x3, RZ ;  /* 0x0000000347477819 */ /* 0x000fe400000012ff */
[----:B------:R-:W-:Y:S01]  /*d890*/  SHF.R.U64 R62, R62, 0x3, RZ ;  /* 0x000000033e3e7819 */ /* 0x000fe200000012ff */
[----:B------:R-:W-:Y:S01]  /*d8a0*/  IMAD.X R27, RZ, RZ, R35, P1 ;  /* 0x000000ffff1b7224 */ /* 0x000fe200008e0623 */
[----:B------:R-:W-:Y:S02]  /*d8b0*/  SEL R48, R116, R117, P0 ;  /* 0x0000007574307207 */ /* 0x000fe40000000000 */
[----:B------:R-:W-:Y:S02]  /*d8c0*/  SEL R21, R80, R81, P0 ;  /* 0x0000005150157207 */ /* 0x000fe40000000000 */
[----:B------:R-:W-:-:S02]  /*d8d0*/  SEL R84, R85, R84, P0 ;  /* 0x0000005455547207 */ /* 0x000fc40000000000 */
[----:B------:R-:W-:Y:S02]  /*d8e0*/  SEL R112, R113, R112, P0 ;  /* 0x0000007071707207 */ /* 0x000fe40000000000 */
[----:B------:R-:W-:Y:S02]  /*d8f0*/  SEL R116, R117, R116, P0 ;  /* 0x0000007475747207 */ /* 0x000fe40000000000 */
[----:B------:R-:W-:Y:S02]  /*d900*/  SEL R49, R120, R121, P0 ;  /* 0x0000007978317207 */ /* 0x000fe40000000000 */
[----:B------:R-:W-:Y:S02]  /*d910*/  SEL R53, R124, R125, P0 ;  /* 0x0000007d7c357207 */ /* 0x000fe40000000000 */
[----:B------:R-:W-:Y:S02]  /*d920*/  LOP3.LUT R66, R71, R66, RZ, 0x3c, !PT ;  /* 0x0000004247427212 */ /* 0x000fe400078e3cff */
[----:B------:R-:W-:-:S02]  /*d930*/  SEL R80, R81, R80, P0 ;  /* 0x0000005051507207 */ /* 0x000fc40000000000 */
[----:B------:R-:W-:Y:S02]  /*d940*/  SEL R120, R121, R120, P0 ;  /* 0x0000007879787207 */ /* 0x000fe40000000000 */
[----:B------:R-:W-:Y:S02]  /*d950*/  SEL R124, R125, R124, P0 ;  /* 0x0000007c7d7c7207 */ /* 0x000fe40000000000 */
[----:B------:R-:W-:Y:S02]  /*d960*/  SEL R160, R144, R145, P0 ;  /* 0x0000009190a07207 */ /* 0x000fe40000000000 */
[----:B------:R-:W-:Y:S02]  /*d970*/  SEL R85, R148, R149, P0 ;  /* 0x0000009594557207 */ /* 0x000fe40000000000 */
[----:B------:R-:W-:Y:S02]  /*d980*/  SEL R117, R74, R75, P0 ;  /* 0x0000004b4a757207 */ /* 0x000fe40000000000 */
[----:B------:R-:W-:-:S02]  /*d990*/  SEL R113, R75, R74, P0 ;  /* 0x0000004a4b717207 */ /* 0x000fc40000000000 */
[----:B------:R-:W-:Y:S01]  /*d9a0*/  LOP3.LUT R62, R62, R59, RZ, 0x3c, !PT ;  /* 0x0000003b3e3e7212 */ /* 0x000fe200078e3cff */
[--C-:B------:R-:W-:Y:S01]  /*d9b0*/  IMAD.X R59, RZ, RZ, R35.reuse, P3 ;  /* 0x000000ffff3b7224 */ /* 0x100fe200018e0623 */
[----:B------:R-:W-:Y:S01]  /*d9c0*/  IADD3 R71, P1, R34, 0x8060, RZ ;  /* 0x0000806022477810 */ /* 0x000fe20007f3e0ff */
[----:B------:R-:W-:Y:S01]  /*d9d0*/  IMAD.MOV.U32 R31, RZ, RZ, R35 ;  /* 0x000000ffff1f7224 */ /* 0x000fe200078e0023 */
        /* <DEDUP_REMOVED lines=8> */
[----:B-----5:R-:W-:Y:S01]  /*da60*/  LOP3.LUT R68, R24, R67, RZ, 0x3c, !PT ;  /* 0x0000004318447212 */ /* 0x020fe200078e3cff */
[----:B------:R-:W-:Y:S01]  /*da70*/  IMAD.X R67, RZ, RZ, R35, P4 ;  /* 0x000000ffff437224 */ /* 0x000fe200020e0623 */
[----:B------:R-:W-:-:S02]  /*da80*/  IADD3 R75, P2, R34, 0x8040, RZ ;  /* 0x00008040224b7810 */ /* 0x000fc40007f5e0ff */
[----:B------:R-:W-:Y:S02]  /*da90*/  SEL R64, R128, R129, P0 ;  /* 0x0000008180407207 */ /* 0x000fe40000000000 */
[----:B------:R-:W-:Y:S02]  /*daa0*/  SEL R52, R129, R128, P0 ;  /* 0x0000008081347207 */ /* 0x000fe40000000000 */
[----:B------:R-:W-:Y:S02]  /*dab0*/  SEL R65, R132, R133, P0 ;  /* 0x0000008584417207 */ /* 0x000fe40000000000 */
[----:B------:R-:W-:Y:S02]  /*dac0*/  SEL R57, R133, R132, P0 ;  /* 0x0000008485397207 */ /* 0x000fe40000000000 */
[----:B------:R-:W-:Y:S02]  /*dad0*/  SEL R149, R82, R83, P0 ;  /* 0x0000005352957207 */ /* 0x000fe40000000000 */
[----:B------:R-:W-:-:S02]  /*dae0*/  SEL R145, R83, R82, P0 ;  /* 0x0000005253917207 */ /* 0x000fc40000000000 */
[----:B---3--:R-:W-:Y:S02]  /*daf0*/  SEL R140, R146, R139, P0 ;  /* 0x0000008b928c7207 */ /* 0x008fe40000000000 */
[----:B------:R-:W-:Y:S02]  /*db00*/  SEL R138, R139, R146, P0 ;  /* 0x000000928b8a7207 */ /* 0x000fe40000000000 */
[----:B------:R-:W-:Y:S02]  /*db10*/  IADD3 R79, P3, R34, 0x8020, RZ ;  /* 0x00008020224f7810 */ /* 0x000fe40007f7e0ff */
[----:B----4-:R-:W-:Y:S02]  /*db20*/  SEL R141, R25, R28, P0 ;  /* 0x0000001c198d7207 */ /* 0x010fe40000000000 */
[----:B------:R-:W-:Y:S02]  /*db30*/  SEL R139, R28, R25, P0 ;  /* 0x000000191c8b7207 */ /* 0x000fe40000000000 */
[----:B--2---:R-:W-:-:S02]  /*db40*/  SEL R132, R29, R130, P0 ;  /* 0x000000821d847207 */ /* 0x004fc40000000000 */
[----:B------:R-:W-:Y:S02]  /*db50*/  SEL R128, R126, R69, P0 ;  /* 0x000000457e807207 */ /* 0x000fe40000000000 */
[----:B------:R-:W-:Y:S02]  /*db60*/  IADD3 R83, P4, R34, 0x8000, RZ ;  /* 0x0000800022537810 */ /* 0x000fe40007f9e0ff */
[----:B------:R-:W-:Y:S02]  /*db70*/  SEL R130, R130, R29, P0 ;  /* 0x0000001d82827207 */ /* 0x000fe40000000000 */
[----:B------:R-:W-:Y:S02]  /*db80*/  SEL R133, R152, R153, P0 ;  /* 0x0000009998857207 */ /* 0x000fe40000000000 */
[----:B------:R-:W-:Y:S02]  /*db90*/  SEL R131, R153, R152, P0 ;  /* 0x0000009899837207 */ /* 0x000fe40000000000 */
[----:B------:R-:W-:-:S02]  /*dba0*/  SEL R126, R69, R126, P0 ;  /* 0x0000007e457e7207 */ /* 0x000fc40000000000 */
[----:B------:R-:W-:Y:S02]  /*dbb0*/  SEL R129, R72, R63, P0 ;  /* 0x0000003f48817207 */ /* 0x000fe40000000000 */
[----:B------:R-:W-:Y:S02]  /*dbc0*/  SEL R127, R63, R72, P0 ;  /* 0x000000483f7f7207 */ /* 0x000fe40000000000 */
[----:B------:R-:W-:Y:S02]  /*dbd0*/  LOP3.LUT R70, R71, 0x380, RZ, 0xc0, !PT ;  /* 0x0000038047467812 */ /* 0x000fe400078ec0ff */
[----:B------:R-:W-:Y:S02]  /*dbe0*/  LOP3.LUT R74, R75, 0x380, RZ, 0xc0, !PT ;  /* 0x000003804b4a7812 */ /* 0x000fe400078ec0ff */
[----:B------:R-:W-:Y:S02]  /*dbf0*/  MOV R60, R26 ;  /* 0x0000001a003c7202 */ /* 0x000fe40000000f00 */
[----:B------:R-:W-:-:S02]  /*dc00*/  LOP3.LUT R78, R79, 0x380, RZ, 0xc0, !PT ;  /* 0x000003804f4e7812 */ /* 0x000fc400078ec0ff */
[----:B------:R-:W-:Y:S02]  /*dc10*/  MOV R56, R30 ;  /* 0x0000001e00387202 */ /* 0x000fe40000000f00 */
[----:B------:R-:W-:Y:S02]  /*dc20*/  F2FP.BF16.F32.PACK_AB R24, R141, R140 ;  /* 0x0000008c8d18723e */ /* 0x000fe400000010ff */
[----:B------:R-:W-:Y:S02]  /*dc30*/  F2FP.BF16.F32.PACK_AB R25, R137, R136 ;  /* 0x000000888919723e */ /* 0x000fe400000010ff */
[----:B------:R-:W-:Y:S02]  /*dc40*/  F2FP.BF16.F32.PACK_AB R26, R139, R138 ;  /* 0x0000008a8b1a723e */ /* 0x000fe400000010ff */
[----:B------:R-:W-:Y:S02]  /*dc50*/  F2FP.BF16.F32.PACK_AB R27, R135, R134 ;  /* 0x00000086871b723e */ /* 0x000fe400000010ff */
[----:B------:R-:W-:-:S02]  /*dc60*/  LOP3.LUT R82, R83, 0x380, RZ, 0xc0, !PT ;  /* 0x0000038053527812 */ /* 0x000fc400078ec0ff */
[----:B------:R-:W-:Y:S02]  /*dc70*/  F2FP.BF16.F32.PACK_AB R28, R133, R132 ;  /* 0x00000084851c723e */ /* 0x000fe400000010ff */
[----:B------:R-:W-:Y:S02]  /*dc80*/  F2FP.BF16.F32.PACK_AB R29, R129, R128 ;  /* 0x00000080811d723e */ /* 0x000fe400000010ff */
[----:B------:R-:W-:Y:S02]  /*dc90*/  F2FP.BF16.F32.PACK_AB R30, R131, R130 ;  /* 0x00000082831e723e */ /* 0x000fe400000010ff */
[----:B------:R-:W-:Y:S02]  /*dca0*/  F2FP.BF16.F32.PACK_AB R31, R127, R126 ;  /* 0x0000007e7f1f723e */ /* 0x000fe400000010ff */
[----:B------:R-:W-:Y:S02]  /*dcb0*/  SHF.R.U64 R70, R70, 0x3, RZ ;  /* 0x0000000346467819 */ /* 0x000fe400000012ff */
[----:B------:R-:W-:-:S02]  /*dcc0*/  SHF.R.U64 R74, R74, 0x3, RZ ;  /* 0x000000034a4a7819 */ /* 0x000fc400000012ff */
[----:B------:R-:W-:Y:S01]  /*dcd0*/  SHF.R.U64 R78, R78, 0x3, RZ ;  /* 0x000000034e4e7819 */ /* 0x000fe200000012ff */
[----:B------:R0:W-:Y:S01]  /*dce0*/  STSM.16.M88.4 [R56], R24 ;  /* 0x0000001838007844 */ /* 0x0001e20000000200 */
[----:B------:R-:W-:Y:S02]  /*dcf0*/  SHF.R.U64 R82, R82, 0x3, RZ ;  /* 0x0000000352527819 */ /* 0x000fe400000012ff */
[----:B------:R-:W-:Y:S01]  /*dd00*/  LOP3.LUT R70, R70, R71, RZ, 0x3c, !PT ;  /* 0x0000004746467212 */ /* 0x000fe200078e3cff */
[----:B------:R1:W-:Y:S01]  /*dd10*/  STSM.16.M88.4 [R60], R28 ;  /* 0x0000001c3c007844 */ /* 0x0003e20000000200 */
[----:B------:R-:W-:Y:S01]  /*dd20*/  LOP3.LUT R74, R74, R75, RZ, 0x3c, !PT ;  /* 0x0000004b4a4a7212 */ /* 0x000fe200078e3cff */
[--C-:B------:R-:W-:Y:S01]  /*dd30*/  IMAD.X R71, RZ, RZ, R35.reuse, P1 ;  /* 0x000000ffff477224 */ /* 0x100fe200008e0623 */
[----:B------:R-:W-:Y:S01]  /*dd40*/  LOP3.LUT R78, R78, R79, RZ, 0x3c, !PT ;  /* 0x0000004f4e4e7212 */ /* 0x000fe200078e3cff */
[--C-:B------:R-:W-:Y:S01]  /*dd50*/  IMAD.X R75, RZ, RZ, R35.reuse, P2 ;  /* 0x000000ffff4b7224 */ /* 0x100fe200010e0623 */
[----:B------:R-:W-:Y:S01]  /*dd60*/  LOP3.LUT R82, R82, R83, RZ, 0x3c, !PT ;  /* 0x0000005352527212 */ /* 0x000fe200078e3cff */
[--C-:B------:R-:W-:Y:S01]  /*dd70*/  IMAD.X R79, RZ, RZ, R35.reuse, P3 ;  /* 0x000000ffff4f7224 */ /* 0x100fe200018e0623 */
[----:B------:R-:W-:Y:S01]  /*dd80*/  SEL R157, R90, R91, P0 ;  /* 0x0000005b5a9d7207 */ /* 0x000fe20000000000 */
[--C-:B------:R-:W-:Y:S01]  /*dd90*/  IMAD.X R63, RZ, RZ, R35.reuse, P6 ;  /* 0x000000ffff3f7224 */ /* 0x100fe200030e0623 */
[----:B------:R-:W-:Y:S01]  /*dda0*/  SEL R156, R91, R90, P0 ;  /* 0x0000005a5b9c7207 */ /* 0x000fe20000000000 */
[----:B------:R-:W-:Y:S01]  /*ddb0*/  IMAD.X R83, RZ, RZ, R35, P4 ;  /* 0x000000ffff537224 */ /* 0x000fe200020e0623 */
[----:B------:R-:W-:-:S02]  /*ddc0*/  IADD3 R91, P6, R34, 0x4040, RZ ;  /* 0x00004040225b7810 */ /* 0x000fc40007fde0ff */
[C---:B0-----:R-:W-:Y:S02]  /*ddd0*/  IADD3 R24, P3, R34.reuse, 0x4000, RZ ;  /* 0x0000400022187810 */ /* 0x041fe40007f7e0ff */
[C---:B-1----:R-:W-:Y:S02]  /*dde0*/  IADD3 R31, P1, R34.reuse, 0x4020, RZ ;  /* 0x00004020221f7810 */ /* 0x042fe40007f3e0ff */
[C---:B------:R-:W-:Y:S02]  /*ddf0*/  IADD3 R29, P2, R34.reuse, 0x40, RZ ;  /* 0x00000040221d7810 */ /* 0x040fe40007f5e0ff */
[----:B------:R-:W-:Y:S02]  /*de00*/  IADD3 R26, P4, R34, 0x60, RZ ;  /* 0x00000060221a7810 */ /* 0x000fe40007f9e0ff */
[----:B------:R-:W-:Y:S01]  /*de10*/  LOP3.LUT R30, R31, 0x380, RZ, 0xc0, !PT ;  /* 0x000003801f1e7812 */ /* 0x000fe200078ec0ff */
[----:B------:R-:W-:Y:S01]  /*de20*/  IMAD.X R69, RZ, RZ, R35, P5 ;  /* 0x000000ffff457224 */ /* 0x000fe200028e0623 */
[----:B------:R-:W-:-:S02]  /*de30*/  LOP3.LUT R28, R29, 0x380, RZ, 0xc0, !PT ;  /* 0x000003801d1c7812 */ /* 0x000fc400078ec0ff */
[----:B------:R-:W-:Y:S02]  /*de40*/  SEL R154, R86, R87, P0 ;  /* 0x00000057569a7207 */ /* 0x000fe40000000000 */
[----:B------:R-:W-:Y:S02]  /*de50*/  SEL R155, R87, R86, P0 ;  /* 0x00000056579b7207 */ /* 0x000fe40000000000 */
[----:B------:R-:W-:Y:S02]  /*de60*/  LOP3.LUT R25, R24, 0x380, RZ, 0xc0, !PT ;  /* 0x0000038018197812 */ /* 0x000fe400078ec0ff */
[----:B------:R-:W-:Y:S02]  /*de70*/  IADD3 R87, P5, R34, 0x4060, RZ ;  /* 0x0000406022577810 */ /* 0x000fe40007fbe0ff */
[----:B------:R-:W-:Y:S02]  /*de80*/  LOP3.LUT R90, R91, 0x380, RZ, 0xc0, !PT ;  /* 0x000003805b5a7812 */ /* 0x000fe400078ec0ff */
[----:B------:R-:W-:-:S02]  /*de90*/  LOP3.LUT R27, R26, 0x380, RZ, 0xc0, !PT ;  /* 0x000003801a1b7812 */ /* 0x000fc400078ec0ff */
[----:B------:R-:W-:Y:S02]  /*dea0*/  SHF.R.U64 R30, R30, 0x3, RZ ;  /* 0x000000031e1e7819 */ /* 0x000fe400000012ff */
[----:B------:R-:W-:Y:S02]  /*deb0*/  SHF.R.U64 R28, R28, 0x3, RZ ;  /* 0x000000031c1c7819 */ /* 0x000fe400000012ff */
[----:B------:R-:W-:Y:S02]  /*dec0*/  SHF.R.U64 R25, R25, 0x3, RZ ;  /* 0x0000000319197819 */ /* 0x000fe400000012ff */
[----:B------:R-:W-:Y:S02]  /*ded0*/  LOP3.LUT R86, R87, 0x380, RZ, 0xc0, !PT ;  /* 0x0000038057567812 */ /* 0x000fe400078ec0ff */
[----:B------:R-:W-:Y:S02]  /*dee0*/  SHF.R.U64 R90, R90, 0x3, RZ ;  /* 0x000000035a5a7819 */ /* 0x000fe400000012ff */
[----:B------:R-:W-:-:S02]  /*def0*/  SHF.R.U64 R27, R27, 0x3, RZ ;  /* 0x000000031b1b7819 */ /* 0x000fc400000012ff */
[----:B------:R-:W-:Y:S01]  /*df00*/  LOP3.LUT R30, R30, R31, RZ, 0x3c, !PT ;  /* 0x0000001f1e1e7212 */ /* 0x000fe200078e3cff */
[--C-:B------:R-:W-:Y:S01]  /*df10*/  IMAD.X R31, RZ, RZ, R35.reuse, P1 ;  /* 0x000000ffff1f7224 */ /* 0x100fe200008e0623 */
[----:B------:R-:W-:Y:S01]  /*df20*/  LOP3.LUT R28, R28, R29, RZ, 0x3c, !PT ;  /* 0x0000001d1c1c7212 */ /* 0x000fe200078e3cff */
[--C-:B------:R-:W-:Y:S01]  /*df30*/  IMAD.X R29, RZ, RZ, R35.reuse, P2 ;  /* 0x000000ffff1d7224 */ /* 0x100fe200010e0623 */
[----:B------:R-:W-:Y:S01]  /*df40*/  LOP3.LUT R24, R25, R24, RZ, 0x3c, !PT ;  /* 0x0000001819187212 */ /* 0x000fe200078e3cff */
[--C-:B------:R-:W-:Y:S01]  /*df50*/  IMAD.X R25, RZ, RZ, R35.reuse, P3 ;  /* 0x000000ffff197224 */ /* 0x100fe200018e0623 */
[----:B------:R-:W-:Y:S02]  /*df60*/  SHF.R.U64 R86, R86, 0x3, RZ ;  /* 0x0000000356567819 */ /* 0x000fe400000012ff */
[----:B------:R-:W-:Y:S01]  /*df70*/  LOP3.LUT R90, R90, R91, RZ, 0x3c, !PT ;  /* 0x0000005b5a5a7212 */ /* 0x000fe200078e3cff */
[--C-:B------:R-:W-:Y:S01]  /*df80*/  IMAD.X R91, RZ, RZ, R35.reuse, P6 ;  /* 0x000000ffff5b7224 */ /* 0x100fe200030e0623 */
[----:B------:R-:W-:Y:S01]  /*df90*/  LOP3.LUT R26, R27, R26, RZ, 0x3c, !PT ;  /* 0x0000001a1b1a7212 */ /* 0x000fe200078e3cff */
[----:B------:R-:W-:Y:S01]  /*dfa0*/  IMAD.X R27, RZ, RZ, R35, P4 ;  /* 0x000000ffff1b7224 */ /* 0x000fe200020e0623 */
[----:B------:R-:W-:-:S02]  /*dfb0*/  SEL R167, R142, R143, P0 ;  /* 0x0000008f8ea77207 */ /* 0x000fc40000000000 */
[----:B------:R-:W-:Y:S02]  /*dfc0*/  SEL R169, R150, R151, P0 ;  /* 0x0000009796a97207 */ /* 0x000fe40000000000 */
[----:B------:R-:W-:Y:S02]  /*dfd0*/  MOV R210, R68 ;  /* 0x0000004400d27202 */ /* 0x000fe40000000f00 */
[----:B------:R-:W-:Y:S02]  /*dfe0*/  SEL R143, R143, R142, P0 ;  /* 0x0000008e8f8f7207 */ /* 0x000fe40000000000 */
[----:B------:R-:W-:Y:S01]  /*dff0*/  SEL R151, R151, R150, P0 ;  /* 0x0000009697977207 */ /* 0x000fe20000000000 */
        /* <DEDUP_REMOVED lines=8> */
[----:B------:R-:W-:-:S02]  /*e080*/  MOV R69, R24 ;  /* 0x0000001800457202 */ /* 0x000fc40000000f00 */
[----:B------:R-:W-:Y:S01]  /*e090*/  MOV R181, R78 ;  /* 0x0000004e00b57202 */ /* 0x000fe20000000f00 */
[----:B------:R-:W-:Y:S01]  /*e0a0*/  SHFL.IDX PT, R8, R49, R4, 0x1c1f ;  /* 0x001c1f0431087589 */ /* 0x000fe200000e0000 */
[----:B------:R-:W-:Y:S02]  /*e0b0*/  MOV R180, R82 ;  /* 0x0000005200b47202 */ /* 0x000fe40000000f00 */
[----:B------:R-:W-:Y:S01]  /*e0c0*/  MOV R76, R90 ;  /* 0x0000005a004c7202 */ /* 0x000fe20000000f00 */
[----:B------:R-:W-:Y:S01]  /*e0d0*/  SHFL.IDX PT, R64, R84, R168, 0x1c1f ;  /* 0x001c1fa854407589 */ /* 0x000fe200000e0000 */
[----:B------:R-:W-:Y:S02]  /*e0e0*/  MOV R60, R26 ;  /* 0x0000001a003c7202 */ /* 0x000fe40000000f00 */
[----:B------:R-:W-:Y:S01]  /*e0f0*/  MOV R208, R70 ;  /* 0x0000004600d07202 */ /* 0x000fe20000000f00 */
[----:B------:R-:W-:Y:S01]  /*e100*/  SHFL.IDX PT, R63, R6, R4, 0x1c1f ;  /* 0x001c1f04063f7589 */ /* 0x000fe200000e0000 */
[----:B------:R-:W-:-:S03]  /*e110*/  MOV R211, R66 ;  /* 0x0000004200d37202 */ /* 0x000fc60000000f00 */
[----:B------:R-:W-:Y:S01]  /*e120*/  SHFL.IDX PT, R9, R40, R4, 0x1c1f ;  /* 0x001c1f0428097589 */ /* 0x000fe200000e0000 */
[----:B------:R-:W-:-:S03]  /*e130*/  MOV R182, R74 ;  /* 0x0000004a00b67202 */ /* 0x000fc60000000f00 */
        /* <DEDUP_REMOVED lines=13> */
[----:B------:R-:W-:Y:S04]  /*e210*/  SHFL.IDX PT, R91, R97, R168, 0x1c1f ;  /* 0x001c1fa8615b7589 */ /* 0x000fe800000e0000 */
[----:B------:R-:W2:Y:S04]  /*e220*/  SHFL.IDX PT, R83, R113, R168, 0x1c1f ;  /* 0x001c1fa871537589 */ /* 0x000ea800000e0000 */
        /* <DEDUP_REMOVED lines=8> */
[----:B------:R-:W4:Y:S01]  /*e2b0*/  SHFL.IDX PT, R89, R89, R168, 0x1c1f ;  /* 0x001c1fa859597589 */ /* 0x000f2200000e0000 */
        /* <DEDUP_REMOVED lines=8> */
[----:B------:R-:W5:Y:S04]  /*e340*/  SHFL.IDX PT, R107, R50, R168, 0x1c1f ;  /* 0x001c1fa8326b7589 */ /* 0x000f6800000e0000 */
[----:B------:R-:W5:Y:S04]  /*e350*/  SHFL.IDX PT, R51, R105, R168, 0x1c1f ;  /* 0x001c1fa869337589 */ /* 0x000f6800000e0000 */
[----:B------:R-:W5:Y:S04]  /*e360*/  SHFL.IDX PT, R46, R121, R168, 0x1c1f ;  /* 0x001c1fa8792e7589 */ /* 0x000f6800000e0000 */
[----:B------:R-:W-:Y:S04]  /*e370*/  SHFL.IDX PT, R66, R5, R4, 0x1c1f ;  /* 0x001c1f0405427589 */ /* 0x000fe800000e0000 */
[----:B------:R-:W-:Y:S04]  /*e380*/  SHFL.IDX PT, R24, R13, R4, 0x1c1f ;  /* 0x001c1f040d187589 */ /* 0x000fe800000e0000 */
[----:B------:R-:W-:Y:S04]  /*e390*/  SHFL.IDX PT, R37, R37, R4, 0x1c1f ;  /* 0x001c1f0425257589 */ /* 0x000fe800000e0000 */
[----:B------:R-:W-:Y:S04]  /*e3a0*/  SHFL.IDX PT, R47, R47, R4, 0x1c1f ;  /* 0x001c1f042f2f7589 */ /* 0x000fe800000e0000 */
[----:B------:R-:W-:Y:S04]  /*e3b0*/  SHFL.IDX PT, R35, R154, R4, 0x1c1f ;  /* 0x001c1f049a237589 */ /* 0x000fe800000e0000 */
[----:B------:R-:W5:Y:S04]  /*e3c0*/  SHFL.IDX PT, R178, R178, R168, 0x1c1f ;  /* 0x001c1fa8b2b27589 */ /* 0x000f6800000e0000 */
[----:B------:R-:W-:Y:S04]  /*e3d0*/  SHFL.IDX PT, R170, R170, R168, 0x1c1f ;  /* 0x001c1fa8aaaa7589 */ /* 0x000fe800000e0000 */
[----:B------:R-:W-:Y:S04]  /*e3e0*/  SHFL.IDX PT, R41, R96, R168, 0x1c1f ;  /* 0x001c1fa860297589 */ /* 0x000fe800000e0000 */
[----:B------:R-:W-:Y:S04]  /*e3f0*/  SHFL.IDX PT, R74, R148, R168, 0x1c1f ;  /* 0x001c1fa8944a7589 */ /* 0x000fe800000e0000 */
[----:B------:R-:W5:Y:S04]  /*e400*/  SHFL.IDX PT, R80, R54, R168, 0x1c1f ;  /* 0x001c1fa836507589 */ /* 0x000f6800000e0000 */
[----:B------:R-:W5:Y:S04]  /*e410*/  SHFL.IDX PT, R42, R155, R168, 0x1c1f ;  /* 0x001c1fa89b2a7589 */ /* 0x000f6800000e0000 */
[----:B------:R-:W-:Y:S04]  /*e420*/  SHFL.IDX PT, R21, R21, R4, 0x1c1f ;  /* 0x001c1f0415157589 */ /* 0x000fe800000e0000 */
[----:B------:R-:W-:Y:S04]  /*e430*/  SHFL.IDX PT, R20, R45, R4, 0x1c1f ;  /* 0x001c1f042d147589 */ /* 0x000fe800000e0000 */
[----:B------:R-:W5:Y:S04]  /*e440*/  SHFL.IDX PT, R177, R177, R168, 0x1c1f ;  /* 0x001c1fa8b1b17589 */ /* 0x000f6800000e0000 */
[----:B------:R-:W-:Y:S04]  /*e450*/  SHFL.IDX PT, R86, R12, R168, 0x1c1f ;  /* 0x001c1fa80c567589 */ /* 0x000fe800000e0000 */
[----:B------:R-:W-:Y:S04]  /*e460*/  SHFL.IDX PT, R14, R112, R168, 0x1c1f ;  /* 0x001c1fa8700e7589 */ /* 0x000fe800000e0000 */
[----:B------:R-:W5:Y:S04]  /*e470*/  SHFL.IDX PT, R148, R102, R168, 0x1c1f ;  /* 0x001c1fa866947589 */ /* 0x000f6800000e0000 */
[----:B------:R-:W5:Y:S04]  /*e480*/  SHFL.IDX PT, R15, R15, R4, 0x1c1f ;  /* 0x001c1f040f0f7589 */ /* 0x000f6800000e0000 */
[----:B------:R-:W-:Y:S04]  /*e490*/  SHFL.IDX PT, R5, R53, R4, 0x1c1f ;  /* 0x001c1f0435057589 */ /* 0x000fe800000e0000 */
[----:B------:R0:W5:Y:S04]  /*e4a0*/  SHFL.IDX PT, R12, R116, R168, 0x1c1f ;  /* 0x001c1fa8740c7589 */ /* 0x00016800000e0000 */
[----:B------:R-:W-:Y:S04]  /*e4b0*/  SHFL.IDX PT, R59, R7, R4, 0x1c1f ;  /* 0x001c1f04073b7589 */ /* 0x000fe800000e0000 */
[----:B------:R-:W-:Y:S04]  /*e4c0*/  SHFL.IDX PT, R33, R33, R4, 0x1c1f ;  /* 0x001c1f0421217589 */ /* 0x000fe800000e0000 */
[----:B------:R-:W-:Y:S04]  /*e4d0*/  SHFL.IDX PT, R13, R111, R4, 0x1c1f ;  /* 0x001c1f046f0d7589 */ /* 0x000fe800000e0000 */
[----:B------:R-:W5:Y:S04]  /*e4e0*/  SHFL.IDX PT, R175, R175, R168, 0x1c1f ;  /* 0x001c1fa8afaf7589 */ /* 0x000f6800000e0000 */
[----:B------:R-:W5:Y:S04]  /*e4f0*/  SHFL.IDX PT, R45, R88, R168, 0x1c1f ;  /* 0x001c1fa8582d7589 */ /* 0x000f6800000e0000 */
[----:B------:R-:W-:Y:S04]  /*e500*/  SHFL.IDX PT, R53, R120, R168, 0x1c1f ;  /* 0x001c1fa878357589 */ /* 0x000fe800000e0000 */
[----:B------:R-:W-:Y:S04]  /*e510*/  SHFL.IDX PT, R62, R52, R168, 0x1c1f ;  /* 0x001c1fa8343e7589 */ /* 0x000fe800000e0000 */
[----:B------:R1:W5:Y:S04]  /*e520*/  SHFL.IDX PT, R54, R114, R168, 0x1c1f ;  /* 0x001c1fa872367589 */ /* 0x00036800000e0000 */
[----:B------:R-:W-:Y:S04]  /*e530*/  SHFL.IDX PT, R7, R44, R4, 0x1c1f ;  /* 0x001c1f042c077589 */ /* 0x000fe800000e0000 */
[----:B------:R-:W-:Y:S04]  /*e540*/  SHFL.IDX PT, R159, R159, R4, 0x1c1f ;  /* 0x001c1f049f9f7589 */ /* 0x000fe800000e0000 */
[----:B------:R-:W5:Y:S04]  /*e550*/  SHFL.IDX PT, R55, R108, R168, 0x1c1f ;  /* 0x001c1fa86c377589 */ /* 0x000f6800000e0000 */
[----:B------:R-:W5:Y:S04]  /*e560*/  SHFL.IDX PT, R52, R118, R168, 0x1c1f ;  /* 0x001c1fa876347589 */ /* 0x000f6800000e0000 */
        /* <DEDUP_REMOVED lines=20> */
[----:B------:R2:W5:Y:S04]  /*e6b0*/  SHFL.IDX PT, R153, R100, R168, 0x1c1f ;  /* 0x001c1fa864997589 */ /* 0x00056800000e0000 */
[----:B------:R-:W-:Y:S04]  /*e6c0*/  SHFL.IDX PT, R4, R124, R168, 0x1c1f ;  /* 0x001c1fa87c047589 */ /* 0x000fe800000e0000 */
[----:B------:R-:W5:Y:S04]  /*e6d0*/  SHFL.IDX PT, R144, R110, R168, 0x1c1f ;  /* 0x001c1fa86e907589 */ /* 0x000f6800000e0000 */
[----:B------:R-:W-:Y:S04]  /*e6e0*/  SHFL.IDX PT, R124, R57, R168, 0x1c1f ;  /* 0x001c1fa8397c7589 */ /* 0x000fe800000e0000 */
[----:B------:R-:W5:Y:S04]  /*e6f0*/  SHFL.IDX PT, R57, R122, R168, 0x1c1f ;  /* 0x001c1fa87a397589 */ /* 0x000f6800000e0000 */
[----:B------:R-:W5:Y:S04]  /*e700*/  SHFL.IDX PT, R173, R173, R168, 0x1c1f ;  /* 0x001c1fa8adad7589 */ /* 0x000f6800000e0000 */
[----:B------:R-:W-:Y:S04]  /*e710*/  SHFL.IDX PT, R79, R61, R168, 0x1c1f ;  /* 0x001c1fa83d4f7589 */ /* 0x000fe800000e0000 */
[----:B------:R-:W5:Y:S01]  /*e720*/  SHFL.IDX PT, R61, R115, R168, 0x1c1f ;  /* 0x001c1fa8733d7589 */ /* 0x000f6200000e0000 */
[----:B0-----:R-:W-:-:S02]  /*e730*/  SEL R116, R49, R84, P0 ;  /* 0x0000005431747207 */ /* 0x001fc40000000000 */
[----:B-1----:R-:W-:Y:S01]  /*e740*/  SEL R114, R84, R49, P0 ;  /* 0x0000003154727207 */ /* 0x002fe20000000000 */
[----:B------:R0:W-:Y:S01]  /*e750*/  SHFL.IDX PT, R44, R92, R168, 0x1c1f ;  /* 0x001c1fa85c2c7589 */ /* 0x0001e200000e0000 */
[----:B--2---:R-:W-:Y:S02]  /*e760*/  SEL R100, R40, R99, P0 ;  /* 0x0000006328647207 */ /* 0x004fe40000000000 */
[----:B------:R-:W-:Y:S01]  /*e770*/  SEL R84, R82, R83, P0 ;  /* 0x0000005352547207 */ /* 0x000fe20000000000 */
[----:B------:R-:W1:Y:S01]  /*e780*/  SHFL.IDX PT, R50, R145, R168, 0x1c1f ;  /* 0x001c1fa891327589 */ /* 0x000e6200000e0000 */
[----:B---3--:R-:W-:-:S03]  /*e790*/  SEL R125, R169, R85, P0 ;  /* 0x00000055a97d7207 */ /* 0x008fc60000000000 */
[----:B------:R2:W-:Y:S01]  /*e7a0*/  SHFL.IDX PT, R155, R98, R168, 0x1c1f ;  /* 0x001c1fa8629b7589 */ /* 0x0005e200000e0000 */
[----:B----4-:R-:W-:Y:S02]  /*e7b0*/  SEL R101, R93, R89, P0 ;  /* 0x000000595d657207 */ /* 0x010fe40000000000 */
[----:B0-----:R-:W-:Y:S01]  /*e7c0*/  SEL R92, R90, R91, P0 ;  /* 0x0000005b5a5c7207 */ /* 0x001fe20000000000 */
[----:B------:R0:W3:Y:S01]  /*e7d0*/  SHFL.IDX PT, R145, R106, R168, 0x1c1f ;  /* 0x001c1fa86a917589 */ /* 0x0000e200000e0000 */
[----:B------:R-:W-:Y:S02]  /*e7e0*/  SEL R90, R91, R90, P0 ;  /* 0x0000005a5b5a7207 */ /* 0x000fe40000000000 */
[----:B------:R-:W-:Y:S01]  /*e7f0*/  SEL R82, R83, R82, P0 ;  /* 0x0000005253527207 */ /* 0x000fe20000000000 */
[----:B------:R4:W3:Y:S01]  /*e800*/  SHFL.IDX PT, R147, R123, R168, 0x1c1f ;  /* 0x001c1fa87b937589 */ /* 0x0008e200000e0000 */
[----:B--2---:R-:W-:Y:S02]  /*e810*/  SEL R98, R99, R40, P0 ;  /* 0x0000002863627207 */ /* 0x004fe40000000000 */
[----:B------:R-:W-:Y:S01]  /*e820*/  SEL R99, R89, R93, P0 ;  /* 0x0000005d59637207 */ /* 0x000fe20000000000 */
[----:B------:R-:W-:Y:S01]  /*e830*/  SHFL.IDX PT, R164, R94, R168, 0x1c1f ;  /* 0x001c1fa85ea47589 */ /* 0x000fe200000e0000 */
[----:B-----5:R-:W-:-:S02]  /*e840*/  SEL R108, R43, R107, P0 ;  /* 0x0000006b2b6c7207 */ /* 0x020fc40000000000 */
[----:B0-----:R-:W-:Y:S02]  /*e850*/  SEL R106, R107, R43, P0 ;  /* 0x0000002b6b6a7207 */ /* 0x001fe40000000000 */
[----:B----4-:R-:W-:Y:S01]  /*e860*/  SEL R123, R85, R169, P0 ;  /* 0x000000a9557b7207 */ /* 0x010fe20000000000 */
[----:B------:R-:W0:Y:S01]  /*e870*/  SHFL.IDX PT, R156, R156, R168, 0x1c1f ;  /* 0x001c1fa89c9c7589 */ /* 0x000e2200000e0000 */
[----:B------:R-:W-:Y:S02]  /*e880*/  SEL R93, R39, R51, P0 ;  /* 0x00000033275d7207 */ /* 0x000fe40000000000 */
[----:B------:R-:W-:Y:S01]  /*e890*/  SEL R91, R51, R39, P0 ;  /* 0x00000027335b7207 */ /* 0x000fe20000000000 */
[----:B------:R2:W-:Y:S01]  /*e8a0*/  SHFL.IDX PT, R151, R119, R168, 0x1c1f ;  /* 0x001c1fa877977589 */ /* 0x0005e200000e0000 */
[----:B------:R-:W-:Y:S02]  /*e8b0*/  SEL R89, R10, R65, P0 ;  /* 0x000000410a597207 */ /* 0x000fe40000000000 */
[----:B------:R-:W-:-:S02]  /*e8c0*/  SEL R87, R65, R10, P0 ;  /* 0x0000000a41577207 */ /* 0x000fc40000000000 */
[----:B------:R-:W-:Y:S02]  /*e8d0*/  SEL R85, R38, R46, P0 ;  /* 0x0000002e26557207 */ /* 0x000fe40000000000 */
[----:B------:R-:W-:Y:S01]  /*e8e0*/  SEL R83, R46, R38, P0 ;  /* 0x000000262e537207 */ /* 0x000fe20000000000 */
[----:B------:R4:W5:Y:S01]  /*e8f0*/  SHFL.IDX PT, R152, R104, R168, 0x1c1f ;  /* 0x001c1fa868987589 */ /* 0x00096200000e0000 */
        /* <DEDUP_REMOVED lines=11> */
[----:B--2---:R-:W-:Y:S02]  /*e9b0*/  SEL R119, R177, R63, P0 ;  /* 0x0000003fb1777207 */ /* 0x004fe40000000000 */
        /* <DEDUP_REMOVED lines=18> */
[----:B------:R-:W-:Y:S01]  /*eae0*/  SEL R10, R8, R53, P0 ;  /* 0x00000035080a7207 */ /* 0x000fe20000000000 */
[----:B------:R-:W-:Y:S01]  /*eaf0*/  SHFL.IDX PT, R122, R143, R168, 0x1c1f ;  /* 0x001c1fa88f7a7589 */ /* 0x000fe200000e0000 */
[----:B------:R-:W-:Y:S02]  /*eb00*/  SEL R33, R7, R55, P0 ;  /* 0x0000003707217207 */ /* 0x000fe40000000000 */
[----:B------:R-:W-:Y:S01]  /*eb10*/  SEL R31, R55, R7, P0 ;  /* 0x00000007371f7207 */ /* 0x000fe20000000000 */
[----:B------:R-:W2:Y:S01]  /*eb20*/  SHFL.IDX PT, R163, R163, R168, 0x1c1f ;  /* 0x001c1fa8a3a37589 */ /* 0x000ea200000e0000 */
[----:B------:R-:W-:-:S02]  /*eb30*/  SEL R15, R159, R52, P0 ;  /* 0x000000349f0f7207 */ /* 0x000fc40000000000 */
[----:B------:R-:W-:Y:S02]  /*eb40*/  SEL R13, R52, R159, P0 ;  /* 0x0000009f340d7207 */ /* 0x000fe40000000000 */
[----:B------:R-:W-:Y:S01]  /*eb50*/  SEL R8, R53, R8, P0 ;  /* 0x0000000835087207 */ /* 0x000fe20000000000 */
[----:B------:R-:W2:Y:S01]  /*eb60*/  SHFL.IDX PT, R165, R183, R168, 0x1c1f ;  /* 0x001c1fa8b7a57589 */ /* 0x000ea200000e0000 */
[----:B------:R-:W-:Y:S02]  /*eb70*/  F2FP.BF16.F32.PACK_AB R52, R121, R120 ;  /* 0x000000787934723e */ /* 0x000fe400000010ff */
[----:B------:R-:W-:Y:S02]  /*eb80*/  F2FP.BF16.F32.PACK_AB R53, R117, R116 ;  /* 0x000000747535723e */ /* 0x000fe400000010ff */
[----:B------:R-:W-:Y:S02]  /*eb90*/  F2FP.BF16.F32.PACK_AB R54, R119, R118 ;  /* 0x000000767736723e */ /* 0x000fe400000010ff */
[----:B------:R-:W-:-:S02]  /*eba0*/  F2FP.BF16.F32.PACK_AB R55, R115, R114 ;  /* 0x000000727337723e */ /* 0x000fc400000010ff */
[----:B------:R-:W-:Y:S02]  /*ebb0*/  SEL R112, R59, R176, P0 ;  /* 0x000000b03b707207 */ /* 0x000fe40000000000 */
[----:B------:R-:W-:Y:S02]  /*ebc0*/  SEL R110, R176, R59, P0 ;  /* 0x0000003bb06e7207 */ /* 0x000fe40000000000 */
[----:B----4-:R-:W-:Y:S02]  /*ebd0*/  SEL R104, R29, R174, P0 ;  /* 0x000000ae1d687207 */ /* 0x010fe40000000000 */
[----:B------:R-:W-:Y:S02]  /*ebe0*/  SEL R102, R174, R29, P0 ;  /* 0x0000001dae667207 */ /* 0x000fe40000000000 */
[----:B------:R-:W-:Y:S02]  /*ebf0*/  SEL R96, R27, R172, P0 ;  /* 0x000000ac1b607207 */ /* 0x000fe40000000000 */
[----:B------:R-:W-:-:S02]  /*ec00*/  SEL R94, R172, R27, P0 ;  /* 0x0000001bac5e7207 */ /* 0x000fc40000000000 */
[----:B------:R-:W-:Y:S02]  /*ec10*/  SEL R41, R9, R153, P0 ;  /* 0x0000009909297207 */ /* 0x000fe40000000000 */
[----:B------:R-:W-:Y:S02]  /*ec20*/  SEL R39, R153, R9, P0 ;  /* 0x0000000999277207 */ /* 0x000fe40000000000 */
[----:B------:R-:W-:Y:S02]  /*ec30*/  SEL R29, R11, R144, P0 ;  /* 0x000000900b1d7207 */ /* 0x000fe40000000000 */
[----:B------:R-:W-:Y:S01]  /*ec40*/  SEL R27, R144, R11, P0 ;  /* 0x0000000b901b7207 */ /* 0x000fe20000000000 */
[----:B------:R4:W-:Y:S01]  /*ec50*/  STSM.16.M88.4 [R56], R52 ;  /* 0x0000003438007844 */ /* 0x0009e20000000200 */
[----:B------:R-:W-:Y:S02]  /*ec60*/  SEL R11, R5, R4, P0 ;  /* 0x00000004050b7207 */ /* 0x000fe40000000000 */
[----:B------:R-:W-:-:S02]  /*ec70*/  SEL R9, R4, R5, P0 ;  /* 0x0000000504097207 */ /* 0x000fc40000000000 */
[----:B------:R-:W-:Y:S02]  /*ec80*/  SEL R6, R58, R57, P0 ;  /* 0x000000393a067207 */ /* 0x000fe40000000000 */
[----:B------:R-:W-:Y:S02]  /*ec90*/  SEL R4, R57, R58, P0 ;  /* 0x0000003a39047207 */ /* 0x000fe40000000000 */
[----:B------:R-:W-:Y:S02]  /*eca0*/  F2FP.BF16.F32.PACK_AB R58, R111, R110 ;  /* 0x0000006e6f3a723e */ /* 0x000fe400000010ff */
[----:B------:R-:W-:Y:S02]  /*ecb0*/  F2FP.BF16.F32.PACK_AB R59, R107, R106 ;  /* 0x0000006a6b3b723e */ /* 0x000fe400000010ff */
[----:B------:R-:W-:Y:S02]  /*ecc0*/  F2FP.BF16.F32.PACK_AB R57, R109, R108 ;  /* 0x0000006c6d39723e */ /* 0x000fe400000010ff */
[----:B----4-:R-:W-:-:S02]  /*ecd0*/  F2FP.BF16.F32.PACK_AB R56, R113, R112 ;  /* 0x000000707138723e */ /* 0x010fc400000010ff */
        /* <DEDUP_REMOVED lines=11> */
[----:B----4-:R-:W-:Y:S02]  /*ed90*/  F2FP.BF16.F32.PACK_AB R60, R105, R104 ;  /* 0x00000068693c723e */ /* 0x010fe400000010ff */
[----:B------:R-:W-:-:S02]  /*eda0*/  F2FP.BF16.F32.PACK_AB R54, R95, R94 ;  /* 0x0000005e5f36723e */ /* 0x000fc400000010ff */
[----:B------:R-:W-:Y:S02]  /*edb0*/  F2FP.BF16.F32.PACK_AB R55, R91, R90 ;  /* 0x0000005a5b37723e */ /* 0x000fe400000010ff */
[----:B------:R-:W-:Y:S02]  /*edc0*/  F2FP.BF16.F32.PACK_AB R53, R93, R92 ;  /* 0x0000005c5d35723e */ /* 0x000fe400000010ff */
[----:B------:R-:W-:Y:S02]  /*edd0*/  SEL R81, R32, R64, P0 ;  /* 0x0000004020517207 */ /* 0x000fe40000000000 */
[----:B------:R-:W-:Y:S02]  /*ede0*/  SEL R67, R64, R32, P0 ;  /* 0x0000002040437207 */ /* 0x000fe40000000000 */
[----:B-1----:R-:W-:Y:S01]  /*edf0*/  SEL R64, R149, R50, P0 ;  /* 0x0000003295407207 */ /* 0x002fe20000000000 */
[----:B------:R-:W-:Y:S01]  /*ee00*/  STSM.16.M88.4 [R69], R60 ;  /* 0x0000003c45007844 */ /* 0x000fe20000000200 */
[----:B------:R-:W-:-:S02]  /*ee10*/  SEL R50, R50, R149, P0 ;  /* 0x0000009532327207 */ /* 0x000fc40000000000 */
[----:B---3--:R-:W-:Y:S01]  /*ee20*/  SEL R28, R26, R145, P0 ;  /* 0x000000911a1c7207 */ /* 0x008fe20000000000 */
[----:B------:R1:W-:Y:S01]  /*ee30*/  STSM.16.M88.4 [R68], R52 ;  /* 0x0000003444007844 */ /* 0x0003e20000000200 */
[----:B------:R-:W-:Y:S02]  /*ee40*/  SEL R26, R145, R26, P0 ;  /* 0x0000001a911a7207 */ /* 0x000fe40000000000 */
[----:B------:R-:W-:Y:S02]  /*ee50*/  SEL R149, R71, R147, P0 ;  /* 0x0000009347957207 */ /* 0x000fe40000000000 */
[----:B------:R-:W-:Y:S02]  /*ee60*/  SEL R49, R36, R44, P0 ;  /* 0x0000002c24317207 */ /* 0x000fe40000000000 */
[----:B------:R-:W-:Y:S02]  /*ee70*/  SEL R47, R44, R36, P0 ;  /* 0x000000242c2f7207 */ /* 0x000fe40000000000 */
[----:B------:R-:W-:-:S02]  /*ee80*/  SEL R145, R70, R124, P0 ;  /* 0x0000007c46917207 */ /* 0x000fc40000000000 */
[----:B------:R-:W-:Y:S02]  /*ee90*/  SEL R143, R124, R70, P0 ;  /* 0x000000467c8f7207 */ /* 0x000fe40000000000 */
[----:B------:R-:W-:Y:S02]  /*eea0*/  SEL R147, R147, R71, P0 ;  /* 0x0000004793937207 */ /* 0x000fe40000000000 */
[----:B0-----:R-:W-:Y:S02]  /*eeb0*/  SEL R44, R157, R156, P0 ;  /* 0x0000009c9d2c7207 */ /* 0x001fe40000000000 */
[----:B------:R-:W-:Y:S02]  /*eec0*/  SEL R42, R156, R157, P0 ;  /* 0x0000009d9c2a7207 */ /* 0x000fe40000000000 */
[----:B------:R-:W-:Y:S02]  /*eed0*/  SEL R45, R158, R164, P0 ;  /* 0x000000a49e2d7207 */ /* 0x000fe40000000000 */
[----:B------:R-:W-:-:S02]  /*eee0*/  SEL R43, R164, R158, P0 ;  /* 0x0000009ea42b7207 */ /* 0x000fc40000000000 */
[----:B------:R-:W-:Y:S02]  /*eef0*/  SEL R36, R34, R155, P0 ;  /* 0x0000009b22247207 */ /* 0x000fe40000000000 */
[----:B-1----:R-:W-:Y:S02]  /*ef00*/  F2FP.BF16.F32.PACK_AB R68, R89, R88 ;  /* 0x000000585944723e */ /* 0x002fe400000010ff */
[----:B------:R-:W-:Y:S02]  /*ef10*/  F2FP.BF16.F32.PACK_AB R70, R87, R86 ;  /* 0x000000565746723e */ /* 0x000fe400000010ff */
[----:B------:R-:W-:Y:S02]  /*ef20*/  F2FP.BF16.F32.PACK_AB R71, R83, R82 ;  /* 0x000000525347723e */ /* 0x000fe400000010ff */
[----:B------:R-:W-:Y:S02]  /*ef30*/  F2FP.BF16.F32.PACK_AB R69, R85, R84 ;  /* 0x000000545545723e */ /* 0x000fe400000010ff */
[----:B------:R-:W-:-:S02]  /*ef40*/  SEL R34, R155, R34, P0 ;  /* 0x000000229b227207 */ /* 0x000fc40000000000 */
[----:B-----5:R-:W-:Y:S02]  /*ef50*/  SEL R32, R30, R152, P0 ;  /* 0x000000981e207207 */ /* 0x020fe40000000000 */
[----:B------:R-:W-:Y:S02]  /*ef60*/  SEL R30, R152, R30, P0 ;  /* 0x0000001e981e7207 */ /* 0x000fe40000000000 */
[----:B------:R-:W-:Y:S02]  /*ef70*/  F2FP.BF16.F32.PACK_AB R52, R81, R80 ;  /* 0x000000505134723e */ /* 0x000fe400000010ff */
[----:B------:R-:W-:Y:S02]  /*ef80*/  F2FP.BF16.F32.PACK_AB R54, R67, R66 ;  /* 0x000000424336723e */ /* 0x000fe400000010ff */
[----:B------:R-:W-:Y:S02]  /*ef90*/  F2FP.BF16.F32.PACK_AB R55, R51, R50 ;  /* 0x000000323337723e */ /* 0x000fe400000010ff */
[----:B------:R-:W-:Y:S01]  /*efa0*/  F2FP.BF16.F32.PACK_AB R53, R65, R64 ;  /* 0x000000404135723e */ /* 0x000fe200000010ff */
[----:B------:R0:W-:Y:S01]  /*efb0*/  STSM.16.M88.4 [R76], R68 ;  /* 0x000000444c007844 */ /* 0x0001e20000000200 */
        /* <DEDUP_REMOVED lines=8> */
[----:B--2---:R-:W-:Y:S02]  /*f040*/  SEL R156, R154, R163, P0 ;  /* 0x000000a39a9c7207 */ /* 0x004fe40000000000 */
[----:B------:R-:W-:Y:S02]  /*f050*/  SEL R157, R75, R122, P0 ;  /* 0x0000007a4b9d7207 */ /* 0x000fe40000000000 */
[----:B------:R-:W-:Y:S02]  /*f060*/  SEL R155, R122, R75, P0 ;  /* 0x0000004b7a9b7207 */ /* 0x000fe40000000000 */
[----:B------:R-:W-:Y:S02]  /*f070*/  SEL R160, R161, R160, P0 ;  /* 0x000000a0a1a07207 */ /* 0x000fe40000000000 */
[----:B------:R-:W-:-:S02]  /*f080*/  F2FP.BF16.F32.PACK_AB R60, R41, R40 ;  /* 0x00000028293c723e */ /* 0x000fc400000010ff */
[----:B------:R-:W-:Y:S02]  /*f090*/  F2FP.BF16.F32.PACK_AB R62, R39, R38 ;  /* 0x00000026273e723e */ /* 0x000fe400000010ff */
[----:B------:R-:W-:Y:S02]  /*f0a0*/  F2FP.BF16.F32.PACK_AB R63, R35, R34 ;  /* 0x00000022233f723e */ /* 0x000fe400000010ff */
[----:B------:R-:W-:Y:S02]  /*f0b0*/  F2FP.BF16.F32.PACK_AB R61, R37, R36 ;  /* 0x00000024253d723e */ /* 0x000fe400000010ff */
[----:B------:R-:W-:Y:S02]  /*f0c0*/  SEL R150, R79, R150, P0 ;  /* 0x000000964f967207 */ /* 0x000fe40000000000 */
[----:B------:R-:W-:Y:S02]  /*f0d0*/  SEL R153, R77, R78, P0 ;  /* 0x0000004e4d997207 */ /* 0x000fe40000000000 */
[----:B------:R-:W-:-:S02]  /*f0e0*/  SEL R151, R78, R77, P0 ;  /* 0x0000004d4e977207 */ /* 0x000fc40000000000 */
[----:B------:R-:W-:Y:S02]  /*f0f0*/  SEL R154, R163, R154, P0 ;  /* 0x0000009aa39a7207 */ /* 0x000fe40000000000 */
[----:B------:R-:W-:Y:S02]  /*f100*/  SEL R159, R73, R74, P0 ;  /* 0x0000004a499f7207 */ /* 0x000fe40000000000 */
[----:B0-----:R-:W-:Y:S02]  /*f110*/  F2FP.BF16.F32.PACK_AB R68, R33, R32 ;  /* 0x000000202144723e */ /* 0x001fe400000010ff */
[----:B------:R-:W-:Y:S02]  /*f120*/  F2FP.BF16.F32.PACK_AB R70, R31, R30 ;  /* 0x0000001e1f46723e */ /* 0x000fe400000010ff */
[----:B------:R-:W-:Y:S02]  /*f130*/  F2FP.BF16.F32.PACK_AB R71, R27, R26 ;  /* 0x0000001a1b47723e */ /* 0x000fe400000010ff */
[----:B------:R-:W-:-:S02]  /*f140*/  F2FP.BF16.F32.PACK_AB R69, R29, R28 ;  /* 0x0000001c1d45723e */ /* 0x000fc400000010ff */
[----:B------:R-:W-:Y:S02]  /*f150*/  SEL R161, R74, R73, P0 ;  /* 0x000000494aa17207 */ /* 0x000fe40000000000 */
[----:B------:R-:W-:Y:S02]  /*f160*/  SEL R124, R72, R165, P0 ;  /* 0x000000a5487c7207 */ /* 0x000fe40000000000 */
[----:B------:R-:W-:Y:S01]  /*f170*/  SEL R122, R165, R72, P0 ;  /* 0x00000048a57a7207 */ /* 0x000fe20000000000 */
[----:B------:R0:W-:Y:S01]  /*f180*/  STSM.16.M88.4 [R179], R52 ;  /* 0x00000034b3007844 */ /* 0x0001e20000000200 */
[----:B------:R-:W-:Y:S02]  /*f190*/  F2FP.BF16.F32.PACK_AB R72, R25, R24 ;  /* 0x000000181948723e */ /* 0x000fe400000010ff */
[----:B------:R-:W-:Y:S02]  /*f1a0*/  F2FP.BF16.F32.PACK_AB R74, R21, R20 ;  /* 0x00000014154a723e */ /* 0x000fe400000010ff */
[----:B------:R-:W-:-:S02]  /*f1b0*/  F2FP.BF16.F32.PACK_AB R75, R13, R12 ;  /* 0x0000000c0d4b723e */ /* 0x000fc400000010ff */
[----:B------:R-:W-:Y:S01]  /*f1c0*/  F2FP.BF16.F32.PACK_AB R73, R15, R14 ;  /* 0x0000000e0f49723e */ /* 0x000fe200000010ff */
[----:B------:R1:W-:Y:S01]  /*f1d0*/  STSM.16.M88.4 [R180], R56 ;  /* 0x00000038b4007844 */ /* 0x0003e20000000200 */
[----:B------:R-:W-:Y:S02]  /*f1e0*/  F2FP.BF16.F32.PACK_AB R76, R11, R10 ;  /* 0x0000000a0b4c723e */ /* 0x000fe400000010ff */
[----:B------:R-:W-:Y:S02]  /*f1f0*/  F2FP.BF16.F32.PACK_AB R78, R9, R8 ;  /* 0x00000008094e723e */ /* 0x000fe400000010ff */
[----:B------:R-:W-:Y:S02]  /*f200*/  F2FP.BF16.F32.PACK_AB R79, R5, R4 ;  /* 0x00000004054f723e */ /* 0x000fe400000010ff */
[----:B------:R-:W-:Y:S01]  /*f210*/  F2FP.BF16.F32.PACK_AB R77, R7, R6 ;  /* 0x00000006074d723e */ /* 0x000fe200000010ff */
[----:B------:R2:W-:Y:S01]  /*f220*/  STSM.16.M88.4 [R181], R60 ;  /* 0x0000003cb5007844 */ /* 0x0005e20000000200 */
[----:B0-----:R-:W-:-:S02]  /*f230*/  F2FP.BF16.F32.PACK_AB R52, R145, R144 ;  /* 0x000000909134723e */ /* 0x001fc400000010ff */
[----:B------:R-:W-:Y:S02]  /*f240*/  F2FP.BF16.F32.PACK_AB R54, R143, R142 ;  /* 0x0000008e8f36723e */ /* 0x000fe400000010ff */
[----:B------:R-:W-:Y:S02]  /*f250*/  F2FP.BF16.F32.PACK_AB R55, R147, R146 ;  /* 0x000000929337723e */ /* 0x000fe400000010ff */
[----:B------:R-:W-:Y:S01]  /*f260*/  F2FP.BF16.F32.PACK_AB R53, R149, R148 ;  /* 0x000000949535723e */ /* 0x000fe200000010ff */
[----:B------:R0:W-:Y:S01]  /*f270*/  STSM.16.M88.4 [R182], R68 ;  /* 0x00000044b6007844 */ /* 0x0001e20000000200 */
[----:B-1----:R-:W-:Y:S02]  /*f280*/  F2FP.BF16.F32.PACK_AB R56, R153, R152 ;  /* 0x000000989938723e */ /* 0x002fe400000010ff */
[----:B------:R-:W-:Y:S02]  /*f290*/  F2FP.BF16.F32.PACK_AB R58, R151, R150 ;  /* 0x00000096973a723e */ /* 0x000fe400000010ff */
[----:B------:R-:W-:-:S02]  /*f2a0*/  F2FP.BF16.F32.PACK_AB R59, R155, R154 ;  /* 0x0000009a9b3b723e */ /* 0x000fc400000010ff */
[----:B------:R-:W-:Y:S01]  /*f2b0*/  F2FP.BF16.F32.PACK_AB R57, R157, R156 ;  /* 0x0000009c9d39723e */ /* 0x000fe200000010ff */
[----:B------:R-:W-:Y:S01]  /*f2c0*/  STSM.16.M88.4 [R208], R72 ;  /* 0x00000048d0007844 */ /* 0x000fe20000000200 */
[----:B--2---:R-:W-:Y:S02]  /*f2d0*/  F2FP.BF16.F32.PACK_AB R61, R125, R124 ;  /* 0x0000007c7d3d723e */ /* 0x004fe400000010ff */
[----:B------:R-:W-:Y:S02]  /*f2e0*/  F2FP.BF16.F32.PACK_AB R62, R161, R160 ;  /* 0x000000a0a13e723e */ /* 0x000fe400000010ff */
[----:B------:R-:W-:Y:S02]  /*f2f0*/  F2FP.BF16.F32.PACK_AB R63, R123, R122 ;  /* 0x0000007a7b3f723e */ /* 0x000fe400000010ff */
[----:B------:R-:W-:Y:S01]  /*f300*/  F2FP.BF16.F32.PACK_AB R60, R159, R158 ;  /* 0x0000009e9f3c723e */ /* 0x000fe200000010ff */
[----:B------:R-:W-:Y:S04]  /*f310*/  STSM.16.M88.4 [R209], R76 ;  /* 0x0000004cd1007844 */ /* 0x000fe80000000200 */
[----:B------:R1:W-:Y:S04]  /*f320*/  STSM.16.M88.4 [R210], R52 ;  /* 0x00000034d2007844 */ /* 0x0003e80000000200 */
[----:B------:R2:W-:Y:S04]  /*f330*/  STSM.16.M88.4 [R211], R56 ;  /* 0x00000038d3007844 */ /* 0x0005e80000000200 */
[----:B------:R3:W-:Y:S01]  /*f340*/  STSM.16.M88.4 [R212], R60 ;  /* 0x0000003cd4007844 */ /* 0x0007e20000000200 */
[----:B------:R-:W-:Y:S01]  /*f350*/  ISETP.NE.U32.AND P0, PT, RZ, UR14, PT ;  /* 0x0000000eff007c0c */ /* 0x000fe2000bf05070 */
[----:B------:R-:W-:-:S03]  /*f360*/  UIMAD.WIDE UR10, UR57, 0x4, UR10 ;  /* 0x00000004390a78a5 */ /* 0x000fc6000f8e020a */
[----:B------:R-:W-:-:S03]  /*f370*/  ISETP.NE.AND.EX P0, PT, RZ, UR15, PT, P0 ;  /* 0x0000000fff007c0c */ /* 0x000fc6000bf05300 */
[----:B0-----:R-:W-:Y:S02]  /*f380*/  IMAD.U32 R68, RZ, RZ, UR10 ;  /* 0x0000000aff447e24 */ /* 0x001fe4000f8e00ff */
[----:B------:R-:W-:Y:S01]  /*f390*/  IMAD.U32 R69, RZ, RZ, UR11 ;  /* 0x0000000bff457e24 */ /* 0x000fe2000f8e00ff */
[----:B------:R-:W-:Y:S01]  /*f3a0*/  BAR.SYNC.DEFER_BLOCKING 0x1, 0x100 ;  /* 0x0044000000007b1d */ /* 0x000fe20000010000 */
[----:B------:R-:W-:-:S04]  /*f3b0*/  UISETP.NE.U32.AND UP0, UPT, UR12, URZ, UPT ;  /* 0x0000003f0c00728c */ /* 0x000fc8000bf05070 */
[----:B------:R-:W-:Y:S02]  /*f3c0*/  UISETP.NE.AND.EX UP0, UPT, UR13, URZ, UPT, UP0 ;  /* 0x0000003f0d00728c */ /* 0x000fe4000bf05300 */
[----:B------:R-:W4:Y:S09]  /*f3d0*/  @P0 LDG.E R68, desc[UR36][R68.64] ;  /* 0x0000002444440981 */ /* 0x000f32000c1e1900 */
[----:B------:R-:W-:Y:S01]  /*f3e0*/  @UP0 ULDC.64 UR12, c[0x0][0xc08] ;  /* 0x00030200000c0ab9 */ /* 0x000fe20000000a00 */
[----:B------:R-:W-:Y:S01]  /*f3f0*/  PLOP3.LUT P4, PT, PT, PT, UP0, 0x80, 0x0 ;  /* 0x000000000000781c */ /* 0x000fe20003f8f008 */
[----:B------:R-:W-:-:S06]  /*f400*/  @UP0 UIMAD.WIDE UR12, UR57, 0x4, UR12 ;  /* 0x00000004390c08a5 */ /* 0x000fcc000f8e020c */
[----:B-1----:R-:W-:Y:S02]  /*f410*/  IMAD.U32 R52, RZ, RZ, UR12 ;  /* 0x0000000cff347e24 */ /* 0x002fe4000f8e00ff */
[----:B------:R-:W-:-:S05]  /*f420*/  IMAD.U32 R53, RZ, RZ, UR13 ;  /* 0x0000000dff357e24 */ /* 0x000fca000f8e00ff */
[----:B------:R0:W5:Y:S01]  /*f430*/  @P4 LDG.E R54, desc[UR36][R52.64] ;  /* 0x0000002434364981 */ /* 0x000162000c1e1900 */
[----:B------:R-:W-:Y:S02]  /*f440*/  USEL UR22, UR22, 0x978, UP1 ;  /* 0x0000097816167887 */ /* 0x000fe40008800000 */
[----:B------:R-:W-:Y:S02]  /*f450*/  UISETP.NE.AND UP2, UPT, UR20, 0x1, UPT ;  /* 0x000000011400788c */ /* 0x000fe4000bf45270 */
[----:B------:R-:W-:-:S04]  /*f460*/  UISETP.NE.U32.AND UP0, UPT, UR14, URZ, UPT ;  /* 0x0000003f0e00728c */ /* 0x000fc8000bf05070 */
[----:B------:R-:W-:Y:S01]  /*f470*/  PLOP3.LUT P1, PT, PT, PT, UP2, 0x80, 0x0 ;  /* 0x000000000000781c */ /* 0x000fe20003f2f028 */
[----:B------:R-:W-:Y:S01]  /*f480*/  UISETP.NE.AND.EX UP0, UPT, UR15, URZ, UPT, UP0 ;  /* 0x0000003f0f00728c */ /* 0x000fe2000bf05300 */
[----:B------:R-:W-:Y:S02]  /*f490*/  UMOV UR4, URZ ;  /* 0x0000003f00047c82 */ /* 0x000fe40008000000 */
[----:B------:R-:W-:Y:S01]  /*f4a0*/  ULDC.64 UR16, c[0x0][UR22+0x218] ;  /* 0x0000860016107abb */ /* 0x000fe20008000a00 */
[----:B------:R-:W-:Y:S01]  /*f4b0*/  USHF.R.S32.HI UR24, URZ, 0x1f, UR57 ;  /* 0x0000001f3f187899 */ /* 0x000fe20008011439 */
[----:B--2---:R-:W-:Y:S01]  /*f4c0*/  VIADD R56, R17, UR47 ;  /* 0x0000002f11387c36 */ /* 0x004fe20008000000 */
[----:B------:R-:W-:Y:S02]  /*f4d0*/  UIMAD.WIDE.U32 UR12, UR16, UR54, URZ ;  /* 0x00000036100c72a5 */ /* 0x000fe4000f8e003f */
[----:B------:R-:W-:Y:S02]  /*f4e0*/  USEL UR16, UR57, URZ, !UP0 ;  /* 0x0000003f39107287 */ /* 0x000fe4000c000000 */
[----:B------:R-:W-:Y:S01]  /*f4f0*/  USEL UR21, UR56, URZ, UP1 ;  /* 0x0000003f38157287 */ /* 0x000fe20008800000 */
[----:B------:R-:W-:Y:S01]  /*f500*/  ULDC.64 UR14, c[0x0][UR22+0x220] ;  /* 0x00008800160e7abb */ /* 0x000fe20008000a00 */
[----:B------:R-:W-:Y:S01]  /*f510*/  @UP2 ULDC UR26, c[0x0][0xbec] ;  /* 0x0002fb00001a2ab9 */ /* 0x000fe20000000800 */
[----:B------:R-:W-:Y:S01]  /*f520*/  UIMAD UR23, UR17, UR54, URZ ;  /* 0x00000036111772a4 */ /* 0x000fe2000f8e023f */
[----:B0-----:R-:W-:Y:S01]  /*f530*/  @P1 IMAD.HI.U32 R52, R56, UR26, RZ ;  /* 0x0000001a38341c27 */ /* 0x001fe2000f8e00ff */
[----:B------:R-:W-:Y:S01]  /*f540*/  ULDC.64 UR18, c[0x0][UR22+0x228] ;  /* 0x00008a0016127abb */ /* 0x000fe20008000a00 */
[----:B------:R-:W-:-:S02]  /*f550*/  USEL UR17, UR24, URZ, !UP0 ;  /* 0x0000003f18117287 */ /* 0x000fc4000c000000 */
[----:B------:R-:W-:Y:S02]  /*f560*/  UIMAD UR15, UR15, UR16, URZ ;  /* 0x000000100f0f72a4 */ /* 0x000fe4000f8e023f */
[----:B------:R-:W-:Y:S01]  /*f570*/  UIMAD.WIDE.U32 UR24, UR18, UR21, URZ ;  /* 0x00000015121872a5 */ /* 0x000fe2000f8e003f */
[----:B------:R-:W-:Y:S01]  /*f580*/  IMAD.MOV.U32 R53, RZ, RZ, R56 ;  /* 0x000000ffff357224 */ /* 0x000fe200078e0038 */
[----:B------:R-:W-:Y:S01]  /*f590*/  @UP2 ULDC UR27, c[0x0][0xbf0] ;  /* 0x0002fc00001b2ab9 */ /* 0x000fe20000000800 */
[----:B------:R-:W-:Y:S01]  /*f5a0*/  UIMAD UR21, UR19, UR21, URZ ;  /* 0x00000015131572a4 */ /* 0x000fe2000f8e023f */
[----:B------:R-:W-:Y:S01]  /*f5b0*/  @P1 SHF.R.U32.HI R53, RZ, UR27, R52 ;  /* 0x0000001bff351c19 */ /* 0x000fe20008011634 */
[----:B------:R-:W-:Y:S02]  /*f5c0*/  UIMAD.WIDE.U32 UR18, UR14, UR16, URZ ;  /* 0x000000100e1272a5 */ /* 0x000fe4000f8e003f */
[----:B------:R-:W-:Y:S02]  /*f5d0*/  UIMAD UR15, UR14, UR17, UR15 ;  /* 0x000000110e0f72a4 */ /* 0x000fe4000f8e020f */
[----:B------:R-:W-:Y:S01]  /*f5e0*/  UIADD3 UR14, UR13, UR23, URZ ;  /* 0x000000170d0e7290 */ /* 0x000fe2000fffe03f */
[----:B------:R-:W-:Y:S01]  /*f5f0*/  IMAD.U32 R52, RZ, RZ, UR24 ;  /* 0x00000018ff347e24 */ /* 0x000fe2000f8e00ff */
[----:B------:R-:W-:-:S02]  /*f600*/  UIADD3 UR21, UR25, UR21, URZ ;  /* 0x0000001519157290 */ /* 0x000fc4000fffe03f */
[----:B------:R-:W-:Y:S01]  /*f610*/  UIADD3 UR13, UR19, UR15, URZ ;  /* 0x0000000f130d7290 */ /* 0x000fe2000fffe03f */
[----:B------:R-:W-:-:S03]  /*f620*/  IMAD.MOV R55, RZ, RZ, -R53 ;  /* 0x000000ffff377224 */ /* 0x000fc600078e0a35 */
[----:B---3--:R-:W-:Y:S02]  /*f630*/  IMAD.U32 R60, RZ, RZ, UR21 ;  /* 0x00000015ff3c7e24 */ /* 0x008fe4000f8e00ff */
[----:B------:R-:W-:-:S05]  /*f640*/  IMAD R55, R55, UR20, R56 ;  /* 0x0000001437377c24 */ /* 0x000fca000f8e0238 */
[----:B------:R-:W-:Y:S02]  /*f650*/  SHF.R.S32.HI R57, RZ, 0x1f, R55 ;  /* 0x0000001fff397819 */ /* 0x000fe40000011437 */
[----:B----4-:R-:W-:-:S13]  /*f660*/  @P0 R2UR UR4, R68 ;  /* 0x00000000440402ca */ /* 0x010fda00000e0000 */
[----:B------:R-:W-:Y:S02]  /*f670*/  UIADD3 UR12, UP0, UP3, UR18, UR12, UR4 ;  /* 0x0000000c120c7290 */ /* 0x000fe4000fb1e004 */
[----:B------:R-:W-:Y:S01]  /*f680*/  USHF.R.S32.HI UR15, URZ, 0x1f, UR4 ;  /* 0x0000001f3f0f7899 */ /* 0x000fe20008011404 */
[----:B------:R-:W-:Y:S01]  /*f690*/  ULDC.64 UR18, c[0x0][0xba8] ;  /* 0x0002ea0000127ab9 */ /* 0x000fe20000000a00 */
[----:B------:R-:W-:Y:S02]  /*f6a0*/  @!UP1 ULDC UR18, c[0x0][0xb50] ;  /* 0x0002d40000129ab9 */ /* 0x000fe40000000800 */
[----:B------:R-:W-:Y:S01]  /*f6b0*/  UIADD3.X UR14, UR13, UR14, UR15, UP0, UP3 ;  /* 0x0000000e0d0e7290 */ /* 0x000fe200087e640f */
[----:B------:R-:W-:Y:S01]  /*f6c0*/  IADD3 R52, P2, P3, R53, UR12, R52 ;  /* 0x0000000c35347c10 */ /* 0x000fe2000fb5e034 */
[----:B------:R-:W-:Y:S01]  /*f6d0*/  @!UP1 ULDC UR19, c[0x0][0xb54] ;  /* 0x0002d50000139ab9 */ /* 0x000fe20000000800 */
[----:B------:R-:W-:Y:S01]  /*f6e0*/  SHF.R.S32.HI R53, RZ, 0x1f, R53 ;  /* 0x0000001fff357819 */ /* 0x000fe20000011435 */
[----:B------:R-:W-:-:S02]  /*f6f0*/  ULDC.64 UR12, c[0x0][UR22+0x210] ;  /* 0x00008400160c7abb */ /* 0x000fc40008000a00 */
[----:B------:R-:W-:Y:S01]  /*f700*/  IMAD R58, R55, UR13, RZ ;  /* 0x0000000d373a7c24 */ /* 0x000fe2000f8e02ff */
[----:B------:R-:W-:-:S03]  /*f710*/  IADD3.X R53, R53, UR14, R60, P2, P3 ;  /* 0x0000000e35357c10 */ /* 0x000fc600097e643c */
[----:B------:R-:W-:Y:S02]  /*f720*/  IMAD R57, R57, UR12, R58 ;  /* 0x0000000c39397c24 */ /* 0x000fe4000f8e023a */
[----:B------:R-:W-:-:S04]  /*f730*/  IMAD.WIDE.U32 R52, R55, UR12, R52 ;  /* 0x0000000c37347c25 */ /* 0x000fc8000f8e0034 */
[----:B------:R-:W-:Y:S01]  /*f740*/  IMAD.IADD R53, R53, 0x1, R57 ;  /* 0x0000000135357824 */ /* 0x000fe200078e0239 */
[----:B------:R-:W-:Y:S01]  /*f750*/  LEA R58, P2, R52, UR18, 0x2 ;  /* 0x00000012343a7c11 */ /* 0x000fe2000f8410ff */
[----:B------:R-:W-:Y:S01]  /*f760*/  ULDC UR12, c[0x0][0xa88] ;  /* 0x0002a200000c7ab9 */ /* 0x000fe20000000800 */
[----:B-----5:R-:W-:Y:S02]  /*f770*/  @P4 R2UR UR12, R54 ;  /* 0x00000000360c42ca */ /* 0x020fe400000e0000 */
[----:B------:R-:W-:Y:S01]  /*f780*/  LEA.HI.X R59, R52, UR19, R53, 0x2, P2 ;  /* 0x00000013343b7c11 */ /* 0x000fe200090f1435 */
[----:B------:R-:W-:-:S12]  /*f790*/  @P4 BRA `(.L_x_1551) ;  /* 0x0000000000284947 */ /* 0x000fd80003800000 */
[----:B------:R-:W-:Y:S05]  /*f7a0*/  @!P0 BRA `(.L_x_1551) ;  /* 0x0000000000248947 */ /* 0x000fea0003800000 */
[----:B------:R-:W-:Y:S02]  /*f7b0*/  IMAD.U32 R52, RZ, RZ, UR10 ;  /* 0x0000000aff347e24 */ /* 0x000fe4000f8e00ff */
[----:B------:R-:W-:Y:S02]  /*f7c0*/  IMAD.U32 R54, RZ, RZ, UR10 ;  /* 0x0000000aff367e24 */ /* 0x000fe4000f8e00ff */
[----:B------:R-:W-:Y:S02]  /*f7d0*/  IMAD.U32 R53, RZ, RZ, UR11 ;  /* 0x0000000bff357e24 */ /* 0x000fe4000f8e00ff */
[----:B------:R-:W-:-:S03]  /*f7e0*/  IMAD.U32 R55, RZ, RZ, UR11 ;  /* 0x0000000bff377e24 */ /* 0x000fc6000f8e00ff */
[----:B------:R-:W2:Y:S04]  /*f7f0*/  LDG.E R52, desc[UR36][R52.64] ;  /* 0x0000002434347981 */ /* 0x000ea8000c1e1900 */
[----:B------:R-:W3:Y:S01]  /*f800*/  LDG.E R54, desc[UR36][R54.64+0x4] ;  /* 0x0000042436367981 */ /* 0x000ee2000c1e1900 */
[----:B--2---:R-:W-:Y:S02]  /*f810*/  R2UR UR10, R52 ;  /* 0x00000000340a72ca */ /* 0x004fe400000e0000 */
[----:B---3--:R-:W-:-:S13]  /*f820*/  R2UR UR12, R54 ;  /* 0x00000000360c72ca */ /* 0x008fda00000e0000 */
[----:B------:R-:W-:-:S12]  /*f830*/  UIADD3 UR12, -UR10, UR12, URZ ;  /* 0x0000000c0a0c7290 */ /* 0x000fd8000fffe13f */
.L_x_1551:
[----:B------:R-:W2:Y:S01]  /*f840*/  LDL R57, [R1+0x4] ;  /* 0x0000040001397983 */ /* 0x000ea20000100800 */
[----:B------:R-:W-:Y:S01]  /*f850*/  UIMAD UR14, UR12, UR20, URZ ;  /* 0x000000140c0e72a4 */ /* 0x000fe2000f8e023f */
[----:B------:R-:W-:Y:S02]  /*f860*/  LOP3.LUT P0, RZ, R213, 0x3, RZ, 0xc0, !PT ;  /* 0x00000003d5ff7812 */ /* 0x000fe4000780c0ff */
[----:B------:R-:W-:Y:S01]  /*f870*/  SHFL.IDX PT, R52, R58, RZ, 0x1c1f ;  /* 0x001c1fff3a347589 */ /* 0x000fe200000e0000 */
[----:B------:R-:W-:-:S03]  /*f880*/  PLOP3.LUT P3, PT, PT, PT, UP1, 0x80, 0x0 ;  /* 0x000000000000781c */ /* 0x000fc60003f6f018 */
[----:B------:R-:W0:Y:S04]  /*f890*/  SHFL.IDX PT, R53, R59, RZ, 0x1c1f ;  /* 0x001c1fff3b357589 */ /* 0x000e2800000e0000 */
[----:B------:R-:W-:Y:S04]  /*f8a0*/  SHFL.IDX PT, R54, R58, 0x1, 0x1c1f ;  /* 0x003c1f003a367f89 */ /* 0x000fe800000e0000 */
[----:B------:R-:W1:Y:S01]  /*f8b0*/  SHFL.IDX PT, R55, R59, 0x1, 0x1c1f ;  /* 0x003c1f003b377f89 */ /* 0x000e6200000e0000 */
[----:B--2---:R-:W-:-:S04]  /*f8c0*/  VIADD R60, R57, UR47 ;  /* 0x0000002f393c7c36 */ /* 0x004fc80008000000 */
        /* <DEDUP_REMOVED lines=8> */
[----:B------:R-:W0:Y:S01]  /*f950*/  S2R R61, SR_TID.X ;  /* 0x00000000003d7919 */ /* 0x000e220000002100 */
[----:B------:R-:W-:Y:S01]  /*f960*/  ULDC.64 UR12, c[0x0][0xaa0] ;  /* 0x0002a800000c7ab9 */ /* 0x000fe20000000a00 */
[----:B0-----:R-:W-:-:S05]  /*f970*/  VIADD R0, R61, 0xffffff80 ;  /* 0xffffff803d007836 */ /* 0x001fca0000000000 */
[----:B------:R-:W-:-:S04]  /*f980*/  SHF.R.S32.HI R3, RZ, 0x1f, R0 ;  /* 0x0000001fff037819 */ /* 0x000fc80000011400 */
[----:B------:R-:W-:-:S04]  /*f990*/  LEA.HI R3, R3, R0, RZ, 0x3 ;  /* 0x0000000003037211 */ /* 0x000fc800078f18ff */
[----:B------:R-:W-:Y:S02]  /*f9a0*/  LOP3.LUT R5, R3, 0xfffffff8, RZ, 0xc0, !PT ;  /* 0xfffffff803057812 */ /* 0x000fe400078ec0ff */
[----:B------:R-:W-:-:S03]  /*f9b0*/  SHF.R.S32.HI R3, RZ, 0x3, R3 ;  /* 0x00000003ff037819 */ /* 0x000fc60000011403 */
[----:B------:R-:W-:Y:S02]  /*f9c0*/  IMAD.IADD R20, R0, 0x1, -R5 ;  /* 0x0000000100147824 */ /* 0x000fe400078e0a05 */
[----:B------:R-:W-:Y:S02]  /*f9d0*/  IMAD.MOV.U32 R5, RZ, RZ, 0x2 ;  /* 0x00000002ff057424 */ /* 0x000fe400078e00ff */
[----:B------:R-:W-:-:S04]  /*f9e0*/  IMAD.SHL.U32 R0, R20, 0x8, RZ ;  /* 0x0000000814007824 */ /* 0x000fc800078e00ff */
[----:B------:R-:W-:-:S04]  /*f9f0*/  IMAD R4, R3, 0x40, R0 ;  /* 0x0000004003047824 */ /* 0x000fc800078e0200 */
[----:B------:R-:W-:Y:S01]  /*fa00*/  IMAD.WIDE R4, R4, R5, UR8 ;  /* 0x0000000804047e25 */ /* 0x000fe2000f8e0205 */
[----:B------:R-:W-:Y:S02]  /*fa10*/  UIMAD UR10, UR15, UR12, URZ ;  /* 0x0000000c0f0a72a4 */ /* 0x000fe4000f8e023f */
[C---:B------:R-:W-:Y:S02]  /*fa20*/  IADD3 R9, P4, R4.reuse, 0x1000, RZ ;  /* 0x0000100004097810 */ /* 0x040fe40007f9e0ff */
[C---:B------:R-:W-:Y:S02]  /*fa30*/  IADD3 R13, P3, R4.reuse, 0x2000, RZ ;  /* 0x00002000040d7810 */ /* 0x040fe40007f7e0ff */
[----:B------:R-:W-:Y:S01]  /*fa40*/  IADD3 R25, P2, R4, 0x3000, RZ ;  /* 0x0000300004197810 */ /* 0x000fe20007f5e0ff */
[----:B------:R-:W-:Y:S01]  /*fa50*/  UIMAD UR10, UR4, UR13, UR10 ;  /* 0x0000000d040a72a4 */ /* 0x000fe2000f8e020a */
[----:B------:R-:W-:Y:S01]  /*fa60*/  LOP3.LUT R8, R9, 0x380, RZ, 0xc0, !PT ;  /* 0x0000038009087812 */ /* 0x000fe200078ec0ff */
[----:B------:R-:W-:Y:S01]  /*fa70*/  UIMAD.WIDE.U32 UR8, UR4, UR12, URZ ;  /* 0x0000000c040872a5 */ /* 0x000fe2000f8e003f */
[----:B------:R-:W-:-:S02]  /*fa80*/  LOP3.LUT R12, R13, 0x380, RZ, 0xc0, !PT ;  /* 0x000003800d0c7812 */ /* 0x000fc400078ec0ff */
[----:B------:R-:W-:Y:S01]  /*fa90*/  LOP3.LUT R24, R25, 0x380, RZ, 0xc0, !PT ;  /* 0x0000038019187812 */ /* 0x000fe200078ec0ff */
[----:B------:R-:W-:Y:S01]  /*faa0*/  UIADD3 UR9, UR9, UR10, URZ ;  /* 0x0000000a09097290 */ /* 0x000fe2000fffe03f */
[----:B------:R-:W-:Y:S01]  /*fab0*/  SHF.R.U64 R8, R8, 0x3, RZ ;  /* 0x0000000308087819 */ /* 0x000fe200000012ff */
[----:B------:R-:W-:Y:S01]  /*fac0*/  IMAD R20, R20, 0x20, R3 ;  /* 0x0000002014147824 */ /* 0x000fe200078e0203 */
[----:B------:R-:W-:Y:S01]  /*fad0*/  SHF.R.U64 R12, R12, 0x3, RZ ;  /* 0x000000030c0c7819 */ /* 0x000fe200000012ff */
[----:B------:R-:W-:Y:S01]  /*fae0*/  ULDC.64 UR10, c[0x0][0xae8] ;  /* 0x0002ba00000a7ab9 */ /* 0x000fe20000000a00 */
[----:B------:R-:W-:Y:S01]  /*faf0*/  SHF.R.U64 R24, R24, 0x3, RZ ;  /* 0x0000000318187819 */ /* 0x000fe200000012ff */
[----:B------:R-:W-:Y:S01]  /*fb00*/  UIMAD.WIDE.U32 UR8, UR54, UR10, UR8 ;  /* 0x0000000a360872a5 */ /* 0x000fe2000f8e0008 */
[----:B------:R-:W-:Y:S01]  /*fb10*/  LOP3.LUT R8, R8, R9, RZ, 0x3c, !PT ;  /* 0x0000000908087212 */ /* 0x000fe200078e3cff */
[--C-:B------:R-:W-:Y:S01]  /*fb20*/  IMAD.X R9, RZ, RZ, R5.reuse, P4 ;  /* 0x000000ffff097224 */ /* 0x100fe200020e0605 */
[----:B------:R-:W-:Y:S01]  /*fb30*/  LOP3.LUT R12, R12, R13, RZ, 0x3c, !PT ;  /* 0x0000000d0c0c7212 */ /* 0x000fe200078e3cff */
[--C-:B------:R-:W-:Y:S01]  /*fb40*/  IMAD.X R13, RZ, RZ, R5.reuse, P3 ;  /* 0x000000ffff0d7224 */ /* 0x100fe200018e0605 */
[----:B------:R-:W-:Y:S01]  /*fb50*/  LOP3.LUT R24, R24, R25, RZ, 0x3c, !PT ;  /* 0x0000001918187212 */ /* 0x000fe200078e3cff */
[----:B------:R-:W-:Y:S01]  /*fb60*/  IMAD.X R25, RZ, RZ, R5, P2 ;  /* 0x000000ffff197224 */ /* 0x000fe200010e0605 */
[C---:B------:R-:W-:Y:S01]  /*fb70*/  IADD3 R29, P0, R4.reuse, 0x4000, RZ ;  /* 0x00004000041d7810 */ /* 0x040fe20007f1e0ff */
[----:B------:R-:W-:Y:S01]  /*fb80*/  USHF.R.S32.HI UR4, URZ, 0x1f, UR16 ;  /* 0x0000001f3f047899 */ /* 0x000fe20008011410 */
[----:B------:R-:W-:-:S02]  /*fb90*/  IADD3 R33, P6, R4, 0x5000, RZ ;  /* 0x0000500004217810 */ /* 0x000fc40007fde0ff */
[C---:B------:R-:W-:Y:S01]  /*fba0*/  IADD3 R37, P5, R4.reuse, 0x6000, RZ ;  /* 0x0000600004257810 */ /* 0x040fe20007fbe0ff */
[----:B------:R-:W-:Y:S01]  /*fbb0*/  UIMAD UR9, UR54, UR11, UR9 ;  /* 0x0000000b360972a4 */ /* 0x000fe2000f8e0209 */
[----:B------:R-:W-:Y:S01]  /*fbc0*/  IADD3 R41, P4, R4, 0x7000, RZ ;  /* 0x0000700004297810 */ /* 0x000fe20007f9e0ff */
[----:B------:R-:W-:Y:S01]  /*fbd0*/  VIADD R78, R20, UR47 ;  /* 0x0000002f144e7c36 */ /* 0x000fe20008000000 */
[C---:B------:R-:W-:Y:S01]  /*fbe0*/  IADD3 R45, P3, R4.reuse, 0x8000, RZ ;  /* 0x00008000042d7810 */ /* 0x040fe20007f7e0ff */
[----:B------:R-:W-:Y:S01]  /*fbf0*/  ULDC.64 UR10, c[0x0][0xaf0] ;  /* 0x0002bc00000a7ab9 */ /* 0x000fe20000000a00 */
[----:B------:R-:W-:Y:S01]  /*fc00*/  IADD3 R49, P2, R4, 0x9000, RZ ;  /* 0x0000900004317810 */ /* 0x000fe20007f5e0ff */
[----:B------:R-:W-:Y:S01]  /*fc10*/  UIMAD UR4, UR4, UR10, URZ ;  /* 0x0000000a040472a4 */ /* 0x000fe2000f8e023f */
[----:B------:R-:W-:Y:S01]  /*fc20*/  LOP3.LUT R28, R29, 0x380, RZ, 0xc0, !PT ;  /* 0x000003801d1c7812 */ /* 0x000fe200078ec0ff */
[----:B------:R-:W-:Y:S01]  /*fc30*/  @UP2 ULDC UR12, c[0x0][0xbec] ;  /* 0x0002fb00000c2ab9 */ /* 0x000fe20000000800 */
[----:B------:R-:W-:Y:S01]  /*fc40*/  LOP3.LUT R32, R33, 0x380, RZ, 0xc0, !PT ;  /* 0x0000038021207812 */ /* 0x000fe200078ec0ff */
[----:B------:R-:W5:Y:S01]  /*fc50*/  LD.E.128 R12, desc[UR36][R12.64] ;  /* 0x000000240c0c7980 */ /* 0x000f62000c101d00 */
[----:B------:R-:W-:-:S02]  /*fc60*/  LOP3.LUT R36, R37, 0x380, RZ, 0xc0, !PT ;  /* 0x0000038025247812 */ /* 0x000fc400078ec0ff */
[----:B------:R-:W-:Y:S01]  /*fc70*/  LOP3.LUT R40, R41, 0x380, RZ, 0xc0, !PT ;  /* 0x0000038029287812 */ /* 0x000fe200078ec0ff */
[----:B------:R-:W5:Y:S01]  /*fc80*/  LD.E.128 R24, desc[UR36][R24.64] ;  /* 0x0000002418187980 */ /* 0x000f62000c101d00 */
[----:B------:R-:W-:Y:S02]  /*fc90*/  LOP3.LUT R44, R45, 0x380, RZ, 0xc0, !PT ;  /* 0x000003802d2c7812 */ /* 0x000fe400078ec0ff */
[----:B------:R-:W-:Y:S01]  /*fca0*/  LOP3.LUT R48, R49, 0x380, RZ, 0xc0, !PT ;  /* 0x0000038031307812 */ /* 0x000fe200078ec0ff */
[----:B------:R-:W-:Y:S01]  /*fcb0*/  @P1 IMAD.HI.U32 R20, R78, UR12, RZ ;  /* 0x0000000c4e141c27 */ /* 0x000fe2000f8e00ff */
[----:B------:R-:W-:Y:S01]  /*fcc0*/  SHF.R.U64 R28, R28, 0x3, RZ ;  /* 0x000000031c1c7819 */ /* 0x000fe200000012ff */
[----:B------:R-:W-:Y:S01]  /*fcd0*/  UIMAD UR4, UR16, UR11, UR4 ;  /* 0x0000000b100472a4 */ /* 0x000fe2000f8e0204 */
[----:B------:R-:W-:Y:S02]  /*fce0*/  SHF.R.U64 R32, R32, 0x3, RZ ;  /* 0x0000000320207819 */ /* 0x000fe400000012ff */
[----:B------:R-:W-:-:S02]  /*fcf0*/  SHF.R.U64 R36, R36, 0x3, RZ ;  /* 0x0000000324247819 */ /* 0x000fc400000012ff */
[----:B------:R-:W-:Y:S02]  /*fd00*/  SHF.R.U64 R40, R40, 0x3, RZ ;  /* 0x0000000328287819 */ /* 0x000fe400000012ff */
[----:B------:R-:W-:Y:S01]  /*fd10*/  SHF.R.U64 R44, R44, 0x3, RZ ;  /* 0x000000032c2c7819 */ /* 0x000fe200000012ff */
[----:B------:R-:W-:Y:S01]  /*fd20*/  UIMAD.WIDE.U32 UR16, UR16, UR10, UR8 ;  /* 0x0000000a101072a5 */ /* 0x000fe2000f8e0008 */
[----:B------:R-:W-:Y:S01]  /*fd30*/  SHF.R.U64 R48, R48, 0x3, RZ ;  /* 0x0000000330307819 */ /* 0x000fe200000012ff */
[----:B------:R-:W-:Y:S01]  /*fd40*/  IMAD.MOV.U32 R77, RZ, RZ, R78 ;  /* 0x000000ffff4d7224 */ /* 0x000fe200078e004e */
[----:B------:R-:W-:Y:S01]  /*fd50*/  @UP2 ULDC UR8, c[0x0][0xbf0] ;  /* 0x0002fc0000082ab9 */ /* 0x000fe20000000800 */
        /* <DEDUP_REMOVED lines=12> */
[----:B------:R-:W-:Y:S01]  /*fe20*/  @P1 SHF.R.U32.HI R77, RZ, UR8, R20 ;  /* 0x00000008ff4d1c19 */ /* 0x000fe20008011614 */
[----:B------:R-:W-:Y:S01]  /*fe30*/  UIADD3 UR4, UR17, UR4, URZ ;  /* 0x0000000411047290 */ /* 0x000fe2000fffe03f */
[C---:B------:R-:W-:Y:S01]  /*fe40*/  IADD3 R53, P0, R4.reuse, 0xa000, RZ ;  /* 0x0000a00004357810 */ /* 0x040fe20007f1e0ff */
[----:B------:R-:W-:Y:S01]  /*fe50*/  ULDC.64 UR8, c[0x0][0xae0] ;  /* 0x0002b80000087ab9 */ /* 0x000fe20000000a00 */
[----:B------:R-:W-:-:S02]  /*fe60*/  IADD3 R57, P6, R4, 0xb000, RZ ;  /* 0x0000b00004397810 */ /* 0x000fc40007fde0ff */
[C---:B------:R-:W-:Y:S01]  /*fe70*/  LOP3.LUT R11, R4.reuse, 0x380, RZ, 0xc0, !PT ;  /* 0x00000380040b7812 */ /* 0x040fe200078ec0ff */
[----:B------:R-:W-:Y:S01]  /*fe80*/  IMAD.U32 R21, RZ, RZ, UR17 ;  /* 0x00000011ff157e24 */ /* 0x000fe2000f8e00ff */
[C---:B------:R-:W-:Y:S01]  /*fe90*/  IADD3 R61, P5, R4.reuse, 0xc000, RZ ;  /* 0x0000c000043d7810 */ /* 0x040fe20007fbe0ff */
[----:B------:R-:W5:Y:S01]  /*fea0*/  LD.E.128 R28, desc[UR36][R28.64] ;  /* 0x000000241c1c7980 */ /* 0x000f62000c101d00 */
[C---:B------:R-:W-:Y:S02]  /*feb0*/  IADD3 R65, P4, R4.reuse, 0xd000, RZ ;  /* 0x0000d00004417810 */ /* 0x040fe40007f9e0ff */
[C---:B------:R-:W-:Y:S01]  /*fec0*/  IADD3 R69, P3, R4.reuse, 0xe000, RZ ;  /* 0x0000e00004457810 */ /* 0x040fe20007f7e0ff */
[----:B------:R-:W5:Y:S01]  /*fed0*/  LD.E.128 R32, desc[UR36][R32.64] ;  /* 0x0000002420207980 */ /* 0x000f62000c101d00 */
[----:B------:R-:W-:Y:S01]  /*fee0*/  IADD3 R7, P2, R4, 0xf000, RZ ;  /* 0x0000f00004077810 */ /* 0x000fe20007f5e0ff */
[--C-:B------:R-:W-:Y:S01]  /*fef0*/  IMAD.MOV R79, RZ, RZ, -R77.reuse ;  /* 0x000000ffff4f7224 */ /* 0x100fe200078e0a4d */
[----:B------:R-:W-:Y:S01]  /*ff00*/  SHF.R.S32.HI R76, RZ, 0x1f, R77 ;  /* 0x0000001fff4c7819 */ /* 0x000fe2000001144d */
[----:B------:R-:W5:Y:S01]  /*ff10*/  LD.E.128 R36, desc[UR36][R36.64] ;  /* 0x0000002424247980 */ /* 0x000f62000c101d00 */
[----:B------:R-:W-:-:S02]  /*ff20*/  LOP3.LUT R52, R53, 0x380, RZ, 0xc0, !PT ;  /* 0x0000038035347812 */ /* 0x000fc400078ec0ff */
[----:B------:R-:W-:Y:S01]  /*ff30*/  LOP3.LUT R56, R57, 0x380, RZ, 0xc0, !PT ;  /* 0x0000038039387812 */ /* 0x000fe200078ec0ff */
[----:B------:R-:W-:Y:S01]  /*ff40*/  IMAD.U32 R20, RZ, RZ, UR16 ;  /* 0x00000010ff147e24 */ /* 0x000fe2000f8e00ff */
[----:B------:R-:W-:Y:S01]  /*ff50*/  LOP3.LUT R60, R61, 0x380, RZ, 0xc0, !PT ;  /* 0x000003803d3c7812 */ /* 0x000fe200078ec0ff */
[----:B------:R-:W-:Y:S01]  /*ff60*/  IMAD.U32 R21, RZ, RZ, UR4 ;  /* 0x00000004ff157e24 */ /* 0x000fe2000f8e00ff */
[----:B------:R-:W-:Y:S01]  /*ff70*/  LOP3.LUT R64, R65, 0x380, RZ, 0xc0, !PT ;  /* 0x0000038041407812 */ /* 0x000fe200078ec0ff */
[----:B------:R-:W-:Y:S01]  /*ff80*/  IMAD.X R73, RZ, RZ, R5, P2 ;  /* 0x000000ffff497224 */ /* 0x000fe200010e0605 */
[----:B------:R-:W-:Y:S01]  /*ff90*/  LOP3.LUT R68, R69, 0x380, RZ, 0xc0, !PT ;  /* 0x0000038045447812 */ /* 0x000fe200078ec0ff */
[----:B------:R-:W5:Y:S01]  /*ffa0*/  LD.E.128 R40, desc[UR36][R40.64] ;  /* 0x0000002428287980 */ /* 0x000f62000c101d00 */
[----:B------:R-:W-:Y:S01]  /*ffb0*/  LOP3.LUT R6, R7, 0x380, RZ, 0xc0, !PT ;  /* 0x0000038007067812 */ /* 0x000fe200078ec0ff */
[----:B------:R-:W-:Y:S01]  /*ffc0*/  IMAD R76, R76, UR8, RZ ;  /* 0x000000084c4c7c24 */ /* 0x000fe2000f8e02ff */
[----:B------:R-:W-:Y:S01]  /*ffd0*/  SHF.R.U64 R52, R52, 0x3, RZ ;  /* 0x0000000334347819 */ /* 0x000fe200000012ff */
[----:B------:R-:W-:Y:S01]  /*ffe0*/  IMAD R79, R79, UR20, R78 ;  /* 0x000000144f4f7c24 */ /* 0x000fe2000f8e024e */
[----:B------:R-:W-:Y:S01]  /*fff0*/  SHF.R.U64 R56, R56, 0x3, RZ ;  /* 0x0000000338387819 */ /* 0x000fe200000012ff */
[----:B------:R-:W5:Y:S01]  /*10000*/  LD.E.128 R44, desc[UR36][R44.64] ;  /* 0x000000242c2c7980 */ /* 0x000f62000c101d00 */
[----:B------:R-:W-:-:S02]  /*10010*/  SHF.R.U64 R60, R60, 0x3, RZ ;  /* 0x000000033c3c7819 */ /* 0x000fc400000012ff */
[----:B------:R-:W-:Y:S01]  /*10020*/  SHF.R.U64 R64, R64, 0x3, RZ ;  /* 0x0000000340407819 */ /* 0x000fe200000012ff */
[----:B------:R-:W5:Y:S01]  /*10030*/  LD.E.128 R48, desc[UR36][R48.64] ;  /* 0x0000002430307980 */ /* 0x000f62000c101d00 */
[----:B------:R-:W-:Y:S02]  /*10040*/  SHF.R.U64 R68, R68, 0x3, RZ ;  /* 0x0000000344447819 */ /* 0x000fe400000012ff */
[----:B------:R-:W-:Y:S02]  /*10050*/  SHF.R.U64 R11, R11, 0x3, RZ ;  /* 0x000000030b0b7819 */ /* 0x000fe400000012ff */
[----:B------:R-:W-:Y:S01]  /*10060*/  SHF.R.U64 R6, R6, 0x3, RZ ;  /* 0x0000000306067819 */ /* 0x000fe200000012ff */
[----:B------:R-:W-:Y:S01]  /*10070*/  IMAD R81, R77, UR9, R76 ;  /* 0x000000094d517c24 */ /* 0x000fe2000f8e024c */
        /* <DEDUP_REMOVED lines=11> */
[----:B------:R-:W-:Y:S01]  /*10130*/  IMAD.WIDE.U32 R20, R77, UR8, R20 ;  /* 0x000000084d147c25 */ /* 0x000fe2000f8e0014 */
[----:B------:R-:W-:Y:S01]  /*10140*/  LOP3.LUT R72, R6, R7, RZ, 0x3c, !PT ;  /* 0x0000000706487212 */ /* 0x000fe200078e3cff */
[----:B------:R-:W-:Y:S01]  /*10150*/  ULDC.64 UR8, c[0x0][0xad8] ;  /* 0x0002b60000087ab9 */ /* 0x000fe20000000a00 */
[----:B------:R-:W-:Y:S01]  /*10160*/  SHF.R.S32.HI R76, RZ, 0x1f, R79 ;  /* 0x0000001fff4c7819 */ /* 0x000fe2000001144f */
[----:B------:R-:W-:Y:S01]  /*10170*/  IMAD.IADD R21, R21, 0x1, R81 ;  /* 0x0000000115157824 */ /* 0x000fe200078e0251 */
[----:B------:R-:W5:Y:S03]  /*10180*/  LD.E.128 R4, desc[UR36][R4.64] ;  /* 0x0000002404047980 */ /* 0x000f66000c101d00 */
[----:B------:R-:W-:Y:S01]  /*10190*/  IMAD R76, R76, UR8, RZ ;  /* 0x000000084c4c7c24 */ /* 0x000fe2000f8e02ff */
[----:B------:R-:W5:Y:S01]  /*101a0*/  LD.E.128 R8, desc[UR36][R8.64] ;  /* 0x0000002408087980 */ /* 0x000f62000c101d00 */
[----:B------:R-:W-:-:S03]  /*101b0*/  VIADD R84, R3, UR47 ;  /* 0x0000002f03547c36 */ /* 0x000fc60008000000 */
[----:B------:R-:W5:Y:S01]  /*101c0*/  LD.E.128 R52, desc[UR36][R52.64] ;  /* 0x0000002434347980 */ /* 0x000f62000c101d00 */
[----:B------:R-:W-:-:S03]  /*101d0*/  IMAD R3, R79, UR9, R76 ;  /* 0x000000094f037c24 */ /* 0x000fc6000f8e024c */
[----:B------:R-:W5:Y:S01]  /*101e0*/  LD.E.128 R56, desc[UR36][R56.64] ;  /* 0x0000002438387980 */ /* 0x000f62000c101d00 */
[----:B------:R-:W-:Y:S01]  /*101f0*/  IMAD.WIDE.U32 R20, R79, UR8, R20 ;  /* 0x000000084f147c25 */ /* 0x000fe2000f8e0014 */
[----:B------:R-:W-:Y:S02]  /*10200*/  ULDC.64 UR8, c[0x0][0xa80] ;  /* 0x0002a00000087ab9 */ /* 0x000fe40000000a00 */
[----:B------:R-:W5:Y:S04]  /*10210*/  LD.E.128 R60, desc[UR36][R60.64] ;  /* 0x000000243c3c7980 */ /* 0x000f68000c101d00 */
        /* <DEDUP_REMOVED lines=8> */
[----:B0-----:R-:W0:Y:S01]  /*102a0*/  FENCE.VIEW.ASYNC.S ;  /* 0x00000000000073c6 */ /* 0x001e220000000000 */
        /* <DEDUP_REMOVED lines=11> */
[----:B0-----:R0:W1:Y:S01]  /*10360*/  SHFL.IDX PT, R81, R82, RZ, 0x181f ;  /* 0x00181fff52517589 */ /* 0x00106200000e0000 */
[----:B------:R-:W-:Y:S03]  /*10370*/  BSSY B1, `(.L_x_1553) ;  /* 0x000001b000017945 */ /* 0x000fe60003800000 */
[----:B------:R0:W2:Y:S01]  /*10380*/  SHFL.IDX PT, R3, R83, RZ, 0x181f ;  /* 0x00181fff53037589 */ /* 0x0000a200000e0000 */
[----:B------:R-:W-:Y:S01]  /*10390*/  SYNCS.ARRIVE.TRANS64.RED.A1T0 RZ, [UR7], RZ ;  /* 0x000000ffffff79a7 */ /* 0x000fe20008100407 */
        /* <DEDUP_REMOVED lines=24> */
.L_x_1554:
[----:B------:R-:W-:Y:S05]  /*10520*/  BSYNC B1 ;  /* 0x0000000000017941 */ /* 0x000fea0003800000 */
.L_x_1553:
[----:B--2---:R2:W3:Y:S01]  /*10530*/  SHFL.IDX PT, R3, R83, 0x1, 0x181f ;  /* 0x00381f0053037f89 */ /* 0x0044e200000e0000 */
[----:B------:R-:W-:Y:S03]  /*10540*/  BSSY B1, `(.L_x_1555) ;  /* 0x0000014000017945 */ /* 0x000fe60003800000 */
[----:B0----5:R2:W0:Y:S01]  /*10550*/  SHFL.IDX PT, R29, R82, 0x1, 0x181f ;  /* 0x00381f00521d7f89 */ /* 0x02142200000e0000 */
[----:B------:R-:W-:Y:S05]  /*10560*/  @P1 BRA `(.L_x_1556) ;  /* 0x0000000000441947 */ /* 0x000fea0003800000 */
[----:B------:R-:W-:Y:S02]  /*10570*/  ULDC UR4, c[0x0][0xac8] ;  /* 0x0002b20000047ab9 */ /* 0x000fe40000000800 */
[----:B------:R-:W-:Y:S02]  /*10580*/  ISETP.GE.AND P4, PT, R0, UR4, PT ;  /* 0x0000000400007c0c */ /* 0x000fe4000bf86270 */
[----:B------:R-:W-:Y:S02]  /*10590*/  ISETP.GE.AND P3, PT, R86, UR4, PT ;  /* 0x0000000456007c0c */ /* 0x000fe4000bf66270 */
[----:B------:R-:W-:Y:S02]  /*105a0*/  ISETP.GE.AND P2, PT, R88, UR4, PT ;  /* 0x0000000458007c0c */ /* 0x000fe4000bf46270 */
[----:B------:R-:W-:-:S07]  /*105b0*/  ISETP.GE.AND P1, PT, R90, UR4, PT ;  /* 0x000000045a007c0c */ /* 0x000fce000bf26270 */
[-C--:B0-----:R-:W-:Y:S02]  /*105c0*/  @!P4 LEA R4, P6, R0, R29.reuse, 0x1 ;  /* 0x0000001d0004c211 */ /* 0x081fe400078c08ff */
        /* <DEDUP_REMOVED lines=11> */
.L_x_1556:
[----:B------:R-:W-:Y:S05]  /*10680*/  BSYNC B1 ;  /* 0x0000000000017941 */ /* 0x000fea0003800000 */
.L_x_1555:
[----:B---3--:R3:W0:Y:S01]  /*10690*/  SHFL.IDX PT, R3, R83, 0x2, 0x181f ;  /* 0x00581f0053037f89 */ /* 0x00862200000e0000 */
[----:B------:R-:W-:Y:S03]  /*106a0*/  BSSY B1, `(.L_x_1557) ;  /* 0x0000014000017945 */ /* 0x000fe60003800000 */
[----:B----4-:R3:W4:Y:S01]  /*106b0*/  SHFL.IDX PT, R11, R82, 0x2, 0x181f ;  /* 0x00581f00520b7f89 */ /* 0x01072200000e0000 */
[----:B------:R-:W-:Y:S05]  /*106c0*/  @P0 BRA `(.L_x_1558) ;  /* 0x0000000000440947 */ /* 0x000fea0003800000 */
[----:B------:R-:W-:Y:S02]  /*106d0*/  ULDC UR4, c[0x0][0xac8] ;  /* 0x0002b20000047ab9 */ /* 0x000fe40000000800 */
[----:B------:R-:W-:Y:S02]  /*106e0*/  ISETP.GE.AND P3, PT, R0, UR4, PT ;  /* 0x0000000400007c0c */ /* 0x000fe4000bf66270 */
[----:B------:R-:W-:Y:S02]  /*106f0*/  ISETP.GE.AND P2, PT, R86, UR4, PT ;  /* 0x0000000456007c0c */ /* 0x000fe4000bf46270 */
[----:B------:R-:W-:Y:S02]  /*10700*/  ISETP.GE.AND P1, PT, R88, UR4, PT ;  /* 0x0000000458007c0c */ /* 0x000fe4000bf26270 */
[----:B------:R-:W-:-:S07]  /*10710*/  ISETP.GE.AND P0, PT, R90, UR4, PT ;  /* 0x000000045a007c0c */ /* 0x000fce000bf06270 */
[-C--:B----4-:R-:W-:Y:S02]  /*10720*/  @!P3 LEA R4, P6, R0, R11.reuse, 0x1 ;  /* 0x0000000b0004b211 */ /* 0x090fe400078c08ff */
[-C--:B------:R-:W-:Y:S02]  /*10730*/  @!P2 LEA R6, P5, R86, R11.reuse, 0x1 ;  /* 0x0000000b5606a211 */ /* 0x080fe400078a08ff */
[----:B------:R-:W-:Y:S02]  /*10740*/  @!P1 LEA R8, P4, R88, R11, 0x1 ;  /* 0x0000000b58089211 */ /* 0x000fe400078808ff */
[----:B0-----:R-:W-:Y:S02]  /*10750*/  @!P3 LEA.HI.X R5, R0, R3, R91, 0x1, P6 ;  /* 0x000000030005b211 */ /* 0x001fe400030f0c5b */
[----:B------:R-:W-:Y:S02]  /*10760*/  @!P0 LEA R10, P6, R90, R11, 0x1 ;  /* 0x0000000b5a0a8211 */ /* 0x000fe400078c08ff */
[-C--:B------:R-:W-:Y:S01]  /*10770*/  @!P2 LEA.HI.X R7, R86, R3.reuse, R89, 0x1, P5 ;  /* 0x000000035607a211 */ /* 0x080fe200028f0c59 */
[----:B------:R0:W-:Y:S01]  /*10780*/  @!P3 ST.E.128 desc[UR36][R4.64], R12 ;  /* 0x0000000c0400b985 */ /* 0x0001e2000c101d24 */
[----:B------:R-:W-:-:S02]  /*10790*/  @!P1 LEA.HI.X R9, R88, R3, R85, 0x1, P4 ;  /* 0x0000000358099211 */ /* 0x000fc400020f0c55 */
[----:B------:R-:W-:Y:S01]  /*107a0*/  @!P0 LEA.HI.X R11, R90, R3, R87, 0x1, P6 ;  /* 0x000000035a0b8211 */ /* 0x000fe200030f0c57 */
[----:B------:R0:W-:Y:S04]  /*107b0*/  @!P2 ST.E.128 desc[UR36][R6.64], R36 ;  /* 0x000000240600a985 */ /* 0x0001e8000c101d24 */
[----:B------:R0:W-:Y:S04]  /*107c0*/  @!P1 ST.E.128 desc[UR36][R8.64], R52 ;  /* 0x0000003408009985 */ /* 0x0001e8000c101d24 */
[----:B------:R0:W-:Y:S02]  /*107d0*/  @!P0 ST.E.128 desc[UR36][R10.64], R68 ;  /* 0x000000440a008985 */ /* 0x0001e4000c101d24 */
.L_x_1558:
[----:B------:R-:W-:Y:S05]  /*107e0*/  BSYNC B1 ;  /* 0x0000000000017941 */ /* 0x000fea0003800000 */
.L_x_1557:
[----:B0-----:R-:W-:Y:S01]  /*107f0*/  VIADD R3, R84, 0x60 ;  /* 0x0000006054037836 */ /* 0x001fe20000000000 */
[----:B--23--:R-:W0:Y:S04]  /*10800*/  SHFL.IDX PT, R83, R83, 0x3, 0x181f ;  /* 0x00781f0053537f89 */ /* 0x00ce2800000e0000 */
[----:B------:R-:W-:Y:S01]  /*10810*/  ISETP.GE.AND P0, PT, R3, UR14, PT ;  /* 0x0000000e03007c0c */ /* 0x000fe2000bf06270 */
[----:B----4-:R2:W3:-:S12]  /*10820*/  SHFL.IDX PT, R11, R82, 0x3, 0x181f ;  /* 0x00781f00520b7f89 */ /* 0x0104d800000e0000 */
[----:B--2---:R-:W-:Y:S05]  /*10830*/  @P0 BRA `(.L_x_1559) ;  /* 0x0000002400640947 */ /* 0x004fea0003800000 */
[----:B------:R-:W-:Y:S02]  /*10840*/  ULDC UR4, c[0x0][0xac8] ;  /* 0x0002b20000047ab9 */ /* 0x000fe40000000800 */
[----:B------:R-:W-:Y:S02]  /*10850*/  ISETP.GE.AND P3, PT, R0, UR4, PT ;  /* 0x0000000400007c0c */ /* 0x000fe4000bf66270 */
[----:B------:R-:W-:Y:S02]  /*10860*/  ISETP.GE.AND P4, PT, R86, UR4, PT ;  /* 0x0000000456007c0c */ /* 0x000fe4000bf86270 */
[----:B------:R-:W-:-:S09]  /*10870*/  ISETP.GE.AND P5, PT, R88, UR4, PT ;  /* 0x0000000458007c0c */ /* 0x000fd2000bfa6270 */
[-C--:B---3--:R-:W-:Y:S02]  /*10880*/  @!P3 LEA R4, P0, R0, R11.reuse, 0x1 ;  /* 0x0000000b0004b211 */ /* 0x088fe400078008ff */
[-C--:B------:R-:W-:Y:S02]  /*10890*/  @!P4 LEA R6, P1, R86, R11.reuse, 0x1 ;  /* 0x0000000b5606c211 */ /* 0x080fe400078208ff */
[----:B------:R-:W-:Y:S02]  /*108a0*/  @!P5 LEA R8, P2, R88, R11, 0x1 ;  /* 0x0000000b5808d211 */ /* 0x000fe400078408ff */
[-C--:B0-----:R-:W-:Y:S02]  /*108b0*/  @!P3 LEA.HI.X R5, R0, R83.reuse, R91, 0x1, P0 ;  /* 0x000000530005b211 */ /* 0x081fe400000f0c5b */
[-C--:B------:R-:W-:Y:S02]  /*108c0*/  @!P4 LEA.HI.X R7, R86, R83.reuse, R89, 0x1, P1 ;  /* 0x000000535607c211 */ /* 0x080fe400008f0c59 */
[----:B------:R-:W-:Y:S01]  /*108d0*/  @!P5 LEA.HI.X R9, R88, R83, R85, 0x1, P2 ;  /* 0x000000535809d211 */ /* 0x000fe200010f0c55 */
[----:B------:R0:W-:Y:S01]  /*108e0*/  @!P3 ST.E.128 desc[UR36][R4.64], R24 ;  /* 0x000000180400b985 */ /* 0x0001e2000c101d24 */
[----:B------:R-:W-:-:S03]  /*108f0*/  ISETP.GE.AND P0, PT, R90, UR4, PT ;  /* 0x000000045a007c0c */ /* 0x000fc6000bf06270 */
[----:B------:R0:W-:Y:S04]  /*10900*/  @!P4 ST.E.128 desc[UR36][R6.64], R40 ;  /* 0x000000280600c985 */ /* 0x0001e8000c101d24 */
[----:B------:R0:W-:Y:S06]  /*10910*/  @!P5 ST.E.128 desc[UR36][R8.64], R56 ;  /* 0x000000380800d985 */ /* 0x0001ec000c101d24 */
[----:B------:R-:W-:Y:S05]  /*10920*/  @P0 BRA `(.L_x_1559) ;  /* 0x0000002400280947 */ /* 0x000fea0003800000 */
[----:B0-----:R-:W-:-:S04]  /*10930*/  LEA R4, P0, R90, R11, 0x1 ;  /* 0x0000000b5a047211 */ /* 0x001fc800078008ff */
[----:B------:R-:W-:-:S05]  /*10940*/  LEA.HI.X R5, R90, R83, R87, 0x1, P0 ;  /* 0x000000535a057211 */ /* 0x000fca00000f0c57 */
[----:B------:R0:W-:Y:S01]  /*10950*/  ST.E.128 desc[UR36][R4.64], R72 ;  /* 0x0000004804007985 */ /* 0x0001e2000c101d24 */
[----:B------:R-:W-:Y:S05]  /*10960*/  BRA `(.L_x_1559) ;  /* 0x0000002400187947 */ /* 0x000fea0003800000 */
.L_x_1552:
[----:B------:R-:W-:Y:S01]  /*10970*/  ULDC.64 UR12, c[0x0][0xb08] ;  /* 0x0002c200000c7ab9 */ /* 0x000fe20000000a00 */
[----:B0-----:R-:W-:Y:S01]  /*10980*/  IMAD.MOV.U32 R3, RZ, RZ, R56 ;  /* 0x000000ffff037224 */ /* 0x001fe200078e0038 */
[----:B------:R-:W-:Y:S01]  /*10990*/  UIMAD UR10, UR15, UR12, URZ ;  /* 0x0000000c0f0a72a4 */ /* 0x000fe2000f8e023f */
[----:B------:R-:W-:Y:S01]  /*109a0*/  BSSY B1, `(.L_x_1560) ;  /* 0x00000c3000017945 */ /* 0x000fe20003800000 */
[----:B------:R-:W-:Y:S01]  /*109b0*/  UIMAD.WIDE.U32 UR8, UR4, UR12, URZ ;  /* 0x0000000c040872a5 */ /* 0x000fe2000f8e003f */
[----:B------:R-:W-:Y:S01]  /*109c0*/  SHF.R.S32.HI R58, RZ, 0x1f, R197 ;  /* 0x0000001fff3a7819 */ /* 0x000fe200000114c5 */
[----:B------:R-:W-:Y:S01]  /*109d0*/  UIMAD UR10, UR4, UR13, UR10 ;  /* 0x0000000d040a72a4 */ /* 0x000fe2000f8e020a */
[----:B------:R-:W-:Y:S01]  /*109e0*/  SHF.R.S32.HI R59, RZ, 0x1f, R198 ;  /* 0x0000001fff3b7819 */ /* 0x000fe200000114c6 */
[----:B------:R-:W-:Y:S01]  /*109f0*/  USHF.R.S32.HI UR4, URZ, 0x1f, UR16 ;  /* 0x0000001f3f047899 */ /* 0x000fe20008011410 */
[----:B------:R-:W-:Y:S01]  /*10a00*/  SHF.R.S32.HI R60, RZ, 0x1f, R199 ;  /* 0x0000001fff3c7819 */ /* 0x000fe200000114c7 */
[----:B------:R-:W-:Y:S01]  /*10a10*/  UIADD3 UR9, UR9, UR10, URZ ;  /* 0x0000000a09097290 */ /* 0x000fe2000fffe03f */
[----:B------:R-:W-:Y:S01]  /*10a20*/  SHF.R.S32.HI R61, RZ, 0x1f, R200 ;  /* 0x0000001fff3d7819 */ /* 0x000fe200000114c8 */
[----:B------:R-:W-:Y:S01]  /*10a30*/  ULDC.64 UR12, c[0x0][0xb40] ;  /* 0x0002d000000c7ab9 */ /* 0x000fe20000000a00 */
[----:B------:R-:W-:Y:S01]  /*10a40*/  ULDC.64 UR10, c[0x0][0xb38] ;  /* 0x0002ce00000a7ab9 */ /* 0x000fe20000000a00 */
[----:B------:R-:W-:Y:S01]  /*10a50*/  UIMAD UR4, UR4, UR12, URZ ;  /* 0x0000000c040472a4 */ /* 0x000fe2000f8e023f */
[----:B------:R-:W-:Y:S01]  /*10a60*/  SHF.R.S32.HI R62, RZ, 0x1f, R201 ;  /* 0x0000001fff3e7819 */ /* 0x000fe200000114c9 */
[----:B------:R-:W-:Y:S01]  /*10a70*/  UIMAD.WIDE.U32 UR8, UR54, UR10, UR8 ;  /* 0x0000000a360872a5 */ /* 0x000fe2000f8e0008 */
[----:B------:R-:W-:Y:S01]  /*10a80*/  SHF.R.S32.HI R63, RZ, 0x1f, R202 ;  /* 0x0000001fff3f7819 */ /* 0x000fe200000114ca */
[----:B------:R-:W-:Y:S01]  /*10a90*/  UIMAD UR4, UR16, UR13, UR4 ;  /* 0x0000000d100472a4 */ /* 0x000fe2000f8e0204 */
[----:B------:R-:W-:Y:S01]  /*10aa0*/  SHF.R.S32.HI R68, RZ, 0x1f, R203 ;  /* 0x0000001fff447819 */ /* 0x000fe200000114cb */
[----:B------:R-:W-:Y:S01]  /*10ab0*/  UIMAD UR9, UR54, UR11, UR9 ;  /* 0x0000000b360972a4 */ /* 0x000fe2000f8e0209 */
[----:B------:R-:W-:Y:S01]  /*10ac0*/  SHF.R.S32.HI R69, RZ, 0x1f, R204 ;  /* 0x0000001fff457819 */ /* 0x000fe200000114cc */
[----:B------:R-:W-:Y:S01]  /*10ad0*/  UIADD3 UR7, UR7, 0x28420, URZ ;  /* 0x0002842007077890 */ /* 0x000fe2000fffe03f */
[----:B------:R-:W-:Y:S01]  /*10ae0*/  SHF.R.S32.HI R70, RZ, 0x1f, R205 ;  /* 0x0000001fff467819 */ /* 0x000fe200000114cd */
[----:B------:R-:W-:Y:S01]  /*10af0*/  UIMAD.WIDE.U32 UR16, UR16, UR12, UR8 ;  /* 0x0000000c101072a5 */ /* 0x000fe2000f8e0008 */
[----:B------:R-:W-:Y:S01]  /*10b00*/  SHF.R.S32.HI R71, RZ, 0x1f, R206 ;  /* 0x0000001fff477819 */ /* 0x000fe200000114ce */
[----:B------:R-:W-:Y:S01]  /*10b10*/  ULDC.64 UR10, c[0x0][0xb48] ;  /* 0x0002d200000a7ab9 */ /* 0x000fe20000000a00 */
[----:B------:R-:W-:Y:S01]  /*10b20*/  @UP2 ULDC UR8, c[0x0][0xbec] ;  /* 0x0002fb0000082ab9 */ /* 0x000fe20000000800 */
[----:B------:R-:W-:Y:S01]  /*10b30*/  UIADD3 UR9, UR17, UR4, URZ ;  /* 0x0000000411097290 */ /* 0x000fe2000fffe03f */
[----:B------:R-:W-:Y:S01]  /*10b40*/  @P1 IMAD.HI.U32 R0, R56, UR8, RZ ;  /* 0x0000000838001c27 */ /* 0x000fe2000f8e00ff */
[----:B------:R-:W-:Y:S01]  /*10b50*/  UPRMT UR7, URZ, 0x654, UR7 ;  /* 0x000006543f077896 */ /* 0x000fe20008000007 */
[----:B------:R-:W-:Y:S01]  /*10b60*/  SHF.R.S32.HI R72, RZ, 0x1f, R207 ;  /* 0x0000001fff487819 */ /* 0x000fe200000114cf */
[----:B------:R-:W-:Y:S01]  /*10b70*/  @UP2 ULDC UR4, c[0x0][0xbf0] ;  /* 0x0002fc0000042ab9 */ /* 0x000fe20000000800 */
[----:B------:R-:W-:Y:S01]  /*10b80*/  UMOV UR8, UR16 ;  /* 0x0000001000087c82 */ /* 0x000fe20008000000 */
[----:B------:R-:W-:Y:S01]  /*10b90*/  @P1 SHF.R.U32.HI R3, RZ, UR4, R0 ;  /* 0x00000004ff031c19 */ /* 0x000fe20008011600 */
[----:B------:R-:W-:Y:S01]  /*10ba0*/  UIMAD.WIDE.U32 UR8, UR56, UR10, UR8 ;  /* 0x0000000a380872a5 */ /* 0x000fe2000f8e0008 */
[----:B------:R-:W-:-:S02]  /*10bb0*/  SHF.R.S32.HI R73, RZ, 0x1f, R2 ;  /* 0x0000001fff497819 */ /* 0x000fc40000011402 */
[--C-:B------:R-:W-:Y:S01]  /*10bc0*/  SHF.R.S32.HI R0, RZ, 0x1f, R3.reuse ;  /* 0x0000001fff007819 */ /* 0x100fe20000011403 */
[----:B------:R-:W-:Y:S01]  /*10bd0*/  IMAD.MOV R55, RZ, RZ, -R3 ;  /* 0x000000ffff377224 */ /* 0x000fe200078e0a03 */
[----:B------:R-:W-:Y:S02]  /*10be0*/  UIMAD UR56, UR56, UR11, UR9 ;  /* 0x0000000b383872a4 */ /* 0x000fe4000f8e0209 */
[----:B------:R-:W-:Y:S01]  /*10bf0*/  IMAD.U32 R53, RZ, RZ, UR9 ;  /* 0x00000009ff357e24 */ /* 0x000fe2000f8e00ff */
[----:B------:R-:W-:Y:S01]  /*10c00*/  SYNCS.ARRIVE.TRANS64.RED.A1T0 RZ, [UR7], RZ ;  /* 0x000000ffffff79a7 */ /* 0x000fe20008100407 */
[----:B------:R-:W-:Y:S01]  /*10c10*/  ULDC.64 UR10, c[0x0][0xb30] ;  /* 0x0002cc00000a7ab9 */ /* 0x000fe20000000a00 */
[----:B------:R-:W-:Y:S02]  /*10c20*/  IMAD R55, R55, UR20, R56 ;  /* 0x0000001437377c24 */ /* 0x000fe4000f8e0238 */
[----:B------:R-:W-:Y:S02]  /*10c30*/  IMAD R0, R0, UR10, RZ ;  /* 0x0000000a00007c24 */ /* 0x000fe4000f8e02ff */
[----:B------:R-:W-:Y:S01]  /*10c40*/  IMAD.U32 R52, RZ, RZ, UR8 ;  /* 0x00000008ff347e24 */ /* 0x000fe2000f8e00ff */
[----:B------:R-:W-:Y:S01]  /*10c50*/  ULDC.64 UR8, c[0x0][0xb28] ;  /* 0x0002ca0000087ab9 */ /* 0x000fe20000000a00 */
[----:B------:R-:W-:-:S02]  /*10c60*/  IMAD.U32 R53, RZ, RZ, UR56 ;  /* 0x00000038ff357e24 */ /* 0x000fc4000f8e00ff */
[C---:B------:R-:W-:Y:S01]  /*10c70*/  IMAD R57, R3.reuse, UR11, R0 ;  /* 0x0000000b03397c24 */ /* 0x040fe2000f8e0200 */
[----:B------:R-:W-:Y:S01]  /*10c80*/  SHF.R.S32.HI R0, RZ, 0x1f, R55 ;  /* 0x0000001fff007819 */ /* 0x000fe20000011437 */
[----:B------:R-:W-:-:S04]  /*10c90*/  IMAD.WIDE.U32 R52, R3, UR10, R52 ;  /* 0x0000000a03347c25 */ /* 0x000fc8000f8e0034 */
[----:B------:R-:W-:Y:S02]  /*10ca0*/  IMAD R0, R0, UR8, RZ ;  /* 0x0000000800007c24 */ /* 0x000fe4000f8e02ff */
[----:B------:R-:W-:Y:S02]  /*10cb0*/  IMAD.IADD R53, R53, 0x1, R57 ;  /* 0x0000000135357824 */ /* 0x000fe400078e0239 */
[C---:B------:R-:W-:Y:S02]  /*10cc0*/  IMAD R3, R55.reuse, UR9, R0 ;  /* 0x0000000937037c24 */ /* 0x040fe4000f8e0200 */
[----:B------:R-:W-:Y:S01]  /*10cd0*/  IMAD.WIDE.U32 R52, R55, UR8, R52 ;  /* 0x0000000837347c25 */ /* 0x000fe2000f8e0034 */
[----:B------:R-:W-:-:S03]  /*10ce0*/  ULDC.64 UR8, c[0x0][0xb00] ;  /* 0x0002c00000087ab9 */ /* 0x000fc60000000a00 */
[----:B------:R-:W-:Y:S01]  /*10cf0*/  IMAD.IADD R3, R53, 0x1, R3 ;  /* 0x0000000135037824 */ /* 0x000fe200078e0203 */
[----:B------:R-:W-:-:S04]  /*10d00*/  LEA R0, P1, R52, UR8, 0x2 ;  /* 0x0000000834007c11 */ /* 0x000fc8000f8210ff */
[----:B------:R-:W-:Y:S01]  /*10d10*/  LEA.HI.X R3, R52, UR9, R3, 0x2, P1 ;  /* 0x0000000934037c11 */ /* 0x000fe200088f1403 */
[----:B------:R0:W1:Y:S04]  /*10d20*/  SHFL.IDX PT, R56, R0, RZ, 0x1c1f ;  /* 0x001c1fff00387589 */ /* 0x00006800000e0000 */
[----:B------:R0:W2:Y:S01]  /*10d30*/  SHFL.IDX PT, R57, R3, RZ, 0x1c1f ;  /* 0x001c1fff03397589 */ /* 0x0000a200000e0000 */
[----:B------:R-:W-:Y:S05]  /*10d40*/  @P2 BRA `(.L_x_1561) ;  /* 0x0000000800202947 */ /* 0x000fea0003800000 */
[----:B------:R-:W-:Y:S02]  /*10d50*/  ULDC UR4, c[0x0][0xac8] ;  /* 0x0002b20000047ab9 */ /* 0x000fe40000000800 */
[----:B------:R-:W-:Y:S02]  /*10d60*/  ISETP.GE.AND P3, PT, R2, UR4, PT ;  /* 0x0000000402007c0c */ /* 0x000fe4000bf66270 */
[----:B------:R-:W-:Y:S02]  /*10d70*/  ISETP.GE.AND P2, PT, R207, UR4, PT ;  /* 0x00000004cf007c0c */ /* 0x000fe4000bf46270 */
[----:B------:R-:W-:-:S09]  /*10d80*/  ISETP.GE.AND P1, PT, R206, UR4, PT ;  /* 0x00000004ce007c0c */ /* 0x000fd2000bf26270 */
[CC--:B-1----:R-:W-:Y:S02]  /*10d90*/  @!P3 LEA R52, P4, R2.reuse, R56.reuse, 0x2 ;  /* 0x000000380234b211 */ /* 0x0c2fe400078810ff */
[----:B------:R-:W-:Y:S02]  /*10da0*/  @!P2 LEA R54, P5, R207, R56, 0x2 ;  /* 0x00000038cf36a211 */ /* 0x000fe400078a10ff */
[-C--:B--2---:R-:W-:Y:S02]  /*10db0*/  @!P3 LEA.HI.X R53, R2, R57.reuse, R73, 0x2, P4 ;  /* 0x000000390235b211 */ /* 0x084fe400020f1449 */
[----:B------:R-:W-:Y:S02]  /*10dc0*/  ISETP.GE.AND P4, PT, R205, UR4, PT ;  /* 0x00000004cd007c0c */ /* 0x000fe4000bf86270 */
[----:B------:R-:W-:Y:S01]  /*10dd0*/  @!P2 LEA.HI.X R55, R207, R57, R72, 0x2, P5 ;  /* 0x00000039cf37a211 */ /* 0x000fe200028f1448 */
[----:B------:R1:W-:Y:S01]  /*10de0*/  @!P3 ST.E.64 desc[UR36][R52.64], R140 ;  /* 0x0000008c3400b985 */ /* 0x0003e2000c101b24 */
[----:B------:R-:W-:-:S03]  /*10df0*/  ISETP.GE.AND P3, PT, R204, UR4, PT ;  /* 0x00000004cc007c0c */ /* 0x000fc6000bf66270 */
[----:B------:R2:W-:Y:S01]  /*10e00*/  @!P2 ST.E.64 desc[UR36][R54.64], R138 ;  /* 0x0000008a3600a985 */ /* 0x0005e2000c101b24 */
[----:B------:R-:W-:Y:S02]  /*10e10*/  ISETP.GE.AND P2, PT, R203, UR4, PT ;  /* 0x00000004cb007c0c */ /* 0x000fe4000bf46270 */
[----:B-1----:R-:W-:-:S04]  /*10e20*/  @!P1 LEA R52, P6, R206, R56, 0x2 ;  /* 0x00000038ce349211 */ /* 0x002fc800078c10ff */
[----:B------:R-:W-:Y:S02]  /*10e30*/  @!P1 LEA.HI.X R53, R206, R57, R71, 0x2, P6 ;  /* 0x00000039ce359211 */ /* 0x000fe400030f1447 */
[----:B--2---:R-:W-:-:S03]  /*10e40*/  @!P4 LEA R54, P5, R205, R56, 0x2 ;  /* 0x00000038cd36c211 */ /* 0x004fc600078a10ff */
[----:B------:R1:W-:Y:S01]  /*10e50*/  @!P1 ST.E.64 desc[UR36][R52.64], R132 ;  /* 0x0000008434009985 */ /* 0x0003e2000c101b24 */
[----:B------:R-:W-:Y:S02]  /*10e60*/  @!P4 LEA.HI.X R55, R205, R57, R70, 0x2, P5 ;  /* 0x00000039cd37c211 */ /* 0x000fe400028f1446 */
[----:B------:R-:W-:-:S03]  /*10e70*/  ISETP.GE.AND P1, PT, R202, UR4, PT ;  /* 0x00000004ca007c0c */ /* 0x000fc6000bf26270 */
[----:B------:R2:W-:Y:S01]  /*10e80*/  @!P4 ST.E.64 desc[UR36][R54.64], R130 ;  /* 0x000000823600c985 */ /* 0x0005e2000c101b24 */
[----:B------:R-:W-:Y:S02]  /*10e90*/  ISETP.GE.AND P4, PT, R201, UR4, PT ;  /* 0x00000004c9007c0c */ /* 0x000fe4000bf86270 */
[----:B-1----:R-:W-:-:S04]  /*10ea0*/  @!P3 LEA R52, P6, R204, R56, 0x2 ;  /* 0x00000038cc34b211 */ /* 0x002fc800078c10ff */
[----:B------:R-:W-:Y:S02]  /*10eb0*/  @!P3 LEA.HI.X R53, R204, R57, R69, 0x2, P6 ;  /* 0x00000039cc35b211 */ /* 0x000fe400030f1445 */
[----:B--2---:R-:W-:-:S03]  /*10ec0*/  @!P2 LEA R54, P5, R203, R56, 0x2 ;  /* 0x00000038cb36a211 */ /* 0x004fc600078a10ff */
[----:B------:R1:W-:Y:S01]  /*10ed0*/  @!P3 ST.E.64 desc[UR36][R52.64], R120 ;  /* 0x000000783400b985 */ /* 0x0003e2000c101b24 */
[----:B------:R-:W-:Y:S02]  /*10ee0*/  ISETP.GE.AND P3, PT, R200, UR4, PT ;  /* 0x00000004c8007c0c */ /* 0x000fe4000bf66270 */
[----:B------:R-:W-:-:S05]  /*10ef0*/  @!P2 LEA.HI.X R55, R203, R57, R68, 0x2, P5 ;  /* 0x00000039cb37a211 */ /* 0x000fca00028f1444 */
        /* <DEDUP_REMOVED lines=39> */
[----:B------:R-:W-:-:S05]  /*11170*/  @!P4 LEA.HI.X R55, R193, R57, R226, 0x2, P6 ;  /* 0x00000039c137c211 */ /* 0x000fca00030f14e2 */
[----:B------:R2:W-:Y:S01]  /*11180*/  @!P4 ST.E.64 desc[UR36][R54.64], R66 ;  /* 0x000000423600c985 */ /* 0x0005e2000c101b24 */
[----:B------:R-:W-:Y:S02]  /*11190*/  ISETP.GE.AND P4, PT, R189, UR4, PT ;  /* 0x00000004bd007c0c */ /* 0x000fe4000bf86270 */
[----:B-1----:R-:W-:-:S04]  /*111a0*/  @!P3 LEA R52, P1, R192, R56, 0x2 ;  /* 0x00000038c034b211 */ /* 0x002fc800078210ff */
[-C--:B------:R-:W-:Y:S02]  /*111b0*/  @!P3 LEA.HI.X R53, R192, R57.reuse, R225, 0x2, P1 ;  /* 0x00000039c035b211 */ /* 0x080fe400008f14e1 */
[----:B------:R-:W-:Y:S02]  /*111c0*/  ISETP.GE.AND P1, PT, R188, UR4, PT ;  /* 0x00000004bc007c0c */ /* 0x000fe4000bf26270 */
[C---:B--2---:R-:W-:Y:S01]  /*111d0*/  @!P2 LEA R54, P6, R191.reuse, R56, 0x2 ;  /* 0x00000038bf36a211 */ /* 0x044fe200078c10ff */
[----:B------:R1:W-:Y:S03]  /*111e0*/  @!P3 ST.E.64 desc[UR36][R52.64], R48 ;  /* 0x000000303400b985 */ /* 0x0003e6000c101b24 */
[----:B------:R-:W-:Y:S02]  /*111f0*/  @!P2 LEA.HI.X R55, R191, R57, R224, 0x2, P6 ;  /* 0x00000039bf37a211 */ /* 0x000fe400030f14e0 */
[----:B------:R-:W-:-:S03]  /*11200*/  ISETP.GE.AND P6, PT, R187, UR4, PT ;  /* 0x00000004bb007c0c */ /* 0x000fc6000bfc6270 */
[----:B------:R2:W-:Y:S01]  /*11210*/  @!P2 ST.E.64 desc[UR36][R54.64], R46 ;  /* 0x0000002e3600a985 */ /* 0x0005e2000c101b24 */
        /* <DEDUP_REMOVED lines=14> */
[----:B------:R-:W-:-:S03]  /*11300*/  @!P2 LEA R48, P5, R185, R56, 0x2 ;  /* 0x00000038b930a211 */ /* 0x000fc600078a10ff */
[----:B------:R2:W-:Y:S01]  /*11310*/  @!P6 ST.E.64 desc[UR36][R38.64], R30 ;  /* 0x0000001e2600e985 */ /* 0x0005e2000c101b24 */
[CC--:B------:R-:W-:Y:S02]  /*11320*/  @!P4 LEA R46, P6, R184.reuse, R56.reuse, 0x2 ;  /* 0x00000038b82ec211 */ /* 0x0c0fe400078c10ff */
[-C--:B------:R-:W-:Y:S02]  /*11330*/  @!P2 LEA.HI.X R49, R185, R57.reuse, R218, 0x2, P5 ;  /* 0x00000039b931a211 */ /* 0x080fe400028f14da */
[----:B------:R-:W-:Y:S02]  /*11340*/  @!P4 LEA.HI.X R47, R184, R57, R217, 0x2, P6 ;  /* 0x00000039b82fc211 */ /* 0x000fe400030f14d9 */
[----:B-1----:R-:W-:-:S04]  /*11350*/  @!P3 LEA R32, P1, R186, R56, 0x2 ;  /* 0x00000038ba20b211 */ /* 0x002fc800078210ff */
[----:B------:R-:W-:Y:S02]  /*11360*/  @!P3 LEA.HI.X R33, R186, R57, R219, 0x2, P1 ;  /* 0x00000039ba21b211 */ /* 0x000fe400008f14db */
[----:B------:R-:W-:-:S03]  /*11370*/  ISETP.GE.AND P1, PT, R23, UR4, PT ;  /* 0x0000000417007c0c */ /* 0x000fc6000bf26270 */
[----:B------:R1:W-:Y:S01]  /*11380*/  @!P3 ST.E.64 desc[UR36][R32.64], R24 ;  /* 0x000000182000b985 */ /* 0x0003e2000c101b24 */
[----:B------:R-:W-:-:S03]  /*11390*/  ISETP.GE.AND P3, PT, R22, UR4, PT ;  /* 0x0000000416007c0c */ /* 0x000fc6000bf66270 */
[----:B------:R-:W-:Y:S04]  /*113a0*/  @!P2 ST.E.64 desc[UR36][R48.64], R20 ;  /* 0x000000143000a985 */ /* 0x000fe8000c101b24 */
[----:B------:R3:W-:Y:S01]  /*113b0*/  @!P4 ST.E.64 desc[UR36][R46.64], R10 ;  /* 0x0000000a2e00c985 */ /* 0x0007e2000c101b24 */
[----:B------:R-:W-:Y:S02]  /*113c0*/  ISETP.GE.AND P4, PT, R19, UR4, PT ;  /* 0x0000000413007c0c */ /* 0x000fe4000bf86270 */
[----:B------:R-:W-:-:S03]  /*113d0*/  @!P1 LEA R40, P2, R23, R56, 0x2 ;  /* 0x0000003817289211 */ /* 0x000fc600078410ff */
[-C--:B--2---:R-:W-:Y:S01]  /*113e0*/  @!P3 LEA R30, P5, R22, R56.reuse, 0x2 ;  /* 0x00000038161eb211 */ /* 0x084fe200078a10ff */
[C---:B-1----:R-:W-:Y:S01]  /*113f0*/  VIADD R24, R2.reuse, 0xe8 ;  /* 0x000000e802187836 */ /* 0x042fe20000000000 */
[-C--:B------:R-:W-:Y:S01]  /*11400*/  @!P1 LEA.HI.X R41, R23, R57.reuse, R216, 0x2, P2 ;  /* 0x0000003917299211 */ /* 0x080fe200010f14d8 */
[----:B------:R-:W-:Y:S01]  /*11410*/  VIADD R25, R2, 0xf0 ;  /* 0x000000f002197836 */ /* 0x000fe20000000000 */
[----:B------:R-:W-:Y:S01]  /*11420*/  ISETP.GE.AND P2, PT, R18, UR4, PT ;  /* 0x0000000412007c0c */ /* 0x000fe2000bf46270 */
[----:B------:R-:W-:Y:S01]  /*11430*/  VIADD R32, R2, 0xf8 ;  /* 0x000000f802207836 */ /* 0x000fe20000000000 */
[----:B------:R-:W-:Y:S01]  /*11440*/  @!P3 LEA.HI.X R31, R22, R57, R215, 0x2, P5 ;  /* 0x00000039161fb211 */ /* 0x000fe200028f14d7 */
[----:B------:R1:W-:Y:S01]  /*11450*/  @!P1 ST.E.64 desc[UR36][R40.64], R8 ;  /* 0x0000000828009985 */ /* 0x0003e2000c101b24 */
[----:B------:R-:W-:Y:S02]  /*11460*/  ISETP.GE.AND P1, PT, R24, UR4, PT ;  /* 0x0000000418007c0c */ /* 0x000fe4000bf26270 */
[----:B---3--:R-:W-:Y:S01]  /*11470*/  @!P4 LEA R10, P6, R19, R56, 0x2 ;  /* 0x00000038130ac211 */ /* 0x008fe200078c10ff */
[----:B------:R2:W-:Y:S01]  /*11480*/  @!P3 ST.E.64 desc[UR36][R30.64], R144 ;  /* 0x000000901e00b985 */ /* 0x0005e2000c101b24 */
[----:B------:R-:W-:-:S02]  /*11490*/  ISETP.GE.AND P3, PT, R25, UR4, PT ;  /* 0x0000000419007c0c */ /* 0x000fc4000bf66270 */
[----:B------:R-:W-:Y:S02]  /*114a0*/  SHF.R.S32.HI R21, RZ, 0x1f, R18 ;  /* 0x0000001fff157819 */ /* 0x000fe40000011412 */
[-C--:B------:R-:W-:Y:S02]  /*114b0*/  @!P4 LEA.HI.X R11, R19, R57.reuse, R214, 0x2, P6 ;  /* 0x00000039130bc211 */ /* 0x080fe400030f14d6 */
[----:B------:R-:W-:Y:S02]  /*114c0*/  @!P2 LEA R20, P5, R18, R56, 0x2 ;  /* 0x000000381214a211 */ /* 0x000fe400078a10ff */
[----:B------:R-:W-:Y:S01]  /*114d0*/  ISETP.GE.AND P6, PT, R32, UR4, PT ;  /* 0x0000000420007c0c */ /* 0x000fe2000bfc6270 */
[----:B------:R3:W-:Y:S01]  /*114e0*/  @!P4 ST.E.64 desc[UR36][R10.64], R142 ;  /* 0x0000008e0a00c985 */ /* 0x0007e2000c101b24 */
[----:B------:R-:W-:Y:S02]  /*114f0*/  @!P2 LEA.HI.X R21, R18, R57, R21, 0x2, P5 ;  /* 0x000000391215a211 */ /* 0x000fe400028f1415 */
[----:B-1----:R-:W-:-:S02]  /*11500*/  SHF.R.S32.HI R9, RZ, 0x1f, R24 ;  /* 0x0000001fff097819 */ /* 0x002fc40000011418 */
[CC--:B------:R-:W-:Y:S01]  /*11510*/  @!P1 LEA R8, P5, R24.reuse, R56.reuse, 0x2 ;  /* 0x0000003818089211 */ /* 0x0c0fe200078a10ff */
[----:B------:R3:W-:Y:S01]  /*11520*/  @!P2 ST.E.64 desc[UR36][R20.64], R152 ;  /* 0x000000981400a985 */ /* 0x0007e2000c101b24 */
[----:B--2---:R-:W-:Y:S02]  /*11530*/  SHF.R.S32.HI R30, RZ, 0x1f, R25 ;  /* 0x0000001fff1e7819 */ /* 0x004fe40000011419 */
[----:B------:R-:W-:Y:S02]  /*11540*/  @!P1 LEA.HI.X R9, R24, R57, R9, 0x2, P5 ;  /* 0x0000003918099211 */ /* 0x000fe400028f1409 */
[----:B------:R-:W-:-:S03]  /*11550*/  @!P3 LEA R24, P5, R25, R56, 0x2 ;  /* 0x000000381918b211 */ /* 0x000fc600078a10ff */
[----:B------:R3:W-:Y:S01]  /*11560*/  @!P1 ST.E.64 desc[UR36][R8.64], R150 ;  /* 0x0000009608009985 */ /* 0x0007e2000c101b24 */
[-C--:B------:R-:W-:Y:S02]  /*11570*/  @!P3 LEA.HI.X R25, R25, R57.reuse, R30, 0x2, P5 ;  /* 0x000000391919b211 */ /* 0x080fe400028f141e */
[----:B------:R-:W-:Y:S02]  /*11580*/  SHF.R.S32.HI R30, RZ, 0x1f, R32 ;  /* 0x0000001fff1e7819 */ /* 0x000fe40000011420 */
[C---:B------:R-:W-:Y:S01]  /*11590*/  @!P6 LEA R56, P5, R32.reuse, R56, 0x2 ;  /* 0x000000382038e211 */ /* 0x040fe200078a10ff */
[----:B------:R3:W-:Y:S03]  /*115a0*/  @!P3 ST.E.64 desc[UR36][R24.64], R158 ;  /* 0x0000009e1800b985 */ /* 0x0007e6000c101b24 */
[----:B------:R-:W-:-:S05]  /*115b0*/  @!P6 LEA.HI.X R57, R32, R57, R30, 0x2, P5 ;  /* 0x000000392039e211 */ /* 0x000fca00028f141e */
[----:B------:R3:W-:Y:S04]  /*115c0*/  @!P6 ST.E.64 desc[UR36][R56.64], R160 ;  /* 0x000000a03800e985 */ /* 0x0007e8000c101b24 */
.L_x_1561:
[----:B------:R-:W-:Y:S05]  /*115d0*/  BSYNC B1 ;  /* 0x0000000000017941 */ /* 0x000fea0003800000 */
.L_x_1560:
[----:B0-----:R-:W0:Y:S04]  /*115e0*/  SHFL.IDX PT, R3, R3, 0x1, 0x1c1f ;  /* 0x003c1f0003037f89 */ /* 0x001e2800000e0000 */
[----:B------:R4:W0:Y:S01]  /*115f0*/  SHFL.IDX PT, R39, R0, 0x1, 0x1c1f ;  /* 0x003c1f0000277f89 */ /* 0x00082200000e0000 */
[----:B------:R-:W-:Y:S05]  /*11600*/  @P0 BRA `(.L_x_1559) ;  /* 0x0000001400f00947 */ /* 0x000fea0003800000 */
[----:B------:R-:W-:Y:S01]  /*11610*/  ULDC UR4, c[0x0][0xac8] ;  /* 0x0002b20000047ab9 */ /* 0x000fe20000000800 */
[C---:B----4-:R-:W-:Y:S01]  /*11620*/  VIADD R0, R2.reuse, 0xf0 ;  /* 0x000000f002007836 */ /* 0x050fe20000000000 */
[----:B------:R-:W-:Y:S02]  /*11630*/  ISETP.GE.AND P3, PT, R2, UR4, PT ;  /* 0x0000000402007c0c */ /* 0x000fe4000bf66270 */
[----:B------:R-:W-:Y:S02]  /*11640*/  ISETP.GE.AND P4, PT, R207, UR4, PT ;  /* 0x00000004cf007c0c */ /* 0x000fe4000bf86270 */
[----:B------:R-:W-:Y:S02]  /*11650*/  ISETP.GE.AND P0, PT, R206, UR4, PT ;  /* 0x00000004ce007c0c */ /* 0x000fe4000bf06270 */
[----:B------:R-:W-:-:S07]  /*11660*/  ISETP.GE.AND P1, PT, R205, UR4, PT ;  /* 0x00000004cd007c0c */ /* 0x000fce000bf26270 */
[CC--:B0--3--:R-:W-:Y:S02]  /*11670*/  @!P3 LEA R8, P2, R2.reuse, R39.reuse, 0x2 ;  /* 0x000000270208b211 */ /* 0x0c9fe400078410ff */
[C---:B------:R-:W-:Y:S02]  /*11680*/  @!P4 LEA R10, P6, R207.reuse, R39, 0x2 ;  /* 0x00000027cf0ac211 */ /* 0x040fe400078c10ff */
[----:B------:R-:W-:Y:S02]  /*11690*/  @!P3 LEA.HI.X R9, R2, R3, R73, 0x2, P2 ;  /* 0x000000030209b211 */ /* 0x000fe400010f1449 */
[----:B------:R-:W-:Y:S02]  /*116a0*/  ISETP.GE.AND P2, PT, R204, UR4, PT ;  /* 0x00000004cc007c0c */ /* 0x000fe4000bf46270 */
[----:B------:R-:W-:Y:S01]  /*116b0*/  @!P0 LEA R20, P5, R206, R39, 0x2 ;  /* 0x00000027ce148211 */ /* 0x000fe200078a10ff */
[----:B------:R0:W-:Y:S01]  /*116c0*/  @!P3 ST.E.64 desc[UR36][R8.64], R136 ;  /* 0x000000880800b985 */ /* 0x0001e2000c101b24 */
[----:B------:R-:W-:-:S02]  /*116d0*/  @!P4 LEA.HI.X R11, R207, R3, R72, 0x2, P6 ;  /* 0x00000003cf0bc211 */ /* 0x000fc400030f1448 */
[----:B------:R-:W-:Y:S02]  /*116e0*/  ISETP.GE.AND P3, PT, R203, UR4, PT ;  /* 0x00000004cb007c0c */ /* 0x000fe4000bf66270 */
[----:B------:R-:W-:Y:S01]  /*116f0*/  @!P0 LEA.HI.X R21, R206, R3, R71, 0x2, P5 ;  /* 0x00000003ce158211 */ /* 0x000fe200028f1447 */
[----:B------:R3:W-:Y:S01]  /*11700*/  @!P4 ST.E.64 desc[UR36][R10.64], R134 ;  /* 0x000000860a00c985 */ /* 0x0007e2000c101b24 */
[C---:B------:R-:W-:Y:S02]  /*11710*/  @!P1 LEA R24, P5, R205.reuse, R39, 0x2 ;  /* 0x00000027cd189211 */ /* 0x040fe400078a10ff */
[----:B------:R-:W-:Y:S01]  /*11720*/  ISETP.GE.AND P4, PT, R202, UR4, PT ;  /* 0x00000004ca007c0c */ /* 0x000fe2000bf86270 */
[----:B------:R4:W-:Y:S01]  /*11730*/  @!P0 ST.E.64 desc[UR36][R20.64], R128 ;  /* 0x0000008014008985 */ /* 0x0009e2000c101b24 */
[----:B------:R-:W-:Y:S02]  /*11740*/  @!P1 LEA.HI.X R25, R205, R3, R70, 0x2, P5 ;  /* 0x00000003cd199211 */ /* 0x000fe400028f1446 */
[----:B------:R-:W-:-:S02]  /*11750*/  @!P2 LEA R30, P6, R204, R39, 0x2 ;  /* 0x00000027cc1ea211 */ /* 0x000fc400078c10ff */
[----:B------:R-:W-:Y:S01]  /*11760*/  ISETP.GE.AND P0, PT, R201, UR4, PT ;  /* 0x00000004c9007c0c */ /* 0x000fe2000bf06270 */
[----:B------:R5:W-:Y:S01]  /*11770*/  @!P1 ST.E.64 desc[UR36][R24.64], R126 ;  /* 0x0000007e18009985 */ /* 0x000be2000c101b24 */
[C---:B------:R-:W-:Y:S02]  /*11780*/  @!P3 LEA R32, P5, R203.reuse, R39, 0x2 ;  /* 0x00000027cb20b211 */ /* 0x040fe400078a10ff */
[-C--:B------:R-:W-:Y:S02]  /*11790*/  @!P2 LEA.HI.X R31, R204, R3.reuse, R69, 0x2, P6 ;  /* 0x00000003cc1fa211 */ /* 0x080fe400030f1445 */
[----:B------:R-:W-:Y:S02]  /*117a0*/  ISETP.GE.AND P1, PT, R200, UR4, PT ;  /* 0x00000004c8007c0c */ /* 0x000fe4000bf26270 */
[----:B------:R-:W-:Y:S01]  /*117b0*/  @!P3 LEA.HI.X R33, R203, R3, R68, 0x2, P5 ;  /* 0x00000003cb21b211 */ /* 0x000fe200028f1444 */
[----:B------:R1:W-:Y:S01]  /*117c0*/  @!P2 ST.E.64 desc[UR36][R30.64], R116 ;  /* 0x000000741e00a985 */ /* 0x0003e2000c101b24 */
[----:B0-----:R-:W-:-:S02]  /*117d0*/  @!P4 LEA R8, P5, R202, R39, 0x2 ;  /* 0x00000027ca08c211 */ /* 0x001fc400078a10ff */
[----:B------:R-:W-:Y:S01]  /*117e0*/  ISETP.GE.AND P2, PT, R199, UR4, PT ;  /* 0x00000004c7007c0c */ /* 0x000fe2000bf46270 */
[----:B------:R0:W-:Y:S01]  /*117f0*/  @!P3 ST.E.64 desc[UR36][R32.64], R114 ;  /* 0x000000722000b985 */ /* 0x0001e2000c101b24 */
[----:B------:R-:W-:Y:S02]  /*11800*/  @!P4 LEA.HI.X R9, R202, R3, R63, 0x2, P5 ;  /* 0x00000003ca09c211 */ /* 0x000fe400028f143f */
[CC--:B---3--:R-:W-:Y:S02]  /*11810*/  @!P0 LEA R10, P6, R201.reuse, R39.reuse, 0x2 ;  /* 0x00000027c90a8211 */ /* 0x0c8fe400078c10ff */
[----:B------:R-:W-:Y:S01]  /*11820*/  ISETP.GE.AND P3, PT, R198, UR4, PT ;  /* 0x00000004c6007c0c */ /* 0x000fe2000bf66270 */
[----:B------:R3:W-:Y:S01]  /*11830*/  @!P4 ST.E.64 desc[UR36][R8.64], R108 ;  /* 0x0000006c0800c985 */ /* 0x0007e2000c101b24 */
[----:B----4-:R-:W-:Y:S02]  /*11840*/  @!P1 LEA R20, P5, R200, R39, 0x2 ;  /* 0x00000027c8149211 */ /* 0x010fe400078a10ff */
[----:B------:R-:W-:-:S02]  /*11850*/  @!P0 LEA.HI.X R11, R201, R3, R62, 0x2, P6 ;  /* 0x00000003c90b8211 */ /* 0x000fc400030f143e */
[----:B------:R-:W-:Y:S02]  /*11860*/  ISETP.GE.AND P4, PT, R197, UR4, PT ;  /* 0x00000004c5007c0c */ /* 0x000fe4000bf86270 */
[----:B------:R-:W-:Y:S01]  /*11870*/  @!P1 LEA.HI.X R21, R200, R3, R61, 0x2, P5 ;  /* 0x00000003c8159211 */ /* 0x000fe200028f143d */
[----:B------:R4:W-:Y:S01]  /*11880*/  @!P0 ST.E.64 desc[UR36][R10.64], R106 ;  /* 0x0000006a0a008985 */ /* 0x0009e2000c101b24 */
[C---:B-----5:R-:W-:Y:S02]  /*11890*/  @!P2 LEA R24, P5, R199.reuse, R39, 0x2 ;  /* 0x00000027c718a211 */ /* 0x060fe400078a10ff */
[----:B------:R-:W-:Y:S01]  /*118a0*/  ISETP.GE.AND P0, PT, R196, UR4, PT ;  /* 0x00000004c4007c0c */ /* 0x000fe2000bf06270 */
[----:B------:R5:W-:Y:S01]  /*118b0*/  @!P1 ST.E.64 desc[UR36][R20.64], R100 ;  /* 0x0000006414009985 */ /* 0x000be2000c101b24 */
[----:B------:R-:W-:Y:S02]  /*118c0*/  @!P2 LEA.HI.X R25, R199, R3, R60, 0x2, P5 ;  /* 0x00000003c719a211 */ /* 0x000fe400028f143c */
[----:B-1----:R-:W-:-:S02]  /*118d0*/  @!P3 LEA R30, P6, R198, R39, 0x2 ;  /* 0x00000027c61eb211 */ /* 0x002fc400078c10ff */
[----:B------:R-:W-:Y:S01]  /*118e0*/  ISETP.GE.AND P1, PT, R195, UR4, PT ;  /* 0x00000004c3007c0c */ /* 0x000fe2000bf26270 */
[----:B------:R1:W-:Y:S01]  /*118f0*/  @!P2 ST.E.64 desc[UR36][R24.64], R98 ;  /* 0x000000621800a985 */ /* 0x0003e2000c101b24 */
[C---:B0-----:R-:W-:Y:S02]  /*11900*/  @!P4 LEA R32, P5, R197.reuse, R39, 0x2 ;  /* 0x00000027c520c211 */ /* 0x041fe400078a10ff */
[-C--:B------:R-:W-:Y:S02]  /*11910*/  @!P3 LEA.HI.X R31, R198, R3.reuse, R59, 0x2, P6 ;  /* 0x00000003c61fb211 */ /* 0x080fe400030f143b */
[----:B------:R-:W-:Y:S02]  /*11920*/  ISETP.GE.AND P2, PT, R194, UR4, PT ;  /* 0x00000004c2007c0c */ /* 0x000fe4000bf46270 */
[----:B------:R-:W-:Y:S01]  /*11930*/  @!P4 LEA.HI.X R33, R197, R3, R58, 0x2, P5 ;  /* 0x00000003c521c211 */ /* 0x000fe200028f143a */
[----:B------:R0:W-:Y:S01]  /*11940*/  @!P3 ST.E.64 desc[UR36][R30.64], R92 ;  /* 0x0000005c1e00b985 */ /* 0x0001e2000c101b24 */
[----:B---3--:R-:W-:-:S03]  /*11950*/  @!P0 LEA R8, P3, R196, R39, 0x2 ;  /* 0x00000027c4088211 */ /* 0x008fc600078610ff */
[----:B------:R3:W-:Y:S01]  /*11960*/  @!P4 ST.E.64 desc[UR36][R32.64], R90 ;  /* 0x0000005a2000c985 */ /* 0x0007e2000c101b24 */
[----:B------:R-:W-:Y:S02]  /*11970*/  ISETP.GE.AND P4, PT, R193, UR4, PT ;  /* 0x00000004c1007c0c */ /* 0x000fe4000bf86270 */
[----:B------:R-:W-:Y:S02]  /*11980*/  @!P0 LEA.HI.X R9, R196, R3, R229, 0x2, P3 ;  /* 0x00000003c4098211 */ /* 0x000fe400018f14e5 */
[CC--:B----4-:R-:W-:Y:S02]  /*11990*/  @!P1 LEA R10, P6, R195.reuse, R39.reuse, 0x2 ;  /* 0x00000027c30a9211 */ /* 0x0d0fe400078c10ff */
[----:B------:R-:W-:Y:S01]  /*119a0*/  ISETP.GE.AND P3, PT, R192, UR4, PT ;  /* 0x00000004c0007c0c */ /* 0x000fe2000bf66270 */
[----:B------:R4:W-:Y:S01]  /*119b0*/  @!P0 ST.E.64 desc[UR36][R8.64], R84 ;  /* 0x0000005408008985 */ /* 0x0009e2000c101b24 */
[----:B-----5:R-:W-:Y:S02]  /*119c0*/  @!P2 LEA R20, P5, R194, R39, 0x2 ;  /* 0x00000027c214a211 */ /* 0x020fe400078a10ff */
[----:B------:R-:W-:-:S02]  /*119d0*/  @!P1 LEA.HI.X R11, R195, R3, R228, 0x2, P6 ;  /* 0x00000003c30b9211 */ /* 0x000fc400030f14e4 */
[----:B------:R-:W-:Y:S02]  /*119e0*/  ISETP.GE.AND P0, PT, R191, UR4, PT ;  /* 0x00000004bf007c0c */ /* 0x000fe4000bf06270 */
[----:B------:R-:W-:Y:S01]  /*119f0*/  @!P2 LEA.HI.X R21, R194, R3, R227, 0x2, P5 ;  /* 0x00000003c215a211 */ /* 0x000fe200028f14e3 */
[----:B------:R5:W-:Y:S01]  /*11a00*/  @!P1 ST.E.64 desc[UR36][R10.64], R82 ;  /* 0x000000520a009985 */ /* 0x000be2000c101b24 */
[----:B------:R-:W-:Y:S02]  /*11a10*/  ISETP.GE.AND P1, PT, R190, UR4, PT ;  /* 0x00000004be007c0c */ /* 0x000fe4000bf26270 */
[-C--:B-1----:R-:W-:Y:S01]  /*11a20*/  @!P4 LEA R24, P5, R193, R39.reuse, 0x2 ;  /* 0x00000027c118c211 */ /* 0x082fe200078a10ff */
[----:B------:R1:W-:Y:S01]  /*11a30*/  @!P2 ST.E.64 desc[UR36][R20.64], R64 ;  /* 0x000000401400a985 */ /* 0x0003e2000c101b24 */
[----:B0-----:R-:W-:Y:S02]  /*11a40*/  @!P3 LEA R30, P6, R192, R39, 0x2 ;  /* 0x00000027c01eb211 */ /* 0x001fe400078c10ff */
[----:B------:R-:W-:-:S02]  /*11a50*/  ISETP.GE.AND P2, PT, R189, UR4, PT ;  /* 0x00000004bd007c0c */ /* 0x000fc4000bf46270 */
[-C--:B------:R-:W-:Y:S02]  /*11a60*/  @!P4 LEA.HI.X R25, R193, R3.reuse, R226, 0x2, P5 ;  /* 0x00000003c119c211 */ /* 0x080fe400028f14e2 */
[----:B------:R-:W-:Y:S02]  /*11a70*/  @!P3 LEA.HI.X R31, R192, R3, R225, 0x2, P6 ;  /* 0x00000003c01fb211 */ /* 0x000fe400030f14e1 */
[C---:B---3--:R-:W-:Y:S01]  /*11a80*/  @!P0 LEA R32, P5, R191.reuse, R39, 0x2 ;  /* 0x00000027bf208211 */ /* 0x048fe200078a10ff */
[----:B------:R0:W-:Y:S01]  /*11a90*/  @!P4 ST.E.64 desc[UR36][R24.64], R50 ;  /* 0x000000321800c985 */ /* 0x0001e2000c101b24 */
[----:B------:R-:W-:Y:S02]  /*11aa0*/  ISETP.GE.AND P4, PT, R188, UR4, PT ;  /* 0x00000004bc007c0c */ /* 0x000fe4000bf86270 */
[----:B------:R-:W-:Y:S01]  /*11ab0*/  @!P0 LEA.HI.X R33, R191, R3, R224, 0x2, P5 ;  /* 0x00000003bf218211 */ /* 0x000fe200028f14e0 */
[----:B------:R3:W-:Y:S01]  /*11ac0*/  @!P3 ST.E.64 desc[UR36][R30.64], R44 ;  /* 0x0000002c1e00b985 */ /* 0x0007e2000c101b24 */
[----:B----4-:R-:W-:-:S02]  /*11ad0*/  @!P1 LEA R8, P5, R190, R39, 0x2 ;  /* 0x00000027be089211 */ /* 0x010fc400078a10ff */
[----:B------:R-:W-:Y:S01]  /*11ae0*/  ISETP.GE.AND P3, PT, R187, UR4, PT ;  /* 0x00000004bb007c0c */ /* 0x000fe2000bf66270 */
[----:B------:R4:W-:Y:S01]  /*11af0*/  @!P0 ST.E.64 desc[UR36][R32.64], R42 ;  /* 0x0000002a20008985 */ /* 0x0009e2000c101b24 */
[C---:B-----5:R-:W-:Y:S02]  /*11b00*/  @!P2 LEA R10, P6, R189.reuse, R39, 0x2 ;  /* 0x00000027bd0aa211 */ /* 0x060fe400078c10ff */
[-C--:B------:R-:W-:Y:S02]  /*11b10*/  @!P1 LEA.HI.X R9, R190, R3.reuse, R223, 0x2, P5 ;  /* 0x00000003be099211 */ /* 0x080fe400028f14df */
[----:B------:R-:W-:Y:S02]  /*11b20*/  @!P2 LEA.HI.X R11, R189, R3, R222, 0x2, P6 ;  /* 0x00000003bd0ba211 */ /* 0x000fe400030f14de */
[----:B------:R-:W-:Y:S01]  /*11b30*/  ISETP.GE.AND P0, PT, R186, UR4, PT ;  /* 0x00000004ba007c0c */ /* 0x000fe2000bf06270 */
[----:B------:R5:W-:Y:S01]  /*11b40*/  @!P1 ST.E.64 desc[UR36][R8.64], R36 ;  /* 0x0000002408009985 */ /* 0x000be2000c101b24 */
[----:B------:R-:W-:-:S02]  /*11b50*/  ISETP.GE.AND P1, PT, R185, UR4, PT ;  /* 0x00000004b9007c0c */ /* 0x000fc4000bf26270 */
[CC--:B-1----:R-:W-:Y:S01]  /*11b60*/  @!P4 LEA R20, P5, R188.reuse, R39.reuse, 0x2 ;  /* 0x00000027bc14c211 */ /* 0x0c2fe200078a10ff */
[----:B------:R-:W-:Y:S01]  /*11b70*/  @!P2 ST.E.64 desc[UR36][R10.64], R34 ;  /* 0x000000220a00a985 */ /* 0x000fe2000c101b24 */
[C---:B0-----:R-:W-:Y:S02]  /*11b80*/  @!P3 LEA R24, P2, R187.reuse, R39, 0x2 ;  /* 0x00000027bb18b211 */ /* 0x041fe400078410ff */
[-C--:B------:R-:W-:Y:S02]  /*11b90*/  @!P4 LEA.HI.X R21, R188, R3.reuse, R221, 0x2, P5 ;  /* 0x00000003bc15c211 */ /* 0x080fe400028f14dd */
[----:B------:R-:W-:Y:S02]  /*11ba0*/  @!P3 LEA.HI.X R25, R187, R3, R220, 0x2, P2 ;  /* 0x00000003bb19b211 */ /* 0x000fe400010f14dc */
[----:B------:R-:W-:Y:S01]  /*11bb0*/  ISETP.GE.AND P2, PT, R184, UR4, PT ;  /* 0x00000004b8007c0c */ /* 0x000fe2000bf46270 */
[----:B------:R0:W-:Y:S01]  /*11bc0*/  @!P4 ST.E.64 desc[UR36][R20.64], R28 ;  /* 0x0000001c1400c985 */ /* 0x0001e2000c101b24 */
[----:B---3--:R-:W-:-:S02]  /*11bd0*/  @!P0 LEA R30, P4, R186, R39, 0x2 ;  /* 0x00000027ba1e8211 */ /* 0x008fc400078810ff */
[----:B----4-:R-:W-:Y:S01]  /*11be0*/  @!P1 LEA R32, P5, R185, R39, 0x2 ;  /* 0x00000027b9209211 */ /* 0x010fe200078a10ff */
[----:B------:R-:W-:Y:S01]  /*11bf0*/  @!P3 ST.E.64 desc[UR36][R24.64], R26 ;  /* 0x0000001a1800b985 */ /* 0x000fe2000c101b24 */
[----:B------:R-:W-:Y:S02]  /*11c00*/  ISETP.GE.AND P3, PT, R23, UR4, PT ;  /* 0x0000000417007c0c */ /* 0x000fe4000bf66270 */
[-C--:B------:R-:W-:Y:S02]  /*11c10*/  @!P0 LEA.HI.X R31, R186, R3.reuse, R219, 0x2, P4 ;  /* 0x00000003ba1f8211 */ /* 0x080fe400020f14db */
[----:B------:R-:W-:Y:S02]  /*11c20*/  @!P1 LEA.HI.X R33, R185, R3, R218, 0x2, P5 ;  /* 0x00000003b9219211 */ /* 0x000fe400028f14da */
[----:B------:R-:W-:Y:S01]  /*11c30*/  ISETP.GE.AND P5, PT, R22, UR4, PT ;  /* 0x0000000416007c0c */ /* 0x000fe2000bfa6270 */
[----:B------:R1:W-:Y:S01]  /*11c40*/  @!P0 ST.E.64 desc[UR36][R30.64], R14 ;  /* 0x0000000e1e008985 */ /* 0x0003e2000c101b24 */
[----:B-----5:R-:W-:Y:S01]  /*11c50*/  @!P2 LEA R8, P0, R184, R39, 0x2 ;  /* 0x00000027b808a211 */ /* 0x020fe200078010ff */
[----:B0-----:R-:W-:Y:S01]  /*11c60*/  VIADD R28, R2, 0xe8 ;  /* 0x000000e8021c7836 */ /* 0x001fe20000000000 */
[----:B------:R-:W-:Y:S01]  /*11c70*/  ISETP.GE.AND P4, PT, R19, UR4, PT ;  /* 0x0000000413007c0c */ /* 0x000fe2000bf86270 */
[----:B------:R0:W-:Y:S01]  /*11c80*/  @!P1 ST.E.64 desc[UR36][R32.64], R12 ;  /* 0x0000000c20009985 */ /* 0x0001e2000c101b24 */
[----:B------:R-:W-:-:S02]  /*11c90*/  @!P2 LEA.HI.X R9, R184, R3, R217, 0x2, P0 ;  /* 0x00000003b809a211 */ /* 0x000fc400000f14d9 */
[----:B------:R-:W-:Y:S02]  /*11ca0*/  ISETP.GE.AND P1, PT, R28, UR4, PT ;  /* 0x000000041c007c0c */ /* 0x000fe4000bf26270 */
[C---:B------:R-:W-:Y:S01]  /*11cb0*/  @!P3 LEA R10, P6, R23.reuse, R39, 0x2 ;  /* 0x00000027170ab211 */ /* 0x040fe200078c10ff */
[----:B------:R-:W-:Y:S01]  /*11cc0*/  @!P2 ST.E.64 desc[UR36][R8.64], R6 ;  /* 0x000000060800a985 */ /* 0x000fe2000c101b24 */
[----:B------:R-:W-:Y:S02]  /*11cd0*/  ISETP.GE.AND P0, PT, R0, UR4, PT ;  /* 0x0000000400007c0c */ /* 0x000fe4000bf06270 */
[----:B------:R-:W-:Y:S02]  /*11ce0*/  @!P3 LEA.HI.X R11, R23, R3, R216, 0x2, P6 ;  /* 0x00000003170bb211 */ /* 0x000fe400030f14d8 */
[----:B------:R-:W-:Y:S02]  /*11cf0*/  ISETP.GE.AND P2, PT, R18, UR4, PT ;  /* 0x0000000412007c0c */ /* 0x000fe4000bf46270 */
[----:B-1----:R-:W-:Y:S01]  /*11d00*/  SHF.R.S32.HI R14, RZ, 0x1f, R28 ;  /* 0x0000001fff0e7819 */ /* 0x002fe2000001141c */
[----:B------:R1:W-:Y:S01]  /*11d10*/  @!P3 ST.E.64 desc[UR36][R10.64], R4 ;  /* 0x000000040a00b985 */ /* 0x0003e2000c101b24 */
[----:B0-----:R-:W-:-:S02]  /*11d20*/  @!P5 LEA R12, P6, R22, R39, 0x2 ;  /* 0x00000027160cd211 */ /* 0x001fc400078c10ff */
[----:B------:R-:W-:Y:S02]  /*11d30*/  @!P1 LEA R20, P3, R28, R39, 0x2 ;  /* 0x000000271c149211 */ /* 0x000fe400078610ff */
[----:B------:R-:W-:Y:S02]  /*11d40*/  @!P5 LEA.HI.X R13, R22, R3, R215, 0x2, P6 ;  /* 0x00000003160dd211 */ /* 0x000fe400030f14d7 */
[----:B------:R-:W-:Y:S02]  /*11d50*/  SHF.R.S32.HI R15, RZ, 0x1f, R0 ;  /* 0x0000001fff0f7819 */ /* 0x000fe40000011400 */
[----:B------:R-:W-:Y:S01]  /*11d60*/  @!P0 LEA R24, P6, R0, R39, 0x2 ;  /* 0x0000002700188211 */ /* 0x000fe200078c10ff */
[----:B------:R0:W-:Y:S01]  /*11d70*/  @!P5 ST.E.64 desc[UR36][R12.64], R148 ;  /* 0x000000940c00d985 */ /* 0x0001e2000c101b24 */
[----:B------:R-:W-:Y:S02]  /*11d80*/  @!P1 LEA.HI.X R21, R28, R3, R14, 0x2, P3 ;  /* 0x000000031c159211 */ /* 0x000fe400018f140e */
[----:B------:R-:W-:-:S02]  /*11d90*/  @!P4 LEA R14, P3, R19, R39, 0x2 ;  /* 0x00000027130ec211 */ /* 0x000fc400078610ff */
[-C--:B------:R-:W-:Y:S02]  /*11da0*/  @!P0 LEA.HI.X R25, R0, R3.reuse, R15, 0x2, P6 ;  /* 0x0000000300198211 */ /* 0x080fe400030f140f */
[----:B------:R-:W-:Y:S02]  /*11db0*/  @!P4 LEA.HI.X R15, R19, R3, R214, 0x2, P3 ;  /* 0x00000003130fc211 */ /* 0x000fe400018f14d6 */
[----:B------:R-:W-:Y:S02]  /*11dc0*/  SHF.R.S32.HI R0, RZ, 0x1f, R18 ;  /* 0x0000001fff007819 */ /* 0x000fe40000011412 */
[C---:B-1----:R-:W-:Y:S01]  /*11dd0*/  @!P2 LEA R4, P3, R18.reuse, R39, 0x2 ;  /* 0x000000271204a211 */ /* 0x042fe200078610ff */
[----:B------:R0:W-:Y:S03]  /*11de0*/  @!P4 ST.E.64 desc[UR36][R14.64], R146 ;  /* 0x000000920e00c985 */ /* 0x0001e6000c101b24 */
[----:B------:R-:W-:Y:S01]  /*11df0*/  @!P2 LEA.HI.X R5, R18, R3, R0, 0x2, P3 ;  /* 0x000000031205a211 */ /* 0x000fe200018f1400 */
[----:B------:R-:W-:-:S04]  /*11e00*/  VIADD R0, R2, 0xf8 ;  /* 0x000000f802007836 */ /* 0x000fc80000000000 */
[----:B------:R0:W-:Y:S04]  /*11e10*/  @!P2 ST.E.64 desc[UR36][R4.64], R156 ;  /* 0x0000009c0400a985 */ /* 0x0001e8000c101b24 */
[----:B------:R0:W-:Y:S04]  /*11e20*/  @!P1 ST.E.64 desc[UR36][R20.64], R154 ;  /* 0x0000009a14009985 */ /* 0x0001e8000c101b24 */
[----:B------:R0:W-:Y:S01]  /*11e30*/  @!P0 ST.E.64 desc[UR36][R24.64], R124 ;  /* 0x0000007c18008985 */ /* 0x0001e2000c101b24 */
[----:B------:R-:W-:-:S13]  /*11e40*/  ISETP.GE.AND P0, PT, R0, UR4, PT ;  /* 0x0000000400007c0c */ /* 0x000fda000bf06270 */
[----:B0-----:R-:W-:Y:S05]  /*11e50*/  @P0 BRA `(.L_x_1559) ;  /* 0x0000000c00dc0947 */ /* 0x001fea0003800000 */
[----:B------:R-:W-:Y:S02]  /*11e60*/  LEA R4, P0, R0, R39, 0x2 ;  /* 0x0000002700047211 */ /* 0x000fe400078010ff */
[----:B------:R-:W-:-:S04]  /*11e70*/  SHF.R.S32.HI R5, RZ, 0x1f, R0 ;  /* 0x0000001fff057819 */ /* 0x000fc80000011400 */
[----:B------:R-:W-:-:S05]  /*11e80*/  LEA.HI.X R5, R0, R3, R5, 0x2, P0 ;  /* 0x0000000300057211 */ /* 0x000fca00000f1405 */
[----:B------:R0:W-:Y:S01]  /*11e90*/  ST.E.64 desc[UR36][R4.64], R122 ;  /* 0x0000007a04007985 */ /* 0x0001e2000c101b24 */
[----:B------:R-:W-:Y:S05]  /*11ea0*/  BRA `(.L_x_1559) ;  /* 0x0000000c00c87947 */ /* 0x000fea0003800000 */
.L_x_1550:
        /* <DEDUP_REMOVED lines=9> */
[----:B------:R-:W-:Y:S01]  /*11f40*/  UISETP.NE.U32.AND UP1, UPT, UR8, URZ, UPT ;  /* 0x0000003f0800728c */ /* 0x000fe2000bf25070 */
[----:B------:R-:W-:Y:S02]  /*11f50*/  ULDC UR4, c[0x0][0xa88] ;  /* 0x0002a20000047ab9 */ /* 0x000fe40000000800 */
[----:B------:R-:W2:Y:S01]  /*11f60*/  @P1 LDG.E R3, desc[UR36][R4.64] ;  /* 0x0000002404031981 */ /* 0x000ea2000c1e1900 */
[----:B------:R-:W-:Y:S01]  /*11f70*/  UISETP.NE.AND.EX UP1, UPT, UR9, URZ, UPT, UP1 ;  /* 0x0000003f0900728c */ /* 0x000fe2000bf25310 */
[----:B------:R-:W-:Y:S01]  /*11f80*/  IMAD.U32 R0, RZ, RZ, UR4 ;  /* 0x00000004ff007e24 */ /* 0x000fe2000f8e00ff */
[----:B------:R-:W0:Y:S04]  /*11f90*/  S2R R10, SR_TID.X ;  /* 0x00000000000a7919 */ /* 0x000e280000002100 */
[----:B------:R-:W-:-:S05]  /*11fa0*/  PLOP3.LUT P2, PT, PT, PT, UP1, 0x80, 0x0 ;  /* 0x000000000000781c */ /* 0x000fca0003f4f018 */
[----:B------:R-:W-:Y:S02]  /*11fb0*/  @UP1 ULDC.64 UR8, c[0x0][0xc08] ;  /* 0x0003020000081ab9 */ /* 0x000fe40000000a00 */
[----:B------:R-:W-:-:S06]  /*11fc0*/  @UP1 UIMAD.WIDE UR8, UR57, 0x4, UR8 ;  /* 0x00000004390818a5 */ /* 0x000fcc000f8e0208 */
[----:B------:R-:W-:Y:S02]  /*11fd0*/  IMAD.U32 R6, RZ, RZ, UR8 ;  /* 0x00000008ff067e24 */ /* 0x000fe4000f8e00ff */
[----:B------:R-:W-:-:S05]  /*11fe0*/  IMAD.U32 R7, RZ, RZ, UR9 ;  /* 0x00000009ff077e24 */ /* 0x000fca000f8e00ff */
[----:B------:R1:W5:Y:S01]  /*11ff0*/  @P2 LDG.E R0, desc[UR36][R6.64] ;  /* 0x0000002406002981 */ /* 0x000362000c1e1900 */
[----:B------:R-:W-:Y:S01]  /*12000*/  UMOV UR4, URZ ;  /* 0x0000003f00047c82 */ /* 0x000fe20008000000 */
[----:B0-----:R-:W-:-:S05]  /*12010*/  VIADD R8, R10, 0xffffff80 ;  /* 0xffffff800a087836 */ /* 0x001fca0000000000 */
[----:B------:R-:W-:Y:S02]  /*12020*/  ISETP.GT.AND P0, PT, R8, 0x7f, PT ;  /* 0x0000007f0800780c */ /* 0x000fe40003f04270 */
[----:B--2---:R-:W-:Y:S01]  /*12030*/  @P1 R2UR UR4, R3 ;  /* 0x00000000030412ca */ /* 0x004fe200000e0000 */
[----:B-1----:R-:W-:-:S14]  /*12040*/  @P2 BRA `(.L_x_1562) ;  /* 0x0000000000102947 */ /* 0x002fdc0003800000 */
[----:B------:R-:W-:Y:S05]  /*12050*/  @!P1 BRA `(.L_x_1562) ;  /* 0x00000000000c9947 */ /* 0x000fea0003800000 */
[----:B------:R-:W2:Y:S04]  /*12060*/  LDG.E R3, desc[UR36][R4.64] ;  /* 0x0000002404037981 */ /* 0x000ea8000c1e1900 */
[----:B-----5:R-:W2:Y:S02]  /*12070*/  LDG.E R0, desc[UR36][R4.64+0x4] ;  /* 0x0000042404007981 */ /* 0x020ea4000c1e1900 */
[----:B--2---:R-:W-:-:S07]  /*12080*/  IMAD.IADD R0, R0, 0x1, -R3 ;  /* 0x0000000100007824 */ /* 0x004fce00078e0a03 */
.L_x_1562:
[----:B------:R-:W-:Y:S01]  /*12090*/  USHF.R.S32.HI UR12, URZ, 0x1f, UR57 ;  /* 0x0000001f3f0c7899 */ /* 0x000fe20008011439 */
[----:B------:R-:W-:Y:S01]  /*120a0*/  BSSY B1, `(.L_x_1563) ;  /* 0x0000039000017945 */ /* 0x000fe20003800000 */
[----:B------:R-:W-:Y:S02]  /*120b0*/  USHF.R.S32.HI UR18, URZ, 0x1f, UR4 ;  /* 0x0000001f3f127899 */ /* 0x000fe40008011404 */
[----:B------:R-:W-:Y:S02]  /*120c0*/  USEL UR7, UR57, URZ, !UP0 ;  /* 0x0000003f39077287 */ /* 0x000fe4000c000000 */
[----:B------:R-:W-:Y:S01]  /*120d0*/  USEL UR12, UR12, URZ, !UP0 ;  /* 0x0000003f0c0c7287 */ /* 0x000fe2000c000000 */
[----:B------:R-:W-:Y:S11]  /*120e0*/  @P0 BRA `(.L_x_1564) ;  /* 0x0000000000d00947 */ /* 0x000ff60003800000 */
[----:B------:R-:W0:Y:S01]  /*120f0*/  LDC R9, c[0x0][0xbe8] ;  /* 0x0002fa00ff097b82 */ /* 0x000e220000000800 */
[----:B------:R-:W-:-:S05]  /*12100*/  IMAD.U32 R6, RZ, RZ, UR47 ;  /* 0x0000002fff067e24 */ /* 0x000fca000f8e00ff */
[----:B------:R-:W-:Y:S01]  /*12110*/  IADD3 R6, R6, -0x80, R10 ;  /* 0xffffff8006067810 */ /* 0x000fe20007ffe00a */
[----:B0----5:R-:W-:-:S05]  /*12120*/  IMAD R3, R0, R9, RZ ;  /* 0x0000000900037224 */ /* 0x021fca00078e02ff */
[----:B------:R-:W-:-:S13]  /*12130*/  ISETP.GE.AND P0, PT, R6, R3, PT ;  /* 0x000000030600720c */ /* 0x000fda0003f06270 */
[----:B------:R-:W-:Y:S05]  /*12140*/  @P0 BRA `(.L_x_1564) ;  /* 0x0000000000b80947 */ /* 0x000fea0003800000 */
[----:B------:R-:W-:Y:S01]  /*12150*/  ISETP.NE.AND P0, PT, R9, 0x1, PT ;  /* 0x000000010900780c */ /* 0x000fe20003f05270 */
[----:B------:R-:W-:Y:S01]  /*12160*/  UISETP.GT.AND UP2, UPT, UR55, 0x1, UPT ;  /* 0x000000013700788c */ /* 0x000fe2000bf44270 */
[----:B------:R-:W-:-:S03]  /*12170*/  UMOV UR8, 0x9b8 ;  /* 0x000009b800087882 */ /* 0x000fc60000000000 */
        /* <DEDUP_REMOVED lines=19> */
[----:B------:R-:W-:Y:S02]  /*122b0*/  IMAD.MOV.U32 R3, RZ, RZ, R6 ;  /* 0x000000ffff037224 */ /* 0x000fe400078e0006 */
[----:B------:R-:W-:Y:S01]  /*122c0*/  IMAD.U32 R10, RZ, RZ, UR8 ;  /* 0x00000008ff0a7e24 */ /* 0x000fe2000f8e00ff */
[----:B------:R-:W-:Y:S01]  /*122d0*/  ULDC.64 UR8, c[0x0][UR19+0x210] ;  /* 0x0000840013087abb */ /* 0x000fe20008000a00 */
[----:B-1----:R-:W-:Y:S01]  /*122e0*/  @P0 SHF.R.U32.HI R3, RZ, R5, R4 ;  /* 0x00000005ff030219 */ /* 0x002fe20000011604 */
[----:B------:R-:W-:Y:S02]  /*122f0*/  IMAD.U32 R4, RZ, RZ, UR22 ;  /* 0x00000016ff047e24 */ /* 0x000fe4000f8e00ff */
[----:B------:R-:W-:Y:S01]  /*12300*/  IMAD.U32 R5, RZ, RZ, UR23 ;  /* 0x00000017ff057e24 */ /* 0x000fe2000f8e00ff */
[--C-:B------:R-:W-:Y:S01]  /*12310*/  SHF.R.S32.HI R5, RZ, 0x1f, R3.reuse ;  /* 0x0000001fff057819 */ /* 0x100fe20000011403 */
[----:B------:R-:W-:Y:S01]  /*12320*/  IMAD.MOV R7, RZ, RZ, -R3 ;  /* 0x000000ffff077224 */ /* 0x000fe200078e0a03 */
[----:B------:R-:W-:Y:S01]  /*12330*/  IADD3 R4, P0, P1, R3, UR10, R4 ;  /* 0x0000000a03047c10 */ /* 0x000fe2000f91e004 */
[----:B------:R-:W-:-:S02]  /*12340*/  UIADD3.X UR10, UR13, UR11, UR18, UP0, UP1 ;  /* 0x0000000b0d0a7290 */ /* 0x000fc400087e2412 */
        /* <DEDUP_REMOVED lines=14> */
.L_x_1564:
[----:B------:R-:W-:Y:S05]  /*12430*/  BSYNC B1 ;  /* 0x0000000000017941 */ /* 0x000fea0003800000 */
.L_x_1563:
        /* <DEDUP_REMOVED lines=14> */
[----:B------:R-:W-:-:S03]  /*12520*/  UIADD3 UR9, UR9, UR10, URZ ;  /* 0x0000000a09097290 */ /* 0x000fc6000fffe03f */
[----:B------:R-:W-:Y:S01]  /*12530*/  IMAD R3, R10, 0x20, R13 ;  /* 0x000000200a037824 */ /* 0x000fe200078e020d */
[----:B------:R-:W-:Y:S02]  /*12540*/  ULDC.64 UR10, c[0x0][0xae8] ;  /* 0x0002ba00000a7ab9 */ /* 0x000fe40000000a00 */
[----:B------:R-:W-:Y:S01]  /*12550*/  UIMAD.WIDE.U32 UR8, UR54, UR10, UR8 ;  /* 0x0000000a360872a5 */ /* 0x000fe2000f8e0008 */
[----:B------:R-:W-:Y:S01]  /*12560*/  VIADD R8, R3, UR47 ;  /* 0x0000002f03087c36 */ /* 0x000fe20008000000 */
[----:B-1----:R-:W-:Y:S02]  /*12570*/  ISETP.NE.AND P0, PT, R11, 0x1, PT ;  /* 0x000000010b00780c */ /* 0x002fe40003f05270 */
[----:B------:R-:W-:Y:S01]  /*12580*/  UIMAD UR9, UR54, UR11, UR9 ;  /* 0x0000000b360972a4 */ /* 0x000fe2000f8e0209 */
[----:B------:R-:W-:Y:S02]  /*12590*/  IMAD.MOV.U32 R3, RZ, RZ, R8 ;  /* 0x000000ffff037224 */ /* 0x000fe400078e0008 */
[----:B------:R-:W-:-:S02]  /*125a0*/  ULDC.64 UR10, c[0x0][0xaf0] ;  /* 0x0002bc00000a7ab9 */ /* 0x000fc40000000a00 */
[----:B------:R-:W-:Y:S02]  /*125b0*/  UIMAD UR12, UR12, UR10, URZ ;  /* 0x0000000a0c0c72a4 */ /* 0x000fe4000f8e023f */
[----:B------:R-:W-:Y:S02]  /*125c0*/  UIMAD.WIDE.U32 UR8, UR7, UR10, UR8 ;  /* 0x0000000a070872a5 */ /* 0x000fe4000f8e0008 */
[----:B------:R-:W-:Y:S02]  /*125d0*/  UIMAD UR4, UR7, UR11, UR12 ;  /* 0x0000000b070472a4 */ /* 0x000fe4000f8e020c */
[----:B------:R-:W0:Y:S02]  /*125e0*/  @P0 LDC R5, c[0x0][0xbec] ;  /* 0x0002fb00ff050b82 */ /* 0x000e240000000800 */
[----:B------:R-:W-:Y:S01]  /*125f0*/  UIADD3 UR4, UR9, UR4, URZ ;  /* 0x0000000409047290 */ /* 0x000fe2000fffe03f */
[----:B------:R-:W-:-:S05]  /*12600*/  ULDC.64 UR10, c[0x0][0xae0] ;  /* 0x0002b800000a7ab9 */ /* 0x000fca0000000a00 */
[----:B------:R-:W1:Y:S01]  /*12610*/  @P0 LDC R7, c[0x0][0xbf0] ;  /* 0x0002fc00ff070b82 */ /* 0x000e620000000800 */
[----:B0-----:R-:W-:-:S04]  /*12620*/  @P0 IMAD.HI.U32 R4, R8, R5, RZ ;  /* 0x0000000508040227 */ /* 0x001fc800078e00ff */
[----:B------:R-:W-:Y:S02]  /*12630*/  IMAD.U32 R5, RZ, RZ, UR9 ;  /* 0x00000009ff057e24 */ /* 0x000fe4000f8e00ff */
[----:B------:R-:W-:Y:S01]  /*12640*/  IMAD.U32 R5, RZ, RZ, UR4 ;  /* 0x00000004ff057e24 */ /* 0x000fe2000f8e00ff */
[----:B-1----:R-:W-:Y:S01]  /*12650*/  @P0 SHF.R.U32.HI R3, RZ, R7, R4 ;  /* 0x00000007ff030219 */ /* 0x002fe20000011604 */
[----:B------:R-:W-:Y:S01]  /*12660*/  IMAD.U32 R4, RZ, RZ, UR8 ;  /* 0x00000008ff047e24 */ /* 0x000fe2000f8e00ff */
[----:B------:R-:W-:Y:S02]  /*12670*/  ULDC.64 UR8, c[0x0][0xad8] ;  /* 0x0002b60000087ab9 */ /* 0x000fe40000000a00 */
[--C-:B------:R-:W-:Y:S01]  /*12680*/  SHF.R.S32.HI R6, RZ, 0x1f, R3.reuse ;  /* 0x0000001fff067819 */ /* 0x100fe20000011403 */
[----:B------:R-:W-:Y:S02]  /*12690*/  IMAD.MOV R7, RZ, RZ, -R3 ;  /* 0x000000ffff077224 */ /* 0x000fe400078e0a03 */
[----:B------:R-:W-:-:S04]  /*126a0*/  IMAD.WIDE.U32 R4, R3, UR10, R4 ;  /* 0x0000000a03047c25 */ /* 0x000fc8000f8e0004 */
[----:B------:R-:W-:Y:S02]  /*126b0*/  IMAD R7, R11, R7, R8 ;  /* 0x000000070b077224 */ /* 0x000fe400078e0208 */
[----:B------:R-:W-:Y:S02]  /*126c0*/  IMAD R6, R6, UR10, RZ ;  /* 0x0000000a06067c24 */ /* 0x000fe4000f8e02ff */
[----:B------:R-:W-:Y:S02]  /*126d0*/  VIADD R8, R13, UR47 ;  /* 0x0000002f0d087c36 */ /* 0x000fe40008000000 */
[----:B------:R-:W-:Y:S01]  /*126e0*/  IMAD R9, R3, UR11, R6 ;  /* 0x0000000b03097c24 */ /* 0x000fe2000f8e0206 */
[----:B------:R-:W-:Y:S01]  /*126f0*/  SHF.R.S32.HI R6, RZ, 0x1f, R7 ;  /* 0x0000001fff067819 */ /* 0x000fe20000011407 */
[----:B-----5:R-:W-:Y:S02]  /*12700*/  IMAD R11, R0, R11, RZ ;  /* 0x0000000b000b7224 */ /* 0x020fe400078e02ff */
[----:B------:R-:W-:-:S02]  /*12710*/  IMAD.IADD R5, R5, 0x1, R9 ;  /* 0x0000000105057824 */ /* 0x000fc400078e0209 */
[----:B------:R-:W-:Y:S02]  /*12720*/  IMAD R6, R6, UR8, RZ ;  /* 0x0000000806067c24 */ /* 0x000fe4000f8e02ff */
[----:B------:R-:W-:-:S04]  /*12730*/  IMAD.WIDE.U32 R4, R7, UR8, R4 ;  /* 0x0000000807047c25 */ /* 0x000fc8000f8e0004 */
[----:B------:R-:W-:Y:S01]  /*12740*/  IMAD R9, R7, UR9, R6 ;  /* 0x0000000907097c24 */ /* 0x000fe2000f8e0206 */
[----:B------:R-:W-:Y:S01]  /*12750*/  ULDC.64 UR8, c[0x0][0xa80] ;  /* 0x0002a00000087ab9 */ /* 0x000fe20000000a00 */
[----:B------:R-:W-:Y:S01]  /*12760*/  VIADD R3, R8, 0x40 ;  /* 0x0000004008037836 */ /* 0x000fe20000000000 */
[----:B------:R-:W-:Y:S01]  /*12770*/  LEA R6, P2, R4, UR8, 0x1 ;  /* 0x0000000804067c11 */ /* 0x000fe2000f8408ff */
[----:B------:R-:W-:Y:S02]  /*12780*/  IMAD.IADD R5, R5, 0x1, R9 ;  /* 0x0000000105057824 */ /* 0x000fe400078e0209 */
[----:B------:R-:W-:Y:S01]  /*12790*/  VIADD R0, R8, 0x20 ;  /* 0x0000002008007836 */ /* 0x000fe20000000000 */
[-C--:B------:R-:W-:Y:S01]  /*127a0*/  ISETP.GE.AND P0, PT, R3, R11.reuse, PT ;  /* 0x0000000b0300720c */ /* 0x080fe20003f06270 */
[----:B------:R-:W-:Y:S01]  /*127b0*/  IMAD.SHL.U32 R7, R10, 0x8, RZ ;  /* 0x000000080a077824 */ /* 0x000fe200078e00ff */
[----:B------:R-:W-:Y:S02]  /*127c0*/  LEA.HI.X R3, R4, UR9, R5, 0x1, P2 ;  /* 0x0000000904037c11 */ /* 0x000fe400090f0c05 */
[-C--:B------:R-:W-:Y:S01]  /*127d0*/  ISETP.GE.AND P2, PT, R8, R11.reuse, PT ;  /* 0x0000000b0800720c */ /* 0x080fe20003f46270 */
[C---:B------:R-:W-:Y:S01]  /*127e0*/  VIADD R9, R7.reuse, 0xc0 ;  /* 0x000000c007097836 */ /* 0x040fe20000000000 */
[----:B------:R-:W-:Y:S01]  /*127f0*/  ISETP.GE.AND P1, PT, R0, R11, PT ;  /* 0x0000000b0000720c */ /* 0x000fe20003f26270 */
[C---:B------:R-:W-:Y:S01]  /*12800*/  VIADD R13, R7.reuse, 0x80 ;  /* 0x00000080070d7836 */ /* 0x040fe20000000000 */
[----:B------:R0:W1:Y:S01]  /*12810*/  SHFL.IDX PT, R4, R6, RZ, 0x181f ;  /* 0x00181fff06047589 */ /* 0x00006200000e0000 */
[----:B------:R-:W-:Y:S01]  /*12820*/  VIADD R15, R7, 0x40 ;  /* 0x00000040070f7836 */ /* 0x000fe20000000000 */
[----:B------:R-:W-:-:S02]  /*12830*/  SHF.R.S32.HI R10, RZ, 0x1f, R7 ;  /* 0x0000001fff0a7819 */ /* 0x000fc40000011407 */
[----:B------:R0:W2:Y:S01]  /*12840*/  SHFL.IDX PT, R0, R3, RZ, 0x181f ;  /* 0x00181fff03007589 */ /* 0x0000a200000e0000 */
[----:B------:R-:W-:Y:S02]  /*12850*/  SHF.R.S32.HI R12, RZ, 0x1f, R9 ;  /* 0x0000001fff0c7819 */ /* 0x000fe40000011409 */
[----:B------:R-:W-:Y:S02]  /*12860*/  SHF.R.S32.HI R14, RZ, 0x1f, R13 ;  /* 0x0000001fff0e7819 */ /* 0x000fe4000001140d */
        /* <DEDUP_REMOVED lines=19> */
.L_x_1566:
[----:B------:R-:W-:Y:S05]  /*129a0*/  BSYNC B1 ;  /* 0x0000000000017941 */ /* 0x000fea0003800000 */
.L_x_1565:
        /* <DEDUP_REMOVED lines=21> */
.L_x_1568:
[----:B------:R-:W-:Y:S05]  /*12b00*/  BSYNC B1 ;  /* 0x0000000000017941 */ /* 0x000fea0003800000 */
.L_x_1567:
        /* <DEDUP_REMOVED lines=21> */
.L_x_1570:
[----:B------:R-:W-:Y:S05]  /*12c60*/  BSYNC B1 ;  /* 0x0000000000017941 */ /* 0x000fea0003800000 */
.L_x_1569:
        /* <DEDUP_REMOVED lines=11> */
[-C--:B0-----:R-:W-:Y:S02]  /*12d20*/  @!P3 LEA.HI.X R7, R7, R3.reuse, R10, 0x1, P4 ;  /* 0x000000030707b211 */ /* 0x081fe400020f0c0a */
        /* <DEDUP_REMOVED lines=10> */
.L_x_1559:
[----:B------:R-:W-:Y:S05]  /*12dd0*/  BSYNC B0 ;  /* 0x0000000000007941 */ /* 0x000fea0003800000 */
.L_x_1549:
[----:B------:R-:W-:Y:S02]  /*12de0*/  ULDC UR4, c[0x0][0xc3c] ;  /* 0x00030f0000047ab9 */ /* 0x000fe40000000800 */
[----:B------:R-:W-:-:S06]  /*12df0*/  UISETP.GE.AND UP0, UPT, UR53, UR4, UPT ;  /* 0x000000043500728c */ /* 0x000fcc000bf06270 */
[----:B------:R-:W-:-:S13]  /*12e00*/  PLOP3.LUT P0, PT, PT, PT, UP0, 0x80, 0x0 ;  /* 0x000000000000781c */ /* 0x000fda0003f0f008 */
[----:B------:R-:W-:Y:S05]  /*12e10*/  @!P0 BRA `(.L_x_1571) ;  /* 0xfffffee000b48947 */ /* 0x000fea000383ffff */
[----:B------:R-:W-:Y:S05]  /*12e20*/  EXIT ;  /* 0x000000000000794d */ /* 0x000fea0003800000 */
.L_x_1458:
[----:B------:R-:W-:-:S08]  /*12e30*/  NOP ;  /* 0x0000000000007918 */ /* 0x000fd00000000000 */
[----:B0-----:R-:W0:-:S00]  /*12e40*/  USETMAXREG.DEALLOC.CTAPOOL 0x28 ;  /* 0x00000028000079c8 */ /* 0x001e0000080e0500 */
        /* <DEDUP_REMOVED lines=8> */
[----:B------:R-:W0:Y:S02]  /*12ed0*/  @P0 LDS.128 R24, [R2+0x284d0] ;  /* 0x0284d00002180984 */ /* 0x000e240000000c00 */
[----:B0-----:R-:W-:Y:S01]  /*12ee0*/  @P0 R2UR UR42, R27 ;  /* 0x000000001b2a02ca */ /* 0x001fe200000e0000 */
[----:B------:R-:W-:Y:S06]  /*12ef0*/  @P0 BAR.ARV 0x4, 0x180 ;  /* 0x0106000000000b1d */ /* 0x000fec0000002000 */
[----:B------:R-:W-:Y:S08]  /*12f00*/  @P0 BRA `(.L_x_1572) ;  /* 0x0000000c00b80947 */ /* 0x000ff00003800000 */
[----:B------:R-:W0:Y:S01]  /*12f10*/  S2R R4, SR_TID.X ;  /* 0x0000000000047919 */ /* 0x000e220000002100 */
[----:B------:R-:W-:Y:S01]  /*12f20*/  ULDC UR4, c[0x0][0xc3c] ;  /* 0x00030f0000047ab9 */ /* 0x000fe20000000800 */
[----:B------:R-:W-:Y:S02]  /*12f30*/  IMAD.MOV.U32 R0, RZ, RZ, RZ ;  /* 0x000000ffff007224 */ /* 0x000fe400078e00ff */
[----:B------:R-:W-:Y:S01]  /*12f40*/  IMAD.MOV.U32 R9, RZ, RZ, RZ ;  /* 0x000000ffff097224 */ /* 0x000fe200078e00ff */
[----:B0-----:R-:W-:-:S04]  /*12f50*/  LOP3.LUT R7, R4, 0x1f, RZ, 0xc0, !PT ;  /* 0x0000001f04077812 */ /* 0x001fc800078ec0ff */
[----:B------:R-:W-:-:S04]  /*12f60*/  ISETP.NE.AND P0, PT, R7, 0x1f, PT ;  /* 0x0000001f0700780c */ /* 0x000fc80003f05270 */
[----:B------:R-:W-:-:S13]  /*12f70*/  ISETP.GE.OR P1, PT, R7, UR4, !P0 ;  /* 0x0000000407007c0c */ /* 0x000fda000c726670 */
[----:B------:R-:W0:Y:S08]  /*12f80*/  @!P1 LDC.64 R4, c[0x0][0xc80] ;  /* 0x00032000ff049b82 */ /* 0x000e300000000a00 */
[----:B------:R-:W1:Y:S01]  /*12f90*/  @!P1 LDC.64 R2, c[0x0][0xc78] ;  /* 0x00031e00ff029b82 */ /* 0x000e620000000a00 */
[----:B0-----:R-:W-:-:S05]  /*12fa0*/  @!P1 IMAD.WIDE.U32 R4, R7, 0x4, R4 ;  /* 0x0000000407049825 */ /* 0x001fca00078e0004 */
[----:B------:R-:W2:Y:S01]  /*12fb0*/  @!P1 LDG.E R0, desc[UR36][R4.64] ;  /* 0x0000002404009981 */ /* 0x000ea2000c1e1900 */
[----:B-1----:R-:W-:-:S05]  /*12fc0*/  @!P1 IMAD.WIDE.U32 R2, R7, 0x4, R2 ;  /* 0x0000000407029825 */ /* 0x002fca00078e0002 */
        /* <DEDUP_REMOVED lines=21> */
[----:B------:R-:W1:Y:S01]  /*13120*/  S2R R11, SR_CTAID.X ;  /* 0x00000000000b7919 */ /* 0x000e620000002500 */
[----:B0-----:R-:W-:Y:S02]  /*13130*/  SEL R5, R4, RZ, P5 ;  /* 0x000000ff04057207 */ /* 0x001fe40002800000 */
[----:B------:R-:W0:Y:S03]  /*13140*/  LDC R4, c[0x0][0xc38] ;  /* 0x00030e00ff047b82 */ /* 0x000e260000000800 */
[----:B------:R-:W-:-:S05]  /*13150*/  IMAD.IADD R13, R2, 0x1, R5 ;  /* 0x00000001020d7824 */ /* 0x000fca00078e0205 */
[----:B------:R-:W0:Y:S02]  /*13160*/  SHFL.IDX PT, R5, R13, 0x1f, 0x1f ;  /* 0x03e01f000d057f89 */ /* 0x000e2400000e0000 */
[----:B0-----:R-:W-:-:S05]  /*13170*/  IMAD R6, R5, R4, RZ ;  /* 0x0000000405067224 */ /* 0x001fca00078e02ff */
[----:B-1----:R-:W-:Y:S01]  /*13180*/  ISETP.GT.AND P6, PT, R6, R11, PT ;  /* 0x0000000b0600720c */ /* 0x002fe20003fc4270 */
[----:B------:R-:W-:-:S12]  /*13190*/  IMAD.MOV.U32 R3, RZ, RZ, R6 ;  /* 0x000000ffff037224 */ /* 0x000fd800078e0006 */
[----:B------:R-:W-:Y:S05]  /*131a0*/  @P6 BRA `(.L_x_1573) ;  /* 0x0000000000a46947 */ /* 0x000fea0003800000 */
[----:B------:R-:W-:Y:S01]  /*131b0*/  IMAD.MOV.U32 R6, RZ, RZ, R3 ;  /* 0x000000ffff067224 */ /* 0x000fe200078e0003 */
[----:B------:R-:W-:Y:S01]  /*131c0*/  UMOV UR4, URZ ;  /* 0x0000003f00047c82 */ /* 0x000fe20008000000 */
[----:B------:R-:W-:-:S05]  /*131d0*/  ULDC UR5, c[0x0][0xc3c] ;  /* 0x00030f0000057ab9 */ /* 0x000fca0000000800 */
.L_x_1575:
[----:B------:R-:W-:-:S04]  /*131e0*/  UIADD3 UR4, UR4, 0x1f, URZ ;  /* 0x0000001f04047890 */ /* 0x000fc8000fffe03f */
[----:B------:R-:W-:-:S06]  /*131f0*/  UISETP.GE.AND UP0, UPT, UR4, UR5, UPT ;  /* 0x000000050400728c */ /* 0x000fcc000bf06270 */
[----:B------:R-:W-:-:S13]  /*13200*/  PLOP3.LUT P6, PT, PT, PT, UP0, 0x40, 0x0 ;  /* 0x000000000000781c */ /* 0x000fda0003fce808 */
[----:B------:R-:W-:Y:S05]  /*13210*/  @!P6 BRA `(.L_x_1574) ;  /* 0x0000000800c8e947 */ /* 0x000fea0003800000 */
[----:B------:R-:W-:Y:S02]  /*13220*/  VIADD R9, R7, UR4 ;  /* 0x0000000407097c36 */ /* 0x000fe40008000000 */
[----:B------:R-:W-:-:S03]  /*13230*/  IMAD.MOV.U32 R0, RZ, RZ, RZ ;  /* 0x000000ffff007224 */ /* 0x000fc600078e00ff */
[----:B------:R-:W-:-:S13]  /*13240*/  ISETP.GE.OR P6, PT, R9, UR5, !P0 ;  /* 0x0000000509007c0c */ /* 0x000fda000c7c6670 */
[----:B------:R-:W0:Y:S08]  /*13250*/  @!P6 LDC.64 R4, c[0x0][0xc80] ;  /* 0x00032000ff04eb82 */ /* 0x000e300000000a00 */
[----:B------:R-:W1:Y:S01]  /*13260*/  @!P6 LDC.64 R2, c[0x0][0xc78] ;  /* 0x00031e00ff02eb82 */ /* 0x000e620000000a00 */
[----:B0-----:R-:W-:-:S05]  /*13270*/  @!P6 IMAD.WIDE R4, R9, 0x4, R4 ;  /* 0x000000040904e825 */ /* 0x001fca00078e0204 */
[----:B------:R0:W2:Y:S01]  /*13280*/  @!P6 LDG.E R0, desc[UR36][R4.64] ;  /* 0x000000240400e981 */ /* 0x0000a2000c1e1900 */
[----:B-1----:R-:W-:-:S04]  /*13290*/  @!P6 IMAD.WIDE R2, R9, 0x4, R2 ;  /* 0x000000040902e825 */ /* 0x002fc800078e0202 */
[----:B------:R-:W-:Y:S01]  /*132a0*/  IMAD.MOV.U32 R9, RZ, RZ, RZ ;  /* 0x000000ffff097224 */ /* 0x000fe200078e00ff */
[----:B0-----:R-:W0:Y:S05]  /*132b0*/  LDC R4, c[0x0][0xc38] ;  /* 0x00030e00ff047b82 */ /* 0x001e2a0000000800 */
[----:B------:R-:W2:Y:S02]  /*132c0*/  @!P6 LDG.E R9, desc[UR36][R2.64] ;  /* 0x000000240209e981 */ /* 0x000ea4000c1e1900 */
[----:B--2---:R-:W-:-:S05]  /*132d0*/  IMAD R15, R0, R9, RZ ;  /* 0x00000009000f7224 */ /* 0x004fca00078e02ff */
        /* <DEDUP_REMOVED lines=20> */
[----:B------:R-:W-:Y:S02]  /*13420*/  IMAD.MOV.U32 R13, RZ, RZ, R2 ;  /* 0x000000ffff0d7224 */ /* 0x000fe400078e0002 */
[----:B------:R-:W-:-:S07]  /*13430*/  IMAD.MOV.U32 R3, RZ, RZ, R5 ;  /* 0x000000ffff037224 */ /* 0x000fce00078e0005 */
.L_x_1573:
[----:B------:R-:W-:Y:S02]  /*13440*/  IMAD.IADD R24, R6, 0x1, -R3 ;  /* 0x0000000106187824 */ /* 0x000fe400078e0a03 */
[----:B------:R-:W-:Y:S02]  /*13450*/  IMAD.MOV.U32 R3, RZ, RZ, RZ ;  /* 0x000000ffff037224 */ /* 0x000fe400078e00ff */
[----:B------:R-:W-:-:S05]  /*13460*/  IMAD R2, R13, R4, R24 ;  /* 0x000000040d027224 */ /* 0x000fca00078e0218 */
[----:B------:R-:W-:-:S13]  /*13470*/  ISETP.GT.AND P0, PT, R2, R11, PT ;  /* 0x0000000b0200720c */ /* 0x000fda0003f04270 */
[----:B------:R-:W-:Y:S02]  /*13480*/  VOTEU.ANY UR6, UPT, !P0 ;  /* 0x0000000000067886 */ /* 0x000fe400040e0100 */
[----:B------:R-:W-:Y:S02]  /*13490*/  UPOPC UR5, UR6 ;  /* 0x00000006000572bf */ /* 0x000fe40008000000 */
[----:B------:R-:W-:Y:S02]  /*134a0*/  ISETP.NE.AND P0, PT, RZ, UR6, PT ;  /* 0x00000006ff007c0c */ /* 0x000fe4000bf05270 */
[----:B------:R-:W-:Y:S02]  /*134b0*/  UIADD3 UR42, UR5, UR4, URZ ;  /* 0x00000004052a7290 */ /* 0x000fe4000fffe03f */
[----:B------:R-:W-:Y:S02]  /*134c0*/  IMAD.U32 R2, RZ, RZ, UR5 ;  /* 0x00000005ff027e24 */ /* 0x000fe4000f8e00ff */
[----:B------:R-:W-:-:S03]  /*134d0*/  IMAD.U32 R5, RZ, RZ, UR5 ;  /* 0x00000005ff057e24 */ /* 0x000fc6000f8e00ff */
[----:B------:R-:W0:Y:S04]  /*134e0*/  SHFL.IDX PT, R9, R9, R2, 0x1f ;  /* 0x00001f0209097589 */ /* 0x000e2800000e0000 */
[----:B------:R1:W2:Y:S01]  /*134f0*/  SHFL.IDX PT, R0, R0, R5, 0x1f ;  /* 0x00001f0500007589 */ /* 0x0002a200000e0000 */
[----:B0-----:R-:W-:Y:S01]  /*13500*/  ISETP.NE.AND P1, PT, R9, 0x1, PT ;  /* 0x000000010900780c */ /* 0x001fe20003f25270 */
[----:B-1----:R-:W-:-:S12]  /*13510*/  @!P0 BRA `(.L_x_1576) ;  /* 0x00000000000c8947 */ /* 0x002fd80003800000 */
[----:B------:R-:W-:-:S06]  /*13520*/  UIADD3 UR4, UR5, -0x1, URZ ;  /* 0xffffffff05047890 */ /* 0x000fcc000fffe03f */
[----:B------:R-:W-:-:S05]  /*13530*/  IMAD.U32 R2, RZ, RZ, UR4 ;  /* 0x00000004ff027e24 */ /* 0x000fca000f8e00ff */
[----:B------:R0:W1:Y:S02]  /*13540*/  SHFL.IDX PT, R3, R13, R2, 0x1f ;  /* 0x00001f020d037589 */ /* 0x00006400000e0000 */
.L_x_1576:
[----:B-1----:R-:W-:-:S04]  /*13550*/  IMAD R24, R3, R4, R24 ;  /* 0x0000000403187224 */ /* 0x002fc800078e0218 */
[----:B------:R-:W-:Y:S01]  /*13560*/  IMAD.IADD R5, R11, 0x1, -R24 ;  /* 0x000000010b057824 */ /* 0x000fe200078e0a18 */
[----:B------:R-:W-:Y:S06]  /*13570*/  @!P1 BRA `(.L_x_1577) ;  /* 0x0000000000e89947 */ /* 0x000fec0003800000 */
[-C--:B--2---:R-:W-:Y:S02]  /*13580*/  IABS R12, R0.reuse ;  /* 0x00000000000c7213 */ /* 0x084fe40000000000 */
[----:B------:R-:W-:Y:S02]  /*13590*/  IABS R4, R9 ;  /* 0x0000000900047213 */ /* 0x000fe40000000000 */
[----:B------:R-:W1:Y:S01]  /*135a0*/  I2F.RP R6, R12 ;  /* 0x0000000c00067306 */ /* 0x000e620000209400 */
[----:B------:R-:W-:-:S07]  /*135b0*/  IABS R10, R0 ;  /* 0x00000000000a7213 */ /* 0x000fce0000000000 */
[----:B------:R-:W2:Y:S08]  /*135c0*/  I2F.RP R8, R4 ;  /* 0x0000000400087306 */ /* 0x000eb00000209400 */
[----:B-1----:R-:W0:Y:S08]  /*135d0*/  MUFU.RCP R6, R6 ;  /* 0x0000000600067308 */ /* 0x002e300000001000 */
[----:B--2---:R-:W-:Y:S01]  /*135e0*/  MUFU.RCP R8, R8 ;  /* 0x0000000800087308 */ /* 0x004fe20000001000 */
[----:B0-----:R-:W-:Y:S01]  /*135f0*/  VIADD R2, R6, 0xffffffe ;  /* 0x0ffffffe06027836 */ /* 0x001fe20000000000 */
[----:B------:R-:W-:-:S06]  /*13600*/  IABS R6, R5 ;  /* 0x0000000500067213 */ /* 0x000fcc0000000000 */
[----:B------:R0:W1:Y:S02]  /*13610*/  F2I.FTZ.U32.TRUNC.NTZ R3, R2 ;  /* 0x0000000200037305 */ /* 0x000064000021f000 */
[----:B0-----:R-:W-:Y:S02]  /*13620*/  IMAD.MOV.U32 R2, RZ, RZ, RZ ;  /* 0x000000ffff027224 */ /* 0x001fe400078e00ff */
[----:B-1----:R-:W-:-:S04]  /*13630*/  IMAD.MOV R11, RZ, RZ, -R3 ;  /* 0x000000ffff0b7224 */ /* 0x002fc800078e0a03 */
[----:B------:R-:W-:-:S04]  /*13640*/  IMAD R11, R11, R12, RZ ;  /* 0x0000000c0b0b7224 */ /* 0x000fc800078e02ff */
[----:B------:R-:W-:-:S04]  /*13650*/  IMAD.HI.U32 R3, R3, R11, R2 ;  /* 0x0000000b03037227 */ /* 0x000fc800078e0002 */
[----:B------:R-:W-:Y:S02]  /*13660*/  IMAD.MOV R11, RZ, RZ, -R10 ;  /* 0x000000ffff0b7224 */ /* 0x000fe400078e0a0a */
[----:B------:R-:W-:-:S04]  /*13670*/  IMAD.HI.U32 R2, R3, R6, RZ ;  /* 0x0000000603027227 */ /* 0x000fc800078e00ff */
[----:B------:R-:W-:Y:S01]  /*13680*/  IMAD R3, R2, R11, R6 ;  /* 0x0000000b02037224 */ /* 0x000fe200078e0206 */
[----:B------:R-:W-:Y:S01]  /*13690*/  LOP3.LUT R6, R5, R0, RZ, 0x3c, !PT ;  /* 0x0000000005067212 */ /* 0x000fe200078e3cff */
[----:B------:R-:W-:-:S03]  /*136a0*/  VIADD R10, R8, 0xffffffe ;  /* 0x0ffffffe080a7836 */ /* 0x000fc60000000000 */
[----:B------:R-:W-:Y:S02]  /*136b0*/  ISETP.GT.U32.AND P1, PT, R12, R3, PT ;  /* 0x000000030c00720c */ /* 0x000fe40003f24070 */
[----:B------:R-:W-:-:S11]  /*136c0*/  ISETP.GE.AND P2, PT, R6, RZ, PT ;  /* 0x000000ff0600720c */ /* 0x000fd60003f46270 */
[----:B------:R-:W-:Y:S02]  /*136d0*/  @!P1 IMAD.IADD R3, R3, 0x1, -R12 ;  /* 0x0000000103039824 */ /* 0x000fe400078e0a0c */
[----:B------:R-:W-:Y:S01]  /*136e0*/  @!P1 VIADD R2, R2, 0x1 ;  /* 0x0000000102029836 */ /* 0x000fe20000000000 */
[----:B------:R-:W-:Y:S02]  /*136f0*/  ISETP.NE.AND P1, PT, R0, RZ, PT ;  /* 0x000000ff0000720c */ /* 0x000fe40003f25270 */
[----:B------:R-:W-:Y:S02]  /*13700*/  ISETP.GE.U32.AND P0, PT, R3, R12, PT ;  /* 0x0000000c0300720c */ /* 0x000fe40003f06070 */
[----:B------:R-:W0:Y:S11]  /*13710*/  F2I.FTZ.U32.TRUNC.NTZ R3, R10 ;  /* 0x0000000a00037305 */ /* 0x000e36000021f000 */
        /* <DEDUP_REMOVED lines=21> */
[----:B------:R-:W-:Y:S01]  /*13870*/  ISETP.GE.AND P2, PT, R3, RZ, PT ;  /* 0x000000ff0300720c */ /* 0x000fe20003f46270 */
[----:B------:R-:W-:-:S06]  /*13880*/  IMAD.MOV R3, RZ, RZ, -R8 ;  /* 0x000000ffff037224 */ /* 0x000fcc00078e0a08 */
[----:B------:R-:W-:-:S06]  /*13890*/  @P0 VIADD R2, R2, 0x1 ;  /* 0x0000000102020836 */ /* 0x000fcc0000000000 */
[----:B------:R-:W-:Y:S01]  /*138a0*/  @!P2 IMAD.MOV R2, RZ, RZ, -R2 ;  /* 0x000000ffff02a224 */ /* 0x000fe200078e0a02 */
[----:B------:R-:W-:-:S05]  /*138b0*/  @!P1 LOP3.LUT R2, RZ, R9, RZ, 0x33, !PT ;  /* 0x00000009ff029212 */ /* 0x000fca00078e33ff */
[----:B------:R-:W-:-:S04]  /*138c0*/  IMAD.MOV R26, RZ, RZ, -R2 ;  /* 0x000000ffff1a7224 */ /* 0x000fc800078e0a02 */
[C---:B------:R-:W-:Y:S02]  /*138d0*/  IMAD R26, R9.reuse, R26, R8 ;  /* 0x0000001a091a7224 */ /* 0x040fe400078e0208 */
[----:B------:R-:W-:Y:S02]  /*138e0*/  IMAD R9, R9, 0x1000000, R2 ;  /* 0x0100000009097824 */ /* 0x000fe400078e0202 */
[----:B------:R-:W-:Y:S02]  /*138f0*/  IMAD R2, R0, R3, R5 ;  /* 0x0000000300027224 */ /* 0x000fe400078e0205 */
[----:B------:R-:W-:Y:S01]  /*13900*/  IMAD R26, R26, 0x10000, R9 ;  /* 0x000100001a1a7824 */ /* 0x000fe200078e0209 */
[----:B------:R-:W-:Y:S06]  /*13910*/  BRA `(.L_x_1578) ;  /* 0x0000000000fc7947 */ /* 0x000fec0003800000 */
.L_x_1577:
[----:B------:R-:W-:Y:S02]  /*13920*/  ULDC.64 UR4, c[0x0][0xc90] ;  /* 0x0003240000047ab9 */ /* 0x000fe40000000a00 */
[----:B------:R-:W-:-:S06]  /*13930*/  UIMAD.WIDE UR4, UR42, 0x4, UR4 ;  /* 0x000000042a0478a5 */ /* 0x000fcc000f8e0204 */
[----:B0-----:R-:W-:Y:S02]  /*13940*/  IMAD.U32 R2, RZ, RZ, UR4 ;  /* 0x00000004ff027e24 */ /* 0x001fe4000f8e00ff */
[----:B------:R-:W-:-:S05]  /*13950*/  IMAD.U32 R3, RZ, RZ, UR5 ;  /* 0x00000005ff037e24 */ /* 0x000fca000f8e00ff */
[----:B------:R0:W2:Y:S01]  /*13960*/  LDG.E R13, desc[UR36][R2.64] ;  /* 0x00000024020d7981 */ /* 0x0000a2000c1e1900 */
[----:B------:R-:W-:Y:S01]  /*13970*/  IABS R15, R5 ;  /* 0x00000005000f7213 */ /* 0x000fe20000000000 */
[----:B0-----:R-:W-:Y:S02]  /*13980*/  IMAD.MOV.U32 R2, RZ, RZ, RZ ;  /* 0x000000ffff027224 */ /* 0x001fe400078e00ff */
[----:B--2---:R-:W-:-:S05]  /*13990*/  IMAD R6, R0, R13, RZ ;  /* 0x0000000d00067224 */ /* 0x004fca00078e02ff */
[-C--:B------:R-:W-:Y:S02]  /*139a0*/  IABS R10, R6.reuse ;  /* 0x00000006000a7213 */ /* 0x080fe40000000000 */
[----:B------:R-:W-:Y:S02]  /*139b0*/  IABS R12, R6 ;  /* 0x00000006000c7213 */ /* 0x000fe40000000000 */
[----:B------:R-:W0:Y:S08]  /*139c0*/  I2F.RP R8, R10 ;  /* 0x0000000a00087306 */ /* 0x000e300000209400 */
[----:B0-----:R-:W0:Y:S02]  /*139d0*/  MUFU.RCP R8, R8 ;  /* 0x0000000800087308 */ /* 0x001e240000001000 */
[----:B0-----:R-:W-:-:S06]  /*139e0*/  VIADD R9, R8, 0xffffffe ;  /* 0x0ffffffe08097836 */ /* 0x001fcc0000000000 */
[----:B------:R-:W0:Y:S02]  /*139f0*/  F2I.FTZ.U32.TRUNC.NTZ R3, R9 ;  /* 0x0000000900037305 */ /* 0x000e24000021f000 */
[----:B0-----:R-:W-:-:S04]  /*13a00*/  IMAD.MOV R11, RZ, RZ, -R3 ;  /* 0x000000ffff0b7224 */ /* 0x001fc800078e0a03 */
[----:B------:R-:W-:-:S04]  /*13a10*/  IMAD R11, R11, R10, RZ ;  /* 0x0000000a0b0b7224 */ /* 0x000fc800078e02ff */
[----:B------:R-:W-:-:S04]  /*13a20*/  IMAD.HI.U32 R2, R3, R11, R2 ;  /* 0x0000000b03027227 */ /* 0x000fc800078e0002 */
[----:B------:R-:W-:Y:S02]  /*13a30*/  IMAD.MOV R3, RZ, RZ, -R12 ;  /* 0x000000ffff037224 */ /* 0x000fe400078e0a0c */
        /* <DEDUP_REMOVED lines=12> */
[----:B------:R-:W-:Y:S02]  /*13b00*/  IMAD R11, R13, R2, RZ ;  /* 0x000000020d0b7224 */ /* 0x000fe400078e02ff */
[----:B------:R-:W-:Y:S02]  /*13b10*/  IMAD.MOV R2, RZ, RZ, -R2 ;  /* 0x000000ffff027224 */ /* 0x000fe400078e0a02 */
[----:B------:R-:W-:Y:S02]  /*13b20*/  IMAD.MOV R3, RZ, RZ, -R11 ;  /* 0x000000ffff037224 */ /* 0x000fe400078e0a0b */
[----:B------:R-:W-:Y:S02]  /*13b30*/  IMAD R6, R6, R2, R5 ;  /* 0x0000000206067224 */ /* 0x000fe400078e0205 */
[----:B------:R-:W-:Y:S01]  /*13b40*/  IMAD.MOV.U32 R2, RZ, RZ, RZ ;  /* 0x000000ffff027224 */ /* 0x000fe200078e00ff */
[----:B------:R-:W-:-:S04]  /*13b50*/  VIADDMNMX R13, R3, R4, R13, PT ;  /* 0x00000004030d7246 */ /* 0x000fc8000380010d */
[-C--:B------:R-:W-:Y:S01]  /*13b60*/  IABS R8, R13.reuse ;  /* 0x0000000d00087213 */ /* 0x080fe20000000000 */
[----:B------:R-:W-:Y:S01]  /*13b70*/  IMAD.MOV R26, RZ, RZ, -R13 ;  /* 0x000000ffff1a7224 */ /* 0x000fe200078e0a0d */
[----:B------:R-:W-:Y:S02]  /*13b80*/  IABS R10, R13 ;  /* 0x0000000d000a7213 */ /* 0x000fe40000000000 */
[----:B------:R-:W0:Y:S08]  /*13b90*/  I2F.RP R4, R8 ;  /* 0x0000000800047306 */ /* 0x000e300000209400 */
[----:B0-----:R-:W0:Y:S02]  /*13ba0*/  MUFU.RCP R4, R4 ;  /* 0x0000000400047308 */ /* 0x001e240000001000 */
[----:B0-----:R-:W-:-:S06]  /*13bb0*/  VIADD R3, R4, 0xffffffe ;  /* 0x0ffffffe04037836 */ /* 0x001fcc0000000000 */
[----:B------:R-:W0:Y:S02]  /*13bc0*/  F2I.FTZ.U32.TRUNC.NTZ R3, R3 ;  /* 0x0000000300037305 */ /* 0x000e24000021f000 */
[----:B0-----:R-:W-:-:S04]  /*13bd0*/  IMAD.MOV R9, RZ, RZ, -R3 ;  /* 0x000000ffff097224 */ /* 0x001fc800078e0a03 */
[----:B------:R-:W-:Y:S01]  /*13be0*/  IMAD.MOV.U32 R5, RZ, RZ, R9 ;  /* 0x000000ffff057224 */ /* 0x000fe200078e0009 */
[----:B------:R-:W-:-:S03]  /*13bf0*/  IABS R9, R6 ;  /* 0x0000000600097213 */ /* 0x000fc60000000000 */
        /* <DEDUP_REMOVED lines=11> */
[----:B------:R-:W-:Y:S02]  /*13cb0*/  ISETP.GE.AND P2, PT, R3, RZ, PT ;  /* 0x000000ff0300720c */ /* 0x000fe40003f46270 */
[----:B------:R-:W-:-:S05]  /*13cc0*/  IADD3 R3, R11, 0x1000000, R6 ;  /* 0x010000000b037810 */ /* 0x000fca0007ffe006 */
[----:B------:R-:W-:-:S06]  /*13cd0*/  @P0 VIADD R2, R2, 0x1 ;  /* 0x0000000102020836 */ /* 0x000fcc0000000000 */
[----:B------:R-:W-:Y:S01]  /*13ce0*/  @!P2 IMAD.MOV R2, RZ, RZ, -R2 ;  /* 0x000000ffff02a224 */ /* 0x000fe200078e0a02 */
[----:B------:R-:W-:-:S05]  /*13cf0*/  @!P1 LOP3.LUT R2, RZ, R13, RZ, 0x33, !PT ;  /* 0x0000000dff029212 */ /* 0x000fca00078e33ff */
[----:B------:R-:W-:-:S07]  /*13d00*/  IMAD R26, R2, R26, R3 ;  /* 0x0000001a021a7224 */ /* 0x000fce00078e0203 */
.L_x_1578:
[----:B------:R-:W-:-:S05]  /*13d10*/  LOP3.LUT R25, RZ, R2, RZ, 0x33, !PT ;  /* 0x00000002ff197212 */ /* 0x000fca00078e33ff */
[----:B------:R-:W-:Y:S01]  /*13d20*/  IMAD.IADD R25, R0, 0x1, R25 ;  /* 0x0000000100197824 */ /* 0x000fe200078e0219 */
[----:B------:R-:W-:Y:S06]  /*13d30*/  BRA `(.L_x_1579) ;  /* 0x0000000000107947 */ /* 0x000fec0003800000 */
.L_x_1574:
[----:B------:R-:W-:Y:S01]  /*13d40*/  IMAD.MOV.U32 R24, RZ, RZ, R11 ;  /* 0x000000ffff187224 */ /* 0x000fe200078e000b */
[----:B------:R-:W-:Y:S01]  /*13d50*/  ULDC UR42, c[0x0][0xc3c] ;  /* 0x00030f00002a7ab9 */ /* 0x000fe20000000800 */
[----:B------:R-:W-:Y:S02]  /*13d60*/  IMAD.MOV.U32 R25, RZ, RZ, RZ ;  /* 0x000000ffff197224 */ /* 0x000fe400078e00ff */
[----:B------:R-:W-:-:S07]  /*13d70*/  IMAD.MOV.U32 R26, RZ, RZ, RZ ;  /* 0x000000ffff1a7224 */ /* 0x000fce00078e00ff */
.L_x_1579:
[----:B------:R-:W-:Y:S01]  /*13d80*/  ISETP.NE.AND P0, PT, R7, RZ, PT ;  /* 0x000000ff0700720c */ /* 0x000fe20003f05270 */
[----:B------:R-:W-:-:S12]  /*13d90*/  IMAD.U32 R27, RZ, RZ, UR42 ;  /* 0x0000002aff1b7e24 */ /* 0x000fd8000f8e00ff */
[----:B------:R-:W0:Y:S01]  /*13da0*/  @!P0 S2R R3, SR_CgaCtaId ;  /* 0x0000000000038919 */ /* 0x000e220000008800 */
[----:B------:R-:W-:-:S04]  /*13db0*/  @!P0 MOV R0, 0x400 ;  /* 0x0000040000008802 */ /* 0x000fc80000000f00 */
[----:B0-----:R-:W-:-:S05]  /*13dc0*/  @!P0 LEA R0, R3, R0, 0x18 ;  /* 0x0000000003008211 */ /* 0x001fca00078ec0ff */
[----:B------:R0:W-:Y:S01]  /*13dd0*/  @!P0 STS.128 [R0+0x284d0], R24 ;  /* 0x0284d01800008388 */ /* 0x0001e20000000c00 */
[----:B------:R-:W-:Y:S06]  /*13de0*/  BAR.ARV 0x5, 0x180 ;  /* 0x0146000000007b1d */ /* 0x000fec0000002000 */
.L_x_1572:
[----:B------:R-:W-:Y:S01]  /*13df0*/  ULDC UR4, c[0x0][0xc3c] ;  /* 0x00030f0000047ab9 */ /* 0x000fe20000000800 */
[----:B------:R1:W-:Y:S01]  /*13e00*/  STL [R1], RZ ;  /* 0x000000ff01007387 */ /* 0x0003e20000100800 */
[----:B------:R-:W-:Y:S01]  /*13e10*/  UISETP.GE.AND UP0, UPT, UR42, UR4, UPT ;  /* 0x000000042a00728c */ /* 0x000fe2000bf06270 */
[----:B------:R-:W-:Y:S02]  /*13e20*/  IMAD.MOV.U32 R23, RZ, RZ, 0x1 ;  /* 0x00000001ff177424 */ /* 0x000fe400078e00ff */
[----:B------:R-:W-:-:S03]  /*13e30*/  IMAD.MOV.U32 R22, RZ, RZ, RZ ;  /* 0x000000ffff167224 */ /* 0x000fc600078e00ff */
[----:B------:R-:W-:-:S13]  /*13e40*/  PLOP3.LUT P0, PT, PT, PT, UP0, 0x80, 0x0 ;  /* 0x000000000000781c */ /* 0x000fda0003f0f008 */
[----:B-1----:R-:W-:Y:S05]  /*13e50*/  @P0 BRA `(.L_x_1580) ;  /* 0x0000005400ec0947 */ /* 0x002fea0003800000 */
[----:B0-----:R-:W2:Y:S01]  /*13e60*/  LDL R0, [R1+0x10] ;  /* 0x0000100001007983 */ /* 0x001ea20000100800 */
[----:B------:R-:W0:Y:S01]  /*13e70*/  S2UR UR4, SR_CgaCtaId ;  /* 0x00000000000479c3 */ /* 0x000e220000008800 */
[----:B------:R-:W-:Y:S01]  /*13e80*/  IMAD.MOV.U32 R34, RZ, RZ, 0x40 ;  /* 0x00000040ff227424 */ /* 0x000fe200078e00ff */
[----:B------:R-:W-:Y:S01]  /*13e90*/  ULDC UR47, c[0x0][0xc] ;  /* 0x00000300002f7ab9 */ /* 0x000fe20000000800 */
[----:B------:R-:W1:Y:S01]  /*13ea0*/  S2R R10, SR_TID.X ;  /* 0x00000000000a7919 */ /* 0x000e620000002100 */
[----:B------:R-:W-:Y:S02]  /*13eb0*/  IMAD.MOV.U32 R32, RZ, RZ, 0x20 ;  /* 0x00000020ff207424 */ /* 0x000fe400078e00ff */
[----:B------:R-:W-:Y:S01]  /*13ec0*/  IMAD.MOV.U32 R23, RZ, RZ, 0x1 ;  /* 0x00000001ff177424 */ /* 0x000fe200078e00ff */
[----:B------:R3:W-:Y:S01]  /*13ed0*/  STL [R1], RZ ;  /* 0x000000ff01007387 */ /* 0x0007e20000100800 */
[----:B------:R-:W-:Y:S02]  /*13ee0*/  IMAD.MOV.U32 R22, RZ, RZ, RZ ;  /* 0x000000ffff167224 */ /* 0x000fe400078e00ff */
[----:B0-----:R-:W-:-:S02]  /*13ef0*/  IMAD.U32 R29, RZ, RZ, UR4 ;  /* 0x00000004ff1d7e24 */ /* 0x001fc4000f8e00ff */
[C---:B-1----:R-:W-:Y:S01]  /*13f00*/  IMAD.SHL.U32 R4, R10.reuse, 0x40, RZ ;  /* 0x000000400a047824 */ /* 0x042fe200078e00ff */
[C---:B------:R-:W-:Y:S01]  /*13f10*/  LOP3.LUT R8, R10.reuse, 0x7f, RZ, 0xc0, !PT ;  /* 0x0000007f0a087812 */ /* 0x040fe200078ec0ff */
[C---:B------:R-:W-:Y:S01]  /*13f20*/  IMAD.SHL.U32 R33, R10.reuse, 0x80, RZ ;  /* 0x000000800a217824 */ /* 0x040fe200078e00ff */
[C---:B------:R-:W-:Y:S01]  /*13f30*/  LOP3.LUT P0, RZ, R10.reuse, 0x4, RZ, 0xc0, !PT ;  /* 0x000000040aff7812 */ /* 0x040fe2000780c0ff */
[----:B------:R-:W-:Y:S01]  /*13f40*/  IMAD.SHL.U32 R3, R10, 0x10, RZ ;  /* 0x000000100a037824 */ /* 0x000fe200078e00ff */
[----:B------:R-:W-:Y:S01]  /*13f50*/  LOP3.LUT R2, R4, 0x180, RZ, 0xc0, !PT ;  /* 0x0000018004027812 */ /* 0x000fe200078ec0ff */
[----:B------:R-:W-:Y:S01]  /*13f60*/  IMAD.SHL.U32 R9, R10, 0x8, RZ ;  /* 0x000000080a097824 */ /* 0x000fe200078e00ff */
[----:B------:R-:W-:Y:S02]  /*13f70*/  LOP3.LUT R5, R33, 0x380, RZ, 0xc0, !PT ;  /* 0x0000038021057812 */ /* 0x000fe400078ec0ff */
[----:B------:R-:W-:Y:S02]  /*13f80*/  LOP3.LUT R6, R2, 0x10, R10, 0xf8, !PT ;  /* 0x0000001002067812 */ /* 0x000fe400078ef80a */
[----:B------:R-:W-:-:S02]  /*13f90*/  LOP3.LUT R7, R4, 0x40, RZ, 0xc0, !PT ;  /* 0x0000004004077812 */ /* 0x000fc400078ec0ff */
[----:B------:R-:W-:Y:S02]  /*13fa0*/  LOP3.LUT R6, R6, 0x30, R9, 0x78, !PT ;  /* 0x0000003006067812 */ /* 0x000fe400078e7809 */
[----:B------:R-:W-:Y:S02]  /*13fb0*/  LOP3.LUT R31, R4, 0x200, RZ, 0xc0, !PT ;  /* 0x00000200041f7812 */ /* 0x000fe400078ec0ff */
[----:B------:R-:W-:Y:S02]  /*13fc0*/  LOP3.LUT R28, R3, 0x70, RZ, 0xc0, !PT ;  /* 0x00000070031c7812 */ /* 0x000fe400078ec0ff */
[----:B------:R-:W-:Y:S02]  /*13fd0*/  SHF.R.U32.HI R36, RZ, 0x3, R8 ;  /* 0x00000003ff247819 */ /* 0x000fe40000011608 */
[----:B------:R-:W-:Y:S02]  /*13fe0*/  SEL R34, R34, 0xffffffc0, !P0 ;  /* 0xffffffc022227807 */ /* 0x000fe40004000000 */
[----:B------:R-:W-:-:S02]  /*13ff0*/  SEL R32, R32, 0xffffffe0, !P0 ;  /* 0xffffffe020207807 */ /* 0x000fc40004000000 */
[----:B--2---:R-:W-:Y:S02]  /*14000*/  R2UR UR5, R0 ;  /* 0x00000000000572ca */ /* 0x004fe400000e0000 */
[----:B------:R-:W-:-:S05]  /*14010*/  SHF.R.U32.HI R0, RZ, 0x5, R8 ;  /* 0x00000005ff007819 */ /* 0x000fca0000011608 */
[C---:B------:R-:W-:Y:S02]  /*14020*/  IMAD R2, R0.reuse, 0x10, R5 ;  /* 0x0000001000027824 */ /* 0x040fe400078e0205 */
[----:B------:R-:W-:Y:S01]  /*14030*/  IMAD R7, R0, 0x400, R7 ;  /* 0x0000040000077824 */ /* 0x000fe200078e0207 */
[----:B------:R-:W-:Y:S01]  /*14040*/  LOP3.LUT R0, R3, 0x3f0, RZ, 0xc0, !PT ;  /* 0x000003f003007812 */ /* 0x000fe200078ec0ff */
[----:B------:R-:W-:Y:S01]  /*14050*/  IMAD.SHL.U32 R5, R10, 0x2, RZ ;  /* 0x000000020a057824 */ /* 0x000fe200078e00ff */
[----:B------:R-:W-:Y:S01]  /*14060*/  LOP3.LUT R2, R2, 0x70, R3, 0x78, !PT ;  /* 0x0000007002027812 */ /* 0x000fe200078e7803 */
[----:B------:R-:W-:Y:S01]  /*14070*/  ULOP3.LUT UR45, UR5, 0x2, URZ, 0xfc, !UPT ;  /* 0x00000002052d7892 */ /* 0x000fe2000f8efc3f */
[----:B------:R-:W-:Y:S01]  /*14080*/  IADD3 R31, R6, R7, R31 ;  /* 0x00000007061f7210 */ /* 0x000fe20007ffe01f */
[----:B------:R-:W-:Y:S01]  /*14090*/  ULOP3.LUT UR46, UR5, 0x1, URZ, 0xfc, !UPT ;  /* 0x00000001052e7892 */ /* 0x000fe2000f8efc3f */
[----:B------:R-:W-:Y:S02]  /*140a0*/  LOP3.LUT R33, R2, 0xc00, R33, 0xf8, !PT ;  /* 0x00000c0002217812 */ /* 0x000fe400078ef821 */
[----:B------:R-:W-:-:S02]  /*140b0*/  LOP3.LUT R0, R0, 0x70, R5, 0x78, !PT ;  /* 0x0000007000007812 */ /* 0x000fc400078e7805 */
[----:B------:R-:W-:Y:S02]  /*140c0*/  MOV R2, 0x400 ;  /* 0x0000040000027802 */ /* 0x000fe40000000f00 */
[--C-:B------:R-:W-:Y:S02]  /*140d0*/  LOP3.LUT R30, R0, 0x400, R3.reuse, 0xf8, !PT ;  /* 0x00000400001e7812 */ /* 0x100fe400078ef803 */
[----:B------:R-:W-:Y:S02]  /*140e0*/  LEA R17, R29, R2, 0x18 ;  /* 0x000000021d117211 */ /* 0x000fe400078ec0ff */
[----:B------:R-:W-:Y:S02]  /*140f0*/  LOP3.LUT R2, R36, 0x70, R3, 0xf8, !PT ;  /* 0x0000007024027812 */ /* 0x000fe400078ef803 */
[----:B------:R-:W-:Y:S01]  /*14100*/  LOP3.LUT R0, R28, 0x80, RZ, 0xfc, !PT ;  /* 0x000000801c007812 */ /* 0x000fe200078efcff */
[----:B---3--:R-:W-:-:S07]  /*14110*/  IMAD.IADD R35, R17, 0x1, R30 ;  /* 0x0000000111237824 */ /* 0x008fce00078e021e */
.L_x_1662:
[----:B------:R-:W-:Y:S01]  /*14120*/  ULDC.64 UR4, c[0x0][0xa28] ;  /* 0x00028a0000047ab9 */ /* 0x000fe20000000a00 */
[----:B------:R-:W-:Y:S01]  /*14130*/  ULDC.64 UR6, c[0x0][0xa18] ;  /* 0x0002860000067ab9 */ /* 0x000fe20000000a00 */
[----:B------:R-:W-:Y:S02]  /*14140*/  UISETP.NE.U32.AND UP0, UPT, UR4, URZ, UPT ;  /* 0x0000003f0400728c */ /* 0x000fe4000bf05070 */
[----:B------:R-:W-:Y:S02]  /*14150*/  UISETP.NE.U32.AND UP2, UPT, UR6, URZ, UPT ;  /* 0x0000003f0600728c */ /* 0x000fe4000bf45070 */
[----:B------:R-:W-:Y:S02]  /*14160*/  UISETP.NE.AND.EX UP0, UPT, UR5, URZ, UPT, UP0 ;  /* 0x0000003f0500728c */ /* 0x000fe4000bf05300 */
[----:B------:R-:W-:Y:S01]  /*14170*/  UISETP.NE.AND.EX UP2, UPT, UR7, URZ, UPT, UP2 ;  /* 0x0000003f0700728c */ /* 0x000fe2000bf45320 */
[----:B------:R-:W-:Y:S02]  /*14180*/  ULDC.64 UR4, c[0x0][0xa00] ;  /* 0x0002800000047ab9 */ /* 0x000fe40000000a00 */
[----:B------:R-:W-:Y:S01]  /*14190*/  ULDC.64 UR6, c[0x0][0xa00] ;  /* 0x0002800000067ab9 */ /* 0x000fe20000000a00 */
[----:B------:R-:W-:Y:S01]  /*141a0*/  UISETP.NE.U32.AND UP1, UPT, UR4, URZ, UPT ;  /* 0x0000003f0400728c */ /* 0x000fe2000bf25070 */
[----:B------:R-:W-:Y:S01]  /*141b0*/  PLOP3.LUT P0, PT, PT, PT, UP0, 0x80, 0x0 ;  /* 0x000000000000781c */ /* 0x000fe20003f0f008 */
[----:B------:R-:W-:-:S02]  /*141c0*/  UIMAD.WIDE UR6, UR42, 0x4, UR6 ;  /* 0x000000042a0678a5 */ /* 0x000fc4000f8e0206 */
[----:B------:R-:W-:Y:S01]  /*141d0*/  UISETP.NE.AND.EX UP3, UPT, UR5, URZ, UPT, UP1 ;  /* 0x0000003f0500728c */ /* 0x000fe2000bf65310 */
[----:B------:R-:W-:Y:S02]  /*141e0*/  UMOV UR40, URZ ;  /* 0x0000003f00287c82 */ /* 0x000fe40008000000 */
[----:B------:R-:W-:Y:S01]  /*141f0*/  @UP0 ULDC.64 UR4, c[0x0][0xa28] ;  /* 0x00028a0000040ab9 */ /* 0x000fe20000000a00 */
[----:B------:R-:W-:Y:S01]  /*14200*/  ULDC.64 UR8, c[0x0][0xa20] ;  /* 0x0002880000087ab9 */ /* 0x000fe20000000a00 */
[----:B------:R-:W-:Y:S01]  /*14210*/  @UP0 UIMAD.WIDE UR4, UR42, 0x4, UR4 ;  /* 0x000000042a0408a5 */ /* 0x000fe2000f8e0204 */
[----:B------:R-:W-:Y:S01]  /*14220*/  PLOP3.LUT P1, PT, PT, PT, UP3, 0x80, 0x0 ;  /* 0x000000000000781c */ /* 0x000fe20003f2f038 */
[----:B------:R-:W-:Y:S01]  /*14230*/  ULDC UR38, c[0x0][0x2f0] ;  /* 0x0000bc0000267ab9 */ /* 0x000fe20000000800 */
[----:B------:R-:W-:Y:S01]  /*14240*/  PLOP3.LUT P2, PT, PT, PT, UP3, 0x80, 0x0 ;  /* 0x000000000000781c */ /* 0x000fe20003f4f038 */
[----:B------:R-:W-:Y:S01]  /*14250*/  UMOV UR41, URZ ;  /* 0x0000003f00297c82 */ /* 0x000fe20008000000 */
[----:B------:R-:W-:Y:S01]  /*14260*/  UP2UR UR48, UPR, URZ, 0x8 ;  /* 0x000000083f307883 */ /* 0x000fe20008000000 */
[----:B------:R-:W-:-:S02]  /*14270*/  IMAD.U32 R2, RZ, RZ, UR4 ;  /* 0x00000004ff027e24 */ /* 0x000fc4000f8e00ff */
[----:B------:R-:W-:Y:S01]  /*14280*/  IMAD.U32 R3, RZ, RZ, UR5 ;  /* 0x00000005ff037e24 */ /* 0x000fe2000f8e00ff */
[----:B------:R-:W-:-:S04]  /*14290*/  @UP2 ULDC.64 UR4, c[0x0][0xa18] ;  /* 0x0002860000042ab9 */ /* 0x000fc80000000a00 */
[----:B0-----:R0:W2:Y:S01]  /*142a0*/  @P0 LDG.E R0, desc[UR36][R2.64] ;  /* 0x0000002402000981 */ /* 0x0010a2000c1e1900 */
[----:B------:R-:W-:Y:S01]  /*142b0*/  @UP2 UIMAD.WIDE UR4, UR42, 0x4, UR4 ;  /* 0x000000042a0428a5 */ /* 0x000fe2000f8e0204 */
[----:B0-----:R-:W-:Y:S02]  /*142c0*/  IMAD.U32 R2, RZ, RZ, UR6 ;  /* 0x00000006ff027e24 */ /* 0x001fe4000f8e00ff */
[----:B------:R-:W-:-:S05]  /*142d0*/  IMAD.U32 R3, RZ, RZ, UR7 ;  /* 0x00000007ff037e24 */ /* 0x000fca000f8e00ff */
[----:B------:R0:W3:Y:S01]  /*142e0*/  @P1 LDG.E R4, desc[UR36][R2.64] ;  /* 0x0000002402041981 */ /* 0x0000e2000c1e1900 */
[----:B------:R-:W-:Y:S01]  /*142f0*/  PLOP3.LUT P1, PT, PT, PT, UP2, 0x80, 0x0 ;  /* 0x000000000000781c */ /* 0x000fe20003f2f028 */
[----:B0-----:R-:W-:Y:S02]  /*14300*/  IMAD.U32 R2, RZ, RZ, UR4 ;  /* 0x00000004ff027e24 */ /* 0x001fe4000f8e00ff */
[----:B------:R-:W-:Y:S01]  /*14310*/  IMAD.U32 R3, RZ, RZ, UR5 ;  /* 0x00000005ff037e24 */ /* 0x000fe2000f8e00ff */
[----:B------:R-:W-:-:S09]  /*14320*/  ULDC.64 UR4, c[0x0][0x418] ;  /* 0x0001060000047ab9 */ /* 0x000fd20000000a00 */
[----:B------:R-:W4:Y:S01]  /*14330*/  @P1 LDG.E R5, desc[UR36][R2.64] ;  /* 0x0000002402051981 */ /* 0x000f22000c1e1900 */
[----:B------:R-:W-:-:S03]  /*14340*/  UISETP.NE.U32.AND UP0, UPT, UR4, URZ, UPT ;  /* 0x0000003f0400728c */ /* 0x000fc6000bf05070 */
[----:B------:R-:W-:Y:S01]  /*14350*/  ULDC UR4, c[0x0][0x424] ;  /* 0x0001090000047ab9 */ /* 0x000fe20000000800 */
[----:B------:R-:W-:-:S04]  /*14360*/  UISETP.NE.AND.EX UP0, UPT, UR5, URZ, UPT, UP0 ;  /* 0x0000003f0500728c */ /* 0x000fc8000bf05300 */
[----:B------:R-:W-:-:S04]  /*14370*/  USEL UR4, UR4, 0x1, UP0 ;  /* 0x0000000104047887 */ /* 0x000fc80008000000 */
[----:B------:R-:W-:Y:S01]  /*14380*/  UIMAD UR38, UR4, UR38, URZ ;  /* 0x00000026042672a4 */ /* 0x000fe2000f8e023f */
[----:B--2---:R-:W-:Y:S02]  /*14390*/  @P0 R2UR UR40, R0 ;  /* 0x00000000002802ca */ /* 0x004fe400000e0000 */
[----:B------:R-:W-:-:S04]  /*143a0*/  ISETP.NE.U32.AND P0, PT, RZ, UR8, PT ;  /* 0x00000008ff007c0c */ /* 0x000fc8000bf05070 */
[----:B------:R-:W-:Y:S02]  /*143b0*/  ISETP.NE.AND.EX P0, PT, RZ, UR9, PT, P0 ;  /* 0x00000009ff007c0c */ /* 0x000fe4000bf05300 */
[----:B---3--:R-:W-:Y:S02]  /*143c0*/  @P2 R2UR UR41, R4 ;  /* 0x00000000042922ca */ /* 0x008fe400000e0000 */
[----:B----4-:R-:W-:Y:S01]  /*143d0*/  @P1 R2UR UR43, R5 ;  /* 0x00000000052b12ca */ /* 0x010fe200000e0000 */
[----:B-1----:R-:W-:-:S14]  /*143e0*/  @P1 BRA `(.L_x_1581) ;  /* 0x00000000002c1947 */ /* 0x002fdc0003800000 */
[----:B------:R-:W-:Y:S01]  /*143f0*/  UISETP.NE.AND UP0, UPT, UR48, URZ, UPT ;  /* 0x0000003f3000728c */ /* 0x000fe2000bf05270 */
[----:B------:R-:W-:-:S05]  /*14400*/  ULDC UR43, c[0x0][0x288] ;  /* 0x0000a200002b7ab9 */ /* 0x000fca0000000800 */
[----:B------:R-:W-:-:S13]  /*14410*/  PLOP3.LUT P1, PT, PT, PT, UP0, 0x40, 0x0 ;  /* 0x000000000000781c */ /* 0x000fda0003f2e808 */
[----:B------:R-:W-:Y:S05]  /*14420*/  @P1 BRA `(.L_x_1581) ;  /* 0x00000000001c1947 */ /* 0x000fea0003800000 */
[----:B------:R-:W-:Y:S02]  /*14430*/  IMAD.U32 R2, RZ, RZ, UR6 ;  /* 0x00000006ff027e24 */ /* 0x000fe4000f8e00ff */
[----:B------:R-:W-:-:S05]  /*14440*/  IMAD.U32 R3, RZ, RZ, UR7 ;  /* 0x00000007ff037e24 */ /* 0x000fca000f8e00ff */
[----:B------:R-:W2:Y:S04]  /*14450*/  LDG.E R0, desc[UR36][R2.64] ;  /* 0x0000002402007981 */ /* 0x000ea8000c1e1900 */
[----:B------:R-:W3:Y:S01]  /*14460*/  LDG.E R4, desc[UR36][R2.64+0x4] ;  /* 0x0000042402047981 */ /* 0x000ee2000c1e1900 */
[----:B--2---:R-:W-:Y:S02]  /*14470*/  R2UR UR4, R0 ;  /* 0x00000000000472ca */ /* 0x004fe400000e0000 */
[----:B---3--:R-:W-:-:S13]  /*14480*/  R2UR UR43, R4 ;  /* 0x00000000042b72ca */ /* 0x008fda00000e0000 */
[----:B------:R-:W-:-:S12]  /*14490*/  UIADD3 UR43, -UR4, UR43, URZ ;  /* 0x0000002b042b7290 */ /* 0x000fd8000fffe13f */
.L_x_1581:
        /* <DEDUP_REMOVED lines=8> */
.L_x_1582:
        /* <DEDUP_REMOVED lines=13> */
.L_x_1583:
[----:B------:R-:W-:Y:S01]  /*145f0*/  ULDC UR4, c[0x0][0x448] ;  /* 0x0001120000047ab9 */ /* 0x000fe20000000800 */
[----:B------:R-:W-:Y:S01]  /*14600*/  IMAD.SHL.U32 R18, R25, 0x80, RZ ;  /* 0x0000008019127824 */ /* 0x000fe200078e00ff */
[----:B------:R-:W-:Y:S02]  /*14610*/  UISETP.NE.AND UP0, UPT, UR4, 0x1, UPT ;  /* 0x000000010400788c */ /* 0x000fe4000bf05270 */
[----:B------:R-:W-:Y:S01]  /*14620*/  UIADD3 UR38, -UR40, UR38, URZ ;  /* 0x0000002628267290 */ /* 0x000fe2000fffe13f */
[----:B------:R-:W-:Y:S01]  /*14630*/  VIADD R0, R18, 0x7f ;  /* 0x0000007f12007836 */ /* 0x000fe20000000000 */
[----:B------:R-:W-:Y:S02]  /*14640*/  UP2UR UR49, UPR, URZ, 0x1 ;  /* 0x000000013f317883 */ /* 0x000fe40008000000 */
[----:B------:R-:W-:Y:S01]  /*14650*/  PLOP3.LUT P0, PT, PT, PT, UP0, 0x80, 0x0 ;  /* 0x000000000000781c */ /* 0x000fe20003f0f008 */
[----:B------:R-:W-:Y:S01]  /*14660*/  UIADD3 UR6, UR38, 0x1, -UR43 ;  /* 0x0000000126067890 */ /* 0x000fe2000fffe82b */
[----:B------:R-:W-:-:S03]  /*14670*/  PLOP3.LUT P1, PT, PT, PT, UP0, 0x80, 0x0 ;  /* 0x000000000000781c */ /* 0x000fc60003f2f008 */
[----:B------:R-:W-:-:S08]  /*14680*/  @UP0 ULDC UR4, c[0x0][0x44c] ;  /* 0x0001130000040ab9 */ /* 0x000fd00000000800 */
[----:B------:R-:W-:Y:S01]  /*14690*/  @P0 IMAD.HI.U32 R2, R0, UR4, RZ ;  /* 0x0000000400020c27 */ /* 0x000fe2000f8e00ff */
[----:B------:R-:W-:-:S04]  /*146a0*/  @UP0 ULDC UR4, c[0x0][0x450] ;  /* 0x0001140000040ab9 */ /* 0x000fc80000000800 */
[----:B------:R-:W-:Y:S01]  /*146b0*/  @P1 SHF.R.U32.HI R0, RZ, UR4, R2 ;  /* 0x00000004ff001c19 */ /* 0x000fe20008011602 */
[----:B------:R-:W-:Y:S02]  /*146c0*/  ULDC.64 UR4, c[0x0][0x9e0] ;  /* 0x0002780000047ab9 */ /* 0x000fe40000000a00 */
[----:B------:R-:W-:Y:S01]  /*146d0*/  UISETP.GE.AND UP0, UPT, UR5, 0x1, UPT ;  /* 0x000000010500788c */ /* 0x000fe2000bf06270 */
[----:B------:R-:W-:-:S05]  /*146e0*/  R2UR UR7, R0 ;  /* 0x00000000000772ca */ /* 0x000fca00000e0000 */
[----:B------:R-:W-:-:S08]  /*146f0*/  PLOP3.LUT P1, PT, PT, PT, UP0, 0x80, 0x0 ;  /* 0x000000000000781c */ /* 0x000fd00003f2f008 */
[----:B------:R-:W-:-:S04]  /*14700*/  UIADD3 UR6, UR6, UR7, URZ ;  /* 0x0000000706067290 */ /* 0x000fc8000fffe03f */
[----:B------:R-:W-:-:S06]  /*14710*/  UIADD3 UR4, UR6, UR4, URZ ;  /* 0x0000000406047290 */ /* 0x000fcc000fffe03f */
[----:B------:R-:W-:Y:S01]  /*14720*/  IMAD.U32 R0, RZ, RZ, UR4 ;  /* 0x00000004ff007e24 */ /* 0x000fe2000f8e00ff */
[----:B------:R-:W-:Y:S06]  /*14730*/  @!P1 BRA `(.L_x_1584) ;  /* 0x0000000000409947 */ /* 0x000fec0003800000 */
        /* <DEDUP_REMOVED lines=10> */
.L_x_1585:
[----:B------:R-:W-:-:S11]  /*147e0*/  UISETP.NE.AND UP0, UPT, UR5, 0x1, UPT ;  /* 0x000000010500788c */ /* 0x000fd6000bf05270 */
[----:B------:R-:W-:Y:S02]  /*147f0*/  @UP0 ULDC.64 UR8, c[0x0][0x9e8] ;  /* 0x00027a0000080ab9 */ /* 0x000fe40000000a00 */
[----:B------:R-:W-:-:S04]  /*14800*/  UIMAD.WIDE.U32 UR6, UR4, UR8, URZ ;  /* 0x00000008040672a5 */ /* 0x000fc8000f8e003f */
[----:B------:R-:W-:-:S12]  /*14810*/  @UP0 USHF.R.U32.HI UR4, URZ, UR9, UR7 ;  /* 0x000000093f040299 */ /* 0x000fd80008011607 */
.L_x_1586:
[----:B------:R-:W-:-:S06]  /*14820*/  UIMAD UR4, UR4, UR5, UR5 ;  /* 0x00000005040472a4 */ /* 0x000fcc000f8e0205 */
[----:B------:R-:W-:-:S07]  /*14830*/  VIMNMX R0, R0, UR4, PT ;  /* 0x0000000400007c48 */ /* 0x000fce000bfe0100 */
.L_x_1584:
[----:B------:R-:W-:Y:S01]  /*14840*/  UISETP.NE.AND UP0, UPT, UR49, URZ, UPT ;  /* 0x0000003f3100728c */ /* 0x000fe2000bf05270 */
[----:B------:R-:W-:Y:S01]  /*14850*/  R2UR UR9, R18 ;  /* 0x00000000120972ca */ /* 0x000fe200000e0000 */
[----:B------:R-:W-:Y:S01]  /*14860*/  UIADD3 UR4, UR38, 0x3f, URZ ;  /* 0x0000003f26047890 */ /* 0x000fe2000fffe03f */
[----:B------:R-:W-:-:S03]  /*14870*/  VIADD R0, R0, 0x3f ;  /* 0x0000003f00007836 */ /* 0x000fc60000000000 */
[----:B------:R-:W-:Y:S02]  /*14880*/  USHF.R.S32.HI UR8, URZ, 0x1f, UR4 ;  /* 0x0000001f3f087899 */ /* 0x000fe40008011404 */
[----:B------:R-:W-:Y:S02]  /*14890*/  SHF.R.S32.HI R3, RZ, 0x1f, R0 ;  /* 0x0000001fff037819 */ /* 0x000fe40000011400 */
[----:B------:R-:W-:Y:S01]  /*148a0*/  ULEA.HI UR8, UR8, UR4, URZ, 0x6 ;  /* 0x0000000408087291 */ /* 0x000fe2000f8f303f */
[----:B------:R-:W-:Y:S01]  /*148b0*/  @UP0 ULDC UR6, c[0x0][0x44c] ;  /* 0x0001130000060ab9 */ /* 0x000fe20000000800 */
[----:B------:R-:W-:Y:S02]  /*148c0*/  @UP0 ULDC UR10, c[0x0][0x450] ;  /* 0x00011400000a0ab9 */ /* 0x000fe40000000800 */
[----:B------:R-:W-:Y:S01]  /*148d0*/  UIMAD.WIDE.U32 UR6, UR9, UR6, URZ ;  /* 0x00000006090672a5 */ /* 0x000fe2000f8e003f */
[----:B------:R-:W-:Y:S01]  /*148e0*/  LEA.HI R3, R3, R0, RZ, 0x6 ;  /* 0x0000000003037211 */ /* 0x000fe200078f30ff */
[----:B------:R-:W-:-:S02]  /*148f0*/  USHF.R.S32.HI UR8, URZ, 0x6, UR8 ;  /* 0x000000063f087899 */ /* 0x000fc40008011408 */
[----:B------:R-:W-:Y:S01]  /*14900*/  @UP0 USHF.R.U32.HI UR9, URZ, UR10, UR7 ;  /* 0x0000000a3f090299 */ /* 0x000fe20008011607 */
[----:B------:R-:W-:Y:S01]  /*14910*/  SHF.R.S32.HI R3, RZ, 0x6, R3 ;  /* 0x00000006ff037819 */ /* 0x000fe20000011403 */
[----:B------:R-:W-:Y:S02]  /*14920*/  ULDC UR4, c[0x0][0x9dc] ;  /* 0x0002770000047ab9 */ /* 0x000fe40000000800 */
[----:B------:R-:W-:Y:S01]  /*14930*/  UIADD3 UR9, UR9, UR38, -UR43 ;  /* 0x0000002609097290 */ /* 0x000fe2000fffe82b */
[----:B------:R-:W-:-:S03]  /*14940*/  VIMNMX R37, R3, UR8, PT ;  /* 0x0000000803257c48 */ /* 0x000fc6000bfe0100 */
        /* <DEDUP_REMOVED lines=12> */
.L_x_1588:
[----:B------:R-:W-:-:S11]  /*14a10*/  UISETP.NE.AND UP0, UPT, UR5, 0x1, UPT ;  /* 0x000000010500788c */ /* 0x000fd6000bf05270 */
[----:B------:R-:W-:Y:S02]  /*14a20*/  @UP0 ULDC.64 UR10, c[0x0][0x9e8] ;  /* 0x00027a00000a0ab9 */ /* 0x000fe40000000a00 */
[----:B------:R-:W-:-:S04]  /*14a30*/  UIMAD.WIDE.U32 UR6, UR9, UR10, URZ ;  /* 0x0000000a090672a5 */ /* 0x000fc8000f8e003f */
[----:B------:R-:W-:-:S12]  /*14a40*/  @UP0 USHF.R.U32.HI UR9, URZ, UR11, UR7 ;  /* 0x0000000b3f090299 */ /* 0x000fd80008011607 */
.L_x_1589:
[----:B------:R-:W-:-:S04]  /*14a50*/  UIMAD UR5, UR9, UR5, URZ ;  /* 0x00000005090572a4 */ /* 0x000fc8000f8e023f */
[----:B------:R-:W-:-:S04]  /*14a60*/  UISETP.LT.AND UP0, UPT, UR4, UR5, UPT ;  /* 0x000000050400728c */ /* 0x000fc8000bf01270 */
[----:B------:R-:W-:-:S12]  /*14a70*/  USEL UR4, UR4, UR5, !UP0 ;  /* 0x0000000504047287 */ /* 0x000fd8000c000000 */
.L_x_1587:
[----:B------:R-:W-:Y:S01]  /*14a80*/  USHF.R.S32.HI UR5, URZ, 0x1f, UR4 ;  /* 0x0000001f3f057899 */ /* 0x000fe20008011404 */
[----:B------:R-:W-:-:S03]  /*14a90*/  R2UR UR7, R26 ;  /* 0x000000001a0772ca */ /* 0x000fc600000e0000 */
[----:B------:R-:W-:-:S04]  /*14aa0*/  ULEA.HI UR5, UR5, UR4, URZ, 0x6 ;  /* 0x0000000405057291 */ /* 0x000fc8000f8f303f */
[----:B------:R-:W-:-:S04]  /*14ab0*/  USHF.R.S32.HI UR6, URZ, 0x6, UR5 ;  /* 0x000000063f067899 */ /* 0x000fc80008011405 */
[----:B------:R-:W-:Y:S02]  /*14ac0*/  UISETP.LT.AND UP0, UPT, URZ, UR6, UPT ;  /* 0x000000063f00728c */ /* 0x000fe4000bf01270 */
[----:B------:R-:W-:Y:S02]  /*14ad0*/  ULOP3.LUT UR5, UR7, 0xff000000, URZ, 0xc0, !UPT ;  /* 0xff00000007057892 */ /* 0x000fe4000f8ec03f */
[----:B------:R-:W-:Y:S02]  /*14ae0*/  USEL UR11, URZ, UR6, !UP0 ;  /* 0x000000063f0b7287 */ /* 0x000fe4000c000000 */
[----:B------:R-:W-:Y:S02]  /*14af0*/  ULOP3.LUT UR4, UR7, 0xff0000, URZ, 0xc0, !UPT ;  /* 0x00ff000007047892 */ /* 0x000fe4000f8ec03f */
[----:B------:R-:W-:Y:S02]  /*14b00*/  USHF.R.U32.HI UR5, URZ, 0x8, UR5 ;  /* 0x000000083f057899 */ /* 0x000fe40008011605 */
[----:B------:R-:W-:-:S02]  /*14b10*/  ISETP.GT.AND P0, PT, R37, UR11, PT ;  /* 0x0000000b25007c0c */ /* 0x000fc4000bf04270 */
[----:B------:R-:W-:-:S03]  /*14b20*/  ULEA.HI UR5, UR4, UR5, URZ, 0x10 ;  /* 0x0000000504057291 */ /* 0x000fc6000f8f803f */
[----:B------:R-:W-:Y:S01]  /*14b30*/  UMOV UR4, URZ ;  /* 0x0000003f00047c82 */ /* 0x000fe20008000000 */
[----:B------:R-:W-:-:S07]  /*14b40*/  ULOP3.LUT UR44, UR5, 0xff, URZ, 0xc0, !UPT ;  /* 0x000000ff052c7892 */ /* 0x000fce000f8ec03f */
[----:B------:R-:W-:Y:S05]  /*14b50*/  @!P0 BRA `(.L_x_1590) ;  /* 0x0000000000908947 */ /* 0x000fea0003800000 */
[----:B------:R-:W-:Y:S01]  /*14b60*/  USHF.R.U32.HI UR6, URZ, 0x10, UR5 ;  /* 0x000000103f067899 */ /* 0x000fe20008011605 */
[----:B------:R-:W-:-:S03]  /*14b70*/  UMOV UR4, URZ ;  /* 0x0000003f00047c82 */ /* 0x000fc60008000000 */
[----:B------:R-:W-:-:S11]  /*14b80*/  UISETP.NE.AND UP0, UPT, UR6, URZ, UPT ;  /* 0x0000003f0600728c */ /* 0x000fd6000bf05270 */
[----:B------:R-:W-:Y:S02]  /*14b90*/  @!UP0 ULDC UR6, c[0x0][0x9f0] ;  /* 0x00027c0000068ab9 */ /* 0x000fe40000000800 */
[----:B------:R-:W-:-:S04]  /*14ba0*/  IABS R0, UR6 ;  /* 0x0000000600007c13 */ /* 0x000fc80008000000 */
[----:B------:R-:W-:Y:S01]  /*14bb0*/  R2UR UR12, R0 ;  /* 0x00000000000c72ca */ /* 0x000fe200000e0000 */
[----:B------:R-:W-:-:S05]  /*14bc0*/  IMAD.U32 R0, RZ, RZ, UR6 ;  /* 0x00000006ff007e24 */ /* 0x000fca000f8e00ff */
[----:B------:R-:W-:-:S04]  /*14bd0*/  IADD3 R0, R0, -0x1, R37 ;  /* 0xffffffff00007810 */ /* 0x000fc80007ffe025 */
[----:B------:R-:W-:Y:S02]  /*14be0*/  R2UR UR7, R0 ;  /* 0x00000000000772ca */ /* 0x000fe400000e0000 */
[----:B------:R-:W-:Y:S01]  /*14bf0*/  IABS R0, UR6 ;  /* 0x0000000600007c13 */ /* 0x000fe20008000000 */
[----:B------:R-:W0:Y:S10]  /*14c00*/  I2F.RP R2, UR12 ;  /* 0x0000000c00027d06 */ /* 0x000e340008209400 */
[----:B------:R-:W-:Y:S01]  /*14c10*/  UIADD3 UR7, -UR11, UR7, URZ ;  /* 0x000000070b077290 */ /* 0x000fe2000fffe13f */
[----:B0-----:R-:W0:Y:S02]  /*14c20*/  MUFU.RCP R2, R2 ;  /* 0x0000000200027308 */ /* 0x001e240000001000 */
[----:B0-----:R-:W-:-:S02]  /*14c30*/  VIADD R3, R2, 0xffffffe ;  /* 0x0ffffffe02037836 */ /* 0x001fc40000000000 */
[----:B------:R-:W-:Y:S01]  /*14c40*/  IMAD.MOV R2, RZ, RZ, -R0 ;  /* 0x000000ffff027224 */ /* 0x000fe200078e0a00 */
[----:B------:R-:W-:Y:S01]  /*14c50*/  IABS R0, UR7 ;  /* 0x0000000700007c13 */ /* 0x000fe20008000000 */
[----:B------:R-:W-:Y:S02]  /*14c60*/  ULOP3.LUT UR7, UR7, UR6, URZ, 0x3c, !UPT ;  /* 0x0000000607077292 */ /* 0x000fe4000f8e3c3f */
[----:B------:R-:W0:Y:S01]  /*14c70*/  F2I.FTZ.U32.TRUNC.NTZ R3, R3 ;  /* 0x0000000300037305 */ /* 0x000e22000021f000 */
[----:B------:R-:W-:Y:S02]  /*14c80*/  R2UR UR9, R0 ;  /* 0x00000000000972ca */ /* 0x000fe400000e0000 */
[----:B------:R-:W-:Y:S02]  /*14c90*/  R2UR UR10, R2 ;  /* 0x00000000020a72ca */ /* 0x000fe400000e0000 */
[----:B0-----:R-:W-:-:S13]  /*14ca0*/  R2UR UR5, R3 ;  /* 0x00000000030572ca */ /* 0x001fda00000e0000 */
[----:B------:R-:W-:-:S04]  /*14cb0*/  UIADD3 UR8, URZ, -UR5, URZ ;  /* 0x800000053f087290 */ /* 0x000fc8000fffe03f */
[----:B------:R-:W-:-:S04]  /*14cc0*/  UIMAD UR8, UR8, UR12, URZ ;  /* 0x0000000c080872a4 */ /* 0x000fc8000f8e023f */
[----:B------:R-:W-:-:S04]  /*14cd0*/  UIMAD.WIDE.U32 UR4, UR5, UR8, UR4 ;  /* 0x00000008050472a5 */ /* 0x000fc8000f8e0004 */
[----:B------:R-:W-:-:S04]  /*14ce0*/  UIMAD.WIDE.U32 UR4, UR5, UR9, URZ ;  /* 0x00000009050472a5 */ /* 0x000fc8000f8e003f */
        /* <DEDUP_REMOVED lines=11> */
.L_x_1590:
[----:B------:R-:W-:Y:S01]  /*14da0*/  UIMAD UR44, UR44, UR4, UR11 ;  /* 0x000000042c2c72a4 */ /* 0x000fe2000f8e020b */
[----:B------:R-:W-:Y:S05]  /*14db0*/  BSSY B7, `(.L_x_1591) ;  /* 0x0000389000077945 */ /* 0x000fea0003800000 */
[----:B------:R-:W-:-:S05]  /*14dc0*/  IMAD.U32 R0, RZ, RZ, UR44 ;  /* 0x0000002cff007e24 */ /* 0x000fca000f8e00ff */
[----:B------:R-:W-:-:S04]  /*14dd0*/  VIADDMNMX R37, R0, UR4, R37, PT ;  /* 0x0000000400257c46 */ /* 0x000fc8000b800125 */
[----:B------:R-:W-:-:S13]  /*14de0*/  ISETP.GT.AND P0, PT, R37, UR44, PT ;  /* 0x0000002c25007c0c */ /* 0x000fda000bf04270 */
[----:B------:R-:W-:Y:S05]  /*14df0*/  @P0 BRA `(.L_x_1592) ;  /* 0x0000000000440947 */ /* 0x000fea0003800000 */
[----:B------:R-:W0:Y:S02]  /*14e00*/  S2R R2, SR_TID.X ;  /* 0x0000000000027919 */ /* 0x000e240000002100 */
[----:B0-----:R-:W-:-:S04]  /*14e10*/  LOP3.LUT R2, R2, 0x7f, RZ, 0xc0, !PT ;  /* 0x0000007f02027812 */ /* 0x001fc800078ec0ff */
[----:B------:R-:W-:-:S13]  /*14e20*/  ISETP.NE.AND P0, PT, R2, RZ, PT ;  /* 0x000000ff0200720c */ /* 0x000fda0003f05270 */
[----:B------:R-:W-:Y:S05]  /*14e30*/  @P0 BRA `(.L_x_1593) ;  /* 0x0000003800000947 */ /* 0x000fea0003800000 */
[----:B------:R-:W0:Y:S01]  /*14e40*/  S2R R5, SR_LANEID ;  /* 0x0000000000057919 */ /* 0x000e220000000000 */
[----:B------:R-:W-:Y:S01]  /*14e50*/  VOTEU.ANY UR4, UPT, PT ;  /* 0x0000000000047886 */ /* 0x000fe200038e0100 */
[----:B------:R-:W1:Y:S01]  /*14e60*/  LDC.64 R2, c[0x0][0xc60] ;  /* 0x00031800ff027b82 */ /* 0x000e620000000a00 */
[----:B------:R-:W0:Y:S02]  /*14e70*/  FLO.U32 R0, UR4 ;  /* 0x0000000400007d00 */ /* 0x000e2400080e0000 */
[----:B0-----:R-:W-:-:S06]  /*14e80*/  ISETP.EQ.U32.AND P0, PT, R0, R5, PT ;  /* 0x000000050000720c */ /* 0x001fcc0003f02070 */
[----:B------:R-:W1:Y:S07]  /*14e90*/  POPC R5, UR4 ;  /* 0x0000000400057d09 */ /* 0x000e6e0008000000 */
[----:B-1----:R-:W2:Y:S01]  /*14ea0*/  @P0 ATOMG.E.ADD.STRONG.GPU PT, R3, desc[UR36][R2.64], R5 ;  /* 0x00000005020309a8 */ /* 0x002ea200081ee1e4 */
[----:B------:R-:W0:Y:S02]  /*14eb0*/  S2R R4, SR_LTMASK ;  /* 0x0000000000047919 */ /* 0x000e240000003900 */
[----:B0-----:R-:W-:-:S04]  /*14ec0*/  LOP3.LUT R4, R4, UR4, RZ, 0xc0, !PT ;  /* 0x0000000404047c12 */ /* 0x001fc8000f8ec0ff */
[----:B------:R-:W0:Y:S01]  /*14ed0*/  POPC R7, R4 ;  /* 0x0000000400077309 */ /* 0x000e220000000000 */
[----:B--2---:R-:W0:Y:S02]  /*14ee0*/  SHFL.IDX PT, R0, R3, R0, 0x1f ;  /* 0x00001f0003007589 */ /* 0x004e2400000e0000 */
[----:B0-----:R-:W-:Y:S01]  /*14ef0*/  IADD3 R24, R0, UR47, R7 ;  /* 0x0000002f00187c10 */ /* 0x001fe2000fffe007 */
[----:B------:R-:W-:Y:S06]  /*14f00*/  BRA `(.L_x_1593) ;  /* 0x0000003400cc7947 */ /* 0x000fec0003800000 */
.L_x_1592:
        /* <DEDUP_REMOVED lines=9> */
[----:B------:R-:W0:Y:S01]  /*14fa0*/  LDC.64 R2, c[0x4][R2] ;  /* 0x0100000002027b82 */ /* 0x000e220000000a00 */
        /* <DEDUP_REMOVED lines=10> */
.L_x_1595:
[----:B------:R-:W-:Y:S05]  /*15050*/  BSYNC B6 ;  /* 0x0000000000067941 */ /* 0x000fea0003800000 */
.L_x_1594:
        /* <DEDUP_REMOVED lines=22> */
.L_x_1597:
[----:B------:R-:W-:Y:S05]  /*151c0*/  BSYNC B6 ;  /* 0x0000000000067941 */ /* 0x000fea0003800000 */
.L_x_1596:
        /* <DEDUP_REMOVED lines=20> */
.L_x_1599:
[----:B------:R-:W-:Y:S05]  /*15310*/  BSYNC B6 ;  /* 0x0000000000067941 */ /* 0x000fea0003800000 */
.L_x_1598:
        /* <DEDUP_REMOVED lines=19> */
.L_x_1601:
[----:B------:R-:W-:Y:S05]  /*15450*/  BSYNC B6 ;  /* 0x0000000000067941 */ /* 0x000fea0003800000 */
.L_x_1600:
[----:B------:R-:W-:Y:S01]  /*15460*/  ULDC.64 UR4, c[0x0][0x9f8] ;  /* 0x00027e0000047ab9 */ /* 0x000fe20000000a00 */
[----:B------:R-:W-:Y:S01]  /*15470*/  IMAD.U32 R25, RZ, RZ, UR42 ;  /* 0x0000002aff197e24 */ /* 0x000fe2000f8e00ff */
[----:B------:R-:W-:Y:S01]  /*15480*/  UISETP.NE.U32.AND UP0, UPT, UR4, URZ, UPT ;  /* 0x0000003f0400728c */ /* 0x000fe2000bf05070 */
[----:B------:R-:W0:Y:S01]  /*15490*/  S2R R19, SR_TID.X ;  /* 0x0000000000137919 */ /* 0x000e220000002100 */
[----:B------:R-:W1:Y:S02]  /*154a0*/  LDC R10, c[0x0][0x430] ;  /* 0x00010c00ff0a7b82 */ /* 0x000e640000000800 */
[----:B------:R-:W-:-:S06]  /*154b0*/  UISETP.NE.AND.EX UP0, UPT, UR5, URZ, UPT, UP0 ;  /* 0x0000003f0500728c */ /* 0x000fcc000bf05300 */
[----:B------:R-:W-:Y:S01]  /*154c0*/  PLOP3.LUT P0, PT, PT, PT, UP0, 0x80, 0x0 ;  /* 0x000000000000781c */ /* 0x000fe20003f0f008 */
[----:B------:R-:W2:Y:S04]  /*154d0*/  LDC R11, c[0x0][0x2f4] ;  /* 0x0000bd00ff0b7b82 */ /* 0x000ea80000000800 */
[----:B------:R-:W-:Y:S02]  /*154e0*/  @UP0 ULDC.64 UR4, c[0x0][0x9f8] ;  /* 0x00027e0000040ab9 */ /* 0x000fe40000000a00 */
[----:B------:R-:W-:-:S06]  /*154f0*/  @UP0 UIMAD.WIDE UR4, UR42, 0x4, UR4 ;  /* 0x000000042a0408a5 */ /* 0x000fcc000f8e0204 */
[----:B------:R-:W-:Y:S02]  /*15500*/  IMAD.U32 R2, RZ, RZ, UR4 ;  /* 0x00000004ff027e24 */ /* 0x000fe4000f8e00ff */
[----:B------:R-:W-:-:S05]  /*15510*/  IMAD.U32 R3, RZ, RZ, UR5 ;  /* 0x00000005ff037e24 */ /* 0x000fca000f8e00ff */
[----:B------:R3:W4:Y:S01]  /*15520*/  @P0 LDG.E R25, desc[UR36][R2.64] ;  /* 0x0000002402190981 */ /* 0x000722000c1e1900 */
[----:B-1----:R-:W-:Y:S01]  /*15530*/  ISETP.NE.AND P1, PT, R10, 0x1, PT ;  /* 0x000000010a00780c */ /* 0x002fe20003f25270 */
[----:B0-----:R-:W-:Y:S01]  /*15540*/  IMAD.SHL.U32 R20, R19, 0x10, RZ ;  /* 0x0000001013147824 */ /* 0x001fe200078e00ff */
[----:B------:R-:W-:Y:S02]  /*15550*/  LEA R9, R37, 0xffffffc0, 0x6 ;  /* 0xffffffc025097811 */ /* 0x000fe400078e30ff */
[----:B------:R-:W-:Y:S02]  /*15560*/  LOP3.LUT R16, R16, 0xffffffef, RZ, 0xc0, !PT ;  /* 0xffffffef10107812 */ /* 0x000fe400078ec0ff */
[----:B------:R-:W-:-:S05]  /*15570*/  LOP3.LUT R20, R36, 0x70, R20, 0xf8, !PT ;  /* 0x0000007024147812 */ /* 0x000fca00078ef814 */
[----:B------:R-:W-:Y:S02]  /*15580*/  IMAD.IADD R0, R20, 0x1, R9 ;  /* 0x0000000114007824 */ /* 0x000fe400078e0209 */
[----:B------:R-:W0:Y:S01]  /*15590*/  @P1 LDC R5, c[0x0][0x434] ;  /* 0x00010d00ff051b82 */ /* 0x000e220000000800 */
[----:B------:R-:W-:Y:S02]  /*155a0*/  @P1 LOP3.LUT R16, R16, 0x10, RZ, 0xfc, !PT ;  /* 0x0000001010101812 */ /* 0x000fe400078efcff */
[C---:B------:R-:W-:Y:S01]  /*155b0*/  ISETP.GE.AND P0, PT, R0.reuse, UR38, PT ;  /* 0x0000002600007c0c */ /* 0x040fe2000bf06270 */
[----:B------:R-:W-:-:S04]  /*155c0*/  VIADD R0, R0, UR40 ;  /* 0x0000002800007c36 */ /* 0x000fc80008000000 */
[----:B------:R-:W1:Y:S01]  /*155d0*/  @P1 LDC R7, c[0x0][0x438] ;  /* 0x00010e00ff071b82 */ /* 0x000e620000000800 */
[----:B------:R-:W-:Y:S01]  /*155e0*/  ISETP.GT.U32.OR P0, PT, R20, 0x3f, P0 ;  /* 0x0000003f1400780c */ /* 0x000fe20000704470 */
[----:B------:R-:W-:-:S12]  /*155f0*/  IMAD.MOV.U32 R8, RZ, RZ, R0 ;  /* 0x000000ffff087224 */ /* 0x000fd800078e0000 */
[----:B---3--:R-:W3:Y:S01]  /*15600*/  @!P0 LDC.64 R2, c[0x0][0x428] ;  /* 0x00010a00ff028b82 */ /* 0x008ee20000000a00 */
[----:B0-----:R-:W-:-:S05]  /*15610*/  @P1 IMAD.HI.U32 R4, R0, R5, RZ ;  /* 0x0000000500041227 */ /* 0x001fca00078e00ff */
[----:B-1----:R-:W-:Y:S02]  /*15620*/  @P1 SHF.R.U32.HI R8, RZ, R7, R4 ;  /* 0x00000007ff081219 */ /* 0x002fe40000011604 */
[----:B------:R-:W0:Y:S02]  /*15630*/  @!P0 LDC.64 R4, c[0x0][0x418] ;  /* 0x00010600ff048b82 */ /* 0x000e240000000a00 */
[--C-:B------:R-:W-:Y:S01]  /*15640*/  @!P0 SHF.R.S32.HI R7, RZ, 0x1f, R8.reuse ;  /* 0x0000001fff078819 */ /* 0x100fe20000011408 */
[----:B------:R-:W-:Y:S01]  /*15650*/  @!P0 IMAD.MOV.U32 R6, RZ, RZ, R8 ;  /* 0x000000ffff068224 */ /* 0x000fe200078e0008 */
[----:B------:R-:W-:Y:S02]  /*15660*/  ISETP.GT.U32.AND P3, PT, R20, 0x3f, PT ;  /* 0x0000003f1400780c */ /* 0x000fe40003f64070 */
[----:B------:R-:W-:Y:S02]  /*15670*/  LOP3.LUT R16, R16, 0xfffffffb, RZ, 0xc0, !PT ;  /* 0xfffffffb10107812 */ /* 0x000fe400078ec0ff */
[----:B------:R-:W-:-:S09]  /*15680*/  LOP3.LUT R19, R28, 0x80, RZ, 0xfc, !PT ;  /* 0x000000801c137812 */ /* 0x000fd200078efcff */
[----:B------:R-:W-:-:S04]  /*15690*/  @P3 LOP3.LUT R16, R16, 0x4, RZ, 0xfc, !PT ;  /* 0x0000000410103812 */ /* 0x000fc800078efcff */
[----:B------:R-:W-:-:S04]  /*156a0*/  LOP3.LUT R16, R16, 0xfffffff7, RZ, 0xc0, !PT ;  /* 0xfffffff710107812 */ /* 0x000fc800078ec0ff */
[----:B------:R-:W-:Y:S01]  /*156b0*/  LOP3.LUT R16, R16, 0xfffffffd, RZ, 0xc0, !PT ;  /* 0xfffffffd10107812 */ /* 0x000fe200078ec0ff */
[----:B------:R-:W-:Y:S01]  /*156c0*/  UMOV UR4, 0xffffffff ;  /* 0xffffffff00047882 */ /* 0x000fe20000000000 */
[----:B----4-:R-:W-:Y:S01]  /*156d0*/  SHF.R.S32.HI R27, RZ, 0x1f, R25 ;  /* 0x0000001fff1b7819 */ /* 0x010fe20000011419 */
[----:B---3--:R-:W-:-:S04]  /*156e0*/  @!P0 IMAD.WIDE.U32 R6, R25, R2, R6 ;  /* 0x0000000219068225 */ /* 0x008fc800078e0006 */
[----:B------:R-:W-:-:S04]  /*156f0*/  @!P0 IMAD R2, R27, R2, RZ ;  /* 0x000000021b028224 */ /* 0x000fc800078e02ff */
[----:B------:R-:W-:Y:S01]  /*15700*/  @!P0 IMAD R3, R25, R3, R2 ;  /* 0x0000000319038224 */ /* 0x000fe200078e0202 */
[----:B0-----:R-:W-:-:S03]  /*15710*/  @!P0 LEA R2, P1, R6, R4, 0x2 ;  /* 0x0000000406028211 */ /* 0x001fc600078210ff */
[----:B------:R-:W-:Y:S02]  /*15720*/  @!P0 IMAD.IADD R3, R7, 0x1, R3 ;  /* 0x0000000107038824 */ /* 0x000fe400078e0203 */
[----:B------:R-:W-:-:S03]  /*15730*/  IMAD.U32 R4, RZ, RZ, UR45 ;  /* 0x0000002dff047e24 */ /* 0x000fc6000f8e00ff */
[----:B------:R-:W-:Y:S01]  /*15740*/  @!P0 LEA.HI.X R3, R6, R5, R3, 0x2, P1 ;  /* 0x0000000506038211 */ /* 0x000fe200008f1403 */
[----:B------:R-:W-:Y:S01]  /*15750*/  IMAD.MOV.U32 R5, RZ, RZ, RZ ;  /* 0x000000ffff057224 */ /* 0x000fe200078e00ff */
[----:B--2---:R-:W-:Y:S02]  /*15760*/  ISETP.GE.AND P1, PT, R28, R11, PT ;  /* 0x0000000b1c00720c */ /* 0x004fe40003f26270 */
[----:B------:R-:W-:-:S03]  /*15770*/  ISETP.NE.AND P2, PT, R4, 0x3, PT ;  /* 0x000000030400780c */ /* 0x000fc60003f45270 */
[----:B------:R0:W5:Y:S01]  /*15780*/  @!P0 LDG.E R5, desc[UR36][R2.64] ;  /* 0x0000002402058981 */ /* 0x000162000c1e1900 */
[----:B------:R-:W-:Y:S01]  /*15790*/  ISETP.GE.AND P0, PT, R19, R11, PT ;  /* 0x0000000b1300720c */ /* 0x000fe20003f06270 */
[----:B------:R-:W-:-:S04]  /*157a0*/  IMAD.MOV R7, RZ, RZ, -R8 ;  /* 0x000000ffff077224 */ /* 0x000fc800078e0a08 */
[----:B------:R-:W-:Y:S02]  /*157b0*/  IMAD R6, R10, R7, R0 ;  /* 0x000000070a067224 */ /* 0x000fe400078e0200 */
[----:B------:R-:W-:-:S04]  /*157c0*/  @P1 LOP3.LUT R16, R16, 0x2, RZ, 0xfc, !PT ;  /* 0x0000000210101812 */ /* 0x000fc800078efcff */
[----:B------:R-:W-:-:S04]  /*157d0*/  @P2 LOP3.LUT R16, R16, 0x8, RZ, 0xfc, !PT ;  /* 0x0000000810102812 */ /* 0x000fc800078efcff */
[----:B------:R-:W-:-:S04]  /*157e0*/  LOP3.LUT R16, R16, 0xfffffffe, RZ, 0xc0, !PT ;  /* 0xfffffffe10107812 */ /* 0x000fc800078ec0ff */
[----:B------:R-:W-:Y:S01]  /*157f0*/  @P0 LOP3.LUT R16, R16, 0x1, RZ, 0xfc, !PT ;  /* 0x0000000110100812 */ /* 0x000fe200078efcff */
[----:B0-----:R-:W-:Y:S06]  /*15800*/  BRA.DIV UR4, `(.L_x_1602) ;  /* 0x0000004604687947 */ /* 0x001fec000b800000 */
.L_x_1682:
[----:B------:R-:W-:Y:S01]  /*15810*/  LOP3.LUT R19, R26, 0xffff, RZ, 0xc0, !PT ;  /* 0x0000ffff1a137812 */ /* 0x000fe200078ec0ff */
[----:B------:R-:W-:Y:S06]  /*15820*/  @!P2 BRA `(.L_x_1603) ;  /* 0x000000000004a947 */ /* 0x000fec0003800000 */
[----:B------:R-:W-:Y:S01]  /*15830*/  BPT.TRAP 0x1 ;  /* 0x000000040000795c */ /* 0x000fe20000300000 */
.L_x_1603:
[----:B------:R-:W-:Y:S01]  /*15840*/  IMAD R0, R22, 0x8, R17 ;  /* 0x0000000816007824 */ /* 0x000fe200078e0211 */
[----:B------:R-:W-:Y:S01]  /*15850*/  SHF.L.U32 R21, R23, 0x1f, RZ ;  /* 0x0000001f17157819 */ /* 0x000fe200000006ff */
[----:B------:R-:W-:Y:S01]  /*15860*/  BSSY B0, `(.L_x_1604) ;  /* 0x0000004000007945 */ /* 0x000fe20003800000 */
[----:B------:R-:W-:Y:S02]  /*15870*/  SHF.R.S32.HI R10, RZ, 0x1f, R6 ;  /* 0x0000001fff0a7819 */ /* 0x000fe40000011406 */
[----:B------:R-:W0:Y:S02]  /*15880*/  SYNCS.PHASECHK.TRANS64.TRYWAIT P0, [R0+URZ+0x28480], R21 ;  /* 0x02848015000075a7 */ /* 0x000e24000800017f */
[----:B0-----:R-:W-:Y:S05]  /*15890*/  @!P0 BRA `(.L_x_1605) ;  /* 0x0000004400708947 */ /* 0x001fea0003800000 */
.L_x_1683:
[----:B------:R-:W-:Y:S05]  /*158a0*/  BSYNC B0 ;  /* 0x0000000000007941 */ /* 0x000fea0003800000 */
.L_x_1604:
[----:B------:R-:W-:Y:S01]  /*158b0*/  ULDC.64 UR4, c[0x0][0x328] ;  /* 0x0000ca0000047ab9 */ /* 0x000fe20000000a00 */
[----:B-----5:R-:W-:Y:S01]  /*158c0*/  SHF.R.S32.HI R20, RZ, 0x1f, R5 ;  /* 0x0000001fff147819 */ /* 0x020fe20000011405 */
[----:B------:R-:W-:Y:S01]  /*158d0*/  IMAD R3, R10, UR4, RZ ;  /* 0x000000040a037c24 */ /* 0x000fe2000f8e02ff */
[----:B------:R-:W-:-:S03]  /*158e0*/  ULDC.64 UR6, c[0x0][0x318] ;  /* 0x0000c60000067ab9 */ /* 0x000fc60000000a00 */
[C---:B------:R-:W-:Y:S02]  /*158f0*/  IMAD R7, R6.reuse, UR5, R3 ;  /* 0x0000000506077c24 */ /* 0x040fe4000f8e0203 */
[----:B------:R-:W-:Y:S01]  /*15900*/  IMAD.WIDE.U32 R2, R6, UR4, RZ ;  /* 0x0000000406027c25 */ /* 0x000fe2000f8e00ff */
[----:B------:R-:W-:-:S03]  /*15910*/  ULDC.64 UR4, c[0x0][0x338] ;  /* 0x0000ce0000047ab9 */ /* 0x000fc60000000a00 */
[----:B------:R-:W-:Y:S01]  /*15920*/  IMAD.IADD R3, R3, 0x1, R7 ;  /* 0x0000000103037824 */ /* 0x000fe200078e0207 */
[----:B------:R-:W-:Y:S01]  /*15930*/  IADD3 R7, -R36, UR38, -R9 ;  /* 0x0000002624077c10 */ /* 0x000fe2000fffe909 */
[----:B------:R-:W-:Y:S02]  /*15940*/  IMAD R4, R20, UR4, RZ ;  /* 0x0000000414047c24 */ /* 0x000fe4000f8e02ff */
[----:B------:R-:W-:Y:S01]  /*15950*/  IMAD.WIDE.U32 R2, R5, UR4, R2 ;  /* 0x0000000405027c25 */ /* 0x000fe2000f8e0002 */
[----:B------:R-:W-:-:S03]  /*15960*/  ISETP.GE.AND P4, PT, R7, 0x1, PT ;  /* 0x000000010700780c */ /* 0x000fc60003f86270 */
[----:B------:R-:W-:Y:S01]  /*15970*/  IMAD R4, R5, UR5, R4 ;  /* 0x0000000505047c24 */ /* 0x000fe2000f8e0204 */
[----:B------:R-:W-:-:S03]  /*15980*/  ULDC.64 UR4, c[0x0][0x330] ;  /* 0x0000cc0000047ab9 */ /* 0x000fc60000000a00 */
[----:B------:R-:W-:Y:S02]  /*15990*/  IMAD.IADD R3, R3, 0x1, R4 ;  /* 0x0000000103037824 */ /* 0x000fe400078e0204 */
[----:B------:R-:W-:Y:S02]  /*159a0*/  IMAD R4, R22, 0x4000, R30 ;  /* 0x0000400016047824 */ /* 0x000fe400078e021e */
[----:B------:R-:W-:Y:S01]  /*159b0*/  IMAD.WIDE.U32 R2, R19, UR4, R2 ;  /* 0x0000000413027c25 */ /* 0x000fe2000f8e0002 */
[----:B------:R-:W-:-:S03]  /*159c0*/  UMOV UR4, 0xffffffff ;  /* 0xffffffff00047882 */ /* 0x000fc60000000000 */
[----:B------:R-:W-:Y:S01]  /*159d0*/  IMAD R3, R19, UR5, R3 ;  /* 0x0000000513037c24 */ /* 0x000fe2000f8e0203 */
[----:B------:R-:W-:-:S04]  /*159e0*/  IADD3 R8, P0, R2, UR6, RZ ;  /* 0x0000000602087c10 */ /* 0x000fc8000ff1e0ff */
[----:B------:R-:W-:Y:S01]  /*159f0*/  IADD3.X R9, R3, UR7, RZ, P0, !PT ;  /* 0x0000000703097c10 */ /* 0x000fe200087fe4ff */
[----:B------:R-:W-:Y:S08]  /*15a00*/  BRA.DIV UR4, `(.L_x_1606) ;  /* 0x0000004604287947 */ /* 0x000ff0000b800000 */
[----:B------:R-:W1:Y:S01]  /*15a10*/  LDC R12, c[0x0][0x2f4] ;  /* 0x0000bd00ff0c7b82 */ /* 0x000e620000000800 */
[----:B------:R-:W2:Y:S01]  /*15a20*/  SHFL.IDX PT, R2, R8, RZ, 0x181f ;  /* 0x00181fff08027589 */ /* 0x000ea200000e0000 */
[C---:B------:R-:W-:Y:S01]  /*15a30*/  LOP3.LUT R11, R28.reuse, 0x80, RZ, 0xfc, !PT ;  /* 0x000000801c0b7812 */ /* 0x040fe200078efcff */
[----:B------:R-:W-:Y:S01]  /*15a40*/  IMAD.IADD R4, R17, 0x1, R4 ;  /* 0x0000000111047824 */ /* 0x000fe200078e0204 */
[C---:B------:R-:W-:Y:S01]  /*15a50*/  ISETP.GE.AND P3, PT, R7.reuse, 0x11, PT ;  /* 0x000000110700780c */ /* 0x040fe20003f66270 */
[----:B------:R-:W3:Y:S01]  /*15a60*/  SHFL.IDX PT, R3, R9, RZ, 0x181f ;  /* 0x00181fff09037589 */ /* 0x000ee200000e0000 */
[----:B------:R-:W-:Y:S02]  /*15a70*/  ISETP.GE.AND P5, PT, R7, 0x31, PT ;  /* 0x000000310700780c */ /* 0x000fe40003fa6270 */
[C---:B-1----:R-:W-:Y:S02]  /*15a80*/  ISETP.GE.AND P2, PT, R28.reuse, R12, PT ;  /* 0x0000000c1c00720c */ /* 0x042fe40003f46270 */
[----:B--2---:R-:W-:-:S02]  /*15a90*/  IADD3 R2, P0, R28, R2, RZ ;  /* 0x000000021c027210 */ /* 0x004fc40007f1e0ff */
[----:B------:R-:W-:-:S03]  /*15aa0*/  ISETP.LT.OR P1, PT, R7, 0x1, P2 ;  /* 0x000000010700780c */ /* 0x000fc60001721670 */
[----:B---3--:R-:W-:Y:S01]  /*15ab0*/  IMAD.X R3, RZ, RZ, R3, P0 ;  /* 0x000000ffff037224 */ /* 0x008fe200000e0603 */
[----:B------:R-:W-:-:S09]  /*15ac0*/  ISETP.GE.AND P0, PT, R11, R12, PT ;  /* 0x0000000c0b00720c */ /* 0x000fd20003f06270 */
[----:B------:R-:W-:Y:S01]  /*15ad0*/  @!PT LDS RZ, [RZ] ;  /* 0x00000000fffff984 */ /* 0x000fe20000000800 */
[----:B------:R-:W-:Y:S01]  /*15ae0*/  LDGSTS.E.BYPASS.LTC128B.128 [R4+0x10000], desc[UR36][R2.64], !P1 ;  /* 0x1000000002047fae */ /* 0x000fe2000c901d64 */
[----:B------:R-:W-:-:S13]  /*15af0*/  ISETP.LT.OR P1, PT, R7, 0x1, P0 ;  /* 0x000000010700780c */ /* 0x000fda0000721670 */
[----:B------:R1:W-:Y:S04]  /*15b00*/  LDGSTS.E.BYPASS.LTC128B.128 [R4+0x12000], desc[UR36][R2.64+0x80], !P1 ;  /* 0x1200008002047fae */ /* 0x0003e8000c901d64 */
[----:B-1----:R-:W1:Y:S04]  /*15b10*/  SHFL.IDX PT, R2, R8, 0x1, 0x181f ;  /* 0x00381f0008027f89 */ /* 0x002e6800000e0000 */
[----:B------:R-:W2:Y:S01]  /*15b20*/  SHFL.IDX PT, R3, R9, 0x1, 0x181f ;  /* 0x00381f0009037f89 */ /* 0x000ea200000e0000 */
[----:B-1----:R-:W-:-:S05]  /*15b30*/  IADD3 R2, P1, R28, R2, RZ ;  /* 0x000000021c027210 */ /* 0x002fca0007f3e0ff */
[----:B--2---:R-:W-:Y:S01]  /*15b40*/  IMAD.X R3, RZ, RZ, R3, P1 ;  /* 0x000000ffff037224 */ /* 0x004fe200008e0603 */
[----:B------:R-:W-:-:S13]  /*15b50*/  ISETP.LT.OR P1, PT, R7, 0x11, P2 ;  /* 0x000000110700780c */ /* 0x000fda0001721670 */
[----:B------:R-:W-:Y:S01]  /*15b60*/  LDGSTS.E.BYPASS.LTC128B.128 [R4+0x10800], desc[UR36][R2.64], !P1 ;  /* 0x1080000002047fae */ /* 0x000fe2000c901d64 */
[----:B------:R-:W-:-:S13]  /*15b70*/  ISETP.LT.OR P1, PT, R7, 0x11, P0 ;  /* 0x000000110700780c */ /* 0x000fda0000721670 */
[----:B------:R1:W-:Y:S04]  /*15b80*/  LDGSTS.E.BYPASS.LTC128B.128 [R4+0x12800], desc[UR36][R2.64+0x80], !P1 ;  /* 0x1280008002047fae */ /* 0x0003e8000c901d64 */
[----:B-1----:R-:W1:Y:S04]  /*15b90*/  SHFL.IDX PT, R2, R8, 0x2, 0x181f ;  /* 0x00581f0008027f89 */ /* 0x002e6800000e0000 */
[----:B------:R-:W2:Y:S04]  /*15ba0*/  SHFL.IDX PT, R3, R9, 0x2, 0x181f ;  /* 0x00581f0009037f89 */ /* 0x000ea800000e0000 */
[----:B------:R-:W3:Y:S01]  /*15bb0*/  SHFL.IDX PT, R9, R9, 0x3, 0x181f ;  /* 0x00781f0009097f89 */ /* 0x000ee200000e0000 */
[----:B-1----:R-:W-:-:S05]  /*15bc0*/  IADD3 R2, P1, R28, R2, RZ ;  /* 0x000000021c027210 */ /* 0x002fca0007f3e0ff */
[----:B--2---:R-:W-:Y:S01]  /*15bd0*/  IMAD.X R3, RZ, RZ, R3, P1 ;  /* 0x000000ffff037224 */ /* 0x004fe200008e0603 */
[----:B------:R-:W-:-:S13]  /*15be0*/  ISETP.LT.OR P1, PT, R7, 0x21, P2 ;  /* 0x000000210700780c */ /* 0x000fda0001721670 */
[----:B------:R-:W-:Y:S01]  /*15bf0*/  LDGSTS.E.BYPASS.LTC128B.128 [R4+0x11000], desc[UR36][R2.64], !P1 ;  /* 0x1100000002047fae */ /* 0x000fe2000c901d64 */
[----:B------:R-:W-:-:S13]  /*15c00*/  ISETP.LT.OR P1, PT, R7, 0x21, P0 ;  /* 0x000000210700780c */ /* 0x000fda0000721670 */
[----:B------:R1:W-:Y:S01]  /*15c10*/  LDGSTS.E.BYPASS.LTC128B.128 [R4+0x13000], desc[UR36][R2.64+0x80], !P1 ;  /* 0x1300008002047fae */ /* 0x0003e2000c901d64 */
[----:B------:R-:W-:-:S03]  /*15c20*/  ISETP.GE.AND P1, PT, R7, 0x21, PT ;  /* 0x000000210700780c */ /* 0x000fc60003f26270 */
[----:B-1-3--:R1:W2:Y:S10]  /*15c30*/  SHFL.IDX PT, R2, R8, 0x3, 0x181f ;  /* 0x00781f0008027f89 */ /* 0x00a2b400000e0000 */
.L_x_1693:
[C---:B------:R-:W-:Y:S02]  /*15c40*/  ISETP.LT.OR P2, PT, R7.reuse, 0x31, P2 ;  /* 0x000000310700780c */ /* 0x040fe40001741670 */
[----:B------:R-:W-:Y:S02]  /*15c50*/  ISETP.LT.OR P0, PT, R7, 0x31, P0 ;  /* 0x000000310700780c */ /* 0x000fe40000701670 */
[----:B--2---:R-:W-:-:S05]  /*15c60*/  IADD3 R2, P6, R28, R2, RZ ;  /* 0x000000021c027210 */ /* 0x004fca0007fde0ff */
        /* <DEDUP_REMOVED lines=8> */
.L_x_1607:
[----:B------:R-:W-:Y:S02]  /*15cf0*/  PLOP3.LUT P2, PT, P2, P0, PT, 0xa2, 0x0 ;  /* 0x000000000000781c */ /* 0x000fe40001741472 */
[----:B------:R-:W-:-:S08]  /*15d00*/  @P0 R2UR P2, UR4, R0 ;  /* 0x00000000000402ca */ /* 0x000fd00000040000 */
[----:B------:R-:W-:-:S05]  /*15d10*/  @P0 PLOP3.LUT P0, PT, P2, PT, PT, 0x80, 0x0 ;  /* 0x000000000000081c */ /* 0x000fca000170f070 */
[----:B------:R-:W-:Y:S01]  /*15d20*/  @!P2 SYNCS.ARRIVE.TRANS64.RED.A0T1 RZ, [UR4+0x28470], RZ ;  /* 0x028470ffffffa9a7 */ /* 0x000fe20008200404 */
[----:B------:R-:W-:Y:S07]  /*15d30*/  @!P2 ARRIVES.LDGSTSBAR.64.TRANSCNT [UR4+0x28470] ;  /* 0x02847000ff00a9b0 */ /* 0x000fee0008000a84 */
[----:B------:R-:W-:Y:S05]  /*15d40*/  @P0 BRA.U.ANY `(.L_x_1607) ;  /* 0xfffffffd00e80947 */ /* 0x000fea000393ffff */
[----:B------:R-:W-:Y:S01]  /*15d50*/  NOP ;  /* 0x0000000000007918 */ /* 0x000fe20000000000 */
[----:B------:R-:W-:-:S13]  /*15d60*/  LOP3.LUT P6, RZ, R16, 0x8, RZ, 0xc0, !PT ;  /* 0x0000000810ff7812 */ /* 0x000fda00078cc0ff */
[----:B------:R-:W-:Y:S05]  /*15d70*/  @!P6 BRA `(.L_x_1608) ;  /* 0x000000000004e947 */ /* 0x000fea0003800000 */
[----:B------:R-:W-:Y:S01]  /*15d80*/  BPT.TRAP 0x1 ;  /* 0x000000040000795c */ /* 0x000fe20000300000 */
.L_x_1608:
[----:B------:R3:W-:Y:S01]  /*15d90*/  SYNCS.ARRIVE.TRANS64.A1T0 RZ, [R0+URZ+0x28470], RZ ;  /* 0x028470ff00ff79a7 */ /* 0x0007e2000810003f */
[----:B------:R-:W-:Y:S05]  /*15da0*/  @!P6 BRA `(.L_x_1609) ;  /* 0x000000000004e947 */ /* 0x000fea0003800000 */
[----:B------:R-:W-:Y:S01]  /*15db0*/  BPT.TRAP 0x1 ;  /* 0x000000040000795c */ /* 0x000fe20000300000 */
.L_x_1609:
[----:B------:R-:W4:Y:S01]  /*15dc0*/  SYNCS.PHASECHK.TRANS64.TRYWAIT P0, [R0+URZ+0x28440], R21 ;  /* 0x02844015000075a7 */ /* 0x000f22000800017f */
[----:B------:R-:W-:Y:S04]  /*15dd0*/  BSSY B0, `(.L_x_1610) ;  /* 0x0000002000007945 */ /* 0x000fe80003800000 */
[----:B----4-:R-:W-:Y:S05]  /*15de0*/  @!P0 BRA `(.L_x_1611) ;  /* 0x00000044009c8947 */ /* 0x010fea0003800000 */
.L_x_1694:
[----:B------:R-:W-:Y:S05]  /*15df0*/  BSYNC B0 ;  /* 0x0000000000007941 */ /* 0x000fea0003800000 */
.L_x_1610:
[----:B------:R-:W-:Y:S01]  /*15e00*/  ULDC.64 UR4, c[0x0][0x300] ;  /* 0x0000c00000047ab9 */ /* 0x000fe20000000a00 */
[----:B-1----:R-:W1:Y:S01]  /*15e10*/  LDC R8, c[0x0][0x2f4] ;  /* 0x0000bd00ff087b82 */ /* 0x002e620000000800 */
[----:B--2---:R-:W-:Y:S01]  /*15e20*/  IMAD R3, R10, UR4, RZ ;  /* 0x000000040a037c24 */ /* 0x004fe2000f8e02ff */
[----:B------:R-:W-:Y:S01]  /*15e30*/  ULDC.64 UR6, c[0x0][0x2e8] ;  /* 0x0000ba0000067ab9 */ /* 0x000fe20000000a00 */
[----:B------:R-:W-:Y:S02]  /*15e40*/  LOP3.LUT R9, R28, 0x80, RZ, 0xfc, !PT ;  /* 0x000000801c097812 */ /* 0x000fe400078efcff */
[C---:B------:R-:W-:Y:S02]  /*15e50*/  IMAD R7, R6.reuse, UR5, R3 ;  /* 0x0000000506077c24 */ /* 0x040fe4000f8e0203 */
[----:B------:R-:W-:Y:S01]  /*15e60*/  IMAD.WIDE.U32 R2, R6, UR4, RZ ;  /* 0x0000000406027c25 */ /* 0x000fe2000f8e00ff */
[----:B------:R-:W-:-:S03]  /*15e70*/  ULDC.64 UR4, c[0x0][0x310] ;  /* 0x0000c40000047ab9 */ /* 0x000fc60000000a00 */
[----:B------:R-:W-:Y:S02]  /*15e80*/  IMAD.IADD R3, R3, 0x1, R7 ;  /* 0x0000000103037824 */ /* 0x000fe400078e0207 */
[----:B------:R-:W-:Y:S02]  /*15e90*/  IMAD R20, R20, UR4, RZ ;  /* 0x0000000414147c24 */ /* 0x000fe4000f8e02ff */
[----:B------:R-:W-:-:S04]  /*15ea0*/  IMAD.WIDE.U32 R2, R5, UR4, R2 ;  /* 0x0000000405027c25 */ /* 0x000fc8000f8e0002 */
[----:B------:R-:W-:Y:S01]  /*15eb0*/  IMAD R7, R5, UR5, R20 ;  /* 0x0000000505077c24 */ /* 0x000fe2000f8e0214 */
[----:B------:R-:W-:-:S03]  /*15ec0*/  ULDC.64 UR4, c[0x0][0x308] ;  /* 0x0000c20000047ab9 */ /* 0x000fc60000000a00 */
[----:B------:R-:W-:Y:S01]  /*15ed0*/  IMAD.IADD R3, R3, 0x1, R7 ;  /* 0x0000000103037824 */ /* 0x000fe200078e0207 */
[----:B-1----:R-:W-:Y:S01]  /*15ee0*/  ISETP.GE.AND P2, PT, R9, R8, PT ;  /* 0x000000080900720c */ /* 0x002fe20003f46270 */
[----:B------:R-:W-:Y:S01]  /*15ef0*/  IMAD.WIDE.U32 R2, R19, UR4, R2 ;  /* 0x0000000413027c25 */ /* 0x000fe2000f8e0002 */
[----:B------:R-:W-:-:S03]  /*15f00*/  UMOV UR4, 0xffffffff ;  /* 0xffffffff00047882 */ /* 0x000fc60000000000 */
[----:B------:R-:W-:Y:S01]  /*15f10*/  IMAD R6, R19, UR5, R3 ;  /* 0x0000000513067c24 */ /* 0x000fe2000f8e0203 */
[----:B------:R-:W-:-:S04]  /*15f20*/  IADD3 R5, P0, R2, UR6, RZ ;  /* 0x0000000602057c10 */ /* 0x000fc8000ff1e0ff */
[----:B------:R-:W-:Y:S01]  /*15f30*/  IADD3.X R6, R6, UR7, RZ, P0, !PT ;  /* 0x0000000706067c10 */ /* 0x000fe200087fe4ff */
[----:B------:R-:W-:Y:S08]  /*15f40*/  BRA.DIV UR4, `(.L_x_1612) ;  /* 0x0000004604587947 */ /* 0x000ff0000b800000 */
[----:B------:R-:W1:Y:S01]  /*15f50*/  SHFL.IDX PT, R14, R5, RZ, 0x181f ;  /* 0x00181fff050e7589 */ /* 0x000e6200000e0000 */
[----:B------:R-:W-:-:S03]  /*15f60*/  ISETP.GE.AND P6, PT, R28, R8, PT ;  /* 0x000000081c00720c */ /* 0x000fc60003fc6270 */
[----:B------:R-:W2:Y:S01]  /*15f70*/  SHFL.IDX PT, R2, R6, RZ, 0x181f ;  /* 0x00181fff06027589 */ /* 0x000ea200000e0000 */
[----:B-1----:R-:W-:-:S05]  /*15f80*/  @P4 IADD3 R14, P0, R28, R14, RZ ;  /* 0x0000000e1c0e4210 */ /* 0x002fca0007f1e0ff */
[----:B--2---:R-:W-:Y:S02]  /*15f90*/  @P4 IMAD.X R3, RZ, RZ, R2, P0 ;  /* 0x000000ffff034224 */ /* 0x004fe400000e0602 */
[----:B------:R-:W-:Y:S02]  /*15fa0*/  @P4 IMAD.MOV.U32 R2, RZ, RZ, R14 ;  /* 0x000000ffff024224 */ /* 0x000fe400078e000e */
[----:B------:R-:W1:Y:S04]  /*15fb0*/  SHFL.IDX PT, R14, R5, 0x1, 0x181f ;  /* 0x00381f00050e7f89 */ /* 0x000e6800000e0000 */
[----:B------:R-:W-:Y:S04]  /*15fc0*/  @P4 LDGSTS.E.BYPASS.LTC128B.128 [R4+0x20000], desc[UR36][R2.64], !P6 ;  /* 0x2000000002044fae */ /* 0x000fe8000f101d64 */
[----:B------:R2:W-:Y:S04]  /*15fd0*/  @P4 LDGSTS.E.BYPASS.LTC128B.128 [R4+0x22000], desc[UR36][R2.64+0x80], !P2 ;  /* 0x2200008002044fae */ /* 0x0005e8000d101d64 */
[----:B--2---:R-:W2:Y:S01]  /*15fe0*/  SHFL.IDX PT, R2, R6, 0x1, 0x181f ;  /* 0x00381f0006027f89 */ /* 0x004ea200000e0000 */
[----:B-1----:R-:W-:-:S05]  /*15ff0*/  @P3 IADD3 R14, P0, R28, R14, RZ ;  /* 0x0000000e1c0e3210 */ /* 0x002fca0007f1e0ff */
[----:B--2---:R-:W-:Y:S02]  /*16000*/  @P3 IMAD.X R7, RZ, RZ, R2, P0 ;  /* 0x000000ffff073224 */ /* 0x004fe400000e0602 */
[----:B------:R-:W-:Y:S02]  /*16010*/  @P3 IMAD.MOV.U32 R2, RZ, RZ, R14 ;  /* 0x000000ffff023224 */ /* 0x000fe400078e000e */
[----:B------:R-:W-:Y:S01]  /*16020*/  @P3 IMAD.MOV.U32 R3, RZ, RZ, R7 ;  /* 0x000000ffff033224 */ /* 0x000fe200078e0007 */
        /* <DEDUP_REMOVED lines=8> */
[----:B------:R1:W2:Y:S04]  /*160b0*/  SHFL.IDX PT, R14, R5, 0x3, 0x181f ;  /* 0x00781f00050e7f89 */ /* 0x0002a800000e0000 */
[----:B------:R1:W-:Y:S04]  /*160c0*/  @P1 LDGSTS.E.BYPASS.LTC128B.128 [R4+0x21000], desc[UR36][R2.64], !P6 ;  /* 0x2100000002041fae */ /* 0x0003e8000f101d64 */
[----:B------:R1:W-:Y:S04]  /*160d0*/  @P1 LDGSTS.E.BYPASS.LTC128B.128 [R4+0x23000], desc[UR36][R2.64+0x80], !P2 ;  /* 0x2300008002041fae */ /* 0x0003e8000d101d64 */
[----:B------:R1:W0:Y:S02]  /*160e0*/  SHFL.IDX PT, R7, R6, 0x3, 0x181f ;  /* 0x00781f0006077f89 */ /* 0x00022400000e0000 */
.L_x_1704:
[C---:B------:R-:W-:Y:S02]  /*160f0*/  ISETP.GE.AND P1, PT, R28.reuse, R8, PT ;  /* 0x000000081c00720c */ /* 0x040fe40003f26270 */
[----:B-12---:R-:W-:-:S05]  /*16100*/  @P5 IADD3 R2, P0, R28, R14, RZ ;  /* 0x0000000e1c025210 */ /* 0x006fca0007f1e0ff */
[----:B0-----:R-:W-:Y:S01]  /*16110*/  @P5 IMAD.X R3, RZ, RZ, R7, P0 ;  /* 0x000000ffff035224 */ /* 0x001fe200000e0607 */
[----:B------:R-:W-:-:S05]  /*16120*/  PLOP3.LUT P0, PT, PT, PT, PT, 0x80, 0x0 ;  /* 0x000000000000781c */ /* 0x000fca0003f0f070 */
[----:B------:R-:W-:Y:S01]  /*16130*/  @!PT LDS RZ, [RZ] ;  /* 0x00000000fffff984 */ /* 0x000fe20000000800 */
[----:B------:R-:W-:Y:S01]  /*16140*/  @!PT LDS RZ, [RZ] ;  /* 0x00000000fffff984 */ /* 0x000fe20000000800 */
[----:B------:R-:W-:Y:S01]  /*16150*/  @!PT LDS RZ, [RZ] ;  /* 0x00000000fffff984 */ /* 0x000fe20000000800 */
[----:B------:R0:W-:Y:S04]  /*16160*/  @P5 LDGSTS.E.BYPASS.LTC128B.128 [R4+0x21800], desc[UR36][R2.64], !P1 ;  /* 0x2180000002045fae */ /* 0x0001e8000c901d64 */
[----:B------:R0:W-:Y:S01]  /*16170*/  @P5 LDGSTS.E.BYPASS.LTC128B.128 [R4+0x23800], desc[UR36][R2.64+0x80], !P2 ;  /* 0x2380008002045fae */ /* 0x0001e2000d101d64 */
[----:B------:R-:W-:-:S03]  /*16180*/  NOP ;  /* 0x0000000000007918 */ /* 0x000fc60000000000 */
.L_x_1613:
        /* <DEDUP_REMOVED lines=10> */
.L_x_1614:
[----:B------:R1:W-:Y:S02]  /*16230*/  SYNCS.ARRIVE.TRANS64.A1T0 RZ, [R0+URZ+0x28430], RZ ;  /* 0x028430ff00ff79a7 */ /* 0x0003e4000810003f */
[----:B------:R-:W-:Y:S05]  /*16240*/  WARPSYNC.ALL ;  /* 0x0000000000007948 */ /* 0x000fea0003800000 */
[----:B-1-34-:R-:W-:Y:S01]  /*16250*/  VIADD R0, R17, 0x18000 ;  /* 0x0001800011007836 */ /* 0x01afe20000000000 */
[----:B------:R-:W-:Y:S01]  /*16260*/  USHF.R.S32.HI UR4, URZ, 0x1f, UR41 ;  /* 0x0000001f3f047899 */ /* 0x000fe20008011429 */
[----:B------:R-:W-:Y:S03]  /*16270*/  BAR.SYNC.DEFER_BLOCKING 0x8, 0x180 ;  /* 0x0206000000007b1d */ /* 0x000fe60000010000 */
[----:B------:R-:W-:-:S03]  /*16280*/  LOP3.LUT P0, RZ, R0, 0x3ff, RZ, 0xc0, !PT ;  /* 0x000003ff00ff7812 */ /* 0x000fc6000780c0ff */
[----:B------:R-:W-:Y:S01]  /*16290*/  ULDC.64 UR6, c[0x0][0x298] ;  /* 0x0000a60000067ab9 */ /* 0x000fe20000000a00 */
[----:B------:R-:W-:Y:S01]  /*162a0*/  BSSY B6, `(.L_x_1615) ;  /* 0x0000016000067945 */ /* 0x000fe20003800000 */
        /* <DEDUP_REMOVED lines=21> */
.L_x_1616:
[----:B------:R-:W-:Y:S05]  /*16400*/  BSYNC B6 ;  /* 0x0000000000067941 */ /* 0x000fea0003800000 */
.L_x_1615:
[----:B------:R-:W1:Y:S01]  /*16410*/  S2R R20, SR_TID.X ;  /* 0x0000000000147919 */ /* 0x000e620000002100 */
[----:B------:R-:W-:Y:S01]  /*16420*/  UISETP.NE.AND UP0, UPT, UR49, URZ, UPT ;  /* 0x0000003f3100728c */ /* 0x000fe2000bf05270 */
[C---:B------:R-:W-:Y:S01]  /*16430*/  R2UR UR8, R19.reuse ;  /* 0x00000000130872ca */ /* 0x040fe200000e0000 */
[----:B------:R-:W-:Y:S01]  /*16440*/  ULDC.64 UR6, c[0x0][0x2d8] ;  /* 0x0000b60000067ab9 */ /* 0x000fe20000000a00 */
[----:B------:R-:W-:Y:S01]  /*16450*/  R2UR UR9, R19 ;  /* 0x00000000130972ca */ /* 0x000fe200000e0000 */
[----:B------:R-:W-:Y:S01]  /*16460*/  UMOV UR4, UR38 ;  /* 0x0000002600047c82 */ /* 0x000fe20008000000 */
[----:B------:R-:W-:Y:S01]  /*16470*/  UMOV UR5, UR41 ;  /* 0x0000002900057c82 */ /* 0x000fe20008000000 */
[----:B------:R-:W-:Y:S01]  /*16480*/  PLOP3.LUT P0, PT, PT, PT, UP0, 0x80, 0x0 ;  /* 0x000000000000781c */ /* 0x000fe20003f0f008 */
[----:B------:R-:W-:Y:S01]  /*16490*/  UISETP.NE.AND UP1, UPT, UR48, URZ, UPT ;  /* 0x0000003f3000728c */ /* 0x000fe2000bf25270 */
[----:B------:R-:W2:Y:S01]  /*164a0*/  LDC R6, c[0x0][0x448] ;  /* 0x00011200ff067b82 */ /* 0x000ea20000000800 */
[----:B------:R-:W-:-:S02]  /*164b0*/  LOP3.LUT R8, R28, 0x80, RZ, 0xfc, !PT ;  /* 0x000000801c087812 */ /* 0x000fc400078efcff */
[----:B------:R-:W-:-:S03]  /*164c0*/  @UP0 ULDC UR10, c[0x0][0x44c] ;  /* 0x00011300000a0ab9 */ /* 0x000fc60000000800 */
[----:B------:R-:W-:Y:S02]  /*164d0*/  UIMAD.WIDE.U32 UR4, UR8, UR6, UR4 ;  /* 0x00000006080472a5 */ /* 0x000fe4000f8e0004 */
[----:B------:R-:W-:Y:S02]  /*164e0*/  USHF.R.S32.HI UR6, URZ, 0x1f, UR42 ;  /* 0x0000001f3f067899 */ /* 0x000fe4000801142a */
[----:B------:R-:W-:Y:S02]  /*164f0*/  UIMAD UR5, UR9, UR7, UR5 ;  /* 0x00000007090572a4 */ /* 0x000fe4000f8e0205 */
[----:B------:R-:W-:Y:S01]  /*16500*/  USEL UR7, UR6, URZ, !UP1 ;  /* 0x0000003f06077287 */ /* 0x000fe2000c800000 */
[----:B------:R-:W-:Y:S01]  /*16510*/  ULDC.64 UR8, c[0x0][0x2e0] ;  /* 0x0000b80000087ab9 */ /* 0x000fe20000000a00 */
[----:B------:R-:W-:Y:S02]  /*16520*/  USEL UR6, UR42, URZ, !UP1 ;  /* 0x0000003f2a067287 */ /* 0x000fe4000c800000 */
[----:B------:R-:W-:-:S02]  /*16530*/  UIMAD UR7, UR7, UR8, URZ ;  /* 0x00000008070772a4 */ /* 0x000fc4000f8e023f */
[----:B------:R-:W-:Y:S02]  /*16540*/  UIMAD.WIDE.U32 UR4, UR6, UR8, UR4 ;  /* 0x00000008060472a5 */ /* 0x000fe4000f8e0004 */
[----:B------:R-:W-:Y:S01]  /*16550*/  UIMAD UR7, UR6, UR9, UR7 ;  /* 0x00000009060772a4 */ /* 0x000fe2000f8e0207 */
[----:B-1----:R-:W-:Y:S02]  /*16560*/  IMAD.SHL.U32 R20, R20, 0x10, RZ ;  /* 0x0000001014147824 */ /* 0x002fe400078e00ff */
[----:B------:R-:W-:Y:S01]  /*16570*/  ULDC.64 UR8, c[0x0][0x2d0] ;  /* 0x0000b40000087ab9 */ /* 0x000fe20000000a00 */
[----:B------:R-:W-:Y:S02]  /*16580*/  UIADD3 UR6, UR5, UR7, URZ ;  /* 0x0000000705067290 */ /* 0x000fe4000fffe03f */
[----:B------:R-:W-:Y:S01]  /*16590*/  IMAD.U32 R5, RZ, RZ, UR5 ;  /* 0x00000005ff057e24 */ /* 0x000fe2000f8e00ff */
[----:B------:R-:W-:Y:S01]  /*165a0*/  LOP3.LUT R20, R36, 0x70, R20, 0xf8, !PT ;  /* 0x0000007024147812 */ /* 0x000fe200078ef814 */
[----:B0-----:R-:W-:Y:S01]  /*165b0*/  IMAD.U32 R4, RZ, RZ, UR4 ;  /* 0x00000004ff047e24 */ /* 0x001fe2000f8e00ff */
[----:B------:R-:W-:Y:S01]  /*165c0*/  ULDC.64 UR4, c[0x0][0x2c8] ;  /* 0x0000b20000047ab9 */ /* 0x000fe20000000a00 */
[----:B------:R-:W-:-:S02]  /*165d0*/  IMAD.U32 R3, RZ, RZ, UR6 ;  /* 0x00000006ff037e24 */ /* 0x000fc4000f8e00ff */
[----:B------:R-:W-:Y:S02]  /*165e0*/  IMAD.IADD R9, R20, 0x1, R18 ;  /* 0x0000000114097824 */ /* 0x000fe400078e0212 */
[----:B------:R-:W-:Y:S02]  /*165f0*/  IMAD.MOV.U32 R2, RZ, RZ, R4 ;  /* 0x000000ffff027224 */ /* 0x000fe400078e0004 */
[----:B------:R-:W-:Y:S01]  /*16600*/  @P0 IMAD.HI.U32 R0, R9, UR10, RZ ;  /* 0x0000000a09000c27 */ /* 0x000fe2000f8e00ff */
[----:B------:R-:W-:Y:S01]  /*16610*/  PLOP3.LUT P0, PT, PT, PT, UP0, 0x80, 0x0 ;  /* 0x000000000000781c */ /* 0x000fe20003f0f008 */
[----:B------:R-:W-:Y:S02]  /*16620*/  @UP0 ULDC UR10, c[0x0][0x450] ;  /* 0x00011400000a0ab9 */ /* 0x000fe40000000800 */
[----:B------:R-:W-:-:S10]  /*16630*/  IMAD.MOV.U32 R7, RZ, RZ, R9 ;  /* 0x000000ffff077224 */ /* 0x000fd400078e0009 */
[----:B------:R-:W-:-:S04]  /*16640*/  @P0 SHF.R.U32.HI R7, RZ, UR10, R0 ;  /* 0x0000000aff070c19 */ /* 0x000fc80008011600 */
[----:B------:R-:W-:Y:S01]  /*16650*/  SHF.R.S32.HI R0, RZ, 0x1f, R7 ;  /* 0x0000001fff007819 */ /* 0x000fe20000011407 */
[----:B------:R-:W-:-:S04]  /*16660*/  IMAD.WIDE.U32 R2, R7, UR8, R2 ;  /* 0x0000000807027c25 */ /* 0x000fc8000f8e0002 */
[----:B------:R-:W-:-:S04]  /*16670*/  IMAD R0, R0, UR8, RZ ;  /* 0x0000000800007c24 */ /* 0x000fc8000f8e02ff */
[----:B------:R-:W-:Y:S02]  /*16680*/  IMAD R5, R7, UR9, R0 ;  /* 0x0000000907057c24 */ /* 0x000fe4000f8e0200 */
[----:B------:R-:W-:Y:S02]  /*16690*/  IMAD.MOV R0, RZ, RZ, -R7 ;  /* 0x000000ffff007224 */ /* 0x000fe400078e0a07 */
[----:B------:R-:W-:Y:S02]  /*166a0*/  IMAD.IADD R3, R3, 0x1, R5 ;  /* 0x0000000103037824 */ /* 0x000fe400078e0205 */
[----:B--2---:R-:W-:-:S04]  /*166b0*/  IMAD R9, R6, R0, R9 ;  /* 0x0000000006097224 */ /* 0x004fc800078e0209 */
        /* <DEDUP_REMOVED lines=8> */
[----:B------:R-:W-:Y:S01]  /*16740*/  IADD3.X R5, R3, UR5, R5, P0, !PT ;  /* 0x0000000503057c10 */ /* 0x000fe200087fe405 */
[----:B------:R-:W-:Y:S01]  /*16750*/  UMOV UR5, 0xffffffff ;  /* 0xffffffff00057882 */ /* 0x000fe20000000000 */
[----:B------:R-:W-:-:S02]  /*16760*/  ISETP.GE.AND P0, PT, R28, UR4, PT ;  /* 0x000000041c007c0c */ /* 0x000fc4000bf06270 */
[----:B------:R-:W-:Y:S11]  /*16770*/  BRA.DIV UR5, `(.L_x_1617) ;  /* 0x0000004205887947 */ /* 0x000ff6000b800000 */
[----:B------:R-:W0:Y:S01]  /*16780*/  SHFL.IDX PT, R14, R0, RZ, 0x181f ;  /* 0x00181fff000e7589 */ /* 0x000e2200000e0000 */
[----:B------:R-:W-:Y:S02]  /*16790*/  IMAD R4, R6, UR43, RZ ;  /* 0x0000002b06047c24 */ /* 0x000fe4000f8e02ff */
[----:B------:R-:W-:Y:S01]  /*167a0*/  IMAD.IADD R18, R36, 0x1, R18 ;  /* 0x0000000124127824 */ /* 0x000fe200078e0212 */
[----:B------:R-:W1:Y:S03]  /*167b0*/  SHFL.IDX PT, R2, R5, RZ, 0x181f ;  /* 0x00181fff05027589 */ /* 0x000e6600000e0000 */
[C---:B------:R-:W-:Y:S01]  /*167c0*/  VIADD R7, R18.reuse, 0x10 ;  /* 0x0000001012077836 */ /* 0x040fe20000000000 */
[----:B------:R-:W-:Y:S01]  /*167d0*/  ISETP.GE.AND P2, PT, R18, R4, PT ;  /* 0x000000041200720c */ /* 0x000fe20003f46270 */
[----:B------:R-:W-:-:S12]  /*167e0*/  SHFL.IDX PT, R6, R5, 0x1, 0x181f ;  /* 0x00381f0005067f89 */ /* 0x000fd800000e0000 */
[----:B0-----:R-:W-:-:S05]  /*167f0*/  @!P2 IADD3 R14, P3, R28, R14, RZ ;  /* 0x0000000e1c0ea210 */ /* 0x001fca0007f7e0ff */
[----:B-1----:R-:W-:Y:S02]  /*16800*/  @!P2 IMAD.X R3, RZ, RZ, R2, P3 ;  /* 0x000000ffff03a224 */ /* 0x002fe400018e0602 */
[----:B------:R-:W-:Y:S02]  /*16810*/  @!P2 IMAD.MOV.U32 R2, RZ, RZ, R14 ;  /* 0x000000ffff02a224 */ /* 0x000fe400078e000e */
[----:B------:R-:W0:Y:S04]  /*16820*/  SHFL.IDX PT, R14, R0, 0x1, 0x181f ;  /* 0x00381f00000e7f89 */ /* 0x000e2800000e0000 */
[----:B------:R-:W-:Y:S04]  /*16830*/  @!P2 LDGSTS.E.BYPASS.LTC128B.128 [R35+0x18000], desc[UR36][R2.64], !P0 ;  /* 0x180000000223afae */ /* 0x000fe8000c101d64 */
[----:B------:R1:W-:Y:S01]  /*16840*/  @!P2 LDGSTS.E.BYPASS.LTC128B.128 [R35+0x1c000], desc[UR36][R2.64+0x80], !P1 ;  /* 0x1c0000800223afae */ /* 0x0003e2000c901d64 */
[----:B------:R-:W-:-:S13]  /*16850*/  ISETP.GE.AND P2, PT, R7, R4, PT ;  /* 0x000000040700720c */ /* 0x000fda0003f46270 */
[----:B0-----:R-:W-:-:S05]  /*16860*/  @!P2 IADD3 R14, P3, R28, R14, RZ ;  /* 0x0000000e1c0ea210 */ /* 0x001fca0007f7e0ff */
[----:B-1----:R-:W-:Y:S02]  /*16870*/  @!P2 IMAD.MOV.U32 R2, RZ, RZ, R14 ;  /* 0x000000ffff02a224 */ /* 0x002fe400078e000e */
[----:B------:R-:W-:Y:S01]  /*16880*/  @!P2 IMAD.X R7, RZ, RZ, R6, P3 ;  /* 0x000000ffff07a224 */ /* 0x000fe200018e0606 */
[----:B------:R-:W0:Y:S03]  /*16890*/  SHFL.IDX PT, R14, R0, 0x2, 0x181f ;  /* 0x00581f00000e7f89 */ /* 0x000e2600000e0000 */
[----:B------:R-:W-:Y:S01]  /*168a0*/  @!P2 IMAD.MOV.U32 R3, RZ, RZ, R7 ;  /* 0x000000ffff03a224 */ /* 0x000fe200078e0007 */
[----:B------:R-:W1:Y:S01]  /*168b0*/  SHFL.IDX PT, R6, R5, 0x2, 0x181f ;  /* 0x00581f0005067f89 */ /* 0x000e6200000e0000 */
[----:B------:R-:W-:-:S03]  /*168c0*/  VIADD R7, R18, 0x20 ;  /* 0x0000002012077836 */ /* 0x000fc60000000000 */
[----:B------:R-:W-:Y:S04]  /*168d0*/  @!P2 LDGSTS.E.BYPASS.LTC128B.128 [R35+0x18800], desc[UR36][R2.64], !P0 ;  /* 0x188000000223afae */ /* 0x000fe8000c101d64 */
[----:B------:R2:W-:Y:S01]  /*168e0*/  @!P2 LDGSTS.E.BYPASS.LTC128B.128 [R35+0x1c800], desc[UR36][R2.64+0x80], !P1 ;  /* 0x1c8000800223afae */ /* 0x0005e2000c901d64 */
[----:B------:R-:W-:-:S13]  /*168f0*/  ISETP.GE.AND P2, PT, R7, R4, PT ;  /* 0x000000040700720c */ /* 0x000fda0003f46270 */
[----:B0-----:R-:W-:-:S05]  /*16900*/  @!P2 IADD3 R14, P3, R28, R14, RZ ;  /* 0x0000000e1c0ea210 */ /* 0x001fca0007f7e0ff */
[----:B--2---:R-:W-:Y:S02]  /*16910*/  @!P2 IMAD.MOV.U32 R2, RZ, RZ, R14 ;  /* 0x000000ffff02a224 */ /* 0x004fe400078e000e */
[----:B-1----:R-:W-:Y:S01]  /*16920*/  @!P2 IMAD.X R7, RZ, RZ, R6, P3 ;  /* 0x000000ffff07a224 */ /* 0x002fe200018e0606 */
        /* <DEDUP_REMOVED lines=36> */
[----:B------:R-:W-:-:S03]  /*16b70*/  ISETP.GE.AND P2, PT, R7, R4, PT ;  /* 0x000000040700720c */ /* 0x000fc60003f46270 */
[----:B------:R-:W3:Y:S10]  /*16b80*/  SHFL.IDX PT, R5, R5, 0x7, 0x181f ;  /* 0x00f81f0005057f89 */ /* 0x000ef400000e0000 */
[----:B0-----:R-:W-:-:S05]  /*16b90*/  @!P2 IADD3 R14, P3, R28, R14, RZ ;  /* 0x0000000e1c0ea210 */ /* 0x001fca0007f7e0ff */
[----:B-1----:R-:W-:Y:S02]  /*16ba0*/  @!P2 IMAD.X R7, RZ, RZ, R6, P3 ;  /* 0x000000ffff07a224 */ /* 0x002fe400018e0606 */
[----:B--2---:R-:W-:Y:S02]  /*16bb0*/  @!P2 IMAD.MOV.U32 R2, RZ, RZ, R14 ;  /* 0x000000ffff02a224 */ /* 0x004fe400078e000e */
[----:B------:R-:W-:Y:S01]  /*16bc0*/  @!P2 IMAD.MOV.U32 R3, RZ, RZ, R7 ;  /* 0x000000ffff03a224 */ /* 0x000fe200078e0007 */
[----:B------:R0:W1:Y:S04]  /*16bd0*/  SHFL.IDX PT, R14, R0, 0x7, 0x181f ;  /* 0x00f81f00000e7f89 */ /* 0x00006800000e0000 */
[----:B------:R0:W-:Y:S04]  /*16be0*/  @!P2 LDGSTS.E.BYPASS.LTC128B.128 [R35+0x1b000], desc[UR36][R2.64], !P0 ;  /* 0x1b0000000223afae */ /* 0x0001e8000c101d64 */
[----:B---3--:R0:W-:Y:S02]  /*16bf0*/  @!P2 LDGSTS.E.BYPASS.LTC128B.128 [R35+0x1f000], desc[UR36][R2.64+0x80], !P1 ;  /* 0x1f0000800223afae */ /* 0x0081e4000c901d64 */
.L_x_1721:
[----:B0-----:R-:W-:Y:S01]  /*16c00*/  VIADD R3, R18, 0x70 ;  /* 0x0000007012037836 */ /* 0x001fe20000000000 */
[----:B------:R-:W-:Y:S04]  /*16c10*/  BSSY B0, `(.L_x_1618) ;  /* 0x000000a000007945 */ /* 0x000fe80003800000 */
[----:B------:R-:W-:-:S13]  /*16c20*/  ISETP.GE.AND P2, PT, R3, R4, PT ;  /* 0x000000040300720c */ /* 0x000fda0003f46270 */
[----:B------:R-:W-:Y:S05]  /*16c30*/  @P2 BRA `(.L_x_1619) ;  /* 0x00000000001c2947 */ /* 0x000fea0003800000 */
[----:B-1----:R-:W-:-:S05]  /*16c40*/  IADD3 R2, P2, R28, R14, RZ ;  /* 0x0000000e1c027210 */ /* 0x002fca0007f5e0ff */
[----:B------:R-:W-:-:S05]  /*16c50*/  IMAD.X R3, RZ, RZ, R5, P2 ;  /* 0x000000ffff037224 */ /* 0x000fca00010e0605 */
[----:B------:R-:W-:Y:S01]  /*16c60*/  @!PT LDS RZ, [RZ] ;  /* 0x00000000fffff984 */ /* 0x000fe20000000800 */
[----:B------:R-:W-:Y:S01]  /*16c70*/  @!PT LDS RZ, [RZ] ;  /* 0x00000000fffff984 */ /* 0x000fe20000000800 */
[----:B------:R-:W-:Y:S01]  /*16c80*/  @!PT LDS RZ, [RZ] ;  /* 0x00000000fffff984 */ /* 0x000fe20000000800 */
[----:B------:R0:W-:Y:S04]  /*16c90*/  LDGSTS.E.BYPASS.LTC128B.128 [R35+0x1b800], desc[UR36][R2.64], !P0 ;  /* 0x1b80000002237fae */ /* 0x0001e8000c101d64 */
[----:B------:R0:W-:Y:S02]  /*16ca0*/  LDGSTS.E.BYPASS.LTC128B.128 [R35+0x1f800], desc[UR36][R2.64+0x80], !P1 ;  /* 0x1f80008002237fae */ /* 0x0001e4000c901d64 */
.L_x_1619:
[----:B------:R-:W-:Y:S05]  /*16cb0*/  BSYNC B0 ;  /* 0x0000000000007941 */ /* 0x000fea0003800000 */
.L_x_1618:
[----:B------:R-:W-:Y:S01]  /*16cc0*/  NOP ;  /* 0x0000000000007918 */ /* 0x000fe20000000000 */
[----:B------:R-:W-:-:S13]  /*16cd0*/  PLOP3.LUT P0, PT, PT, PT, PT, 0x80, 0x0 ;  /* 0x000000000000781c */ /* 0x000fda0003f0f070 */
.L_x_1620:
[----:B------:R-:W-:Y:S02]  /*16ce0*/  PLOP3.LUT P1, PT, P1, P0, PT, 0xa2, 0x0 ;  /* 0x000000000000781c */ /* 0x000fe40000f21472 */
[----:B------:R-:W-:-:S08]  /*16cf0*/  @P0 R2UR P1, UR4, R17 ;  /* 0x00000000110402ca */ /* 0x000fd00000020000 */
[----:B------:R-:W-:-:S05]  /*16d00*/  @P0 PLOP3.LUT P0, PT, P1, PT, PT, 0x80, 0x0 ;  /* 0x000000000000081c */ /* 0x000fca0000f0f070 */
[----:B------:R-:W-:Y:S01]  /*16d10*/  @!P1 SYNCS.ARRIVE.TRANS64.RED.A0T1 RZ, [UR4+0x28400], RZ ;  /* 0x028400ffffff99a7 */ /* 0x000fe20008200404 */
[----:B------:R-:W-:Y:S07]  /*16d20*/  @!P1 ARRIVES.LDGSTSBAR.64.TRANSCNT [UR4+0x28400] ;  /* 0x02840000ff0099b0 */ /* 0x000fee0008000a84 */
[----:B------:R-:W-:Y:S05]  /*16d30*/  @P0 BRA.U.ANY `(.L_x_1620) ;  /* 0xfffffffd00e80947 */ /* 0x000fea000393ffff */
[----:B0-----:R-:W2:Y:S02]  /*16d40*/  LDL.LU R2, [R1] ;  /* 0x0000000001027983 */ /* 0x001ea40000300800 */
[----:B--2---:R-:W-:-:S05]  /*16d50*/  VIADD R2, R2, 0x1 ;  /* 0x0000000102027836 */ /* 0x004fca0000000000 */
[----:B------:R0:W-:Y:S01]  /*16d60*/  STL [R1], R2 ;  /* 0x0000000201007387 */ /* 0x0001e20000100800 */
[----:B------:R-:W-:-:S04]  /*16d70*/  LEA.HI R0, R2, R2, RZ, 0x1 ;  /* 0x0000000202007211 */ /* 0x000fc800078f08ff */
[----:B------:R-:W-:-:S05]  /*16d80*/  LOP3.LUT R0, R0, 0xfffffffe, RZ, 0xc0, !PT ;  /* 0xfffffffe00007812 */ /* 0x000fca00078ec0ff */
[----:B------:R-:W-:-:S05]  /*16d90*/  IMAD.IADD R0, R2, 0x1, -R0 ;  /* 0x0000000102007824 */ /* 0x000fca00078e0a00 */
[----:B------:R-:W-:Y:S01]  /*16da0*/  SHF.L.U32 R0, R0, 0x1f, RZ ;  /* 0x0000001f00007819 */ /* 0x000fe200000006ff */
[----:B------:R-:W-:Y:S01]  /*16db0*/  NOP ;  /* 0x0000000000007918 */ /* 0x000fe20000000000 */
[----:B------:R0:W-:Y:S01]  /*16dc0*/  SYNCS.ARRIVE.TRANS64.A1T0 RZ, [R17+URZ+0x28400], RZ ;  /* 0x028400ff11ff79a7 */ /* 0x0001e2000810003f */
[----:B------:R-:W-:Y:S01]  /*16dd0*/  BSSY B0, `(.L_x_1621) ;  /* 0x0000004000007945 */ /* 0x000fe20003800000 */
[----:B------:R-:W-:Y:S01]  /*16de0*/  VIADD R20, R37, 0xfffffffe ;  /* 0xfffffffe25147836 */ /* 0x000fe20000000000 */
[----:B------:R-:W2:Y:S02]  /*16df0*/  SYNCS.PHASECHK.TRANS64.TRYWAIT P0, [R17+URZ+0x28420], R0 ;  /* 0x02842000110075a7 */ /* 0x000ea4000800017f */
[----:B0-2---:R-:W-:Y:S05]  /*16e00*/  @!P0 BRA `(.L_x_1622) ;  /* 0x0000004400648947 */ /* 0x005fea0003800000 */
.L_x_1722:
[----:B------:R-:W-:Y:S05]  /*16e10*/  BSYNC B0 ;  /* 0x0000000000007941 */ /* 0x000fea0003800000 */
.L_x_1621:
[----:B------:R-:W-:-:S13]  /*16e20*/  ISETP.GE.AND P0, PT, R20, UR44, PT ;  /* 0x0000002c14007c0c */ /* 0x000fda000bf06270 */
[----:B------:R-:W-:Y:S05]  /*16e30*/  @!P0 BRA `(.L_x_1623) ;  /* 0x0000001000448947 */ /* 0x000fea0003800000 */
[----:B------:R-:W-:Y:S02]  /*16e40*/  IMAD.MOV.U32 R5, RZ, RZ, R22 ;  /* 0x000000ffff057224 */ /* 0x000fe400078e0016 */
[----:B------:R-:W-:-:S07]  /*16e50*/  IMAD.MOV.U32 R8, RZ, RZ, R23 ;  /* 0x000000ffff087224 */ /* 0x000fce00078e0017 */
.L_x_1643:
[----:B--2---:R-:W2:Y:S01]  /*16e60*/  S2R R2, SR_TID.X ;  /* 0x0000000000027919 */ /* 0x004ea20000002100 */
[----:B0-----:R-:W0:Y:S01]  /*16e70*/  LDC R0, c[0x0][0x430] ;  /* 0x00010c00ff007b82 */ /* 0x001e220000000800 */
[----:B------:R-:W-:Y:S02]  /*16e80*/  LOP3.LUT P2, RZ, R16, 0x8, RZ, 0xc0, !PT ;  /* 0x0000000810ff7812 */ /* 0x000fe4000784c0ff */
[----:B0-----:R-:W-:Y:S02]  /*16e90*/  ISETP.NE.AND P0, PT, R0, 0x1, PT ;  /* 0x000000010000780c */ /* 0x001fe40003f05270 */
[----:B------:R-:W-:Y:S01]  /*16ea0*/  LEA R0, R20, UR40, 0x6 ;  /* 0x0000002814007c11 */ /* 0x000fe2000f8e30ff */
[----:B--2---:R-:W-:-:S05]  /*16eb0*/  IMAD.SHL.U32 R2, R2, 0x10, RZ ;  /* 0x0000001002027824 */ /* 0x004fca00078e00ff */
[----:B------:R-:W-:-:S05]  /*16ec0*/  LOP3.LUT R2, R36, 0x70, R2, 0xf8, !PT ;  /* 0x0000007024027812 */ /* 0x000fca00078ef802 */
[----:B------:R-:W0:Y:S01]  /*16ed0*/  @P0 LDC R3, c[0x0][0x434] ;  /* 0x00010d00ff030b82 */ /* 0x000e220000000800 */
[C---:B------:R-:W-:Y:S01]  /*16ee0*/  ISETP.GT.U32.AND P1, PT, R2.reuse, 0x3f, PT ;  /* 0x0000003f0200780c */ /* 0x040fe20003f24070 */
[----:B------:R-:W-:-:S06]  /*16ef0*/  IMAD.IADD R0, R2, 0x1, R0 ;  /* 0x0000000102007824 */ /* 0x000fcc00078e0200 */
[----:B------:R-:W2:Y:S01]  /*16f00*/  @P0 LDC R9, c[0x0][0x438] ;  /* 0x00010e00ff090b82 */ /* 0x000ea20000000800 */
[----:B------:R-:W-:-:S07]  /*16f10*/  IMAD.MOV.U32 R4, RZ, RZ, R0 ;  /* 0x000000ffff047224 */ /* 0x000fce00078e0000 */
[----:B------:R-:W3:Y:S08]  /*16f20*/  @!P1 LDC.64 R6, c[0x0][0x428] ;  /* 0x00010a00ff069b82 */ /* 0x000ef00000000a00 */
[----:B------:R-:W4:Y:S01]  /*16f30*/  @!P1 LDC.64 R10, c[0x0][0x418] ;  /* 0x00010600ff0a9b82 */ /* 0x000f220000000a00 */
[----:B0-----:R-:W-:-:S05]  /*16f40*/  @P0 IMAD.HI.U32 R2, R0, R3, RZ ;  /* 0x0000000300020227 */ /* 0x001fca00078e00ff */
[----:B--2---:R-:W-:-:S04]  /*16f50*/  @P0 SHF.R.U32.HI R4, RZ, R9, R2 ;  /* 0x00000009ff040219 */ /* 0x004fc80000011602 */
[----:B------:R-:W-:Y:S01]  /*16f60*/  @!P1 SHF.R.S32.HI R3, RZ, 0x1f, R4 ;  /* 0x0000001fff039819 */ /* 0x000fe20000011404 */
[----:B---3--:R-:W-:-:S04]  /*16f70*/  @!P1 IMAD R2, R27, R6, RZ ;  /* 0x000000061b029224 */ /* 0x008fc800078e02ff */
[----:B------:R-:W-:Y:S02]  /*16f80*/  @!P1 IMAD R7, R25, R7, R2 ;  /* 0x0000000719079224 */ /* 0x000fe400078e0202 */
[----:B------:R-:W-:-:S04]  /*16f90*/  @!P1 IMAD.MOV.U32 R2, RZ, RZ, R4 ;  /* 0x000000ffff029224 */ /* 0x000fc800078e0004 */
[----:B------:R-:W-:-:S04]  /*16fa0*/  @!P1 IMAD.WIDE.U32 R2, R25, R6, R2 ;  /* 0x0000000619029225 */ /* 0x000fc800078e0002 */
[----:B------:R-:W-:Y:S01]  /*16fb0*/  @!P1 IMAD.IADD R3, R7, 0x1, R3 ;  /* 0x0000000107039824 */ /* 0x000fe200078e0203 */
[C---:B----4-:R-:W-:Y:S01]  /*16fc0*/  @!P1 LEA R10, P0, R2.reuse, R10, 0x2 ;  /* 0x0000000a020a9211 */ /* 0x050fe200078010ff */
[----:B------:R-:W-:Y:S02]  /*16fd0*/  VIADD R22, R5, 0x1 ;  /* 0x0000000105167836 */ /* 0x000fe40000000000 */
[----:B------:R-:W-:Y:S01]  /*16fe0*/  IMAD.MOV.U32 R6, RZ, RZ, RZ ;  /* 0x000000ffff067224 */ /* 0x000fe200078e00ff */
[----:B------:R-:W-:Y:S01]  /*16ff0*/  @!P1 LEA.HI.X R11, R2, R11, R3, 0x2, P0 ;  /* 0x0000000b020b9211 */ /* 0x000fe200000f1403 */
[----:B------:R-:W-:Y:S01]  /*17000*/  IMAD.MOV R7, RZ, RZ, -R4 ;  /* 0x000000ffff077224 */ /* 0x000fe200078e0a04 */
[----:B------:R-:W-:Y:S01]  /*17010*/  ISETP.NE.AND P0, PT, R22, 0x2, PT ;  /* 0x000000021600780c */ /* 0x000fe20003f05270 */
[----:B------:R-:W-:Y:S05]  /*17020*/  YIELD ;  /* 0x0000000000007946 */ /* 0x000fea0003800000 */
[----:B------:R-:W-:Y:S01]  /*17030*/  ULDC UR4, c[0x0][0x430] ;  /* 0x00010c0000047ab9 */ /* 0x000fe20000000800 */
[----:B------:R-:W-:Y:S01]  /*17040*/  SEL R23, RZ, 0x1, P0 ;  /* 0x00000001ff177807 */ /* 0x000fe20000000000 */
[----:B------:R-:W-:Y:S01]  /*17050*/  IMAD R7, R7, UR4, R0 ;  /* 0x0000000407077c24 */ /* 0x000fe2000f8e0200 */
[----:B------:R0:W5:Y:S01]  /*17060*/  @!P1 LDG.E R6, desc[UR36][R10.64] ;  /* 0x000000240a069981 */ /* 0x000162000c1e1900 */
[C---:B------:R-:W-:Y:S01]  /*17070*/  ISETP.GT.AND P1, PT, R20.reuse, UR44, PT ;  /* 0x0000002c14007c0c */ /* 0x040fe2000bf24270 */
[----:B------:R-:W-:Y:S01]  /*17080*/  VIADD R20, R20, 0xffffffff ;  /* 0xffffffff14147836 */ /* 0x000fe20000000000 */
[----:B------:R-:W-:-:S02]  /*17090*/  SEL R22, R22, RZ, P0 ;  /* 0x000000ff16167207 */ /* 0x000fc40000000000 */
[----:B------:R-:W-:Y:S01]  /*170a0*/  LOP3.LUT R23, R8, R23, RZ, 0x3c, !PT ;  /* 0x0000001708177212 */ /* 0x000fe200078e3cff */
[----:B------:R-:W-:Y:S08]  /*170b0*/  @!P2 BRA `(.L_x_1624) ;  /* 0x000000000004a947 */ /* 0x000ff00003800000 */
[----:B------:R-:W-:Y:S01]  /*170c0*/  BPT.TRAP 0x1 ;  /* 0x000000040000795c */ /* 0x000fe20000300000 */
.L_x_1624:
[----:B------:R-:W-:Y:S01]  /*170d0*/  IMAD R0, R22, 0x8, R17 ;  /* 0x0000000816007824 */ /* 0x000fe200078e0211 */
[----:B------:R-:W-:Y:S01]  /*170e0*/  SHF.L.U32 R18, R23, 0x1f, RZ ;  /* 0x0000001f17127819 */ /* 0x000fe200000006ff */
[----:B------:R-:W-:Y:S01]  /*170f0*/  BSSY B0, `(.L_x_1625) ;  /* 0x0000004000007945 */ /* 0x000fe20003800000 */
[----:B------:R-:W-:Y:S02]  /*17100*/  SHF.R.S32.HI R9, RZ, 0x1f, R7 ;  /* 0x0000001fff097819 */ /* 0x000fe40000011407 */
[----:B------:R-:W2:Y:S02]  /*17110*/  SYNCS.PHASECHK.TRANS64.TRYWAIT P0, [R0+URZ+0x28480], R18 ;  /* 0x02848012000075a7 */ /* 0x000ea4000800017f */
[----:B--2---:R-:W-:Y:S05]  /*17120*/  @!P0 BRA `(.L_x_1626) ;  /* 0x0000004000b08947 */ /* 0x004fea0003800000 */
.L_x_1723:
[----:B------:R-:W-:Y:S05]  /*17130*/  BSYNC B0 ;  /* 0x0000000000007941 */ /* 0x000fea0003800000 */
.L_x_1625:
[----:B------:R-:W-:Y:S01]  /*17140*/  ULDC.64 UR4, c[0x0][0x328] ;  /* 0x0000ca0000047ab9 */ /* 0x000fe20000000a00 */
[----:B0----5:R-:W-:Y:S01]  /*17150*/  SHF.R.S32.HI R10, RZ, 0x1f, R6 ;  /* 0x0000001fff0a7819 */ /* 0x021fe20000011406 */
[----:B------:R-:W-:Y:S01]  /*17160*/  IMAD R2, R9, UR4, RZ ;  /* 0x0000000409027c24 */ /* 0x000fe2000f8e02ff */
[----:B------:R-:W0:Y:S01]  /*17170*/  LDC R12, c[0x0][0x2f4] ;  /* 0x0000bd00ff0c7b82 */ /* 0x000e220000000800 */
[----:B------:R-:W-:Y:S01]  /*17180*/  ULDC.64 UR6, c[0x0][0x318] ;  /* 0x0000c60000067ab9 */ /* 0x000fe20000000a00 */
[----:B------:R-:W-:Y:S01]  /*17190*/  LOP3.LUT R13, R28, 0x80, RZ, 0xfc, !PT ;  /* 0x000000801c0d7812 */ /* 0x000fe200078efcff */
        /* <DEDUP_REMOVED lines=8> */
[----:B------:R-:W-:Y:S02]  /*17220*/  IMAD.IADD R3, R3, 0x1, R4 ;  /* 0x0000000103037824 */ /* 0x000fe400078e0204 */
[----:B------:R-:W-:Y:S01]  /*17230*/  IMAD R4, R22, 0x4000, R30 ;  /* 0x0000400016047824 */ /* 0x000fe200078e021e */
[-C--:B0-----:R-:W-:Y:S01]  /*17240*/  ISETP.GE.AND P2, PT, R13, R12.reuse, PT ;  /* 0x0000000c0d00720c */ /* 0x081fe20003f46270 */
[C---:B------:R-:W-:Y:S01]  /*17250*/  IMAD.WIDE.U32 R2, R19.reuse, UR4, R2 ;  /* 0x0000000413027c25 */ /* 0x040fe2000f8e0002 */
[----:B------:R-:W-:Y:S01]  /*17260*/  UMOV UR4, 0xffffffff ;  /* 0xffffffff00047882 */ /* 0x000fe20000000000 */
[----:B------:R-:W-:Y:S02]  /*17270*/  ISETP.GE.AND P3, PT, R28, R12, PT ;  /* 0x0000000c1c00720c */ /* 0x000fe40003f66270 */
[----:B------:R-:W-:Y:S01]  /*17280*/  IMAD R26, R19, UR5, R3 ;  /* 0x00000005131a7c24 */ /* 0x000fe2000f8e0203 */
[----:B------:R-:W-:-:S04]  /*17290*/  IADD3 R21, P0, R2, UR6, RZ ;  /* 0x0000000602157c10 */ /* 0x000fc8000ff1e0ff */
[----:B------:R-:W-:Y:S01]  /*172a0*/  IADD3.X R26, R26, UR7, RZ, P0, !PT ;  /* 0x000000071a1a7c10 */ /* 0x000fe200087fe4ff */
[----:B------:R-:W-:Y:S08]  /*172b0*/  BRA.DIV UR4, `(.L_x_1627) ;  /* 0x0000004204607947 */ /* 0x000ff0000b800000 */
[----:B------:R-:W0:Y:S01]  /*172c0*/  SHFL.IDX PT, R2, R21, RZ, 0x181f ;  /* 0x00181fff15027589 */ /* 0x000e2200000e0000 */
[----:B------:R-:W-:-:S03]  /*172d0*/  IMAD.IADD R4, R17, 0x1, R4 ;  /* 0x0000000111047824 */ /* 0x000fc600078e0204 */
[----:B------:R-:W3:Y:S01]  /*172e0*/  SHFL.IDX PT, R3, R26, RZ, 0x181f ;  /* 0x00181fff1a037589 */ /* 0x000ee200000e0000 */
[----:B0-----:R-:W-:-:S05]  /*172f0*/  IADD3 R2, P0, R28, R2, RZ ;  /* 0x000000021c027210 */ /* 0x001fca0007f1e0ff */
[----:B---3--:R-:W-:-:S05]  /*17300*/  IMAD.X R3, RZ, RZ, R3, P0 ;  /* 0x000000ffff037224 */ /* 0x008fca00000e0603 */
[----:B------:R-:W-:Y:S01]  /*17310*/  @!PT LDS RZ, [RZ] ;  /* 0x00000000fffff984 */ /* 0x000fe20000000800 */
[----:B------:R-:W-:Y:S04]  /*17320*/  LDGSTS.E.BYPASS.LTC128B.128 [R4+0x10000], desc[UR36][R2.64], !P3 ;  /* 0x1000000002047fae */ /* 0x000fe8000d901d64 */
[----:B------:R0:W-:Y:S04]  /*17330*/  LDGSTS.E.BYPASS.LTC128B.128 [R4+0x12000], desc[UR36][R2.64+0x80], !P2 ;  /* 0x1200008002047fae */ /* 0x0001e8000d101d64 */
[----:B0-----:R-:W0:Y:S04]  /*17340*/  SHFL.IDX PT, R2, R21, 0x1, 0x181f ;  /* 0x00381f0015027f89 */ /* 0x001e2800000e0000 */
[----:B------:R-:W3:Y:S01]  /*17350*/  SHFL.IDX PT, R3, R26, 0x1, 0x181f ;  /* 0x00381f001a037f89 */ /* 0x000ee200000e0000 */
[----:B0-----:R-:W-:-:S05]  /*17360*/  IADD3 R2, P0, R28, R2, RZ ;  /* 0x000000021c027210 */ /* 0x001fca0007f1e0ff */
[----:B---3--:R-:W-:-:S05]  /*17370*/  IMAD.X R3, RZ, RZ, R3, P0 ;  /* 0x000000ffff037224 */ /* 0x008fca00000e0603 */
[----:B------:R-:W-:Y:S04]  /*17380*/  LDGSTS.E.BYPASS.LTC128B.128 [R4+0x10800], desc[UR36][R2.64], !P3 ;  /* 0x1080000002047fae */ /* 0x000fe8000d901d64 */
[----:B------:R0:W-:Y:S04]  /*17390*/  LDGSTS.E.BYPASS.LTC128B.128 [R4+0x12800], desc[UR36][R2.64+0x80], !P2 ;  /* 0x1280008002047fae */ /* 0x0001e8000d101d64 */
[----:B0-----:R-:W0:Y:S04]  /*173a0*/  SHFL.IDX PT, R2, R21, 0x2, 0x181f ;  /* 0x00581f0015027f89 */ /* 0x001e2800000e0000 */
[----:B------:R-:W3:Y:S04]  /*173b0*/  SHFL.IDX PT, R3, R26, 0x2, 0x181f ;  /* 0x00581f001a037f89 */ /* 0x000ee800000e0000 */
[----:B------:R-:W4:Y:S01]  /*173c0*/  SHFL.IDX PT, R26, R26, 0x3, 0x181f ;  /* 0x00781f001a1a7f89 */ /* 0x000f2200000e0000 */
[----:B0-----:R-:W-:-:S05]  /*173d0*/  IADD3 R2, P0, R28, R2, RZ ;  /* 0x000000021c027210 */ /* 0x001fca0007f1e0ff */
[----:B---3--:R-:W-:-:S05]  /*173e0*/  IMAD.X R3, RZ, RZ, R3, P0 ;  /* 0x000000ffff037224 */ /* 0x008fca00000e0603 */
[----:B------:R-:W-:Y:S04]  /*173f0*/  LDGSTS.E.BYPASS.LTC128B.128 [R4+0x11000], desc[UR36][R2.64], !P3 ;  /* 0x1100000002047fae */ /* 0x000fe8000d901d64 */
[----:B------:R0:W-:Y:S04]  /*17400*/  LDGSTS.E.BYPASS.LTC128B.128 [R4+0x13000], desc[UR36][R2.64+0x80], !P2 ;  /* 0x1300008002047fae */ /* 0x0001e8000d101d64 */
[----:B0---4-:R0:W3:Y:S02]  /*17410*/  SHFL.IDX PT, R2, R21, 0x3, 0x181f ;  /* 0x00781f0015027f89 */ /* 0x0110e400000e0000 */
.L_x_1733:
        /* <DEDUP_REMOVED lines=9> */
.L_x_1628:
        /* <DEDUP_REMOVED lines=10> */
.L_x_1629:
[----:B------:R4:W-:Y:S01]  /*17550*/  SYNCS.ARRIVE.TRANS64.A1T0 RZ, [R0+URZ+0x28470], RZ ;  /* 0x028470ff00ff79a7 */ /* 0x0009e2000810003f */
[----:B------:R-:W-:Y:S05]  /*17560*/  @!P3 BRA `(.L_x_1630) ;  /* 0x000000000004b947 */ /* 0x000fea0003800000 */
[----:B------:R-:W-:Y:S01]  /*17570*/  BPT.TRAP 0x1 ;  /* 0x000000040000795c */ /* 0x000fe20000300000 */
.L_x_1630:
[----:B------:R-:W5:Y:S01]  /*17580*/  SYNCS.PHASECHK.TRANS64.TRYWAIT P0, [R0+URZ+0x28440], R18 ;  /* 0x02844012000075a7 */ /* 0x000f62000800017f */
[----:B------:R-:W-:Y:S04]  /*17590*/  BSSY B0, `(.L_x_1631) ;  /* 0x0000002000007945 */ /* 0x000fe80003800000 */
[----:B-----5:R-:W-:Y:S05]  /*175a0*/  @!P0 BRA `(.L_x_1632) ;  /* 0x0000004000cc8947 */ /* 0x020fea0003800000 */
.L_x_1734:
[----:B------:R-:W-:Y:S05]  /*175b0*/  BSYNC B0 ;  /* 0x0000000000007941 */ /* 0x000fea0003800000 */
.L_x_1631:
[----:B------:R-:W-:Y:S01]  /*175c0*/  ULDC.64 UR4, c[0x0][0x300] ;  /* 0x0000c00000047ab9 */ /* 0x000fe20000000a00 */
[----:B------:R-:W5:Y:S01]  /*175d0*/  LDC R11, c[0x0][0x2f4] ;  /* 0x0000bd00ff0b7b82 */ /* 0x000f620000000800 */
[----:B---3--:R-:W-:Y:S01]  /*175e0*/  IMAD R2, R9, UR4, RZ ;  /* 0x0000000409027c24 */ /* 0x008fe2000f8e02ff */
        /* <DEDUP_REMOVED lines=11> */
[-C--:B-----5:R-:W-:Y:S02]  /*176a0*/  ISETP.GE.AND P2, PT, R12, R11.reuse, PT ;  /* 0x0000000b0c00720c */ /* 0x0a0fe40003f46270 */
[----:B------:R-:W-:Y:S01]  /*176b0*/  ISETP.GE.AND P3, PT, R28, R11, PT ;  /* 0x0000000b1c00720c */ /* 0x000fe20003f66270 */
[----:B------:R-:W-:Y:S01]  /*176c0*/  IMAD.WIDE.U32 R2, R19, UR4, R2 ;  /* 0x0000000413027c25 */ /* 0x000fe2000f8e0002 */
[----:B------:R-:W-:-:S03]  /*176d0*/  UMOV UR4, 0xffffffff ;  /* 0xffffffff00047882 */ /* 0x000fc60000000000 */
[----:B------:R-:W-:Y:S01]  /*176e0*/  IMAD R10, R19, UR5, R3 ;  /* 0x00000005130a7c24 */ /* 0x000fe2000f8e0203 */
[----:B------:R-:W-:-:S04]  /*176f0*/  IADD3 R9, P0, R2, UR6, RZ ;  /* 0x0000000602097c10 */ /* 0x000fc8000ff1e0ff */
[----:B------:R-:W-:Y:S01]  /*17700*/  IADD3.X R10, R10, UR7, RZ, P0, !PT ;  /* 0x000000070a0a7c10 */ /* 0x000fe200087fe4ff */
[----:B------:R-:W-:Y:S08]  /*17710*/  BRA.DIV UR4, `(.L_x_1633) ;  /* 0x0000004204847947 */ /* 0x000ff0000b800000 */
[----:B-1----:R-:W1:Y:S04]  /*17720*/  SHFL.IDX PT, R14, R9, RZ, 0x181f ;  /* 0x00181fff090e7589 */ /* 0x002e6800000e0000 */
[----:B------:R-:W3:Y:S04]  /*17730*/  SHFL.IDX PT, R3, R10, RZ, 0x181f ;  /* 0x00181fff0a037589 */ /* 0x000ee800000e0000 */
[----:B------:R-:W-:Y:S01]  /*17740*/  SHFL.IDX PT, R7, R10, 0x1, 0x181f ;  /* 0x00381f000a077f89 */ /* 0x000fe200000e0000 */
[----:B-1----:R-:W-:-:S03]  /*17750*/  IADD3 R2, P0, R28, R14, RZ ;  /* 0x0000000e1c027210 */ /* 0x002fc60007f1e0ff */
[----:B------:R-:W1:Y:S02]  /*17760*/  SHFL.IDX PT, R14, R9, 0x1, 0x181f ;  /* 0x00381f00090e7f89 */ /* 0x000e6400000e0000 */
[----:B---3--:R-:W-:-:S05]  /*17770*/  IMAD.X R3, RZ, RZ, R3, P0 ;  /* 0x000000ffff037224 */ /* 0x008fca00000e0603 */
[----:B------:R-:W-:Y:S04]  /*17780*/  LDGSTS.E.BYPASS.LTC128B.128 [R4+0x20000], desc[UR36][R2.64], !P3 ;  /* 0x2000000002047fae */ /* 0x000fe8000d901d64 */
[----:B------:R3:W-:Y:S01]  /*17790*/  LDGSTS.E.BYPASS.LTC128B.128 [R4+0x22000], desc[UR36][R2.64+0x80], !P2 ;  /* 0x2200008002047fae */ /* 0x0007e2000d101d64 */
[----:B-1----:R-:W-:-:S03]  /*177a0*/  IADD3 R6, P0, R28, R14, RZ ;  /* 0x0000000e1c067210 */ /* 0x002fc60007f1e0ff */
[----:B---3--:R-:W-:Y:S04]  /*177b0*/  SHFL.IDX PT, R3, R10, 0x2, 0x181f ;  /* 0x00581f000a037f89 */ /* 0x008fe800000e0000 */
[----:B------:R-:W1:Y:S01]  /*177c0*/  SHFL.IDX PT, R14, R9, 0x2, 0x181f ;  /* 0x00581f00090e7f89 */ /* 0x000e6200000e0000 */
[----:B------:R-:W-:-:S03]  /*177d0*/  IMAD.X R7, RZ, RZ, R7, P0 ;  /* 0x000000ffff077224 */ /* 0x000fc600000e0607 */
[----:B------:R-:W3:Y:S04]  /*177e0*/  SHFL.IDX PT, R10, R10, 0x3, 0x181f ;  /* 0x00781f000a0a7f89 */ /* 0x000ee800000e0000 */
[----:B------:R0:W-:Y:S04]  /*177f0*/  LDGSTS.E.BYPASS.LTC128B.128 [R4+0x20800], desc[UR36][R6.64], !P3 ;  /* 0x2080000006047fae */ /* 0x0001e8000d901d64 */
[----:B------:R0:W-:Y:S01]  /*17800*/  LDGSTS.E.BYPASS.LTC128B.128 [R4+0x22800], desc[UR36][R6.64+0x80], !P2 ;  /* 0x2280008006047fae */ /* 0x0001e2000d101d64 */
[----:B-1----:R-:W-:-:S03]  /*17810*/  IADD3 R2, P0, R28, R14, RZ ;  /* 0x0000000e1c027210 */ /* 0x002fc60007f1e0ff */
[----:B------:R0:W1:Y:S02]  /*17820*/  SHFL.IDX PT, R14, R9, 0x3, 0x181f ;  /* 0x00781f00090e7f89 */ /* 0x00006400000e0000 */
[----:B------:R-:W-:-:S05]  /*17830*/  IMAD.X R3, RZ, RZ, R3, P0 ;  /* 0x000000ffff037224 */ /* 0x000fca00000e0603 */
[----:B------:R0:W-:Y:S04]  /*17840*/  LDGSTS.E.BYPASS.LTC128B.128 [R4+0x21000], desc[UR36][R2.64], !P3 ;  /* 0x2100000002047fae */ /* 0x0001e8000d901d64 */
[----:B---3--:R0:W-:Y:S02]  /*17850*/  LDGSTS.E.BYPASS.LTC128B.128 [R4+0x23000], desc[UR36][R2.64+0x80], !P2 ;  /* 0x2300008002047fae */ /* 0x0081e4000d101d64 */
.L_x_1744:
[----:B01----:R-:W-:-:S05]  /*17860*/  IADD3 R2, P0, R28, R14, RZ ;  /* 0x0000000e1c027210 */ /* 0x003fca0007f1e0ff */
        /* <DEDUP_REMOVED lines=8> */
.L_x_1634:
        /* <DEDUP_REMOVED lines=10> */
.L_x_1635:
[----:B------:R2:W-:Y:S02]  /*17990*/  SYNCS.ARRIVE.TRANS64.A1T0 RZ, [R0+URZ+0x28430], RZ ;  /* 0x028430ff00ff79a7 */ /* 0x0005e4000810003f */
[----:B--2-4-:R-:W-:-:S05]  /*179a0*/  IMAD.U32 R0, RZ, RZ, UR46 ;  /* 0x0000002eff007e24 */ /* 0x014fca000f8e00ff */
[----:B------:R-:W-:-:S13]  /*179b0*/  ISETP.NE.AND P0, PT, R0, 0x3, PT ;  /* 0x000000030000780c */ /* 0x000fda0003f05270 */
[----:B------:R-:W-:Y:S05]  /*179c0*/  @!P0 BRA `(.L_x_1636) ;  /* 0x0000000000048947 */ /* 0x000fea0003800000 */
[----:B------:R-:W-:Y:S01]  /*179d0*/  BPT.TRAP 0x1 ;  /* 0x000000040000795c */ /* 0x000fe20000300000 */
.L_x_1636:
[----:B0-----:R-:W-:Y:S01]  /*179e0*/  LOP3.LUT R3, R8, 0x1, RZ, 0x3c, !PT ;  /* 0x0000000108037812 */ /* 0x001fe200078e3cff */
[----:B------:R-:W-:Y:S01]  /*179f0*/  IMAD R0, R5, 0x8, R17 ;  /* 0x0000000805007824 */ /* 0x000fe200078e0211 */
[----:B------:R-:W-:Y:S02]  /*17a00*/  BSSY B0, `(.L_x_1637) ;  /* 0x0000004000007945 */ /* 0x000fe40003800000 */
[----:B------:R-:W-:-:S04]  /*17a10*/  SHF.L.U32 R3, R3, 0x1f, RZ ;  /* 0x0000001f03037819 */ /* 0x000fc800000006ff */
[----:B------:R-:W0:Y:S02]  /*17a20*/  SYNCS.PHASECHK.TRANS64.TRYWAIT P2, [R0+URZ+0x28470], R3 ;  /* 0x02847003000075a7 */ /* 0x000e24000804017f */
[----:B0-----:R-:W-:Y:S05]  /*17a30*/  @!P2 BRA `(.L_x_1638) ;  /* 0x0000004000d0a947 */ /* 0x001fea0003800000 */
.L_x_1745:
[----:B------:R-:W-:Y:S05]  /*17a40*/  BSYNC B0 ;  /* 0x0000000000007941 */ /* 0x000fea0003800000 */
.L_x_1637:
[----:B------:R-:W-:-:S13]  /*17a50*/  LOP3.LUT P2, RZ, R16, 0x8, RZ, 0xc0, !PT ;  /* 0x0000000810ff7812 */ /* 0x000fda000784c0ff */
[----:B------:R-:W-:Y:S05]  /*17a60*/  @!P2 BRA `(.L_x_1639) ;  /* 0x000000000004a947 */ /* 0x000fea0003800000 */
[----:B------:R-:W-:Y:S01]  /*17a70*/  BPT.TRAP 0x1 ;  /* 0x000000040000795c */ /* 0x000fe20000300000 */
.L_x_1639:
[----:B0-----:R-:W-:Y:S01]  /*17a80*/  SHF.L.U32 R3, R8, 0x1f, RZ ;  /* 0x0000001f08037819 */ /* 0x001fe200000006ff */
[----:B------:R-:W-:-:S03]  /*17a90*/  IMAD.SHL.U32 R2, R5, 0x4000, RZ ;  /* 0x0000400005027824 */ /* 0x000fc600078e00ff */
[----:B------:R-:W0:Y:S02]  /*17aa0*/  SYNCS.PHASECHK.TRANS64.TRYWAIT P2, [R0+URZ+0x28460], R3 ;  /* 0x02846003000075a7 */ /* 0x000e24000804017f */
[----:B0-----:R-:W-:Y:S05]  /*17ab0*/  @!P2 BRA `(.L_x_1640) ;  /* 0x0000004000c4a947 */ /* 0x001fea0003800000 */
.L_x_1746:
[----:B------:R-:W-:Y:S01]  /*17ac0*/  LOP3.LUT R4, R2, R33, RZ, 0xfc, !PT ;  /* 0x0000002102047212 */ /* 0x000fe200078efcff */
[----:B------:R-:W-:Y:S05]  /*17ad0*/  WARPSYNC.ALL ;  /* 0x0000000000007948 */ /* 0x000fea0003800000 */
[C---:B0-----:R-:W-:Y:S01]  /*17ae0*/  IMAD.IADD R3, R17.reuse, 0x1, R4 ;  /* 0x0000000111037824 */ /* 0x041fe200078e0204 */
[----:B------:R-:W-:Y:S02]  /*17af0*/  IADD3 R2, R17, R2, R31 ;  /* 0x0000000211027210 */ /* 0x000fe40007ffe01f */
[----:B------:R-:W-:Y:S01]  /*17b00*/  LOP3.LUT P2, RZ, R16, 0x8, RZ, 0xc0, !PT ;  /* 0x0000000810ff7812 */ /* 0x000fe2000784c0ff */
[----:B------:R-:W-:Y:S01]  /*17b10*/  IMAD.IADD R18, R34, 0x1, R3 ;  /* 0x0000000122127824 */ /* 0x000fe200078e0203 */
[----:B------:R-:W0:Y:S02]  /*17b20*/  LDSM.16.MT88.4 R4, [R3+0x10000] ;  /* 0x010000000304783b */ /* 0x000e240000004200 */
[----:B0-----:R-:W-:-:S02]  /*17b30*/  PRMT R8, R4, 0x6420, R5 ;  /* 0x0000642004087816 */ /* 0x001fc40000000005 */
[----:B------:R-:W-:Y:S02]  /*17b40*/  PRMT R9, R4, 0x7531, R5 ;  /* 0x0000753104097816 */ /* 0x000fe40000000005 */
[C-C-:B------:R-:W-:Y:S02]  /*17b50*/  PRMT R10, R6.reuse, 0x6420, R7.reuse ;  /* 0x00006420060a7816 */ /* 0x140fe40000000007 */
[----:B------:R-:W-:Y:S02]  /*17b60*/  PRMT R11, R6, 0x7531, R7 ;  /* 0x00007531060b7816 */ /* 0x000fe40000000007 */
[----:B------:R-:W0:Y:S04]  /*17b70*/  LDSM.16.MT88.4 R4, [R18+0x10000] ;  /* 0x010000001204783b */ /* 0x000e280000004200 */
[----:B------:R-:W-:Y:S01]  /*17b80*/  STSM.16.M88.4 [R2+0x8000], R8 ;  /* 0x0080000802007844 */ /* 0x000fe20000000200 */
        /* <DEDUP_REMOVED lines=23> */
[----:B------:R-:W-:-:S05]  /*17d00*/  PRMT R11, R14, 0x7531, R15 ;  /* 0x000075310e0b7816 */ /* 0x000fca000000000f */
[----:B------:R2:W-:Y:S02]  /*17d10*/  STSM.16.M88.4 [R2], R8 ;  /* 0x0000000802007844 */ /* 0x0005e40000000200 */
[C-C-:B--2---:R-:W-:Y:S02]  /*17d20*/  PRMT R8, R4.reuse, 0x6420, R5.reuse ;  /* 0x0000642004087816 */ /* 0x144fe40000000005 */
        /* <DEDUP_REMOVED lines=24> */
.L_x_1641:
[----:B-1----:R1:W-:Y:S01]  /*17eb0*/  SYNCS.ARRIVE.TRANS64.A1T0 RZ, [R0+URZ+0x28450], RZ ;  /* 0x028450ff00ff79a7 */ /* 0x0023e2000810003f */
[----:B------:R-:W-:Y:S06]  /*17ec0*/  BAR.SYNC.DEFER_BLOCKING 0x2, 0x80 ;  /* 0x0082000000007b1d */ /* 0x000fec0000010000 */
[----:B------:R-:W-:Y:S05]  /*17ed0*/  @!P0 BRA `(.L_x_1642) ;  /* 0x0000000000048947 */ /* 0x000fea0003800000 */
[----:B------:R-:W-:Y:S01]  /*17ee0*/  BPT.TRAP 0x1 ;  /* 0x000000040000795c */ /* 0x000fe20000300000 */
.L_x_1642:
[----:B-1----:R-:W-:Y:S02]  /*17ef0*/  VIADD R0, R0, 0x28480 ;  /* 0x0002848000007836 */ /* 0x002fe40000000000 */
[----:B0-----:R-:W-:Y:S02]  /*17f00*/  IMAD.MOV.U32 R5, RZ, RZ, R22 ;  /* 0x000000ffff057224 */ /* 0x001fe400078e0016 */
[----:B------:R-:W-:Y:S01]  /*17f10*/  IMAD.MOV.U32 R8, RZ, RZ, R23 ;  /* 0x000000ffff087224 */ /* 0x000fe200078e0017 */
[----:B------:R-:W-:-:S04]  /*17f20*/  PRMT R0, R29, 0x654, R0 ;  /* 0x000006541d007816 */ /* 0x000fc80000000000 */
[----:B------:R2:W-:Y:S01]  /*17f30*/  SYNCS.ARRIVE.TRANS64.RED.A1T0 RZ, [R0+URZ], RZ ;  /* 0x000000ff00ff79a7 */ /* 0x0005e2000810043f */
[----:B------:R-:W-:Y:S05]  /*17f40*/  @P1 BRA `(.L_x_1643) ;  /* 0xffffffec00c41947 */ /* 0x000fea000383ffff */
.L_x_1623:
[----:B0-2---:R-:W0:Y:S01]  /*17f50*/  S2R R0, SR_TID.X ;  /* 0x0000000000007919 */ /* 0x005e220000002100 */
[----:B------:R-:W-:Y:S01]  /*17f60*/  BSSY B0, `(.L_x_1644) ;  /* 0x0000012000007945 */ /* 0x000fe20003800000 */
[----:B0-----:R-:W-:Y:S01]  /*17f70*/  LOP3.LUT R2, R0, 0x7f, RZ, 0xc0, !PT ;  /* 0x0000007f00027812 */ /* 0x001fe200078ec0ff */
[----:B------:R-:W-:-:S03]  /*17f80*/  IMAD.U32 R0, RZ, RZ, UR46 ;  /* 0x0000002eff007e24 */ /* 0x000fc6000f8e00ff */
[----:B------:R-:W-:Y:S02]  /*17f90*/  ISETP.NE.AND P1, PT, R2, RZ, PT ;  /* 0x000000ff0200720c */ /* 0x000fe40003f25270 */
[----:B------:R-:W-:-:S11]  /*17fa0*/  ISETP.NE.AND P0, PT, R0, 0x3, PT ;  /* 0x000000030000780c */ /* 0x000fd60003f05270 */
[----:B------:R-:W-:Y:S05]  /*17fb0*/  @P1 BRA `(.L_x_1645) ;  /* 0x0000000000301947 */ /* 0x000fea0003800000 */
[----:B------:R-:W0:Y:S01]  /*17fc0*/  S2R R5, SR_LANEID ;  /* 0x0000000000057919 */ /* 0x000e220000000000 */
[----:B------:R-:W-:Y:S01]  /*17fd0*/  VOTEU.ANY UR4, UPT, PT ;  /* 0x0000000000047886 */ /* 0x000fe200038e0100 */
[----:B------:R-:W2:Y:S01]  /*17fe0*/  LDC.64 R2, c[0x0][0xc60] ;  /* 0x00031800ff027b82 */ /* 0x000ea20000000a00 */
[----:B------:R-:W0:Y:S02]  /*17ff0*/  FLO.U32 R0, UR4 ;  /* 0x0000000400007d00 */ /* 0x000e2400080e0000 */
[----:B0-----:R-:W-:-:S06]  /*18000*/  ISETP.EQ.U32.AND P1, PT, R0, R5, PT ;  /* 0x000000050000720c */ /* 0x001fcc0003f22070 */
[----:B------:R-:W2:Y:S07]  /*18010*/  POPC R5, UR4 ;  /* 0x0000000400057d09 */ /* 0x000eae0008000000 */
[----:B--2---:R-:W2:Y:S01]  /*18020*/  @P1 ATOMG.E.ADD.STRONG.GPU PT, R3, desc[UR36][R2.64], R5 ;  /* 0x00000005020319a8 */ /* 0x004ea200081ee1e4 */
[----:B------:R-:W0:Y:S02]  /*18030*/  S2R R4, SR_LTMASK ;  /* 0x0000000000047919 */ /* 0x000e240000003900 */
[----:B0-----:R-:W-:-:S04]  /*18040*/  LOP3.LUT R4, R4, UR4, RZ, 0xc0, !PT ;  /* 0x0000000404047c12 */ /* 0x001fc8000f8ec0ff */
[----:B------:R-:W0:Y:S01]  /*18050*/  POPC R7, R4 ;  /* 0x0000000400077309 */ /* 0x000e220000000000 */
[----:B--2---:R-:W0:Y:S02]  /*18060*/  SHFL.IDX PT, R0, R3, R0, 0x1f ;  /* 0x00001f0003007589 */ /* 0x004e2400000e0000 */
[----:B0-----:R-:W-:-:S07]  /*18070*/  IADD3 R24, R0, UR47, R7 ;  /* 0x0000002f00187c10 */ /* 0x001fce000fffe007 */
.L_x_1645:
[----:B------:R-:W-:Y:S05]  /*18080*/  BSYNC B0 ;  /* 0x0000000000007941 */ /* 0x000fea0003800000 */
.L_x_1644:
[----:B------:R-:W-:Y:S05]  /*18090*/  @!P0 BRA `(.L_x_1646) ;  /* 0x0000000000048947 */ /* 0x000fea0003800000 */
[----:B------:R-:W-:Y:S01]  /*180a0*/  BPT.TRAP 0x1 ;  /* 0x000000040000795c */ /* 0x000fe20000300000 */
.L_x_1646:
[----:B------:R-:W-:Y:S01]  /*180b0*/  LOP3.LUT R3, R23, 0x1, RZ, 0x3c, !PT ;  /* 0x0000000117037812 */ /* 0x000fe200078e3cff */
[----:B------:R-:W-:Y:S01]  /*180c0*/  IMAD R18, R22, 0x8, R17 ;  /* 0x0000000816127824 */ /* 0x000fe200078e0211 */
[----:B------:R-:W-:Y:S02]  /*180d0*/  BSSY B0, `(.L_x_1647) ;  /* 0x0000004000007945 */ /* 0x000fe40003800000 */
[----:B------:R-:W-:-:S04]  /*180e0*/  SHF.L.U32 R3, R3, 0x1f, RZ ;  /* 0x0000001f03037819 */ /* 0x000fc800000006ff */
[----:B------:R-:W0:Y:S02]  /*180f0*/  SYNCS.PHASECHK.TRANS64.TRYWAIT P1, [R18+URZ+0x28470], R3 ;  /* 0x02847003120075a7 */ /* 0x000e24000802017f */
[----:B0-----:R-:W-:Y:S05]  /*18100*/  @!P1 BRA `(.L_x_1648) ;  /* 0x0000003c00449947 */ /* 0x001fea0003800000 */
.L_x_1747:
[----:B------:R-:W-:Y:S05]  /*18110*/  BSYNC B0 ;  /* 0x0000000000007941 */ /* 0x000fea0003800000 */
.L_x_1647:
[----:B------:R-:W-:-:S13]  /*18120*/  LOP3.LUT P1, RZ, R16, 0x8, RZ, 0xc0, !PT ;  /* 0x0000000810ff7812 */ /* 0x000fda000782c0ff */
[----:B------:R-:W-:Y:S05]  /*18130*/  @!P1 BRA `(.L_x_1649) ;  /* 0x0000000000049947 */ /* 0x000fea0003800000 */
[----:B------:R-:W-:Y:S01]  /*18140*/  BPT.TRAP 0x1 ;  /* 0x000000040000795c */ /* 0x000fe20000300000 */
.L_x_1649:
[----:B0-----:R-:W-:-:S04]  /*18150*/  SHF.L.U32 R3, R23, 0x1f, RZ ;  /* 0x0000001f17037819 */ /* 0x001fc800000006ff */
[----:B------:R-:W0:Y:S02]  /*18160*/  SYNCS.PHASECHK.TRANS64.TRYWAIT P1, [R18+URZ+0x28460], R3 ;  /* 0x02846003120075a7 */ /* 0x000e24000802017f */
[----:B0-----:R-:W-:Y:S05]  /*18170*/  @!P1 BRA `(.L_x_1650) ;  /* 0x0000003c003c9947 */ /* 0x001fea0003800000 */
.L_x_1748:
[----:B------:R-:W-:Y:S01]  /*18180*/  IMAD.SHL.U32 R0, R22, 0x4000, RZ ;  /* 0x0000400016007824 */ /* 0x000fe200078e00ff */
[----:B------:R-:W-:Y:S05]  /*18190*/  WARPSYNC.ALL ;  /* 0x0000000000007948 */ /* 0x000fea0003800000 */
[----:B------:R-:W-:Y:S02]  /*181a0*/  LOP3.LUT R2, R0, R33, RZ, 0xfc, !PT ;  /* 0x0000002100027212 */ /* 0x000fe400078efcff */
[C---:B------:R-:W-:Y:S02]  /*181b0*/  IADD3 R0, R17.reuse, R0, R31 ;  /* 0x0000000011007210 */ /* 0x040fe40007ffe01f */
[----:B------:R-:W-:Y:S01]  /*181c0*/  LOP3.LUT P1, RZ, R16, 0x8, RZ, 0xc0, !PT ;  /* 0x0000000810ff7812 */ /* 0x000fe2000782c0ff */
[----:B------:R-:W-:-:S04]  /*181d0*/  IMAD.IADD R2, R17, 0x1, R2 ;  /* 0x0000000111027824 */ /* 0x000fc800078e0202 */
[----:B0-----:R-:W-:Y:S01]  /*181e0*/  IMAD.IADD R3, R34, 0x1, R2 ;  /* 0x0000000122037824 */ /* 0x001fe200078e0202 */
[----:B------:R-:W0:Y:S04]  /*181f0*/  LDSM.16.MT88.4 R4, [R2+0x10000] ;  /* 0x010000000204783b */ /* 0x000e280000004200 */
[----:B------:R-:W2:Y:S01]  /*18200*/  LDSM.16.MT88.4 R8, [R3+0x10000] ;  /* 0x010000000308783b */ /* 0x000ea20000004200 */
[C-C-:B0-----:R-:W-:Y:S02]  /*18210*/  PRMT R12, R4.reuse, 0x6420, R5.reuse ;  /* 0x00006420040c7816 */ /* 0x141fe40000000005 */
[----:B------:R-:W-:Y:S02]  /*18220*/  PRMT R13, R4, 0x7531, R5 ;  /* 0x00007531040d7816 */ /* 0x000fe40000000005 */
[----:B-1----:R-:W-:-:S02]  /*18230*/  PRMT R14, R6, 0x6420, R7 ;  /* 0x00006420060e7816 */ /* 0x002fc40000000007 */
[----:B------:R-:W-:Y:S02]  /*18240*/  PRMT R15, R6, 0x7531, R7 ;  /* 0x00007531060f7816 */ /* 0x000fe40000000007 */
[C-C-:B--2---:R-:W-:Y:S02]  /*18250*/  PRMT R4, R8.reuse, 0x6420, R9.reuse ;  /* 0x0000642008047816 */ /* 0x144fe40000000009 */
        /* <DEDUP_REMOVED lines=50> */
.L_x_1651:
[----:B-1----:R1:W-:Y:S01]  /*18580*/  SYNCS.ARRIVE.TRANS64.A1T0 RZ, [R18+URZ+0x28450], RZ ;  /* 0x028450ff12ff79a7 */ /* 0x0023e2000810003f */
[----:B------:R-:W-:Y:S06]  /*18590*/  BAR.SYNC.DEFER_BLOCKING 0x2, 0x80 ;  /* 0x0082000000007b1d */ /* 0x000fec0000010000 */
[----:B------:R-:W-:Y:S05]  /*185a0*/  @!P0 BRA `(.L_x_1652) ;  /* 0x0000000000048947 */ /* 0x000fea0003800000 */
[----:B------:R-:W-:Y:S01]  /*185b0*/  BPT.TRAP 0x1 ;  /* 0x000000040000795c */ /* 0x000fe20000300000 */
.L_x_1652:
[----:B-1----:R-:W-:Y:S02]  /*185c0*/  VIADD R18, R18, 0x28480 ;  /* 0x0002848012127836 */ /* 0x002fe40000000000 */
[----:B------:R-:W-:-:S03]  /*185d0*/  VIADD R22, R22, 0x1 ;  /* 0x0000000116167836 */ /* 0x000fc60000000000 */
[----:B------:R-:W-:Y:S02]  /*185e0*/  PRMT R18, R29, 0x654, R18 ;  /* 0x000006541d127816 */ /* 0x000fe40000000012 */
[C---:B------:R-:W-:Y:S02]  /*185f0*/  ISETP.NE.AND P0, PT, R22.reuse, 0x2, PT ;  /* 0x000000021600780c */ /* 0x040fe40003f05270 */
[----:B------:R1:W-:Y:S02]  /*18600*/  SYNCS.ARRIVE.TRANS64.RED.A1T0 RZ, [R18+URZ], RZ ;  /* 0x000000ff12ff79a7 */ /* 0x0003e4000810043f */
[----:B0-----:R-:W-:Y:S02]  /*18610*/  SEL R0, RZ, 0x1, P0 ;  /* 0x00000001ff007807 */ /* 0x001fe40000000000 */
[----:B------:R-:W-:Y:S02]  /*18620*/  SEL R22, R22, RZ, P0 ;  /* 0x000000ff16167207 */ /* 0x000fe40000000000 */
[----:B------:R-:W-:-:S07]  /*18630*/  LOP3.LUT R23, R23, R0, RZ, 0x3c, !PT ;  /* 0x0000000017177212 */ /* 0x000fce00078e3cff */
.L_x_1593:
[----:B------:R-:W-:Y:S05]  /*18640*/  BSYNC B7 ;  /* 0x0000000000077941 */ /* 0x000fea0003800000 */
.L_x_1591:
[----:B------:R-:W-:-:S13]  /*18650*/  LOP3.LUT P0, RZ, R16, 0x20, RZ, 0xc0, !PT ;  /* 0x0000002010ff7812 */ /* 0x000fda000780c0ff */
[----:B------:R-:W-:Y:S05]  /*18660*/  @!P0 BRA `(.L_x_1653) ;  /* 0x0000000000248947 */ /* 0x000fea0003800000 */
[----:B------:R-:W0:Y:S08]  /*18670*/  S2UR UR4, SR_CgaCtaId ;  /* 0x00000000000479c3 */ /* 0x000e300000008800 */
[----:B------:R-:W-:Y:S01]  /*18680*/  BAR.SYNC.DEFER_BLOCKING 0x5, 0x180 ;  /* 0x0146000000007b1d */ /* 0x000fe20000010000 */
[----:B------:R-:W-:Y:S01]  /*18690*/  MOV R0, 0x400 ;  /* 0x0000040000007802 */ /* 0x000fe20000000f00 */
[----:B0-----:R-:W-:-:S05]  /*186a0*/  IMAD.U32 R29, RZ, RZ, UR4 ;  /* 0x00000004ff1d7e24 */ /* 0x001fca000f8e00ff */
[----:B------:R-:W-:-:S05]  /*186b0*/  LEA R17, R29, R0, 0x18 ;  /* 0x000000001d117211 */ /* 0x000fca00078ec0ff */
[----:B------:R-:W0:Y:S02]  /*186c0*/  LDS.128 R24, [R17+0x284d0] ;  /* 0x0284d00011187984 */ /* 0x000e240000000c00 */
[----:B0-----:R-:W-:Y:S01]  /*186d0*/  R2UR UR42, R27 ;  /* 0x000000001b2a72ca */ /* 0x001fe200000e0000 */
[----:B------:R-:W-:Y:S06]  /*186e0*/  BAR.ARV 0x4, 0x180 ;  /* 0x0106000000007b1d */ /* 0x000fec0000002000 */
[----:B------:R-:W-:Y:S08]  /*186f0*/  BRA `(.L_x_1654) ;  /* 0x0000000c00b47947 */ /* 0x000ff00003800000 */
.L_x_1653:
[----:B------:R-:W0:Y:S01]  /*18700*/  S2R R0, SR_TID.X ;  /* 0x0000000000007919 */ /* 0x000e220000002100 */
[----:B------:R-:W-:Y:S01]  /*18710*/  ULDC UR4, c[0x0][0xc3c] ;  /* 0x00030f0000047ab9 */ /* 0x000fe20000000800 */
[----:B0-----:R-:W-:Y:S01]  /*18720*/  LOP3.LUT R9, R0, 0x1f, RZ, 0xc0, !PT ;  /* 0x0000001f00097812 */ /* 0x001fe200078ec0ff */
[----:B------:R-:W-:-:S03]  /*18730*/  IMAD.MOV.U32 R0, RZ, RZ, RZ ;  /* 0x000000ffff007224 */ /* 0x000fc600078e00ff */
[C---:B------:R-:W-:Y:S01]  /*18740*/  ISETP.NE.AND P0, PT, R9.reuse, 0x1f, PT ;  /* 0x0000001f0900780c */ /* 0x040fe20003f05270 */
[----:B------:R-:W-:-:S05]  /*18750*/  VIADD R7, R9, UR42 ;  /* 0x0000002a09077c36 */ /* 0x000fca0008000000 */
[----:B------:R-:W-:Y:S01]  /*18760*/  ISETP.GE.OR P1, PT, R7, UR4, !P0 ;  /* 0x0000000407007c0c */ /* 0x000fe2000c726670 */
[----:B------:R-:W-:-:S12]  /*18770*/  ULDC UR4, c[0x0][0xc3c] ;  /* 0x00030f0000047ab9 */ /* 0x000fd80000000800 */
[----:B------:R-:W0:Y:S08]  /*18780*/  @!P1 LDC.64 R2, c[0x0][0xc80] ;  /* 0x00032000ff029b82 */ /* 0x000e300000000a00 */
[----:B------:R-:W2:Y:S01]  /*18790*/  @!P1 LDC.64 R4, c[0x0][0xc78] ;  /* 0x00031e00ff049b82 */ /* 0x000ea20000000a00 */
[----:B0-----:R-:W-:-:S05]  /*187a0*/  @!P1 IMAD.WIDE R2, R7, 0x4, R2 ;  /* 0x0000000407029825 */ /* 0x001fca00078e0202 */
[----:B------:R2:W3:Y:S02]  /*187b0*/  @!P1 LDG.E R0, desc[UR36][R2.64] ;  /* 0x0000002402009981 */ /* 0x0004e4000c1e1900 */
[----:B--2---:R-:W-:-:S04]  /*187c0*/  @!P1 IMAD.WIDE R2, R7, 0x4, R4 ;  /* 0x0000000407029825 */ /* 0x004fc800078e0204 */
[----:B------:R-:W-:-:S06]  /*187d0*/  IMAD.MOV.U32 R5, RZ, RZ, RZ ;  /* 0x000000ffff057224 */ /* 0x000fcc00078e00ff */
[----:B------:R-:W3:Y:S01]  /*187e0*/  @!P1 LDG.E R5, desc[UR36][R2.64] ;  /* 0x0000002402059981 */ /* 0x000ee2000c1e1900 */
[C---:B------:R-:W-:Y:S02]  /*187f0*/  ISETP.NE.AND P1, PT, R9.reuse, RZ, PT ;  /* 0x000000ff0900720c */ /* 0x040fe40003f25270 */
[C---:B------:R-:W-:Y:S02]  /*18800*/  ISETP.GE.U32.AND P2, PT, R9.reuse, 0x2, PT ;  /* 0x000000020900780c */ /* 0x040fe40003f46070 */
[C---:B------:R-:W-:Y:S02]  /*18810*/  ISETP.GE.U32.AND P3, PT, R9.reuse, 0x4, PT ;  /* 0x000000040900780c */ /* 0x040fe40003f66070 */
[C---:B------:R-:W-:Y:S02]  /*18820*/  ISETP.GE.U32.AND P4, PT, R9.reuse, 0x8, PT ;  /* 0x000000080900780c */ /* 0x040fe40003f86070 */
[----:B------:R-:W-:Y:S01]  /*18830*/  ISETP.GE.U32.AND P5, PT, R9, 0x10, PT ;  /* 0x000000100900780c */ /* 0x000fe20003fa6070 */
[----:B---3--:R-:W-:-:S05]  /*18840*/  IMAD R4, R5, R0, RZ ;  /* 0x0000000005047224 */ /* 0x008fca00078e02ff */
[----:B------:R-:W0:Y:S02]  /*18850*/  SHFL.UP PT, R6, R4, 0x1, RZ ;  /* 0x0420000004067989 */ /* 0x000e2400000e00ff */
[----:B0-----:R-:W-:-:S05]  /*18860*/  SEL R7, R6, RZ, P1 ;  /* 0x000000ff06077207 */ /* 0x001fca0000800000 */
[----:B------:R-:W-:Y:S02]  /*18870*/  IMAD.IADD R7, R4, 0x1, R7 ;  /* 0x0000000104077824 */ /* 0x000fe400078e0207 */
[----:B------:R-:W0:Y:S03]  /*18880*/  LDC R4, c[0x0][0xc38] ;  /* 0x00030e00ff047b82 */ /* 0x000e260000000800 */
[----:B------:R-:W2:Y:S02]  /*18890*/  SHFL.UP PT, R6, R7, 0x2, RZ ;  /* 0x0440000007067989 */ /* 0x000ea400000e00ff */
[----:B--2---:R-:W-:-:S05]  /*188a0*/  SEL R6, R6, RZ, P2 ;  /* 0x000000ff06067207 */ /* 0x004fca0001000000 */
[----:B------:R-:W-:Y:S02]  /*188b0*/  IMAD.IADD R6, R7, 0x1, R6 ;  /* 0x0000000107067824 */ /* 0x000fe400078e0206 */
[----:B------:R-:W-:Y:S04]  /*188c0*/  SHFL.IDX PT, R7, R24, RZ, 0x1f ;  /* 0x00001fff18077589 */ /* 0x000fe800000e0000 */
[----:B------:R-:W2:Y:S02]  /*188d0*/  SHFL.UP PT, R8, R6, 0x4, RZ ;  /* 0x0480000006087989 */ /* 0x000ea400000e00ff */
[----:B--2---:R-:W-:-:S05]  /*188e0*/  SEL R3, R8, RZ, P3 ;  /* 0x000000ff08037207 */ /* 0x004fca0001800000 */
[----:B------:R-:W-:Y:S02]  /*188f0*/  IMAD.IADD R2, R6, 0x1, R3 ;  /* 0x0000000106027824 */ /* 0x000fe400078e0203 */
[----:B------:R-:W-:Y:S04]  /*18900*/  SHFL.IDX PT, R6, R24, 0x1, 0x1f ;  /* 0x00201f0018067f89 */ /* 0x000fe800000e0000 */
[----:B------:R-:W2:Y:S02]  /*18910*/  SHFL.UP PT, R3, R2, 0x8, RZ ;  /* 0x0500000002037989 */ /* 0x000ea400000e00ff */
[----:B--2---:R-:W-:-:S05]  /*18920*/  SEL R3, R3, RZ, P4 ;  /* 0x000000ff03037207 */ /* 0x004fca0002000000 */
[----:B------:R-:W-:-:S05]  /*18930*/  IMAD.IADD R8, R2, 0x1, R3 ;  /* 0x0000000102087824 */ /* 0x000fca00078e0203 */
[----:B------:R-:W2:Y:S02]  /*18940*/  SHFL.UP PT, R3, R8, 0x10, RZ ;  /* 0x0600000008037989 */ /* 0x000ea400000e00ff */
[----:B--2---:R-:W-:-:S05]  /*18950*/  SEL R3, R3, RZ, P5 ;  /* 0x000000ff03037207 */ /* 0x004fca0002800000 */
[----:B------:R-:W-:-:S05]  /*18960*/  IMAD.IADD R3, R8, 0x1, R3 ;  /* 0x0000000108037824 */ /* 0x000fca00078e0203 */
[----:B------:R-:W0:Y:S02]  /*18970*/  SHFL.IDX PT, R9, R3, 0x1f, 0x1f ;  /* 0x03e01f0003097f89 */ /* 0x000e2400000e0000 */
[----:B0-----:R-:W-:Y:S02]  /*18980*/  IMAD R11, R9, R4, RZ ;  /* 0x00000004090b7224 */ /* 0x001fe400078e02ff */
[----:B------:R-:W-:Y:S02]  /*18990*/  IMAD.MOV.U32 R9, RZ, RZ, RZ ;  /* 0x000000ffff097224 */ /* 0x000fe400078e00ff */
[----:B------:R-:W-:-:S05]  /*189a0*/  IMAD.IADD R6, R6, 0x1, R11 ;  /* 0x0000000106067824 */ /* 0x000fca00078e020b */
[----:B------:R-:W-:-:S13]  /*189b0*/  ISETP.GT.AND P6, PT, R6, R7, PT ;  /* 0x000000070600720c */ /* 0x000fda0003fc4270 */
[----:B------:R-:W-:Y:S05]  /*189c0*/  @P6 BRA `(.L_x_1655) ;  /* 0x00000000009c6947 */ /* 0x000fea0003800000 */
.L_x_1657:
        /* <DEDUP_REMOVED lines=22> */
[----:B------:R-:W-:Y:S02]  /*18b30*/  IMAD.IADD R11, R4, 0x1, R11 ;  /* 0x00000001040b7824 */ /* 0x000fe400078e020b */
[----:B------:R-:W0:Y:S03]  /*18b40*/  LDC R4, c[0x0][0xc38] ;  /* 0x00030e00ff047b82 */ /* 0x000e260000000800 */
[----:B------:R-:W2:Y:S02]  /*18b50*/  SHFL.UP PT, R8, R11, 0x4, RZ ;  /* 0x048000000b087989 */ /* 0x000ea400000e00ff */
[----:B--2---:R-:W-:-:S05]  /*18b60*/  SEL R8, R8, RZ, P3 ;  /* 0x000000ff08087207 */ /* 0x004fca0001800000 */
[----:B------:R-:W-:-:S05]  /*18b70*/  IMAD.IADD R8, R11, 0x1, R8 ;  /* 0x000000010b087824 */ /* 0x000fca00078e0208 */
[----:B------:R-:W2:Y:S02]  /*18b80*/  SHFL.UP PT, R2, R8, 0x8, RZ ;  /* 0x0500000008027989 */ /* 0x000ea400000e00ff */
[----:B--2---:R-:W-:-:S05]  /*18b90*/  SEL R3, R2, RZ, P4 ;  /* 0x000000ff02037207 */ /* 0x004fca0002000000 */
[----:B------:R-:W-:-:S05]  /*18ba0*/  IMAD.IADD R3, R8, 0x1, R3 ;  /* 0x0000000108037824 */ /* 0x000fca00078e0203 */
[----:B------:R-:W2:Y:S02]  /*18bb0*/  SHFL.UP PT, R2, R3, 0x10, RZ ;  /* 0x0600000003027989 */ /* 0x000ea400000e00ff */
[----:B--2---:R-:W-:-:S05]  /*18bc0*/  SEL R2, R2, RZ, P5 ;  /* 0x000000ff02027207 */ /* 0x004fca0002800000 */
[----:B------:R-:W-:-:S05]  /*18bd0*/  IMAD.IADD R2, R3, 0x1, R2 ;  /* 0x0000000103027824 */ /* 0x000fca00078e0202 */
[----:B------:R-:W0:Y:S02]  /*18be0*/  SHFL.IDX PT, R13, R2, 0x1f, 0x1f ;  /* 0x03e01f00020d7f89 */ /* 0x000e2400000e0000 */
[----:B0-----:R-:W-:-:S04]  /*18bf0*/  IMAD R11, R13, R4, RZ ;  /* 0x000000040d0b7224 */ /* 0x001fc800078e02ff */
[----:B------:R-:W-:-:S05]  /*18c00*/  IMAD.IADD R6, R11, 0x1, R6 ;  /* 0x000000010b067824 */ /* 0x000fca00078e0206 */
[----:B------:R-:W-:-:S13]  /*18c10*/  ISETP.GT.AND P6, PT, R6, R7, PT ;  /* 0x000000070600720c */ /* 0x000fda0003fc4270 */
[----:B------:R-:W-:Y:S05]  /*18c20*/  @!P6 BRA `(.L_x_1657) ;  /* 0xfffffffc0068e947 */ /* 0x000fea000383ffff */
[----:B------:R-:W-:-:S07]  /*18c30*/  IMAD.MOV.U32 R3, RZ, RZ, R2 ;  /* 0x000000ffff037224 */ /* 0x000fce00078e0002 */
.L_x_1655:
[----:B------:R-:W-:-:S04]  /*18c40*/  IMAD.IADD R11, R6, 0x1, -R11 ;  /* 0x00000001060b7824 */ /* 0x000fc800078e0a0b */
[----:B------:R-:W-:-:S05]  /*18c50*/  IMAD R2, R3, R4, R11 ;  /* 0x0000000403027224 */ /* 0x000fca00078e020b */
[----:B------:R-:W-:-:S13]  /*18c60*/  ISETP.GT.AND P0, PT, R2, R7, PT ;  /* 0x000000070200720c */ /* 0x000fda0003f04270 */
[----:B------:R-:W-:Y:S02]  /*18c70*/  VOTEU.ANY UR5, UPT, !P0 ;  /* 0x0000000000057886 */ /* 0x000fe400040e0100 */
[----:B------:R-:W-:Y:S02]  /*18c80*/  UPOPC UR4, UR5 ;  /* 0x00000005000472bf */ /* 0x000fe40008000000 */
[----:B------:R-:W-:-:S04]  /*18c90*/  ISETP.NE.AND P0, PT, RZ, UR5, PT ;  /* 0x00000005ff007c0c */ /* 0x000fc8000bf05270 */
[----:B------:R-:W-:Y:S02]  /*18ca0*/  IMAD.U32 R6, RZ, RZ, UR4 ;  /* 0x00000004ff067e24 */ /* 0x000fe4000f8e00ff */
[----:B------:R-:W-:-:S04]  /*18cb0*/  IMAD.U32 R13, RZ, RZ, UR4 ;  /* 0x00000004ff0d7e24 */ /* 0x000fc8000f8e00ff */
[----:B------:R0:W2:Y:S04]  /*18cc0*/  SHFL.IDX PT, R6, R5, R6, 0x1f ;  /* 0x00001f0605067589 */ /* 0x0000a800000e0000 */
[----:B------:R0:W3:Y:S01]  /*18cd0*/  SHFL.IDX PT, R0, R0, R13, 0x1f ;  /* 0x00001f0d00007589 */ /* 0x0000e200000e0000 */
[----:B------:R-:W-:Y:S05]  /*18ce0*/  @!P0 BRA `(.L_x_1658) ;  /* 0x00000000000c8947 */ /* 0x000fea0003800000 */
[----:B------:R-:W-:-:S06]  /*18cf0*/  UIADD3 UR5, UR4, -0x1, URZ ;  /* 0xffffffff04057890 */ /* 0x000fcc000fffe03f */
[----:B------:R-:W-:-:S05]  /*18d00*/  IMAD.U32 R2, RZ, RZ, UR5 ;  /* 0x00000005ff027e24 */ /* 0x000fca000f8e00ff */
[----:B------:R4:W0:Y:S02]  /*18d10*/  SHFL.IDX PT, R9, R3, R2, 0x1f ;  /* 0x00001f0203097589 */ /* 0x00082400000e0000 */
.L_x_1658:
[----:B--2---:R-:W-:Y:S01]  /*18d20*/  ISETP.NE.AND P0, PT, R6, 0x1, PT ;  /* 0x000000010600780c */ /* 0x004fe20003f05270 */
[----:B0-----:R-:W-:Y:S01]  /*18d30*/  IMAD R24, R9, R4, R11 ;  /* 0x0000000409187224 */ /* 0x001fe200078e020b */
[----:B------:R-:W-:-:S03]  /*18d40*/  UIADD3 UR42, UR4, UR42, URZ ;  /* 0x0000002a042a7290 */ /* 0x000fc6000fffe03f */
[----:B------:R-:W-:-:S08]  /*18d50*/  IMAD.IADD R5, R7, 0x1, -R24 ;  /* 0x0000000107057824 */ /* 0x000fd000078e0a18 */
[----:B------:R-:W-:Y:S05]  /*18d60*/  @!P0 BRA `(.L_x_1659) ;  /* 0x0000000000dc8947 */ /* 0x000fea0003800000 */
[----:B---3--:R-:W-:Y:S02]  /*18d70*/  IABS R4, R0 ;  /* 0x0000000000047213 */ /* 0x008fe40000000000 */
[----:B------:R-:W-:Y:S02]  /*18d80*/  IABS R7, R6 ;  /* 0x0000000600077213 */ /* 0x000fe40000000000 */
[----:B------:R-:W0:Y:S08]  /*18d90*/  I2F.RP R8, R4 ;  /* 0x0000000400087306 */ /* 0x000e300000209400 */
[----:B------:R-:W2:Y:S08]  /*18da0*/  I2F.RP R10, R7 ;  /* 0x00000007000a7306 */ /* 0x000eb00000209400 */
[----:B0-----:R-:W4:Y:S08]  /*18db0*/  MUFU.RCP R8, R8 ;  /* 0x0000000800087308 */ /* 0x001f300000001000 */
[----:B--2---:R-:W-:Y:S01]  /*18dc0*/  MUFU.RCP R10, R10 ;  /* 0x0000000a000a7308 */ /* 0x004fe20000001000 */
[----:B----4-:R-:W-:-:S07]  /*18dd0*/  VIADD R2, R8, 0xffffffe ;  /* 0x0ffffffe08027836 */ /* 0x010fce0000000000 */
[----:B------:R0:W2:Y:S02]  /*18de0*/  F2I.FTZ.U32.TRUNC.NTZ R3, R2 ;  /* 0x0000000200037305 */ /* 0x0000a4000021f000 */
[----:B0-----:R-:W-:Y:S02]  /*18df0*/  IMAD.MOV.U32 R2, RZ, RZ, RZ ;  /* 0x000000ffff027224 */ /* 0x001fe400078e00ff */
[----:B--2---:R-:W-:-:S04]  /*18e00*/  IMAD.MOV R9, RZ, RZ, -R3 ;  /* 0x000000ffff097224 */ /* 0x004fc800078e0a03 */
[----:B------:R-:W-:-:S04]  /*18e10*/  IMAD R9, R9, R4, RZ ;  /* 0x0000000409097224 */ /* 0x000fc800078e02ff */
[----:B------:R-:W-:Y:S01]  /*18e20*/  IMAD.HI.U32 R3, R3, R9, R2 ;  /* 0x0000000903037227 */ /* 0x000fe200078e0002 */
[----:B------:R-:W-:Y:S02]  /*18e30*/  IABS R9, R5 ;  /* 0x0000000500097213 */ /* 0x000fe40000000000 */
[----:B------:R-:W-:-:S03]  /*18e40*/  IABS R2, R0 ;  /* 0x0000000000027213 */ /* 0x000fc60000000000 */
[----:B------:R-:W-:-:S04]  /*18e50*/  IMAD.HI.U32 R8, R3, R9, RZ ;  /* 0x0000000903087227 */ /* 0x000fc800078e00ff */
[----:B------:R-:W-:Y:S02]  /*18e60*/  IMAD.MOV R2, RZ, RZ, -R2 ;  /* 0x000000ffff027224 */ /* 0x000fe400078e0a02 */
[----:B------:R-:W-:Y:S02]  /*18e70*/  VIADD R3, R10, 0xffffffe ;  /* 0x0ffffffe0a037836 */ /* 0x000fe40000000000 */
[----:B------:R-:W-:-:S04]  /*18e80*/  IMAD R9, R8, R2, R9 ;  /* 0x0000000208097224 */ /* 0x000fc800078e0209 */
[----:B------:R-:W0:Y:S01]  /*18e90*/  F2I.FTZ.U32.TRUNC.NTZ R3, R3 ;  /* 0x0000000300037305 */ /* 0x000e22000021f000 */
[----:B------:R-:W-:-:S13]  /*18ea0*/  ISETP.GT.U32.AND P1, PT, R4, R9, PT ;  /* 0x000000090400720c */ /* 0x000fda0003f24070 */
[----:B------:R-:W-:Y:S02]  /*18eb0*/  @!P1 IMAD.IADD R9, R9, 0x1, -R4 ;  /* 0x0000000109099824 */ /* 0x000fe400078e0a04 */
[----:B0-----:R-:W-:Y:S02]  /*18ec0*/  IMAD.MOV R2, RZ, RZ, -R3 ;  /* 0x000000ffff027224 */ /* 0x001fe400078e0a03 */
[----:B------:R-:W-:Y:S01]  /*18ed0*/  @!P1 VIADD R8, R8, 0x1 ;  /* 0x0000000108089836 */ /* 0x000fe20000000000 */
[----:B------:R-:W-:Y:S01]  /*18ee0*/  ISETP.GE.U32.AND P0, PT, R9, R4, PT ;  /* 0x000000040900720c */ /* 0x000fe20003f06070 */
[----:B------:R-:W-:Y:S01]  /*18ef0*/  IMAD R9, R2, R7, RZ ;  /* 0x0000000702097224 */ /* 0x000fe200078e02ff */
[----:B------:R-:W-:Y:S01]  /*18f00*/  ISETP.NE.AND P1, PT, R0, RZ, PT ;  /* 0x000000ff0000720c */ /* 0x000fe20003f25270 */
[----:B------:R-:W-:-:S04]  /*18f10*/  IMAD.MOV.U32 R2, RZ, RZ, RZ ;  /* 0x000000ffff027224 */ /* 0x000fc800078e00ff */
[----:B------:R-:W-:Y:S01]  /*18f20*/  IMAD.HI.U32 R4, R3, R9, R2 ;  /* 0x0000000903047227 */ /* 0x000fe200078e0002 */
[----:B------:R-:W-:-:S04]  /*18f30*/  LOP3.LUT R2, R5, R0, RZ, 0x3c, !PT ;  /* 0x0000000005027212 */ /* 0x000fc800078e3cff */
[----:B------:R-:W-:Y:S01]  /*18f40*/  ISETP.GE.AND P2, PT, R2, RZ, PT ;  /* 0x000000ff0200720c */ /* 0x000fe20003f46270 */
[----:B------:R-:W-:Y:S01]  /*18f50*/  @P0 VIADD R8, R8, 0x1 ;  /* 0x0000000108080836 */ /* 0x000fe20000000000 */
[----:B------:R-:W-:-:S05]  /*18f60*/  IABS R2, R6 ;  /* 0x0000000600027213 */ /* 0x000fca0000000000 */
[----:B------:R-:W-:-:S06]  /*18f70*/  IMAD.MOV R2, RZ, RZ, -R2 ;  /* 0x000000ffff027224 */ /* 0x000fcc00078e0a02 */
[----:B------:R-:W-:Y:S01]  /*18f80*/  @!P2 IMAD.MOV R8, RZ, RZ, -R8 ;  /* 0x000000ffff08a224 */ /* 0x000fe200078e0a08 */
[----:B------:R-:W-:-:S04]  /*18f90*/  @!P1 LOP3.LUT R8, RZ, R0, RZ, 0x33, !PT ;  /* 0x00000000ff089212 */ /* 0x000fc800078e33ff */
[----:B------:R-:W-:-:S05]  /*18fa0*/  IABS R3, R8 ;  /* 0x0000000800037213 */ /* 0x000fca0000000000 */
        /* <DEDUP_REMOVED lines=9> */
[----:B------:R-:W-:-:S04]  /*19040*/  IMAD.MOV R2, RZ, RZ, -R8 ;  /* 0x000000ffff027224 */ /* 0x000fc800078e0a08 */
[----:B------:R-:W-:Y:S02]  /*19050*/  IMAD R2, R0, R2, R5 ;  /* 0x0000000200027224 */ /* 0x000fe400078e0205 */
[----:B------:R-:W-:-:S06]  /*19060*/  @P0 VIADD R4, R4, 0x1 ;  /* 0x0000000104040836 */ /* 0x000fcc0000000000 */
[----:B------:R-:W-:Y:S01]  /*19070*/  @!P2 IMAD.MOV R4, RZ, RZ, -R4 ;  /* 0x000000ffff04a224 */ /* 0x000fe200078e0a04 */
[----:B------:R-:W-:-:S05]  /*19080*/  @!P1 LOP3.LUT R4, RZ, R6, RZ, 0x33, !PT ;  /* 0x00000006ff049212 */ /* 0x000fca00078e33ff */
[--C-:B------:R-:W-:Y:S02]  /*19090*/  IMAD.MOV R7, RZ, RZ, -R4.reuse ;  /* 0x000000ffff077224 */ /* 0x100fe400078e0a04 */
[C---:B------:R-:W-:Y:S02]  /*190a0*/  IMAD R3, R6.reuse, 0x1000000, R4 ;  /* 0x0100000006037824 */ /* 0x040fe400078e0204 */
[----:B------:R-:W-:-:S04]  /*190b0*/  IMAD R6, R6, R7, R8 ;  /* 0x0000000706067224 */ /* 0x000fc800078e0208 */
[----:B------:R-:W-:Y:S01]  /*190c0*/  IMAD R26, R6, 0x10000, R3 ;  /* 0x00010000061a7824 */ /* 0x000fe200078e0203 */
[----:B------:R-:W-:Y:S06]  /*190d0*/  BRA `(.L_x_1660) ;  /* 0x0000000000f87947 */ /* 0x000fec0003800000 */
.L_x_1659:
[----:B------:R-:W-:Y:S02]  /*190e0*/  ULDC.64 UR4, c[0x0][0xc90] ;  /* 0x0003240000047ab9 */ /* 0x000fe40000000a00 */
[----:B------:R-:W-:-:S06]  /*190f0*/  UIMAD.WIDE UR4, UR42, 0x4, UR4 ;  /* 0x000000042a0478a5 */ /* 0x000fcc000f8e0204 */
[----:B----4-:R-:W-:Y:S02]  /*19100*/  IMAD.U32 R2, RZ, RZ, UR4 ;  /* 0x00000004ff027e24 */ /* 0x010fe4000f8e00ff */
[----:B------:R-:W-:-:S05]  /*19110*/  IMAD.U32 R3, RZ, RZ, UR5 ;  /* 0x00000005ff037e24 */ /* 0x000fca000f8e00ff */
[----:B------:R0:W3:Y:S02]  /*19120*/  LDG.E R9, desc[UR36][R2.64] ;  /* 0x0000002402097981 */ /* 0x0000e4000c1e1900 */
[----:B0-----:R-:W-:Y:S02]  /*19130*/  IMAD.MOV.U32 R2, RZ, RZ, RZ ;  /* 0x000000ffff027224 */ /* 0x001fe400078e00ff */
[----:B---3--:R-:W-:-:S05]  /*19140*/  IMAD R6, R0, R9, RZ ;  /* 0x0000000900067224 */ /* 0x008fca00078e02ff */
[----:B------:R-:W-:-:S04]  /*19150*/  IABS R7, R6 ;  /* 0x0000000600077213 */ /* 0x000fc80000000000 */
[----:B------:R-:W0:Y:S08]  /*19160*/  I2F.RP R8, R7 ;  /* 0x0000000700087306 */ /* 0x000e300000209400 */
[----:B0-----:R-:W0:Y:S02]  /*19170*/  MUFU.RCP R8, R8 ;  /* 0x0000000800087308 */ /* 0x001e240000001000 */
[----:B0-----:R-:W-:-:S06]  /*19180*/  VIADD R10, R8, 0xffffffe ;  /* 0x0ffffffe080a7836 */ /* 0x001fcc0000000000 */
[----:B------:R-:W0:Y:S02]  /*19190*/  F2I.FTZ.U32.TRUNC.NTZ R3, R10 ;  /* 0x0000000a00037305 */ /* 0x000e24000021f000 */
[----:B0-----:R-:W-:-:S04]  /*191a0*/  IMAD.MOV R12, RZ, RZ, -R3 ;  /* 0x000000ffff0c7224 */ /* 0x001fc800078e0a03 */
[----:B------:R-:W-:-:S04]  /*191b0*/  IMAD R11, R12, R7, RZ ;  /* 0x000000070c0b7224 */ /* 0x000fc800078e02ff */
[----:B------:R-:W-:Y:S01]  /*191c0*/  IMAD.HI.U32 R2, R3, R11, R2 ;  /* 0x0000000b03027227 */ /* 0x000fe200078e0002 */
[----:B------:R-:W-:Y:S02]  /*191d0*/  IABS R11, R5 ;  /* 0x00000005000b7213 */ /* 0x000fe40000000000 */
[----:B------:R-:W-:-:S03]  /*191e0*/  IABS R3, R6 ;  /* 0x0000000600037213 */ /* 0x000fc60000000000 */
[----:B------:R-:W-:-:S04]  /*191f0*/  IMAD.HI.U32 R2, R2, R11, RZ ;  /* 0x0000000b02027227 */ /* 0x000fc800078e00ff */
[----:B------:R-:W-:-:S04]  /*19200*/  IMAD.MOV R3, RZ, RZ, -R3 ;  /* 0x000000ffff037224 */ /* 0x000fc800078e0a03 */
[----:B------:R-:W-:Y:S01]  /*19210*/  IMAD R8, R2, R3, R11 ;  /* 0x0000000302087224 */ /* 0x000fe200078e020b */
[----:B------:R-:W-:-:S04]  /*19220*/  LOP3.LUT R3, R5, R6, RZ, 0x3c, !PT ;  /* 0x0000000605037212 */ /* 0x000fc800078e3cff */
[----:B------:R-:W-:Y:S02]  /*19230*/  ISETP.GT.U32.AND P1, PT, R7, R8, PT ;  /* 0x000000080700720c */ /* 0x000fe40003f24070 */
[----:B------:R-:W-:-:S11]  /*19240*/  ISETP.GE.AND P2, PT, R3, RZ, PT ;  /* 0x000000ff0300720c */ /* 0x000fd60003f46270 */
[----:B------:R-:W-:Y:S02]  /*19250*/  @!P1 IMAD.IADD R8, R8, 0x1, -R7 ;  /* 0x0000000108089824 */ /* 0x000fe400078e0a07 */
[----:B------:R-:W-:Y:S01]  /*19260*/  @!P1 VIADD R2, R2, 0x1 ;  /* 0x0000000102029836 */ /* 0x000fe20000000000 */
[----:B------:R-:W-:Y:S02]  /*19270*/  ISETP.NE.AND P1, PT, R6, RZ, PT ;  /* 0x000000ff0600720c */ /* 0x000fe40003f25270 */
[----:B------:R-:W-:-:S13]  /*19280*/  ISETP.GE.U32.AND P0, PT, R8, R7, PT ;  /* 0x000000070800720c */ /* 0x000fda0003f06070 */
[----:B------:R-:W-:-:S04]  /*19290*/  @P0 VIADD R2, R2, 0x1 ;  /* 0x0000000102020836 */ /* 0x000fc80000000000 */
        /* <DEDUP_REMOVED lines=8> */
[-C--:B------:R-:W-:Y:S02]  /*19320*/  IABS R8, R4.reuse ;  /* 0x0000000400087213 */ /* 0x080fe40000000000 */
[----:B------:R-:W-:Y:S02]  /*19330*/  IABS R6, R4 ;  /* 0x0000000400067213 */ /* 0x000fe40000000000 */
[----:B------:R-:W0:Y:S08]  /*19340*/  I2F.RP R9, R8 ;  /* 0x0000000800097306 */ /* 0x000e300000209400 */
[----:B0-----:R-:W0:Y:S02]  /*19350*/  MUFU.RCP R9, R9 ;  /* 0x0000000900097308 */ /* 0x001e240000001000 */
[----:B0-----:R-:W-:Y:S01]  /*19360*/  VIADD R3, R9, 0xffffffe ;  /* 0x0ffffffe09037836 */ /* 0x001fe20000000000 */
[----:B------:R-:W-:-:S05]  /*19370*/  IABS R9, R5 ;  /* 0x0000000500097213 */ /* 0x000fca0000000000 */
        /* <DEDUP_REMOVED lines=12> */
[----:B------:R-:W-:Y:S02]  /*19440*/  LOP3.LUT R3, R5, R4, RZ, 0x3c, !PT ;  /* 0x0000000405037212 */ /* 0x000fe400078e3cff */
[----:B------:R-:W-:Y:S02]  /*19450*/  IADD3 R5, R7, 0x1000000, R5 ;  /* 0x0100000007057810 */ /* 0x000fe40007ffe005 */
[----:B------:R-:W-:-:S07]  /*19460*/  ISETP.GE.AND P2, PT, R3, RZ, PT ;  /* 0x000000ff0300720c */ /* 0x000fce0003f46270 */
[----:B------:R-:W-:-:S06]  /*19470*/  @P0 VIADD R2, R2, 0x1 ;  /* 0x0000000102020836 */ /* 0x000fcc0000000000 */
[----:B------:R-:W-:Y:S01]  /*19480*/  @!P2 IMAD.MOV R2, RZ, RZ, -R2 ;  /* 0x000000ffff02a224 */ /* 0x000fe200078e0a02 */
[----:B------:R-:W-:Y:S01]  /*19490*/  @!P1 LOP3.LUT R2, RZ, R4, RZ, 0x33, !PT ;  /* 0x00000004ff029212 */ /* 0x000fe200078e33ff */
[----:B------:R-:W-:-:S04]  /*194a0*/  IMAD.MOV R4, RZ, RZ, -R4 ;  /* 0x000000ffff047224 */ /* 0x000fc800078e0a04 */
[----:B------:R-:W-:-:S07]  /*194b0*/  IMAD R26, R2, R4, R5 ;  /* 0x00000004021a7224 */ /* 0x000fce00078e0205 */
.L_x_1660:
[----:B------:R-:W-:-:S05]  /*194c0*/  LOP3.LUT R25, RZ, R2, RZ, 0x33, !PT ;  /* 0x00000002ff197212 */ /* 0x000fca00078e33ff */
[----:B------:R-:W-:Y:S01]  /*194d0*/  IMAD.IADD R25, R0, 0x1, R25 ;  /* 0x0000000100197824 */ /* 0x000fe200078e0219 */
[----:B------:R-:W-:Y:S06]  /*194e0*/  BRA `(.L_x_1661) ;  /* 0x0000000000107947 */ /* 0x000fec0003800000 */
.L_x_1656:
[----:B------:R-:W-:Y:S01]  /*194f0*/  IMAD.MOV.U32 R24, RZ, RZ, R7 ;  /* 0x000000ffff187224 */ /* 0x000fe200078e0007 */
[----:B------:R-:W-:Y:S01]  /*19500*/  ULDC UR42, c[0x0][0xc3c] ;  /* 0x00030f00002a7ab9 */ /* 0x000fe20000000800 */
[----:B------:R-:W-:Y:S02]  /*19510*/  IMAD.MOV.U32 R25, RZ, RZ, RZ ;  /* 0x000000ffff197224 */ /* 0x000fe400078e00ff */
[----:B------:R-:W-:-:S07]  /*19520*/  IMAD.MOV.U32 R26, RZ, RZ, RZ ;  /* 0x000000ffff1a7224 */ /* 0x000fce00078e00ff */
.L_x_1661:
[----:B------:R-:W0:Y:S01]  /*19530*/  S2R R0, SR_TID.X ;  /* 0x0000000000007919 */ /* 0x000e220000002100 */
[----:B------:R-:W-:Y:S01]  /*19540*/  IMAD.U32 R27, RZ, RZ, UR42 ;  /* 0x0000002aff1b7e24 */ /* 0x000fe2000f8e00ff */
[----:B------:R-:W-:Y:S01]  /*19550*/  BAR.SYNC.DEFER_BLOCKING 0x4, 0x180 ;  /* 0x0106000000007b1d */ /* 0x000fe20000010000 */
[----:B0-----:R-:W-:-:S04]  /*19560*/  LOP3.LUT R0, R0, 0x1f, RZ, 0xc0, !PT ;  /* 0x0000001f00007812 */ /* 0x001fc800078ec0ff */
[----:B------:R-:W-:-:S13]  /*19570*/  ISETP.NE.AND P0, PT, R0, RZ, PT ;  /* 0x000000ff0000720c */ /* 0x000fda0003f05270 */
[----:B------:R-:W0:Y:S01]  /*19580*/  @!P0 S2R R29, SR_CgaCtaId ;  /* 0x00000000001d8919 */ /* 0x000e220000008800 */
[----:B------:R-:W-:-:S04]  /*19590*/  @!P0 MOV R0, 0x400 ;  /* 0x0000040000008802 */ /* 0x000fc80000000f00 */
[----:B0-----:R-:W-:-:S05]  /*195a0*/  @!P0 LEA R17, R29, R0, 0x18 ;  /* 0x000000001d118211 */ /* 0x001fca00078ec0ff */
[----:B------:R0:W-:Y:S01]  /*195b0*/  @!P0 STS.128 [R17+0x284d0], R24 ;  /* 0x0284d01811008388 */ /* 0x0001e20000000c00 */
[----:B------:R-:W-:Y:S06]  /*195c0*/  BAR.ARV 0x5, 0x180 ;  /* 0x0146000000007b1d */ /* 0x000fec0000002000 */
.L_x_1654:
[----:B------:R-:W-:Y:S02]  /*195d0*/  ULDC UR4, c[0x0][0xc3c] ;  /* 0x00030f0000047ab9 */ /* 0x000fe40000000800 */
[----:B------:R-:W-:-:S06]  /*195e0*/  UISETP.GE.AND UP0, UPT, UR42, UR4, UPT ;  /* 0x000000042a00728c */ /* 0x000fcc000bf06270 */
[----:B------:R-:W-:-:S13]  /*195f0*/  PLOP3.LUT P0, PT, PT, PT, UP0, 0x80, 0x0 ;  /* 0x000000000000781c */ /* 0x000fda0003f0f008 */
[----:B------:R-:W-:Y:S05]  /*19600*/  @!P0 BRA `(.L_x_1662) ;  /* 0xffffffa800c48947 */ /* 0x000fea000383ffff */
.L_x_1580:
[----:B0-----:R-:W2:Y:S01]  /*19610*/  LDL.LU R0, [R1] ;  /* 0x0000000001007983 */ /* 0x001ea20000300800 */
[----:B------:R-:W-:Y:S01]  /*19620*/  BSSY B0, `(.L_x_1663) ;  /* 0x000000b000007945 */ /* 0x000fe20003800000 */
[----:B------:R-:W0:Y:S01]  /*19630*/  S2R R5, SR_CgaCtaId ;  /* 0x0000000000057919 */ /* 0x000e220000008800 */
[----:B--2---:R-:W-:-:S05]  /*19640*/  VIADD R0, R0, 0x1 ;  /* 0x0000000100007836 */ /* 0x004fca0000000000 */
        /* <DEDUP_REMOVED lines=8> */
.L_x_1749:
[----:B------:R-:W-:Y:S05]  /*196d0*/  BSYNC B0 ;  /* 0x0000000000007941 */ /* 0x000fea0003800000 */
.L_x_1663:
[----:B------:R-:W-:-:S03]  /*196e0*/  UMOV UR4, 0xffffffff ;  /* 0xffffffff00047882 */ /* 0x000fc60000000000 */
[----:B------:R-:W-:Y:S05]  /*196f0*/  BRA.DIV UR4, `(.L_x_1665) ;  /* 0x0000002a04047947 */ /* 0x000fea000b800000 */
[----:B0-----:R-:W0:Y:S02]  /*19700*/  S2R R0, SR_TID.X ;  /* 0x0000000000007919 */ /* 0x001e240000002100 */
[----:B0-----:R-:W-:-:S04]  /*19710*/  SHF.R.U32.HI R0, RZ, 0x5, R0 ;  /* 0x00000005ff007819 */ /* 0x001fc80000011600 */
[----:B------:R-:W-:-:S05]  /*19720*/  LOP3.LUT R0, R0, 0x3, RZ, 0xc0, !PT ;  /* 0x0000000300007812 */ /* 0x000fca00078ec0ff */
[----:B------:R0:W2:Y:S02]  /*19730*/  SHFL.IDX PT, R14, R0, RZ, 0x1f ;  /* 0x00001fff000e7589 */ /* 0x0000a400000e0000 */
.L_x_1752:
[----:B--2---:R-:W-:Y:S01]  /*19740*/  ISETP.NE.AND P0, PT, R14, RZ, PT ;  /* 0x000000ff0e00720c */ /* 0x004fe20003f05270 */
[----:B------:R-:W-:-:S12]  /*19750*/  BSSY B0, `(.L_x_1666) ;  /* 0x000002e000007945 */ /* 0x000fd80003800000 */
[----:B------:R-:W-:Y:S05]  /*19760*/  @P0 BRA `(.L_x_1667) ;  /* 0x0000000000b00947 */ /* 0x000fea0003800000 */
[----:B------:R-:W-:-:S03]  /*19770*/  UMOV UR4, 0xffffffff ;  /* 0xffffffff00047882 */ /* 0x000fc60000000000 */
[----:B------:R-:W-:Y:S05]  /*19780*/  BRA.DIV UR4, `(.L_x_1668) ;  /* 0x0000002a04147947 */ /* 0x000fea000b800000 */
[----:B------:R-:W-:-:S13]  /*19790*/  ELECT P6, URZ, PT ;  /* 0x00000000003f782f */ /* 0x000fda00038c0000 */
.L_x_1755:
        /* <DEDUP_REMOVED lines=8> */
.L_x_1669:
[C---:B------:R-:W-:Y:S01]  /*19820*/  IMAD R3, R22.reuse, 0x8, R5 ;  /* 0x0000000816037824 */ /* 0x040fe200078e0205 */
[----:B------:R-:W-:Y:S01]  /*19830*/  SHF.L.U32 R2, R23, 0x1f, RZ ;  /* 0x0000001f17027819 */ /* 0x000fe200000006ff */
[----:B------:R-:W-:-:S03]  /*19840*/  VIADD R22, R22, 0x1 ;  /* 0x0000000116167836 */ /* 0x000fc60000000000 */
[----:B------:R-:W0:Y:S02]  /*19850*/  SYNCS.PHASECHK.TRANS64.TRYWAIT P1, [R3+URZ+0x28440], R2 ;  /* 0x02844002030075a7 */ /* 0x000e24000802017f */
[----:B------:R-:W-:-:S04]  /*19860*/  ISETP.NE.AND P2, PT, R22, 0x2, PT ;  /* 0x000000021600780c */ /* 0x000fc80003f45270 */
[----:B------:R-:W-:Y:S01]  /*19870*/  SEL R0, RZ, 0x1, P2 ;  /* 0x00000001ff007807 */ /* 0x000fe20001000000 */
[----:B0-----:R-:W-:Y:S08]  /*19880*/  @!P1 BRA `(.L_x_1670) ;  /* 0x0000002400f49947 */ /* 0x001ff00003800000 */
.L_x_1756:
[----:B------:R-:W-:Y:S02]  /*19890*/  SEL R22, R22, RZ, P2 ;  /* 0x000000ff16167207 */ /* 0x000fe40001000000 */
[----:B------:R-:W-:Y:S01]  /*198a0*/  LOP3.LUT R0, R23, R0, RZ, 0x3c, !PT ;  /* 0x0000000017007212 */ /* 0x000fe200078e3cff */
[----:B------:R-:W-:Y:S06]  /*198b0*/  @!P0 BRA `(.L_x_1671) ;  /* 0x0000000000048947 */ /* 0x000fec0003800000 */
[----:B------:R-:W-:Y:S01]  /*198c0*/  BPT.TRAP 0x1 ;  /* 0x000000040000795c */ /* 0x000fe20000300000 */
.L_x_1671:
[----:B------:R-:W-:Y:S01]  /*198d0*/  IMAD R5, R22, 0x8, R5 ;  /* 0x0000000816057824 */ /* 0x000fe200078e0205 */
[----:B------:R-:W-:-:S04]  /*198e0*/  SHF.L.U32 R0, R0, 0x1f, RZ ;  /* 0x0000001f00007819 */ /* 0x000fc800000006ff */
[----:B------:R-:W2:Y:S02]  /*198f0*/  SYNCS.PHASECHK.TRANS64.TRYWAIT P1, [R5+URZ+0x28440], R0 ;  /* 0x02844000050075a7 */ /* 0x000ea4000802017f */
[----:B--2---:R-:W-:Y:S05]  /*19900*/  @!P1 BRA `(.L_x_1672) ;  /* 0x0000002400e89947 */ /* 0x004fea0003800000 */
.L_x_1757:
[----:B------:R-:W-:Y:S05]  /*19910*/  @!P0 BRA `(.L_x_1673) ;  /* 0x0000000000048947 */ /* 0x000fea0003800000 */
[----:B------:R-:W-:Y:S01]  /*19920*/  BPT.TRAP 0x1 ;  /* 0x000000040000795c */ /* 0x000fe20000300000 */
.L_x_1673:
[----:B------:R-:W3:Y:S02]  /*19930*/  SYNCS.PHASECHK.TRANS64.TRYWAIT P1, [R3+URZ+0x28460], R2 ;  /* 0x02846002030075a7 */ /* 0x000ee4000802017f */
[----:B---3--:R-:W-:Y:S05]  /*19940*/  @!P1 BRA `(.L_x_1674) ;  /* 0x0000002400ec9947 */ /* 0x008fea0003800000 */
.L_x_1758:
[----:B------:R-:W-:Y:S05]  /*19950*/  @!P0 BRA `(.L_x_1675) ;  /* 0x0000000000048947 */ /* 0x000fea0003800000 */
[----:B------:R-:W-:Y:S01]  /*19960*/  BPT.TRAP 0x1 ;  /* 0x000000040000795c */ /* 0x000fe20000300000 */
.L_x_1675:
[----:B------:R-:W4:Y:S02]  /*19970*/  SYNCS.PHASECHK.TRANS64.TRYWAIT P1, [R5+URZ+0x28460], R0 ;  /* 0x02846000050075a7 */ /* 0x000f24000802017f */
[----:B----4-:R-:W-:Y:S05]  /*19980*/  @!P1 BRA `(.L_x_1676) ;  /* 0x0000002400f09947 */ /* 0x010fea0003800000 */
.L_x_1759:
[----:B------:R-:W-:Y:S05]  /*19990*/  @!P0 BRA `(.L_x_1677) ;  /* 0x0000000000048947 */ /* 0x000fea0003800000 */
[----:B------:R-:W-:Y:S01]  /*199a0*/  BPT.TRAP 0x1 ;  /* 0x000000040000795c */ /* 0x000fe20000300000 */
.L_x_1677:
[----:B------:R-:W5:Y:S02]  /*199b0*/  SYNCS.PHASECHK.TRANS64.TRYWAIT P1, [R3+URZ+0x28480], R2 ;  /* 0x02848002030075a7 */ /* 0x000f64000802017f */
[----:B-----5:R-:W-:Y:S05]  /*199c0*/  @!P1 BRA `(.L_x_1678) ;  /* 0x0000002400f49947 */ /* 0x020fea0003800000 */
.L_x_1760:
[----:B------:R-:W-:Y:S05]  /*199d0*/  @!P0 BRA `(.L_x_1679) ;  /* 0x0000000000048947 */ /* 0x000fea0003800000 */
[----:B------:R-:W-:Y:S01]  /*199e0*/  BPT.TRAP 0x1 ;  /* 0x000000040000795c */ /* 0x000fe20000300000 */
.L_x_1679:
[----:B------:R0:W0:Y:S02]  /*199f0*/  SYNCS.PHASECHK.TRANS64.TRYWAIT P0, [R5+URZ+0x28480], R0 ;  /* 0x02848000050075a7 */ /* 0x000024000800017f */
[----:B0-----:R-:W-:Y:S05]  /*19a00*/  @!P0 NANOSLEEP.SYNCS 0x989680 ;  /* 0x009896800000895d */ /* 0x001fea0003900000 */
[----:B------:R-:W0:Y:S02]  /*19a10*/  @!P0 SYNCS.PHASECHK.TRANS64 P0, [R5+URZ+0x28480], R0 ;  /* 0x02848000050085a7 */ /* 0x000e24000800007f */
[----:B0-----:R-:W-:Y:S05]  /*19a20*/  @!P0 BRA `(.L_x_1679) ;  /* 0xfffffffc00f08947 */ /* 0x001fea000383ffff */
.L_x_1667:
[----:B------:R-:W-:Y:S05]  /*19a30*/  BSYNC B0 ;  /* 0x0000000000007941 */ /* 0x000fea0003800000 */
.L_x_1666:
[----:B------:R-:W-:Y:S05]  /*19a40*/  EXIT ;  /* 0x000000000000794d */ /* 0x000fea0003800000 */
.L_x_1472:
[----:B0-----:R-:W-:-:S04]  /*19a50*/  IMAD.U32 R4, RZ, RZ, UR43 ;  /* 0x0000002bff047e24 */ /* 0x001fc8000f8e00ff */
[----:B------:R0:W1:Y:S03]  /*19a60*/  SYNCS.PHASECHK.TRANS64.TRYWAIT P0, [R4+URZ+0x28400], R7 ;  /* 0x02840007040075a7 */ /* 0x000066000800017f */
[----:B-1----:R-:W-:Y:S05]  /*19a70*/  @!P0 NANOSLEEP.SYNCS 0x989680 ;  /* 0x009896800000895d */ /* 0x002fea0003900000 */
[----:B------:R-:W1:Y:S02]  /*19a80*/  @!P0 SYNCS.PHASECHK.TRANS64 P0, [R4+URZ+0x28400], R7 ;  /* 0x02840007040085a7 */ /* 0x000e64000800007f */
[----:B-1----:R-:W-:Y:S05]  /*19a90*/  @!P0 BRA `(.L_x_1472) ;  /* 0xfffffffc00ec8947 */ /* 0x002fea000383ffff */
[----:B------:R-:W-:Y:S05]  /*19aa0*/  BRA `(.L_x_1680) ;  /* 0xfffffe8c001c7947 */ /* 0x000fea000383ffff */
.L_x_1476:
[----:B-1----:R-:W-:-:S04]  /*19ab0*/  IMAD.U32 R4, RZ, RZ, UR45 ;  /* 0x0000002dff047e24 */ /* 0x002fc8000f8e00ff */
[----:B------:R1:W2:Y:S03]  /*19ac0*/  SYNCS.PHASECHK.TRANS64.TRYWAIT P0, [R4+URZ+0x28430], R7 ;  /* 0x02843007040075a7 */ /* 0x0002a6000800017f */
[----:B--2---:R-:W-:Y:S05]  /*19ad0*/  @!P0 NANOSLEEP.SYNCS 0x989680 ;  /* 0x009896800000895d */ /* 0x004fea0003900000 */
[----:B------:R-:W2:Y:S02]  /*19ae0*/  @!P0 SYNCS.PHASECHK.TRANS64 P0, [R4+URZ+0x28430], R7 ;  /* 0x02843007040085a7 */ /* 0x000ea4000800007f */
[----:B--2---:R-:W-:Y:S05]  /*19af0*/  @!P0 BRA `(.L_x_1476) ;  /* 0xfffffffc00ec8947 */ /* 0x004fea000383ffff */
[----:B------:R-:W-:Y:S05]  /*19b00*/  BRA `(.L_x_1475) ;  /* 0xfffffe8c004c7947 */ /* 0x000fea000383ffff */
.L_x_1489:
[----:B0-----:R-:W-:-:S04]  /*19b10*/  IMAD.U32 R8, RZ, RZ, UR45 ;  /* 0x0000002dff087e24 */ /* 0x001fc8000f8e00ff */
[----:B------:R0:W1:Y:S03]  /*19b20*/  SYNCS.PHASECHK.TRANS64.TRYWAIT P0, [R8+URZ+0x28450], R7 ;  /* 0x02845007080075a7 */ /* 0x000066000800017f */
[----:B-1----:R-:W-:Y:S05]  /*19b30*/  @!P0 NANOSLEEP.SYNCS 0x989680 ;  /* 0x009896800000895d */ /* 0x002fea0003900000 */
[----:B------:R-:W1:Y:S02]  /*19b40*/  @!P0 SYNCS.PHASECHK.TRANS64 P0, [R8+URZ+0x28450], R7 ;  /* 0x02845007080085a7 */ /* 0x000e64000800007f */
[----:B-1----:R-:W-:Y:S05]  /*19b50*/  @!P0 BRA `(.L_x_1489) ;  /* 0xfffffffc00ec8947 */ /* 0x002fea000383ffff */
[----:B------:R-:W-:Y:S05]  /*19b60*/  BRA `(.L_x_1488) ;  /* 0xfffffeac00407947 */ /* 0x000fea000383ffff */
.L_x_1498:
[----:B-1----:R-:W-:-:S04]  /*19b70*/  IMAD.U32 R5, RZ, RZ, UR45 ;  /* 0x0000002dff057e24 */ /* 0x002fc8000f8e00ff */
[----:B------:R1:W2:Y:S03]  /*19b80*/  SYNCS.PHASECHK.TRANS64.TRYWAIT P0, [R5+URZ+0x28430], R8 ;  /* 0x02843008050075a7 */ /* 0x0002a6000800017f */
[----:B--2---:R-:W-:Y:S05]  /*19b90*/  @!P0 NANOSLEEP.SYNCS 0x989680 ;  /* 0x009896800000895d */ /* 0x004fea0003900000 */
[----:B------:R-:W2:Y:S02]  /*19ba0*/  @!P0 SYNCS.PHASECHK.TRANS64 P0, [R5+URZ+0x28430], R8 ;  /* 0x02843008050085a7 */ /* 0x000ea4000800007f */
[----:B--2---:R-:W-:Y:S05]  /*19bb0*/  @!P0 BRA `(.L_x_1498) ;  /* 0xfffffffc00ec8947 */ /* 0x004fea000383ffff */
[----:B------:R-:W-:Y:S05]  /*19bc0*/  BRA `(.L_x_1497) ;  /* 0xfffffeb0008c7947 */ /* 0x000fea000383ffff */
.L_x_1511:
[----:B0-----:R-:W-:-:S04]  /*19bd0*/  IMAD.U32 R7, RZ, RZ, UR45 ;  /* 0x0000002dff077e24 */ /* 0x001fc8000f8e00ff */
[----:B------:R0:W1:Y:S03]  /*19be0*/  SYNCS.PHASECHK.TRANS64.TRYWAIT P0, [R7+URZ+0x28450], R8 ;  /* 0x02845008070075a7 */ /* 0x000066000800017f */
[----:B-1----:R-:W-:Y:S05]  /*19bf0*/  @!P0 NANOSLEEP.SYNCS 0x989680 ;  /* 0x009896800000895d */ /* 0x002fea0003900000 */
[----:B------:R-:W1:Y:S02]  /*19c00*/  @!P0 SYNCS.PHASECHK.TRANS64 P0, [R7+URZ+0x28450], R8 ;  /* 0x02845008070085a7 */ /* 0x000e64000800007f */
[----:B-1----:R-:W-:Y:S05]  /*19c10*/  @!P0 BRA `(.L_x_1511) ;  /* 0xfffffffc00ec8947 */ /* 0x002fea000383ffff */
[----:B------:R-:W-:Y:S05]  /*19c20*/  BRA `(.L_x_1510) ;  /* 0xfffffed8006c7947 */ /* 0x000fea000383ffff */
.L_x_1521:
[----:B-1----:R-:W-:-:S04]  /*19c30*/  IMAD.U32 R5, RZ, RZ, UR43 ;  /* 0x0000002bff057e24 */ /* 0x002fc8000f8e00ff */
[----:B------:R1:W2:Y:S03]  /*19c40*/  SYNCS.PHASECHK.TRANS64.TRYWAIT P0, [R5+URZ+0x28430], R6 ;  /* 0x02843006050075a7 */ /* 0x0002a6000800017f */
[----:B--2---:R-:W-:Y:S05]  /*19c50*/  @!P0 NANOSLEEP.SYNCS 0x989680 ;  /* 0x009896800000895d */ /* 0x004fea0003900000 */
[----:B------:R-:W2:Y:S02]  /*19c60*/  @!P0 SYNCS.PHASECHK.TRANS64 P0, [R5+URZ+0x28430], R6 ;  /* 0x02843006050085a7 */ /* 0x000ea4000800007f */
[----:B--2---:R-:W-:Y:S05]  /*19c70*/  @!P0 BRA `(.L_x_1521) ;  /* 0xfffffffc00ec8947 */ /* 0x004fea000383ffff */
[----:B------:R-:W-:Y:S05]  /*19c80*/  BRA `(.L_x_1520) ;  /* 0xfffffedc00c87947 */ /* 0x000fea000383ffff */
.L_x_1526:
[----:B--2---:R-:W-:-:S04]  /*19c90*/  IMAD.U32 R11, RZ, RZ, UR43 ;  /* 0x0000002bff0b7e24 */ /* 0x004fc8000f8e00ff */
[----:B------:R2:W3:Y:S03]  /*19ca0*/  SYNCS.PHASECHK.TRANS64.TRYWAIT P0, [R11+URZ+0x28450], R6 ;  /* 0x028450060b0075a7 */ /* 0x0004e6000800017f */
[----:B---3--:R-:W-:Y:S05]  /*19cb0*/  @!P0 NANOSLEEP.SYNCS 0x989680 ;  /* 0x009896800000895d */ /* 0x008fea0003900000 */
[----:B------:R-:W3:Y:S02]  /*19cc0*/  @!P0 SYNCS.PHASECHK.TRANS64 P0, [R11+URZ+0x28450], R6 ;  /* 0x028450060b0085a7 */ /* 0x000ee4000800007f */
[----:B---3--:R-:W-:Y:S05]  /*19cd0*/  @!P0 BRA `(.L_x_1526) ;  /* 0xfffffffc00ec8947 */ /* 0x008fea000383ffff */
[----:B------:R-:W-:Y:S05]  /*19ce0*/  BRA `(.L_x_1525) ;  /* 0xfffffef800347947 */ /* 0x000fea000383ffff */
.L_x_1533:
[----:B-1----:R-:W-:-:S04]  /*19cf0*/  IMAD.U32 R5, RZ, RZ, UR44 ;  /* 0x0000002cff057e24 */ /* 0x002fc8000f8e00ff */
[----:B------:R1:W2:Y:S03]  /*19d00*/  SYNCS.PHASECHK.TRANS64.TRYWAIT P0, [R5+URZ+0x28430], R8 ;  /* 0x02843008050075a7 */ /* 0x0002a6000800017f */
[----:B--2---:R-:W-:Y:S05]  /*19d10*/  @!P0 NANOSLEEP.SYNCS 0x989680 ;  /* 0x009896800000895d */ /* 0x004fea0003900000 */
[----:B------:R-:W2:Y:S02]  /*19d20*/  @!P0 SYNCS.PHASECHK.TRANS64 P0, [R5+URZ+0x28430], R8 ;  /* 0x02843008050085a7 */ /* 0x000ea4000800007f */
[----:B--2---:R-:W-:Y:S05]  /*19d30*/  @!P0 BRA `(.L_x_1533) ;  /* 0xfffffffc00ec8947 */ /* 0x004fea000383ffff */
[----:B------:R-:W-:Y:S05]  /*19d40*/  BRA `(.L_x_1532) ;  /* 0xfffffef800f07947 */ /* 0x000fea000383ffff */
.L_x_1546:
[----:B0-----:R-:W-:-:S04]  /*19d50*/  IMAD.U32 R7, RZ, RZ, UR44 ;  /* 0x0000002cff077e24 */ /* 0x001fc8000f8e00ff */
[----:B------:R0:W1:Y:S03]  /*19d60*/  SYNCS.PHASECHK.TRANS64.TRYWAIT P0, [R7+URZ+0x28450], R8 ;  /* 0x02845008070075a7 */ /* 0x000066000800017f */
[----:B-1----:R-:W-:Y:S05]  /*19d70*/  @!P0 NANOSLEEP.SYNCS 0x989680 ;  /* 0x009896800000895d */ /* 0x002fea0003900000 */
[----:B------:R-:W1:Y:S02]  /*19d80*/  @!P0 SYNCS.PHASECHK.TRANS64 P0, [R7+URZ+0x28450], R8 ;  /* 0x02845008070085a7 */ /* 0x000e64000800007f */
[----:B-1----:R-:W-:Y:S05]  /*19d90*/  @!P0 BRA `(.L_x_1546) ;  /* 0xfffffffc00ec8947 */ /* 0x002fea000383ffff */
[----:B------:R-:W-:Y:S05]  /*19da0*/  BRA `(.L_x_1545) ;  /* 0xffffff2000cc7947 */ /* 0x000fea000383ffff */
.L_x_1602:
[----:B------:R-:W0:Y:S01]  /*19db0*/  S2R R19, SR_TID.X ;  /* 0x0000000000137919 */ /* 0x000e220000002100 */
[----:B------:R-:W-:Y:S02]  /*19dc0*/  IMAD.MOV.U32 R12, RZ, RZ, RZ ;  /* 0x000000ffff0c7224 */ /* 0x000fe400078e00ff */
        /* <DEDUP_REMOVED lines=8> */
.L_x_1681:
[----:B------:R-:W-:Y:S05]  /*19e50*/  BRA `(.L_x_1682) ;  /* 0xffffffb8006c7947 */ /* 0x000fea000383ffff */
.L_x_1605:
[----:B0-----:R0:W1:Y:S02]  /*19e60*/  SYNCS.PHASECHK.TRANS64.TRYWAIT P0, [R0+URZ+0x28480], R21 ;  /* 0x02848015000075a7 */ /* 0x001064000800017f */
[----:B-1----:R-:W-:Y:S05]  /*19e70*/  @!P0 NANOSLEEP.SYNCS 0x989680 ;  /* 0x009896800000895d */ /* 0x002fea0003900000 */
[----:B------:R-:W1:Y:S02]  /*19e80*/  @!P0 SYNCS.PHASECHK.TRANS64 P0, [R0+URZ+0x28480], R21 ;  /* 0x02848015000085a7 */ /* 0x000e64000800007f */
[----:B-1----:R-:W-:Y:S05]  /*19e90*/  @!P0 BRA `(.L_x_1605) ;  /* 0xfffffffc00f08947 */ /* 0x002fea000383ffff */
[----:B------:R-:W-:Y:S05]  /*19ea0*/  BRA `(.L_x_1683) ;  /* 0xffffffb8007c7947 */ /* 0x000fea000383ffff */
.L_x_1606:
[----:B------:R-:W-:Y:S01]  /*19eb0*/  BSSY B0, `(.L_x_1684) ;  /* 0x0000008000007945 */ /* 0x000fe20003800000 */
[----:B------:R-:W-:Y:S02]  /*19ec0*/  IMAD.MOV.U32 R13, RZ, RZ, R9 ;  /* 0x000000ffff0d7224 */ /* 0x000fe400078e0009 */
[----:B------:R-:W-:Y:S02]  /*19ed0*/  IMAD.MOV.U32 R12, RZ, RZ, RZ ;  /* 0x000000ffff0c7224 */ /* 0x000fe400078e00ff */
[----:B------:R-:W-:Y:S02]  /*19ee0*/  IMAD.MOV.U32 R11, RZ, RZ, 0x181f ;  /* 0x0000181fff0b7424 */ /* 0x000fe400078e00ff */
[----:B------:R-:W-:-:S07]  /*19ef0*/  IMAD.MOV.U32 R15, RZ, RZ, -0x1 ;  /* 0xffffffffff0f7424 */ /* 0x000fce00078e00ff */
[----:B0-----:R-:W-:Y:S05]  /*19f00*/  WARPSYNC.COLLECTIVE R15, `(.L_x_1685) ;  /* 0x000000000f087348 */ /* 0x001fea0003c00000 */
[----:B------:R1:W2:Y:S02]  /*19f10*/  SHFL.IDX P6, R14, R13, R12, R11 ;  /* 0x0000000c0d0e7389 */ /* 0x0002a400000c000b */
[----:B012---:R-:W-:Y:S01]  /*19f20*/  ENDCOLLECTIVE ;  /* 0x000000000000791b */ /* 0x007fe20003800000 */
.L_x_1685:
[----:B------:R-:W-:Y:S05]  /*19f30*/  BSYNC B0 ;  /* 0x0000000000007941 */ /* 0x000fea0003800000 */
.L_x_1684:
[----:B------:R-:W-:Y:S01]  /*19f40*/  IMAD.MOV.U32 R13, RZ, RZ, R8 ;  /* 0x000000ffff0d7224 */ /* 0x000fe200078e0008 */
[----:B------:R-:W-:Y:S01]  /*19f50*/  LOP3.LUT R26, R28, 0x80, RZ, 0xfc, !PT ;  /* 0x000000801c1a7812 */ /* 0x000fe200078efcff */
[----:B------:R-:W-:Y:S01]  /*19f60*/  IMAD.MOV.U32 R12, RZ, RZ, RZ ;  /* 0x000000ffff0c7224 */ /* 0x000fe200078e00ff */
[C---:B------:R-:W-:Y:S01]  /*19f70*/  ISETP.GE.AND P3, PT, R7.reuse, 0x11, PT ;  /* 0x000000110700780c */ /* 0x040fe20003f66270 */
[----:B------:R-:W-:Y:S01]  /*19f80*/  IMAD.MOV.U32 R11, RZ, RZ, 0x181f ;  /* 0x0000181fff0b7424 */ /* 0x000fe200078e00ff */
[----:B------:R-:W-:Y:S01]  /*19f90*/  ISETP.GE.AND P5, PT, R7, 0x31, PT ;  /* 0x000000310700780c */ /* 0x000fe20003fa6270 */
[----:B------:R-:W-:Y:S02]  /*19fa0*/  IMAD.MOV.U32 R15, RZ, RZ, -0x1 ;  /* 0xffffffffff0f7424 */ /* 0x000fe400078e00ff */
[----:B------:R-:W-:Y:S02]  /*19fb0*/  IMAD.MOV.U32 R3, RZ, RZ, R14 ;  /* 0x000000ffff037224 */ /* 0x000fe400078e000e */
[----:B------:R-:W-:-:S08]  /*19fc0*/  IMAD.IADD R4, R17, 0x1, R4 ;  /* 0x0000000111047824 */ /* 0x000fd000078e0204 */
[----:B------:R-:W-:Y:S05]  /*19fd0*/  WARPSYNC.COLLECTIVE R15, `(.L_x_1686) ;  /* 0x000000000f087348 */ /* 0x000fea0003c00000 */
[----:B------:R0:W1:Y:S02]  /*19fe0*/  SHFL.IDX P6, R14, R13, R12, R11 ;  /* 0x0000000c0d0e7389 */ /* 0x00006400000c000b */
[----:B01----:R-:W-:Y:S01]  /*19ff0*/  ENDCOLLECTIVE ;  /* 0x000000000000791b */ /* 0x003fe20003800000 */
.L_x_1686:
[----:B------:R-:W0:Y:S01]  /*1a000*/  LDC R15, c[0x0][0x2f4] ;  /* 0x0000bd00ff0f7b82 */ /* 0x000e220000000800 */
[----:B------:R-:W-:Y:S02]  /*1a010*/  IMAD.MOV.U32 R13, RZ, RZ, R9 ;  /* 0x000000ffff0d7224 */ /* 0x000fe400078e0009 */
[----:B------:R-:W-:Y:S02]  /*1a020*/  IMAD.MOV.U32 R12, RZ, RZ, 0x1 ;  /* 0x00000001ff0c7424 */ /* 0x000fe400078e00ff */
[----:B------:R-:W-:-:S05]  /*1a030*/  IMAD.MOV.U32 R2, RZ, RZ, R14 ;  /* 0x000000ffff027224 */ /* 0x000fca00078e000e */
[----:B------:R-:W-:-:S05]  /*1a040*/  IADD3 R2, P0, R28, R2, RZ ;  /* 0x000000021c027210 */ /* 0x000fca0007f1e0ff */
[----:B------:R-:W-:Y:S01]  /*1a050*/  IMAD.X R3, RZ, RZ, R3, P0 ;  /* 0x000000ffff037224 */ /* 0x000fe200000e0603 */
[-C--:B0-----:R-:W-:Y:S02]  /*1a060*/  ISETP.GE.AND P2, PT, R28, R15.reuse, PT ;  /* 0x0000000f1c00720c */ /* 0x081fe40003f46270 */
[----:B------:R-:W-:Y:S01]  /*1a070*/  ISETP.GE.AND P0, PT, R26, R15, PT ;  /* 0x0000000f1a00720c */ /* 0x000fe20003f06270 */
[----:B------:R-:W-:Y:S01]  /*1a080*/  IMAD.MOV.U32 R15, RZ, RZ, -0x1 ;  /* 0xffffffffff0f7424 */ /* 0x000fe200078e00ff */
[----:B------:R-:W-:-:S13]  /*1a090*/  ISETP.LT.OR P1, PT, R7, 0x1, P2 ;  /* 0x000000010700780c */ /* 0x000fda0001721670 */
[----:B------:R-:W-:Y:S05]  /*1a0a0*/  WARPSYNC.COLLECTIVE R15, `(.L_x_1687) ;  /* 0x000000000f087348 */ /* 0x000fea0003c00000 */
[----:B------:R0:W1:Y:S02]  /*1a0b0*/  SHFL.IDX P6, R14, R13, R12, R11 ;  /* 0x0000000c0d0e7389 */ /* 0x00006400000c000b */
[----:B01----:R-:W-:Y:S01]  /*1a0c0*/  ENDCOLLECTIVE ;  /* 0x000000000000791b */ /* 0x003fe20003800000 */
.L_x_1687:
        /* <DEDUP_REMOVED lines=11> */
.L_x_1688:
[----:B------:R-:W-:Y:S02]  /*1a180*/  IMAD.MOV.U32 R13, RZ, RZ, R9 ;  /* 0x000000ffff0d7224 */ /* 0x000fe400078e0009 */
[----:B------:R-:W-:Y:S02]  /*1a190*/  IMAD.MOV.U32 R12, RZ, RZ, 0x2 ;  /* 0x00000002ff0c7424 */ /* 0x000fe400078e00ff */
[----:B------:R-:W-:-:S07]  /*1a1a0*/  IMAD.MOV.U32 R2, RZ, RZ, R14 ;  /* 0x000000ffff027224 */ /* 0x000fce00078e000e */
[----:B------:R-:W-:Y:S05]  /*1a1b0*/  WARPSYNC.COLLECTIVE R15, `(.L_x_1689) ;  /* 0x000000000f087348 */ /* 0x000fea0003c00000 */
[----:B------:R0:W1:Y:S02]  /*1a1c0*/  SHFL.IDX P6, R14, R13, R12, R11 ;  /* 0x0000000c0d0e7389 */ /* 0x00006400000c000b */
[----:B01----:R-:W-:Y:S01]  /*1a1d0*/  ENDCOLLECTIVE ;  /* 0x000000000000791b */ /* 0x003fe20003800000 */
.L_x_1689:
        /* <DEDUP_REMOVED lines=14> */
.L_x_1690:
[----:B------:R-:W-:Y:S02]  /*1a2c0*/  IMAD.MOV.U32 R13, RZ, RZ, R9 ;  /* 0x000000ffff0d7224 */ /* 0x000fe400078e0009 */
[----:B------:R-:W-:Y:S02]  /*1a2d0*/  IMAD.MOV.U32 R12, RZ, RZ, 0x3 ;  /* 0x00000003ff0c7424 */ /* 0x000fe400078e00ff */
[----:B------:R-:W-:-:S07]  /*1a2e0*/  IMAD.MOV.U32 R2, RZ, RZ, R14 ;  /* 0x000000ffff027224 */ /* 0x000fce00078e000e */
[----:B------:R-:W-:Y:S05]  /*1a2f0*/  WARPSYNC.COLLECTIVE R15, `(.L_x_1691) ;  /* 0x000000000f087348 */ /* 0x000fea0003c00000 */
[----:B------:R0:W1:Y:S02]  /*1a300*/  SHFL.IDX P6, R14, R13, R12, R11 ;  /* 0x0000000c0d0e7389 */ /* 0x00006400000c000b */
[----:B01----:R-:W-:Y:S01]  /*1a310*/  ENDCOLLECTIVE ;  /* 0x000000000000791b */ /* 0x003fe20003800000 */
.L_x_1691:
        /* <DEDUP_REMOVED lines=13> */
.L_x_1692:
[----:B------:R-:W-:Y:S01]  /*1a3f0*/  @!PT LDS RZ, [RZ] ;  /* 0x00000000fffff984 */ /* 0x000fe20000000800 */
[----:B------:R-:W-:Y:S01]  /*1a400*/  @!PT LDS RZ, [RZ] ;  /* 0x00000000fffff984 */ /* 0x000fe20000000800 */
[----:B------:R-:W-:Y:S01]  /*1a410*/  @!PT LDS RZ, [RZ] ;  /* 0x00000000fffff984 */ /* 0x000fe20000000800 */
[----:B------:R0:W-:Y:S01]  /*1a420*/  LDGSTS.E.BYPASS.LTC128B.128 [R4+0x13000], desc[UR36][R2.64+0x80], !P1 ;  /* 0x1300008002047fae */ /* 0x0001e2000c901d64 */
[----:B------:R-:W-:Y:S01]  /*1a430*/  ISETP.GE.AND P1, PT, R7, 0x21, PT ;  /* 0x000000210700780c */ /* 0x000fe20003f26270 */
[----:B0-----:R-:W-:Y:S01]  /*1a440*/  IMAD.MOV.U32 R2, RZ, RZ, R14 ;  /* 0x000000ffff027224 */ /* 0x001fe200078e000e */
[----:B------:R-:W-:Y:S11]  /*1a450*/  BRA `(.L_x_1693) ;  /* 0xffffffb400f87947 */ /* 0x000ff6000383ffff */
.L_x_1611:
[----:B----4-:R4:W0:Y:S02]  /*1a460*/  SYNCS.PHASECHK.TRANS64.TRYWAIT P0, [R0+URZ+0x28440], R21 ;  /* 0x02844015000075a7 */ /* 0x010824000800017f */
[----:B0-----:R-:W-:Y:S05]  /*1a470*/  @!P0 NANOSLEEP.SYNCS 0x989680 ;  /* 0x009896800000895d */ /* 0x001fea0003900000 */
[----:B------:R-:W0:Y:S02]  /*1a480*/  @!P0 SYNCS.PHASECHK.TRANS64 P0, [R0+URZ+0x28440], R21 ;  /* 0x02844015000085a7 */ /* 0x000e24000800007f */
[----:B0-----:R-:W-:Y:S05]  /*1a490*/  @!P0 BRA `(.L_x_1611) ;  /* 0xfffffffc00f08947 */ /* 0x001fea000383ffff */
[----:B------:R-:W-:Y:S05]  /*1a4a0*/  BRA `(.L_x_1694) ;  /* 0xffffffb800507947 */ /* 0x000fea000383ffff */
.L_x_1612:
[----:B------:R-:W-:Y:S01]  /*1a4b0*/  BSSY B0, `(.L_x_1695) ;  /* 0x0000008000007945 */ /* 0x000fe20003800000 */
[----:B------:R-:W-:Y:S02]  /*1a4c0*/  IMAD.MOV.U32 R13, RZ, RZ, R6 ;  /* 0x000000ffff0d7224 */ /* 0x000fe400078e0006 */
[----:B------:R-:W-:Y:S02]  /*1a4d0*/  IMAD.MOV.U32 R12, RZ, RZ, RZ ;  /* 0x000000ffff0c7224 */ /* 0x000fe400078e00ff */
[----:B------:R-:W-:Y:S02]  /*1a4e0*/  IMAD.MOV.U32 R11, RZ, RZ, 0x181f ;  /* 0x0000181fff0b7424 */ /* 0x000fe400078e00ff */
[----:B------:R-:W-:-:S07]  /*1a4f0*/  IMAD.MOV.U32 R15, RZ, RZ, -0x1 ;  /* 0xffffffffff0f7424 */ /* 0x000fce00078e00ff */
[----:B0--34-:R-:W-:Y:S05]  /*1a500*/  WARPSYNC.COLLECTIVE R15, `(.L_x_1696) ;  /* 0x000000000f087348 */ /* 0x019fea0003c00000 */
[----:B------:R1:W2:Y:S02]  /*1a510*/  SHFL.IDX P6, R14, R13, R12, R11 ;  /* 0x0000000c0d0e7389 */ /* 0x0002a400000c000b */
[----:B01234-:R-:W-:Y:S01]  /*1a520*/  ENDCOLLECTIVE ;  /* 0x000000000000791b */ /* 0x01ffe20003800000 */
.L_x_1696:
[----:B------:R-:W-:Y:S05]  /*1a530*/  BSYNC B0 ;  /* 0x0000000000007941 */ /* 0x000fea0003800000 */
.L_x_1695:
        /* <DEDUP_REMOVED lines=8> */
.L_x_1697:
        /* <DEDUP_REMOVED lines=13> */
.L_x_1698:
        /* <DEDUP_REMOVED lines=10> */
.L_x_1699:
[----:B------:R-:W-:Y:S02]  /*1a730*/  IMAD.MOV.U32 R13, RZ, RZ, R6 ;  /* 0x000000ffff0d7224 */ /* 0x000fe400078e0006 */
[----:B------:R-:W-:Y:S01]  /*1a740*/  IMAD.MOV.U32 R12, RZ, RZ, 0x2 ;  /* 0x00000002ff0c7424 */ /* 0x000fe200078e00ff */
[----:B------:R-:W-:-:S05]  /*1a750*/  @P3 IADD3 R14, P0, R28, R14, RZ ;  /* 0x0000000e1c0e3210 */ /* 0x000fca0007f1e0ff */
[----:B------:R-:W-:Y:S02]  /*1a760*/  @P3 IMAD.X R7, RZ, RZ, R2, P0 ;  /* 0x000000ffff073224 */ /* 0x000fe400000e0602 */
[----:B------:R-:W-:-:S07]  /*1a770*/  @P3 IMAD.MOV.U32 R2, RZ, RZ, R14 ;  /* 0x000000ffff023224 */ /* 0x000fce00078e000e */
[----:B------:R-:W-:Y:S05]  /*1a780*/  WARPSYNC.COLLECTIVE R15, `(.L_x_1700) ;  /* 0x000000000f087348 */ /* 0x000fea0003c00000 */
[----:B------:R0:W1:Y:S02]  /*1a790*/  SHFL.IDX P6, R14, R13, R12, R11 ;  /* 0x0000000c0d0e7389 */ /* 0x00006400000c000b */
[----:B01----:R-:W-:Y:S01]  /*1a7a0*/  ENDCOLLECTIVE ;  /* 0x000000000000791b */ /* 0x003fe20003800000 */
.L_x_1700:
[----:B------:R-:W-:-:S05]  /*1a7b0*/  @P3 IMAD.MOV.U32 R3, RZ, RZ, R7 ;  /* 0x000000ffff033224 */ /* 0x000fca00078e0007 */
[----:B------:R-:W-:Y:S01]  /*1a7c0*/  @!PT LDS RZ, [RZ] ;  /* 0x00000000fffff984 */ /* 0x000fe20000000800 */
[----:B------:R-:W-:Y:S01]  /*1a7d0*/  @!PT LDS RZ, [RZ] ;  /* 0x00000000fffff984 */ /* 0x000fe20000000800 */
[----:B------:R-:W-:Y:S01]  /*1a7e0*/  @!PT LDS RZ, [RZ] ;  /* 0x00000000fffff984 */ /* 0x000fe20000000800 */
[----:B------:R-:W-:Y:S04]  /*1a7f0*/  @P3 LDGSTS.E.BYPASS.LTC128B.128 [R4+0x20800], desc[UR36][R2.64], !P4 ;  /* 0x2080000002043fae */ /* 0x000fe8000e101d64 */
[----:B------:R0:W-:Y:S01]  /*1a800*/  @P3 LDGSTS.E.BYPASS.LTC128B.128 [R4+0x22800], desc[UR36][R2.64+0x80], !P2 ;  /* 0x2280008002043fae */ /* 0x0001e2000d101d64 */
[----:B------:R-:W-:Y:S02]  /*1a810*/  IMAD.MOV.U32 R13, RZ, RZ, R5 ;  /* 0x000000ffff0d7224 */ /* 0x000fe400078e0005 */
[----:B0-----:R-:W-:-:S07]  /*1a820*/  IMAD.MOV.U32 R2, RZ, RZ, R14 ;  /* 0x000000ffff027224 */ /* 0x001fce00078e000e */
[----:B------:R-:W-:Y:S05]  /*1a830*/  WARPSYNC.COLLECTIVE R15, `(.L_x_1701) ;  /* 0x000000000f087348 */ /* 0x000fea0003c00000 */
[----:B------:R0:W1:Y:S02]  /*1a840*/  SHFL.IDX P6, R14, R13, R12, R11 ;  /* 0x0000000c0d0e7389 */ /* 0x00006400000c000b */
[----:B01----:R-:W-:Y:S01]  /*1a850*/  ENDCOLLECTIVE ;  /* 0x000000000000791b */ /* 0x003fe20003800000 */
.L_x_1701:
        /* <DEDUP_REMOVED lines=8> */
.L_x_1702:
        /* <DEDUP_REMOVED lines=11> */
.L_x_1703:
[----:B------:R-:W-:Y:S05]  /*1a990*/  BRA `(.L_x_1704) ;  /* 0xffffffb400d47947 */ /* 0x000fea000383ffff */
.L_x_1617:
[----:B------:R-:W-:Y:S02]  /*1a9a0*/  IMAD.MOV.U32 R13, RZ, RZ, R5 ;  /* 0x000000ffff0d7224 */ /* 0x000fe400078e0005 */
[----:B------:R-:W-:Y:S02]  /*1a9b0*/  IMAD.MOV.U32 R12, RZ, RZ, RZ ;  /* 0x000000ffff0c7224 */ /* 0x000fe400078e00ff */
[----:B------:R-:W-:Y:S02]  /*1a9c0*/  IMAD.MOV.U32 R11, RZ, RZ, 0x181f ;  /* 0x0000181fff0b7424 */ /* 0x000fe400078e00ff */
[----:B------:R-:W-:Y:S02]  /*1a9d0*/  IMAD.MOV.U32 R15, RZ, RZ, -0x1 ;  /* 0xffffffffff0f7424 */ /* 0x000fe400078e00ff */
[----:B------:R-:W-:Y:S02]  /*1a9e0*/  IMAD R4, R6, UR43, RZ ;  /* 0x0000002b06047c24 */ /* 0x000fe4000f8e02ff */
[----:B------:R-:W-:-:S07]  /*1a9f0*/  IMAD.IADD R18, R36, 0x1, R18 ;  /* 0x0000000124127824 */ /* 0x000fce00078e0212 */
[----:B------:R-:W-:Y:S05]  /*1aa00*/  WARPSYNC.COLLECTIVE R15, `(.L_x_1705) ;  /* 0x000000000f087348 */ /* 0x000fea0003c00000 */
[----:B------:R0:W1:Y:S02]  /*1aa10*/  SHFL.IDX P6, R14, R13, R12, R11 ;  /* 0x0000000c0d0e7389 */ /* 0x00006400000c000b */
[----:B01----:R-:W-:Y:S01]  /*1aa20*/  ENDCOLLECTIVE ;  /* 0x000000000000791b */ /* 0x003fe20003800000 */
.L_x_1705:
[C---:B------:R-:W-:Y:S01]  /*1aa30*/  VIADD R7, R18.reuse, 0x10 ;  /* 0x0000001012077836 */ /* 0x040fe20000000000 */
[----:B------:R-:W-:Y:S01]  /*1aa40*/  ISETP.GE.AND P2, PT, R18, R4, PT ;  /* 0x000000041200720c */ /* 0x000fe20003f46270 */
[----:B------:R-:W-:Y:S02]  /*1aa50*/  IMAD.MOV.U32 R13, RZ, RZ, R0 ;  /* 0x000000ffff0d7224 */ /* 0x000fe400078e0000 */
[----:B------:R-:W-:-:S10]  /*1aa60*/  IMAD.MOV.U32 R2, RZ, RZ, R14 ;  /* 0x000000ffff027224 */ /* 0x000fd400078e000e */
[----:B------:R-:W-:Y:S05]  /*1aa70*/  WARPSYNC.COLLECTIVE R15, `(.L_x_1706) ;  /* 0x000000000f087348 */ /* 0x000fea0003c00000 */
[----:B------:R0:W1:Y:S02]  /*1aa80*/  SHFL.IDX P6, R14, R13, R12, R11 ;  /* 0x0000000c0d0e7389 */ /* 0x00006400000c000b */
[----:B01----:R-:W-:Y:S01]  /*1aa90*/  ENDCOLLECTIVE ;  /* 0x000000000000791b */ /* 0x003fe20003800000 */
.L_x_1706:
        /* <DEDUP_REMOVED lines=8> */
.L_x_1707:
        /* <DEDUP_REMOVED lines=11> */
.L_x_1708:
[----:B------:R-:W-:Y:S02]  /*1abd0*/  IMAD.MOV.U32 R13, RZ, RZ, R5 ;  /* 0x000000ffff0d7224 */ /* 0x000fe400078e0005 */
[----:B------:R-:W-:Y:S01]  /*1abe0*/  IMAD.MOV.U32 R12, RZ, RZ, 0x2 ;  /* 0x00000002ff0c7424 */ /* 0x000fe200078e00ff */
[----:B------:R-:W-:-:S05]  /*1abf0*/  @!P2 IADD3 R14, P3, R28, R14, RZ ;  /* 0x0000000e1c0ea210 */ /* 0x000fca0007f7e0ff */
[----:B------:R-:W-:-:S08]  /*1ac00*/  @!P2 IMAD.MOV.U32 R2, RZ, RZ, R14 ;  /* 0x000000ffff02a224 */ /* 0x000fd000078e000e */
[----:B------:R-:W-:Y:S05]  /*1ac10*/  WARPSYNC.COLLECTIVE R15, `(.L_x_1709) ;  /* 0x000000000f087348 */ /* 0x000fea0003c00000 */
[----:B------:R0:W1:Y:S02]  /*1ac20*/  SHFL.IDX P6, R14, R13, R12, R11 ;  /* 0x0000000c0d0e7389 */ /* 0x00006400000c000b */
[----:B01----:R-:W-:Y:S01]  /*1ac30*/  ENDCOLLECTIVE ;  /* 0x000000000000791b */ /* 0x003fe20003800000 */
.L_x_1709:
[----:B------:R-:W-:-:S04]  /*1ac40*/  @!P2 IMAD.X R7, RZ, RZ, R6, P3 ;  /* 0x000000ffff07a224 */ /* 0x000fc800018e0606 */
[----:B------:R-:W-:Y:S02]  /*1ac50*/  @!P2 IMAD.MOV.U32 R3, RZ, RZ, R7 ;  /* 0x000000ffff03a224 */ /* 0x000fe400078e0007 */
[----:B------:R-:W-:-:S03]  /*1ac60*/  VIADD R7, R18, 0x20 ;  /* 0x0000002012077836 */ /* 0x000fc60000000000 */
        /* <DEDUP_REMOVED lines=11> */
.L_x_1710:
[----:B------:R-:W-:Y:S02]  /*1ad20*/  IMAD.MOV.U32 R13, RZ, RZ, R5 ;  /* 0x000000ffff0d7224 */ /* 0x000fe400078e0005 */
[----:B------:R-:W-:Y:S01]  /*1ad30*/  IMAD.MOV.U32 R12, RZ, RZ, 0x3 ;  /* 0x00000003ff0c7424 */ /* 0x000fe200078e00ff */
[----:B------:R-:W-:-:S05]  /*1ad40*/  @!P2 IADD3 R14, P3, R28, R14, RZ ;  /* 0x0000000e1c0ea210 */ /* 0x000fca0007f7e0ff */
[----:B------:R-:W-:-:S08]  /*1ad50*/  @!P2 IMAD.MOV.U32 R2, RZ, RZ, R14 ;  /* 0x000000ffff02a224 */ /* 0x000fd000078e000e */
[----:B------:R-:W-:Y:S05]  /*1ad60*/  WARPSYNC.COLLECTIVE R15, `(.L_x_1711) ;  /* 0x000000000f087348 */ /* 0x000fea0003c00000 */
[----:B------:R0:W1:Y:S02]  /*1ad70*/  SHFL.IDX P6, R14, R13, R12, R11 ;  /* 0x0000000c0d0e7389 */ /* 0x00006400000c000b */
[----:B01----:R-:W-:Y:S01]  /*1ad80*/  ENDCOLLECTIVE ;  /* 0x000000000000791b */ /* 0x003fe20003800000 */
.L_x_1711:
        /* <DEDUP_REMOVED lines=14> */
.L_x_1712:
[----:B------:R-:W-:Y:S02]  /*1ae70*/  IMAD.MOV.U32 R13, RZ, RZ, R5 ;  /* 0x000000ffff0d7224 */ /* 0x000fe400078e0005 */
[----:B------:R-:W-:Y:S01]  /*1ae80*/  IMAD.MOV.U32 R12, RZ, RZ, 0x4 ;  /* 0x00000004ff0c7424 */ /* 0x000fe200078e00ff */
[----:B------:R-:W-:-:S05]  /*1ae90*/  @!P2 IADD3 R14, P3, R28, R14, RZ ;  /* 0x0000000e1c0ea210 */ /* 0x000fca0007f7e0ff */
[----:B------:R-:W-:-:S08]  /*1aea0*/  @!P2 IMAD.MOV.U32 R2, RZ, RZ, R14 ;  /* 0x000000ffff02a224 */ /* 0x000fd000078e000e */
[----:B------:R-:W-:Y:S05]  /*1aeb0*/  WARPSYNC.COLLECTIVE R15, `(.L_x_1713) ;  /* 0x000000000f087348 */ /* 0x000fea0003c00000 */
[----:B------:R0:W1:Y:S02]  /*1aec0*/  SHFL.IDX P6, R14, R13, R12, R11 ;  /* 0x0000000c0d0e7389 */ /* 0x00006400000c000b */
[----:B01----:R-:W-:Y:S01]  /*1aed0*/  ENDCOLLECTIVE ;  /* 0x000000000000791b */ /* 0x003fe20003800000 */
.L_x_1713:
        /* <DEDUP_REMOVED lines=14> */
.L_x_1714:
[----:B------:R-:W-:Y:S02]  /*1afc0*/  IMAD.MOV.U32 R13, RZ, RZ, R5 ;  /* 0x000000ffff0d7224 */ /* 0x000fe400078e0005 */
[----:B------:R-:W-:Y:S01]  /*1afd0*/  IMAD.MOV.U32 R12, RZ, RZ, 0x5 ;  /* 0x00000005ff0c7424 */ /* 0x000fe200078e00ff */
[----:B------:R-:W-:-:S05]  /*1afe0*/  @!P2 IADD3 R14, P3, R28, R14, RZ ;  /* 0x0000000e1c0ea210 */ /* 0x000fca0007f7e0ff */
[----:B------:R-:W-:-:S08]  /*1aff0*/  @!P2 IMAD.MOV.U32 R2, RZ, RZ, R14 ;  /* 0x000000ffff02a224 */ /* 0x000fd000078e000e */
[----:B------:R-:W-:Y:S05]  /*1b000*/  WARPSYNC.COLLECTIVE R15, `(.L_x_1715) ;  /* 0x000000000f087348 */ /* 0x000fea0003c00000 */
[----:B------:R0:W1:Y:S02]  /*1b010*/  SHFL.IDX P6, R14, R13, R12, R11 ;  /* 0x0000000c0d0e7389 */ /* 0x00006400000c000b */
[----:B01----:R-:W-:Y:S01]  /*1b020*/  ENDCOLLECTIVE ;  /* 0x000000000000791b */ /* 0x003fe20003800000 */
.L_x_1715:
        /* <DEDUP_REMOVED lines=14> */
.L_x_1716:
[----:B------:R-:W-:Y:S02]  /*1b110*/  IMAD.MOV.U32 R13, RZ, RZ, R5 ;  /* 0x000000ffff0d7224 */ /* 0x000fe400078e0005 */
[----:B------:R-:W-:Y:S01]  /*1b120*/  IMAD.MOV.U32 R12, RZ, RZ, 0x6 ;  /* 0x00000006ff0c7424 */ /* 0x000fe200078e00ff */
[----:B------:R-:W-:-:S05]  /*1b130*/  @!P2 IADD3 R14, P3, R28, R14, RZ ;  /* 0x0000000e1c0ea210 */ /* 0x000fca0007f7e0ff */
[----:B------:R-:W-:-:S08]  /*1b140*/  @!P2 IMAD.MOV.U32 R2, RZ, RZ, R14 ;  /* 0x000000ffff02a224 */ /* 0x000fd000078e000e */
[----:B------:R-:W-:Y:S05]  /*1b150*/  WARPSYNC.COLLECTIVE R15, `(.L_x_1717) ;  /* 0x000000000f087348 */ /* 0x000fea0003c00000 */
[----:B------:R0:W1:Y:S02]  /*1b160*/  SHFL.IDX P6, R14, R13, R12, R11 ;  /* 0x0000000c0d0e7389 */ /* 0x00006400000c000b */
[----:B01----:R-:W-:Y:S01]  /*1b170*/  ENDCOLLECTIVE ;  /* 0x000000000000791b */ /* 0x003fe20003800000 */
.L_x_1717:
        /* <DEDUP_REMOVED lines=14> */
.L_x_1718:
[----:B------:R-:W-:Y:S02]  /*1b260*/  IMAD.MOV.U32 R13, RZ, RZ, R5 ;  /* 0x000000ffff0d7224 */ /* 0x000fe400078e0005 */
[----:B------:R-:W-:Y:S01]  /*1b270*/  IMAD.MOV.U32 R12, RZ, RZ, 0x7 ;  /* 0x00000007ff0c7424 */ /* 0x000fe200078e00ff */
[----:B------:R-:W-:-:S05]  /*1b280*/  @!P2 IADD3 R14, P3, R28, R14, RZ ;  /* 0x0000000e1c0ea210 */ /* 0x000fca0007f7e0ff */
[----:B------:R-:W-:-:S08]  /*1b290*/  @!P2 IMAD.MOV.U32 R2, RZ, RZ, R14 ;  /* 0x000000ffff02a224 */ /* 0x000fd000078e000e */
[----:B------:R-:W-:Y:S05]  /*1b2a0*/  WARPSYNC.COLLECTIVE R15, `(.L_x_1719) ;  /* 0x000000000f087348 */ /* 0x000fea0003c00000 */
[----:B------:R0:W1:Y:S02]  /*1b2b0*/  SHFL.IDX P6, R14, R13, R12, R11 ;  /* 0x0000000c0d0e7389 */ /* 0x00006400000c000b */
[----:B01----:R-:W-:Y:S01]  /*1b2c0*/  ENDCOLLECTIVE ;  /* 0x000000000000791b */ /* 0x003fe20003800000 */
.L_x_1719:
        /* <DEDUP_REMOVED lines=12> */
.L_x_1720:
[----:B------:R-:W-:Y:S05]  /*1b390*/  BRA `(.L_x_1721) ;  /* 0xffffffb800187947 */ /* 0x000fea000383ffff */
.L_x_1622:
[----:B0-----:R0:W2:Y:S02]  /*1b3a0*/  SYNCS.PHASECHK.TRANS64.TRYWAIT P0, [R17+URZ+0x28420], R0 ;  /* 0x02842000110075a7 */ /* 0x0010a4000800017f */
[----:B--2---:R-:W-:Y:S05]  /*1b3b0*/  @!P0 NANOSLEEP.SYNCS 0x989680 ;  /* 0x009896800000895d */ /* 0x004fea0003900000 */
[----:B------:R-:W2:Y:S02]  /*1b3c0*/  @!P0 SYNCS.PHASECHK.TRANS64 P0, [R17+URZ+0x28420], R0 ;  /* 0x02842000110085a7 */ /* 0x000ea4000800007f */
[----:B--2---:R-:W-:Y:S05]  /*1b3d0*/  @!P0 BRA `(.L_x_1622) ;  /* 0xfffffffc00f08947 */ /* 0x004fea000383ffff */
[----:B------:R-:W-:Y:S05]  /*1b3e0*/  BRA `(.L_x_1722) ;  /* 0xffffffb800887947 */ /* 0x000fea000383ffff */
.L_x_1626:
[----:B--2---:R2:W3:Y:S02]  /*1b3f0*/  SYNCS.PHASECHK.TRANS64.TRYWAIT P0, [R0+URZ+0x28480], R18 ;  /* 0x02848012000075a7 */ /* 0x0044e4000800017f */
[----:B---3--:R-:W-:Y:S05]  /*1b400*/  @!P0 NANOSLEEP.SYNCS 0x989680 ;  /* 0x009896800000895d */ /* 0x008fea0003900000 */
[----:B------:R-:W3:Y:S02]  /*1b410*/  @!P0 SYNCS.PHASECHK.TRANS64 P0, [R0+URZ+0x28480], R18 ;  /* 0x02848012000085a7 */ /* 0x000ee4000800007f */
[----:B---3--:R-:W-:Y:S05]  /*1b420*/  @!P0 BRA `(.L_x_1626) ;  /* 0xfffffffc00f08947 */ /* 0x008fea000383ffff */
[----:B------:R-:W-:Y:S05]  /*1b430*/  BRA `(.L_x_1723) ;  /* 0xffffffbc003c7947 */ /* 0x000fea000383ffff */
.L_x_1627:
[----:B------:R-:W-:Y:S01]  /*1b440*/  BSSY B0, `(.L_x_1724) ;  /* 0x0000008000007945 */ /* 0x000fe20003800000 */
[----:B------:R-:W-:Y:S02]  /*1b450*/  IMAD.MOV.U32 R13, RZ, RZ, R26 ;  /* 0x000000ffff0d7224 */ /* 0x000fe400078e001a */
[----:B------:R-:W-:Y:S02]  /*1b460*/  IMAD.MOV.U32 R12, RZ, RZ, RZ ;  /* 0x000000ffff0c7224 */ /* 0x000fe400078e00ff */
[----:B------:R-:W-:Y:S02]  /*1b470*/  IMAD.MOV.U32 R11, RZ, RZ, 0x181f ;  /* 0x0000181fff0b7424 */ /* 0x000fe400078e00ff */
[----:B------:R-:W-:-:S07]  /*1b480*/  IMAD.MOV.U32 R15, RZ, RZ, -0x1 ;  /* 0xffffffffff0f7424 */ /* 0x000fce00078e00ff */
[----:B-12---:R-:W-:Y:S05]  /*1b490*/  WARPSYNC.COLLECTIVE R15, `(.L_x_1725) ;  /* 0x000000000f087348 */ /* 0x006fea0003c00000 */
[----:B-1----:R0:W1:Y:S02]  /*1b4a0*/  SHFL.IDX P6, R14, R13, R12, R11 ;  /* 0x0000000c0d0e7389 */ /* 0x00206400000c000b */
[----:B012---:R-:W-:Y:S01]  /*1b4b0*/  ENDCOLLECTIVE ;  /* 0x000000000000791b */ /* 0x007fe20003800000 */
.L_x_1725:
[----:B------:R-:W-:Y:S05]  /*1b4c0*/  BSYNC B0 ;  /* 0x0000000000007941 */ /* 0x000fea0003800000 */
.L_x_1724:
        /* <DEDUP_REMOVED lines=9> */
.L_x_1726:
[----:B------:R-:W-:Y:S02]  /*1b560*/  IMAD.MOV.U32 R13, RZ, RZ, R26 ;  /* 0x000000ffff0d7224 */ /* 0x000fe400078e001a */
[----:B------:R-:W-:Y:S02]  /*1b570*/  IMAD.MOV.U32 R12, RZ, RZ, 0x1 ;  /* 0x00000001ff0c7424 */ /* 0x000fe400078e00ff */
[----:B------:R-:W-:-:S07]  /*1b580*/  IMAD.MOV.U32 R2, RZ, RZ, R14 ;  /* 0x000000ffff027224 */ /* 0x000fce00078e000e */
[----:B------:R-:W-:Y:S05]  /*1b590*/  WARPSYNC.COLLECTIVE R15, `(.L_x_1727) ;  /* 0x000000000f087348 */ /* 0x000fea0003c00000 */
[----:B------:R0:W1:Y:S02]  /*1b5a0*/  SHFL.IDX P6, R14, R13, R12, R11 ;  /* 0x0000000c0d0e7389 */ /* 0x00006400000c000b */
[----:B01----:R-:W-:Y:S01]  /*1b5b0*/  ENDCOLLECTIVE ;  /* 0x000000000000791b */ /* 0x003fe20003800000 */
.L_x_1727:
        /* <DEDUP_REMOVED lines=12> */
.L_x_1728:
[----:B------:R-:W-:Y:S02]  /*1b680*/  IMAD.MOV.U32 R13, RZ, RZ, R26 ;  /* 0x000000ffff0d7224 */ /* 0x000fe400078e001a */
[----:B------:R-:W-:Y:S02]  /*1b690*/  IMAD.MOV.U32 R12, RZ, RZ, 0x2 ;  /* 0x00000002ff0c7424 */ /* 0x000fe400078e00ff */
[----:B------:R-:W-:-:S07]  /*1b6a0*/  IMAD.MOV.U32 R2, RZ, RZ, R14 ;  /* 0x000000ffff027224 */ /* 0x000fce00078e000e */
[----:B------:R-:W-:Y:S05]  /*1b6b0*/  WARPSYNC.COLLECTIVE R15, `(.L_x_1729) ;  /* 0x000000000f087348 */ /* 0x000fea0003c00000 */
[----:B------:R0:W1:Y:S02]  /*1b6c0*/  SHFL.IDX P6, R14, R13, R12, R11 ;  /* 0x0000000c0d0e7389 */ /* 0x00006400000c000b */
[----:B01----:R-:W-:Y:S01]  /*1b6d0*/  ENDCOLLECTIVE ;  /* 0x000000000000791b */ /* 0x003fe20003800000 */
.L_x_1729:
        /* <DEDUP_REMOVED lines=12> */
.L_x_1730:
[----:B------:R-:W-:Y:S02]  /*1b7a0*/  IMAD.MOV.U32 R13, RZ, RZ, R26 ;  /* 0x000000ffff0d7224 */ /* 0x000fe400078e001a */
[----:B------:R-:W-:Y:S02]  /*1b7b0*/  IMAD.MOV.U32 R12, RZ, RZ, 0x3 ;  /* 0x00000003ff0c7424 */ /* 0x000fe400078e00ff */
[----:B------:R-:W-:-:S07]  /*1b7c0*/  IMAD.MOV.U32 R2, RZ, RZ, R14 ;  /* 0x000000ffff027224 */ /* 0x000fce00078e000e */
[----:B------:R-:W-:Y:S05]  /*1b7d0*/  WARPSYNC.COLLECTIVE R15, `(.L_x_1731) ;  /* 0x000000000f087348 */ /* 0x000fea0003c00000 */
[----:B------:R0:W1:Y:S02]  /*1b7e0*/  SHFL.IDX P6, R14, R13, R12, R11 ;  /* 0x0000000c0d0e7389 */ /* 0x00006400000c000b */
[----:B01----:R-:W-:Y:S01]  /*1b7f0*/  ENDCOLLECTIVE ;  /* 0x000000000000791b */ /* 0x003fe20003800000 */
.L_x_1731:
        /* <DEDUP_REMOVED lines=12> */
.L_x_1732:
[----:B------:R-:W-:Y:S01]  /*1b8c0*/  IMAD.MOV.U32 R2, RZ, RZ, R14 ;  /* 0x000000ffff027224 */ /* 0x000fe200078e000e */
[----:B------:R-:W-:Y:S06]  /*1b8d0*/  BRA `(.L_x_1733) ;  /* 0xffffffb800d07947 */ /* 0x000fec000383ffff */
.L_x_1632:
[----:B------:R0:W0:Y:S02]  /*1b8e0*/  SYNCS.PHASECHK.TRANS64.TRYWAIT P0, [R0+URZ+0x28440], R18 ;  /* 0x02844012000075a7 */ /* 0x000024000800017f */
[----:B0-----:R-:W-:Y:S05]  /*1b8f0*/  @!P0 NANOSLEEP.SYNCS 0x989680 ;  /* 0x009896800000895d */ /* 0x001fea0003900000 */
[----:B------:R-:W0:Y:S02]  /*1b900*/  @!P0 SYNCS.PHASECHK.TRANS64 P0, [R0+URZ+0x28440], R18 ;  /* 0x02844012000085a7 */ /* 0x000e24000800007f */
[----:B0-----:R-:W-:Y:S05]  /*1b910*/  @!P0 BRA `(.L_x_1632) ;  /* 0xfffffffc00f08947 */ /* 0x001fea000383ffff */
[----:B------:R-:W-:Y:S05]  /*1b920*/  BRA `(.L_x_1734) ;  /* 0xffffffbc00207947 */ /* 0x000fea000383ffff */
.L_x_1633:
[----:B------:R-:W-:Y:S01]  /*1b930*/  BSSY B0, `(.L_x_1735) ;  /* 0x0000008000007945 */ /* 0x000fe20003800000 */
[----:B------:R-:W-:Y:S02]  /*1b940*/  IMAD.MOV.U32 R13, RZ, RZ, R10 ;  /* 0x000000ffff0d7224 */ /* 0x000fe400078e000a */
[----:B------:R-:W-:Y:S02]  /*1b950*/  IMAD.MOV.U32 R12, RZ, RZ, RZ ;  /* 0x000000ffff0c7224 */ /* 0x000fe400078e00ff */
[----:B------:R-:W-:Y:S02]  /*1b960*/  IMAD.MOV.U32 R11, RZ, RZ, 0x181f ;  /* 0x0000181fff0b7424 */ /* 0x000fe400078e00ff */
[----:B------:R-:W-:-:S07]  /*1b970*/  IMAD.MOV.U32 R15, RZ, RZ, -0x1 ;  /* 0xffffffffff0f7424 */ /* 0x000fce00078e00ff */
[----:B012-4-:R-:W-:Y:S05]  /*1b980*/  WARPSYNC.COLLECTIVE R15, `(.L_x_1736) ;  /* 0x000000000f087348 */ /* 0x017fea0003c00000 */
[----:B-1----:R1:W3:Y:S02]  /*1b990*/  SHFL.IDX P6, R14, R13, R12, R11 ;  /* 0x0000000c0d0e7389 */ /* 0x0022e400000c000b */
[----:B01234-:R-:W-:Y:S01]  /*1b9a0*/  ENDCOLLECTIVE ;  /* 0x000000000000791b */ /* 0x01ffe20003800000 */
.L_x_1736:
[----:B------:R-:W-:Y:S05]  /*1b9b0*/  BSYNC B0 ;  /* 0x0000000000007941 */ /* 0x000fea0003800000 */
.L_x_1735:
        /* <DEDUP_REMOVED lines=8> */
.L_x_1737:
[----:B------:R-:W-:Y:S02]  /*1ba40*/  IMAD.MOV.U32 R13, RZ, RZ, R10 ;  /* 0x000000ffff0d7224 */ /* 0x000fe400078e000a */
[----:B------:R-:W-:Y:S01]  /*1ba50*/  IMAD.MOV.U32 R12, RZ, RZ, 0x1 ;  /* 0x00000001ff0c7424 */ /* 0x000fe200078e00ff */
[----:B------:R-:W-:-:S13]  /*1ba60*/  IADD3 R2, P0, R28, R14, RZ ;  /* 0x0000000e1c027210 */ /* 0x000fda0007f1e0ff */
[----:B------:R-:W-:Y:S05]  /*1ba70*/  WARPSYNC.COLLECTIVE R15, `(.L_x_1738) ;  /* 0x000000000f087348 */ /* 0x000fea0003c00000 */
[----:B------:R0:W1:Y:S02]  /*1ba80*/  SHFL.IDX P6, R14, R13, R12, R11 ;  /* 0x0000000c0d0e7389 */ /* 0x00006400000c000b */
[----:B01----:R-:W-:Y:S01]  /*1ba90*/  ENDCOLLECTIVE ;  /* 0x000000000000791b */ /* 0x003fe20003800000 */
.L_x_1738:
        /* <DEDUP_REMOVED lines=11> */
.L_x_1739:
[----:B------:R-:W-:Y:S02]  /*1bb50*/  IMAD.MOV.U32 R13, RZ, RZ, R10 ;  /* 0x000000ffff0d7224 */ /* 0x000fe400078e000a */
[----:B------:R-:W-:Y:S01]  /*1bb60*/  IMAD.MOV.U32 R12, RZ, RZ, 0x2 ;  /* 0x00000002ff0c7424 */ /* 0x000fe200078e00ff */
[----:B------:R-:W-:-:S13]  /*1bb70*/  IADD3 R2, P0, R28, R14, RZ ;  /* 0x0000000e1c027210 */ /* 0x000fda0007f1e0ff */
[----:B------:R-:W-:Y:S05]  /*1bb80*/  WARPSYNC.COLLECTIVE R15, `(.L_x_1740) ;  /* 0x000000000f087348 */ /* 0x000fea0003c00000 */
[----:B------:R0:W1:Y:S02]  /*1bb90*/  SHFL.IDX P6, R14, R13, R12, R11 ;  /* 0x0000000c0d0e7389 */ /* 0x00006400000c000b */
[----:B01----:R-:W-:Y:S01]  /*1bba0*/  ENDCOLLECTIVE ;  /* 0x000000000000791b */ /* 0x003fe20003800000 */
.L_x_1740:
        /* <DEDUP_REMOVED lines=11> */
.L_x_1741:
[----:B------:R-:W-:Y:S02]  /*1bc60*/  IMAD.MOV.U32 R13, RZ, RZ, R10 ;  /* 0x000000ffff0d7224 */ /* 0x000fe400078e000a */
[----:B------:R-:W-:Y:S01]  /*1bc70*/  IMAD.MOV.U32 R12, RZ, RZ, 0x3 ;  /* 0x00000003ff0c7424 */ /* 0x000fe200078e00ff */
[----:B------:R-:W-:-:S13]  /*1bc80*/  IADD3 R2, P0, R28, R14, RZ ;  /* 0x0000000e1c027210 */ /* 0x000fda0007f1e0ff */
[----:B------:R-:W-:Y:S05]  /*1bc90*/  WARPSYNC.COLLECTIVE R15, `(.L_x_1742) ;  /* 0x000000000f087348 */ /* 0x000fea0003c00000 */
[----:B------:R0:W1:Y:S02]  /*1bca0*/  SHFL.IDX P6, R14, R13, R12, R11 ;  /* 0x0000000c0d0e7389 */ /* 0x00006400000c000b */
[----:B01----:R-:W-:Y:S01]  /*1bcb0*/  ENDCOLLECTIVE ;  /* 0x000000000000791b */ /* 0x003fe20003800000 */
.L_x_1742:
        /* <DEDUP_REMOVED lines=11> */
.L_x_1743:
[----:B------:R-:W-:Y:S05]  /*1bd70*/  BRA `(.L_x_1744) ;  /* 0xffffffb800b87947 */ /* 0x000fea000383ffff */
.L_x_1638:
[----:B0-----:R0:W1:Y:S02]  /*1bd80*/  SYNCS.PHASECHK.TRANS64.TRYWAIT P2, [R0+URZ+0x28470], R3 ;  /* 0x02847003000075a7 */ /* 0x001064000804017f */
[----:B-1----:R-:W-:Y:S05]  /*1bd90*/  @!P2 NANOSLEEP.SYNCS 0x989680 ;  /* 0x009896800000a95d */ /* 0x002fea0003900000 */
[----:B------:R-:W1:Y:S02]  /*1bda0*/  @!P2 SYNCS.PHASECHK.TRANS64 P2, [R0+URZ+0x28470], R3 ;  /* 0x028470030000a5a7 */ /* 0x000e64000804007f */
[----:B-1----:R-:W-:Y:S05]  /*1bdb0*/  @!P2 BRA `(.L_x_1638) ;  /* 0xfffffffc00f0a947 */ /* 0x002fea000383ffff */
[----:B------:R-:W-:Y:S05]  /*1bdc0*/  BRA `(.L_x_1745) ;  /* 0xffffffbc001c7947 */ /* 0x000fea000383ffff */
.L_x_1640:
[----:B0-----:R0:W1:Y:S02]  /*1bdd0*/  SYNCS.PHASECHK.TRANS64.TRYWAIT P2, [R0+URZ+0x28460], R3 ;  /* 0x02846003000075a7 */ /* 0x001064000804017f */
[----:B-1----:R-:W-:Y:S05]  /*1bde0*/  @!P2 NANOSLEEP.SYNCS 0x989680 ;  /* 0x009896800000a95d */ /* 0x002fea0003900000 */
[----:B------:R-:W1:Y:S02]  /*1bdf0*/  @!P2 SYNCS.PHASECHK.TRANS64 P2, [R0+URZ+0x28460], R3 ;  /* 0x028460030000a5a7 */ /* 0x000e64000804007f */
[----:B-1----:R-:W-:Y:S05]  /*1be00*/  @!P2 BRA `(.L_x_1640) ;  /* 0xfffffffc00f0a947 */ /* 0x002fea000383ffff */
[----:B------:R-:W-:Y:S05]  /*1be10*/  BRA `(.L_x_1746) ;  /* 0xffffffbc00287947 */ /* 0x000fea000383ffff */
.L_x_1648:
[----:B0-----:R0:W2:Y:S02]  /*1be20*/  SYNCS.PHASECHK.TRANS64.TRYWAIT P1, [R18+URZ+0x28470], R3 ;  /* 0x02847003120075a7 */ /* 0x0010a4000802017f */
[----:B--2---:R-:W-:Y:S05]  /*1be30*/  @!P1 NANOSLEEP.SYNCS 0x989680 ;  /* 0x009896800000995d */ /* 0x004fea0003900000 */
[----:B------:R-:W2:Y:S02]  /*1be40*/  @!P1 SYNCS.PHASECHK.TRANS64 P1, [R18+URZ+0x28470], R3 ;  /* 0x02847003120095a7 */ /* 0x000ea4000802007f */
[----:B--2---:R-:W-:Y:S05]  /*1be50*/  @!P1 BRA `(.L_x_1648) ;  /* 0xfffffffc00f09947 */ /* 0x004fea000383ffff */
[----:B------:R-:W-:Y:S05]  /*1be60*/  BRA `(.L_x_1747) ;  /* 0xffffffc000a87947 */ /* 0x000fea000383ffff */
.L_x_1650:
[----:B0-----:R0:W2:Y:S02]  /*1be70*/  SYNCS.PHASECHK.TRANS64.TRYWAIT P1, [R18+URZ+0x28460], R3 ;  /* 0x02846003120075a7 */ /* 0x0010a4000802017f */
[----:B--2---:R-:W-:Y:S05]  /*1be80*/  @!P1 NANOSLEEP.SYNCS 0x989680 ;  /* 0x009896800000995d */ /* 0x004fea0003900000 */
[----:B------:R-:W2:Y:S02]  /*1be90*/  @!P1 SYNCS.PHASECHK.TRANS64 P1, [R18+URZ+0x28460], R3 ;  /* 0x02846003120095a7 */ /* 0x000ea4000802007f */
[----:B--2---:R-:W-:Y:S05]  /*1bea0*/  @!P1 BRA `(.L_x_1650) ;  /* 0xfffffffc00f09947 */ /* 0x004fea000383ffff */
[----:B------:R-:W-:Y:S05]  /*1beb0*/  BRA `(.L_x_1748) ;  /* 0xffffffc000b07947 */ /* 0x000fea000383ffff */
.L_x_1664:
[----:B0-----:R0:W2:Y:S02]  /*1bec0*/  SYNCS.PHASECHK.TRANS64.TRYWAIT P0, [R5+URZ+0x28420], R0 ;  /* 0x02842000050075a7 */ /* 0x0010a4000800017f */
[----:B--2---:R-:W-:Y:S05]  /*1bed0*/  @!P0 NANOSLEEP.SYNCS 0x989680 ;  /* 0x009896800000895d */ /* 0x004fea0003900000 */
[----:B------:R-:W2:Y:S02]  /*1bee0*/  @!P0 SYNCS.PHASECHK.TRANS64 P0, [R5+URZ+0x28420], R0 ;  /* 0x02842000050085a7 */ /* 0x000ea4000800007f */
[----:B--2---:R-:W-:Y:S05]  /*1bef0*/  @!P0 BRA `(.L_x_1664) ;  /* 0xfffffffc00f08947 */ /* 0x004fea000383ffff */
[----:B------:R-:W-:Y:S05]  /*1bf00*/  BRA `(.L_x_1749) ;  /* 0xffffffd400f07947 */ /* 0x000fea000383ffff */
.L_x_1665:
[----:B------:R-:W2:Y:S01]  /*1bf10*/  S2R R2, SR_TID.X ;  /* 0x0000000000027919 */ /* 0x000ea20000002100 */
[----:B------:R-:W-:Y:S01]  /*1bf20*/  BSSY B0, `(.L_x_1750) ;  /* 0x000000a000007945 */ /* 0x000fe20003800000 */
[----:B------:R-:W-:Y:S02]  /*1bf30*/  IMAD.MOV.U32 R12, RZ, RZ, RZ ;  /* 0x000000ffff0c7224 */ /* 0x000fe400078e00ff */
[----:B------:R-:W-:Y:S02]  /*1bf40*/  IMAD.MOV.U32 R11, RZ, RZ, 0x1f ;  /* 0x0000001fff0b7424 */ /* 0x000fe400078e00ff */
[----:B------:R-:W-:Y:S01]  /*1bf50*/  IMAD.MOV.U32 R15, RZ, RZ, -0x1 ;  /* 0xffffffffff0f7424 */ /* 0x000fe200078e00ff */
[----:B--2---:R-:W-:-:S04]  /*1bf60*/  SHF.R.U32.HI R2, RZ, 0x5, R2 ;  /* 0x00000005ff027819 */ /* 0x004fc80000011602 */
[----:B------:R-:W-:-:S05]  /*1bf70*/  LOP3.LUT R2, R2, 0x3, RZ, 0xc0, !PT ;  /* 0x0000000302027812 */ /* 0x000fca00078ec0ff */
[----:B------:R-:W-:-:S07]  /*1bf80*/  IMAD.MOV.U32 R13, RZ, RZ, R2 ;  /* 0x000000ffff0d7224 */ /* 0x000fce00078e0002 */
[----:B01----:R-:W-:Y:S05]  /*1bf90*/  WARPSYNC.COLLECTIVE R15, `(.L_x_1751) ;  /* 0x000000000f087348 */ /* 0x003fea0003c00000 */
[----:B------:R2:W3:Y:S02]  /*1bfa0*/  SHFL.IDX P6, R14, R13, R12, R11 ;  /* 0x0000000c0d0e7389 */ /* 0x0004e400000c000b */
[----:B0123--:R-:W-:Y:S01]  /*1bfb0*/  ENDCOLLECTIVE ;  /* 0x000000000000791b */ /* 0x00ffe20003800000 */
.L_x_1751:
[----:B------:R-:W-:Y:S05]  /*1bfc0*/  BSYNC B0 ;  /* 0x0000000000007941 */ /* 0x000fea0003800000 */
.L_x_1750:
[----:B------:R-:W-:Y:S05]  /*1bfd0*/  BRA `(.L_x_1752) ;  /* 0xffffffd400d87947 */ /* 0x000fea000383ffff */
.L_x_1668:
[----:B------:R-:W-:Y:S01]  /*1bfe0*/  BSSY B1, `(.L_x_1753) ;  /* 0x0000006000017945 */ /* 0x000fe20003800000 */
[----:B------:R-:W-:-:S07]  /*1bff0*/  IMAD.MOV.U32 R15, RZ, RZ, -0x1 ;  /* 0xffffffffff0f7424 */ /* 0x000fce00078e00ff */
[----:B01----:R-:W-:Y:S05]  /*1c000*/  WARPSYNC.COLLECTIVE R15, `(.L_x_1754) ;  /* 0x000000000f0c7348 */ /* 0x003fea0003c00000 */
[----:B------:R-:W-:Y:S02]  /*1c010*/  ELECT P6, UR62, PT ;  /* 0x00000000003e782f */ /* 0x000fe400038c0000 */
[----:B------:R-:W-:Y:S01]  /*1c020*/  MOV R14, UR62 ;  /* 0x0000003e000e7c02 */ /* 0x000fe20008000f00 */
[----:B01----:R-:W-:Y:S10]  /*1c030*/  ENDCOLLECTIVE ;  /* 0x000000000000791b */ /* 0x003ff40003800000 */
.L_x_1754:
[----:B------:R-:W-:Y:S05]  /*1c040*/  BSYNC B1 ;  /* 0x0000000000017941 */ /* 0x000fea0003800000 */
.L_x_1753:
[----:B------:R-:W-:Y:S05]  /*1c050*/  BRA `(.L_x_1755) ;  /* 0xffffffd400d07947 */ /* 0x000fea000383ffff */
.L_x_1670:
[----:B0-----:R0:W2:Y:S02]  /*1c060*/  SYNCS.PHASECHK.TRANS64.TRYWAIT P1, [R3+URZ+0x28440], R2 ;  /* 0x02844002030075a7 */ /* 0x0010a4000802017f */
[----:B--2---:R-:W-:Y:S05]  /*1c070*/  @!P1 NANOSLEEP.SYNCS 0x989680 ;  /* 0x009896800000995d */ /* 0x004fea0003900000 */
[----:B------:R-:W2:Y:S02]  /*1c080*/  @!P1 SYNCS.PHASECHK.TRANS64 P1, [R3+URZ+0x28440], R2 ;  /* 0x02844002030095a7 */ /* 0x000ea4000802007f */
[----:B--2---:R-:W-:Y:S05]  /*1c090*/  @!P1 BRA `(.L_x_1670) ;  /* 0xfffffffc00f09947 */ /* 0x004fea000383ffff */
[----:B------:R-:W-:Y:S05]  /*1c0a0*/  BRA `(.L_x_1756) ;  /* 0xffffffd400f87947 */ /* 0x000fea000383ffff */
.L_x_1672:
[----:B--2---:R2:W3:Y:S02]  /*1c0b0*/  SYNCS.PHASECHK.TRANS64.TRYWAIT P1, [R5+URZ+0x28440], R0 ;  /* 0x02844000050075a7 */ /* 0x0044e4000802017f */
[----:B---3--:R-:W-:Y:S05]  /*1c0c0*/  @!P1 NANOSLEEP.SYNCS 0x989680 ;  /* 0x009896800000995d */ /* 0x008fea0003900000 */
[----:B------:R-:W3:Y:S02]  /*1c0d0*/  @!P1 SYNCS.PHASECHK.TRANS64 P1, [R5+URZ+0x28440], R0 ;  /* 0x02844000050095a7 */ /* 0x000ee4000802007f */
[----:B---3--:R-:W-:Y:S05]  /*1c0e0*/  @!P1 BRA `(.L_x_1672) ;  /* 0xfffffffc00f09947 */ /* 0x008fea000383ffff */
[----:B------:R-:W-:Y:S05]  /*1c0f0*/  BRA `(.L_x_1757) ;  /* 0xffffffd800047947 */ /* 0x000fea000383ffff */
.L_x_1674:
[----:B---3--:R3:W4:Y:S02]  /*1c100*/  SYNCS.PHASECHK.TRANS64.TRYWAIT P1, [R3+URZ+0x28460], R2 ;  /* 0x02846002030075a7 */ /* 0x008724000802017f */
[----:B----4-:R-:W-:Y:S05]  /*1c110*/  @!P1 NANOSLEEP.SYNCS 0x989680 ;  /* 0x009896800000995d */ /* 0x010fea0003900000 */
[----:B------:R-:W4:Y:S02]  /*1c120*/  @!P1 SYNCS.PHASECHK.TRANS64 P1, [R3+URZ+0x28460], R2 ;  /* 0x02846002030095a7 */ /* 0x000f24000802007f */
[----:B----4-:R-:W-:Y:S05]  /*1c130*/  @!P1 BRA `(.L_x_1674) ;  /* 0xfffffffc00f09947 */ /* 0x010fea000383ffff */
[----:B------:R-:W-:Y:S05]  /*1c140*/  BRA `(.L_x_1758) ;  /* 0xffffffd800007947 */ /* 0x000fea000383ffff */
.L_x_1676:
[----:B----4-:R4:W0:Y:S02]  /*1c150*/  SYNCS.PHASECHK.TRANS64.TRYWAIT P1, [R5+URZ+0x28460], R0 ;  /* 0x02846000050075a7 */ /* 0x010824000802017f */
[----:B0-----:R-:W-:Y:S05]  /*1c160*/  @!P1 NANOSLEEP.SYNCS 0x989680 ;  /* 0x009896800000995d */ /* 0x001fea0003900000 */
[----:B------:R-:W0:Y:S02]  /*1c170*/  @!P1 SYNCS.PHASECHK.TRANS64 P1, [R5+URZ+0x28460], R0 ;  /* 0x02846000050095a7 */ /* 0x000e24000802007f */
[----:B0-----:R-:W-:Y:S05]  /*1c180*/  @!P1 BRA `(.L_x_1676) ;  /* 0xfffffffc00f09947 */ /* 0x001fea000383ffff */
[----:B------:R-:W-:Y:S05]  /*1c190*/  BRA `(.L_x_1759) ;  /* 0xffffffd400fc7947 */ /* 0x000fea000383ffff */
.L_x_1678:
[----:B------:R0:W0:Y:S02]  /*1c1a0*/  SYNCS.PHASECHK.TRANS64.TRYWAIT P1, [R3+URZ+0x28480], R2 ;  /* 0x02848002030075a7 */ /* 0x000024000802017f */
[----:B0-----:R-:W-:Y:S05]  /*1c1b0*/  @!P1 NANOSLEEP.SYNCS 0x989680 ;  /* 0x009896800000995d */ /* 0x001fea0003900000 */
[----:B------:R-:W0:Y:S02]  /*1c1c0*/  @!P1 SYNCS.PHASECHK.TRANS64 P1, [R3+URZ+0x28480], R2 ;  /* 0x02848002030095a7 */ /* 0x000e24000802007f */
[----:B0-----:R-:W-:Y:S05]  /*1c1d0*/  @!P1 BRA `(.L_x_1678) ;  /* 0xfffffffc00f09947 */ /* 0x001fea000383ffff */
[----:B------:R-:W-:Y:S05]  /*1c1e0*/  BRA `(.L_x_1760) ;  /* 0xffffffd400f87947 */ /* 0x000fea000383ffff */
.L_x_1761:
        /* <DEDUP_REMOVED lines=9> */
.L_x_3856:


//--------------------- .text._ZN7cutlass13device_kernelIN5flash11enable_sm90INS1_16FlashAttnFwdSm90INS1_25CollectiveMainloopFwdSm90ILi2EN4cute5tupleIJNS5_1CILi1EEES8_S8_EEENS6_IJNS7_ILi128EEENS7_ILi64EEENS7_ILi256EEEEEELi256ENS_12float_e4m3_tEfNS_4arch4Sm90ELb0ELb1ELb1ELb1ELb1ELb1ELb0ELb1ELb0ELb1ELb1ELb0EEENS1_21CollectiveEpilogueFwdINS6_IJSA_SC_SB_EEES9_NS_10bfloat16_tESG_Li256ELb1ELb1ELb1ELb1EEENS1_36VarlenDynamicPersistentTileSchedulerILi128ELi64ELi256ELi128ELb1ELb1ELb1ELb1ELb0ELb1EEEEEEEEEvNT_6ParamsE --------------------------
	.section	.text._ZN7cutlass13device_kernelIN5flash11enable_sm90INS1_16FlashAttnFwdSm90INS1_25CollectiveMainloopFwdSm90ILi2EN4cute5tupleIJNS5_1CILi1EEES8_S8_EEENS6_IJNS7_ILi128EEENS7_ILi64EEENS7_ILi256EEEEEELi256ENS_12float_e4m3_tEfNS_4arch4Sm90ELb0ELb1ELb1ELb1ELb1ELb1ELb0ELb1ELb0ELb1ELb1ELb0EEENS1_21CollectiveEpilogueFwdINS6_IJSA_SC_SB_EEES9_NS_10bfloat16_tESG_Li256ELb1ELb1ELb1ELb1EEENS1_36VarlenDynamicPersistentTileSchedulerILi128ELi64ELi256ELi128ELb1ELb1ELb1ELb1ELb0ELb1EEEEEEEEEvNT_6ParamsE,"ax",@progbits
	.align	128
.text._ZN7cutlass13device_kernelIN5flash11enable_sm90INS1_16FlashAttnFwdSm90INS1_25CollectiveMainloopFwdSm90ILi2EN4cute5tupleIJNS5_1CILi1EEES8_S8_EEENS6_IJNS7_ILi128EEENS7_ILi64EEENS7_ILi256EEEEEELi256ENS_12float_e4m3_tEfNS_4arch4Sm90ELb0ELb1ELb1ELb1ELb1ELb1ELb0ELb1ELb0ELb1ELb1ELb0EEENS1_21CollectiveEpilogueFwdINS6_IJSA_SC_SB_EEES9_NS_10bfloat16_tESG_Li256ELb1ELb1ELb1ELb1EEENS1_36VarlenDynamicPersistentTileSchedulerILi128ELi64ELi256ELi128ELb1ELb1ELb1ELb1ELb0ELb1EEEEEEEEEvNT_6ParamsE:
        .type           _ZN7cutlass13device_kernelIN5flash11enable_sm90INS1_16FlashAttnFwdSm90INS1_25CollectiveMainloopFwdSm90ILi2EN4cute5tupleIJNS5_1CILi1EEES8_S8_EEENS6_IJNS7_ILi128EEENS7_ILi64EEENS7_ILi256EEEEEELi256ENS_12float_e4m3_tEfNS_4arch4Sm90ELb0ELb1ELb1ELb1ELb1ELb1ELb0ELb1ELb0ELb1ELb1ELb0EEENS1_21CollectiveEpilogueFwdINS6_IJSA_SC_SB_EEES9_NS_10bfloat16_tESG_Li256ELb1ELb1ELb1ELb1EEENS1_36VarlenDynamicPersistentTileSchedulerILi128ELi64ELi256ELi128ELb1ELb1ELb1ELb1ELb0ELb1EEEEEEEEEvNT_6ParamsE,@function
        .size           _ZN7cutlass13device_kernelIN5flash11enable_sm90INS1_16FlashAttnFwdSm90INS1_25CollectiveMainloopFwdSm90ILi2EN4cute5tupleIJNS5_1CILi1EEES8_S8_EEENS6_IJNS7_ILi128EEENS7_ILi64EEENS7_ILi256EEEEEELi256ENS_12float_e4m3_tEfNS_4arch4Sm90ELb0ELb1ELb1ELb1ELb1ELb1ELb0ELb1ELb0ELb1ELb1ELb0EEENS1_21CollectiveEpilogueFwdINS6_IJSA_SC_SB_EEES9_NS_10bfloat16_tESG_Li256ELb1ELb1ELb1ELb1EEENS1_36VarlenDynamicPersistentTileSchedulerILi128ELi64ELi256ELi128ELb1ELb1ELb1ELb1ELb0ELb1EEEEEEEEEvNT_6ParamsE,(.L_x_3857 - _ZN7cutlass13device_kernelIN5flash11enable_sm90INS1_16FlashAttnFwdSm90INS1_25CollectiveMainloopFwdSm90ILi2EN4cute5tupleIJNS5_1CILi1EEES8_S8_EEENS6_IJNS7_ILi128EEENS7_ILi64EEENS7_ILi256EEEEEELi256ENS_12float_e4m3_tEfNS_4arch4Sm90ELb0ELb1ELb1ELb1ELb1ELb1ELb0ELb1ELb0ELb1ELb1ELb0EEENS1_21CollectiveEpilogueFwdINS6_IJSA_SC_SB_EEES9_NS_10bfloat16_tESG_Li256ELb1ELb1ELb1ELb1EEENS1_36VarlenDynamicPersistentTileSchedulerILi128ELi64ELi256ELi128ELb1ELb1ELb1ELb1ELb0ELb1EEEEEEEEEvNT_6ParamsE)
        .other          _ZN7cutlass13device_kernelIN5flash11enable_sm90INS1_16FlashAttnFwdSm90INS1_25CollectiveMainloopFwdSm90ILi2EN4cute5tupleIJNS5_1CILi1EEES8_S8_EEENS6_IJNS7_ILi128EEENS7_ILi64EEENS7_ILi256EEEEEELi256ENS_12float_e4m3_tEfNS_4arch4Sm90ELb0ELb1ELb1ELb1ELb1ELb1ELb0ELb1ELb0ELb1ELb1ELb0EEENS1_21CollectiveEpilogueFwdINS6_IJSA_SC_SB_EEES9_NS_10bfloat16_tESG_Li256ELb1ELb1ELb1ELb1EEENS1_36VarlenDynamicPersistentTileSchedulerILi128ELi64ELi256ELi128ELb1ELb1ELb1ELb1ELb0ELb1EEEEEEEEEvNT_6ParamsE,@"STO_CUDA_ENTRY STV_DEFAULT"
_ZN7cutlass13device_kernelIN5flash11enable_sm90INS1_16FlashAttnFwdSm90INS1_25CollectiveMainloopFwdSm90ILi2EN4cute5tupleIJNS5_1CILi1EEES8_S8_EEENS6_IJNS7_ILi128EEENS7_ILi64EEENS7_ILi256EEEEEELi256ENS_12float_e4m3_tEfNS_4arch4Sm90ELb0ELb1ELb1ELb1ELb1ELb1ELb0ELb1ELb0ELb1ELb1ELb0EEENS1_21CollectiveEpilogueFwdINS6_IJSA_SC_SB_EEES9_NS_10bfloat16_tESG_Li256ELb1ELb1ELb1ELb1EEENS1_36VarlenDynamicPersistentTileSchedulerILi128ELi64ELi256ELi128ELb1ELb1ELb1ELb1ELb0ELb1EEEEEEEEEvNT_6ParamsE:
        /* <DEDUP_REMOVED lines=18> */
.L_x_1763:
[----:B------:R-:W-:Y:S05]  /*0120*/  BSYNC B0 ;  /* 0x0000000000007941 */ /* 0x000fea0003800000 */
.L_x_1762:
        /* <DEDUP_REMOVED lines=41> */
.L_x_1764:
        /* <DEDUP_REMOVED lines=22> */
.L_x_1765:
        /* <DEDUP_REMOVED lines=18> */
.L_x_1766:
        /* <DEDUP_REMOVED lines=22> */
.L_x_1767:
        /* <DEDUP_REMOVED lines=23> */
.L_x_1768:
        /* <DEDUP_REMOVED lines=10> */
.L_x_1771:
        /* <DEDUP_REMOVED lines=8> */
[----:B--2---:R-:W-:-:S06]  /*0a30*/  ULEA UR4, UR39, UR4, 0x18 ;  /* 0x0000000427047291 */ /* 0x004fcc000f8ec03f */
[----:B------:R-:W-:Y:S01]  /*0a40*/  IMAD.U32 R22, RZ, RZ, UR4 ;  /* 0x00000004ff167e24 */ /* 0x000fe2000f8e00ff */
[----:B-1----:R-:W-:Y:S01]  /*0a50*/  SHF.R.U32.HI R0, RZ, 0x7, R0 ;  /* 0x00000007ff007819 */ /* 0x002fe20000011600 */
[----:B------:R-:W-:-:S03]  /*0a60*/  ULDC UR4, c[0x0][0xc3c] ;  /* 0x00030f0000047ab9 */ /* 0x000fc60000000800 */
[----:B------:R-:W-:-:S13]  /*0a70*/  ISETP.NE.AND P0, PT, R0, 0x1, PT ;  /* 0x000000010000780c */ /* 0x000fda0003f05270 */
[----:B------:R-:W-:Y:S08]  /*0a80*/  @!P0 BAR.ARV 0x9, 0x100 ;  /* 0x0244000000008b1d */ /* 0x000ff00000002000 */
[----:B------:R-:W-:Y:S06]  /*0a90*/  BAR.SYNC.DEFER_BLOCKING 0x5, 0x180 ;  /* 0x0146000000007b1d */ /* 0x000fec0000010000 */
[----:B------:R-:W1:Y:S02]  /*0aa0*/  LDS.128 R204, [R22+0x284d0] ;  /* 0x0284d00016cc7984 */ /* 0x000e640000000c00 */
[----:B------:R-:W-:Y:S06]  /*0ab0*/  BAR.ARV 0x4, 0x180 ;  /* 0x0106000000007b1d */ /* 0x000fec0000002000 */
[----:B-1----:R-:W-:-:S13]  /*0ac0*/  ISETP.GE.AND P0, PT, R207, UR4, PT ;  /* 0x00000004cf007c0c */ /* 0x002fda000bf06270 */
[----:B------:R-:W-:Y:S05]  /*0ad0*/  @P0 BRA `(.L_x_1772) ;  /* 0x000002b400080947 */ /* 0x000fea0003800000 */
[----:B------:R-:W2:Y:S01]  /*0ae0*/  LDL R2, [R1+0x88] ;  /* 0x0000880001027983 */ /* 0x000ea20000100800 */
[----:B------:R-:W-:Y:S01]  /*0af0*/  R2UR UR4, R22 ;  /* 0x00000000160472ca */ /* 0x000fe200000e0000 */
[----:B------:R-:W-:Y:S01]  /*0b00*/  IMAD.MOV.U32 R217, RZ, RZ, RZ ;  /* 0x000000ffffd97224 */ /* 0x000fe200078e00ff */
[----:B------:R-:W1:Y:S01]  /*0b10*/  S2R R0, SR_TID.X ;  /* 0x0000000000007919 */ /* 0x000e620000002100 */
[----:B------:R-:W-:Y:S02]  /*0b20*/  IMAD.MOV.U32 R185, RZ, RZ, RZ ;  /* 0x000000ffffb97224 */ /* 0x000fe400078e00ff */
[----:B------:R-:W-:Y:S02]  /*0b30*/  IMAD.MOV.U32 R200, RZ, RZ, RZ ;  /* 0x000000ffffc87224 */ /* 0x000fe400078e00ff */
[----:B------:R-:W-:Y:S02]  /*0b40*/  IMAD.MOV.U32 R186, RZ, RZ, RZ ;  /* 0x000000ffffba7224 */ /* 0x000fe400078e00ff */
[----:B------:R-:W-:-:S04]  /*0b50*/  IMAD.MOV.U32 R23, RZ, RZ, RZ ;  /* 0x000000ffff177224 */ /* 0x000fc800078e00ff */
[----:B------:R-:W-:Y:S01]  /*0b60*/  UIADD3 UR4, UR4, 0x18000, URZ ;  /* 0x0001800004047890 */ /* 0x000fe2000fffe03f */
[----:B-1----:R-:W-:-:S05]  /*0b70*/  VIADD R0, R0, 0xffffff80 ;  /* 0xffffff8000007836 */ /* 0x002fca0000000000 */
[----:B0-----:R-:W-:-:S04]  /*0b80*/  SHF.R.S32.HI R3, RZ, 0x1f, R0 ;  /* 0x0000001fff037819 */ /* 0x001fc80000011400 */
[CC--:B------:R-:W-:Y:S02]  /*0b90*/  LEA.HI R5, R3.reuse, R0.reuse, RZ, 0x4 ;  /* 0x0000000003057211 */ /* 0x0c0fe400078f20ff */
[CC--:B------:R-:W-:Y:S02]  /*0ba0*/  LEA.HI R187, R3.reuse, R0.reuse, RZ, 0x3 ;  /* 0x0000000003bb7211 */ /* 0x0c0fe400078f18ff */
[CC--:B------:R-:W-:Y:S02]  /*0bb0*/  LEA.HI R8, R3.reuse, R0.reuse, RZ, 0x2 ;  /* 0x0000000003087211 */ /* 0x0c0fe400078f10ff */
[CC--:B------:R-:W-:Y:S02]  /*0bc0*/  LEA.HI R6, R3.reuse, R0.reuse, RZ, 0x5 ;  /* 0x0000000003067211 */ /* 0x0c0fe400078f28ff */
[----:B------:R-:W-:Y:S02]  /*0bd0*/  LEA.HI R4, R3, R0, RZ, 0x6 ;  /* 0x0000000003047211 */ /* 0x000fe400078f30ff */
[----:B------:R-:W-:Y:S01]  /*0be0*/  LOP3.LUT R7, R5, 0x3fffff0, RZ, 0xc0, !PT ;  /* 0x03fffff005077812 */ /* 0x000fe200078ec0ff */
[----:B------:R-:W-:Y:S01]  /*0bf0*/  IMAD.SHL.U32 R6, R6, 0x20, RZ ;  /* 0x0000002006067824 */ /* 0x000fe200078e00ff */
[----:B------:R-:W-:Y:S01]  /*0c00*/  LOP3.LUT R11, R8, 0xfffffffc, RZ, 0xc0, !PT ;  /* 0xfffffffc080b7812 */ /* 0x000fe200078ec0ff */
[----:B------:R-:W-:-:S02]  /*0c10*/  IMAD.SHL.U32 R4, R4, 0x10, RZ ;  /* 0x0000001004047824 */ /* 0x000fc400078e00ff */
[----:B------:R-:W-:Y:S01]  /*0c20*/  IMAD.IADD R7, R0, 0x1, -R7 ;  /* 0x0000000100077824 */ /* 0x000fe200078e0a07 */
[----:B------:R-:W-:Y:S01]  /*0c30*/  LOP3.LUT R6, R6, 0xfffffc00, RZ, 0xc0, !PT ;  /* 0xfffffc0006067812 */ /* 0x000fe200078ec0ff */
[----:B------:R-:W-:Y:S01]  /*0c40*/  IMAD.IADD R11, R0, 0x1, -R11 ;  /* 0x00000001000b7824 */ /* 0x000fe200078e0a0b */
[----:B------:R-:W-:-:S03]  /*0c50*/  LOP3.LUT R203, R4, 0xfffffc00, RZ, 0xc0, !PT ;  /* 0xfffffc0004cb7812 */ /* 0x000fc600078ec0ff */
[----:B------:R-:W-:Y:S01]  /*0c60*/  IMAD R6, R7, 0x40, R6 ;  /* 0x0000004007067824 */ /* 0x000fe200078e0206 */
[----:B--2---:R-:W-:Y:S02]  /*0c70*/  R2UR UR5, R2 ;  /* 0x00000000020572ca */ /* 0x004fe400000e0000 */
[----:B------:R-:W-:Y:S02]  /*0c80*/  LEA.HI R2, R3, R0, RZ, 0x7 ;  /* 0x0000000003027211 */ /* 0x000fe400078f38ff */
[----:B------:R-:W-:Y:S02]  /*0c90*/  LOP3.LUT R3, R187, 0xfffffff8, RZ, 0xc0, !PT ;  /* 0xfffffff8bb037812 */ /* 0x000fe400078ec0ff */
[----:B------:R-:W-:Y:S02]  /*0ca0*/  LOP3.LUT R9, R2, 0xffffff80, RZ, 0xc0, !PT ;  /* 0xffffff8002097812 */ /* 0x000fe400078ec0ff */
[----:B------:R-:W-:Y:S01]  /*0cb0*/  SHF.R.S32.HI R187, RZ, 0x3, R187 ;  /* 0x00000003ffbb7819 */ /* 0x000fe200000114bb */
[C---:B------:R-:W-:Y:S01]  /*0cc0*/  IMAD.IADD R18, R0.reuse, 0x1, -R3 ;  /* 0x0000000100127824 */ /* 0x040fe200078e0a03 */
[----:B------:R-:W-:Y:S01]  /*0cd0*/  SHF.R.S32.HI R3, RZ, 0x7, R2 ;  /* 0x00000007ff037819 */ /* 0x000fe20000011402 */
[----:B------:R-:W-:Y:S01]  /*0ce0*/  IMAD.IADD R20, R0, 0x1, -R9 ;  /* 0x0000000100147824 */ /* 0x000fe200078e0a09 */
[----:B------:R-:W-:Y:S01]  /*0cf0*/  SHF.R.S32.HI R0, RZ, 0x4, R5 ;  /* 0x00000004ff007819 */ /* 0x000fe20000011405 */
[C---:B------:R-:W-:Y:S01]  /*0d00*/  VIADD R12, R187.reuse, 0x60 ;  /* 0x00000060bb0c7836 */ /* 0x040fe20000000000 */
[----:B------:R-:W-:Y:S01]  /*0d10*/  LEA.HI R2, R2, R3, RZ, 0x1 ;  /* 0x0000000302027211 */ /* 0x000fe200078f08ff */
[----:B------:R-:W-:Y:S01]  /*0d20*/  VIADD R21, R187, 0x20 ;  /* 0x00000020bb157836 */ /* 0x000fe20000000000 */
[----:B------:R-:W-:Y:S01]  /*0d30*/  SHF.R.S32.HI R8, RZ, 0x1f, R20 ;  /* 0x0000001fff087819 */ /* 0x000fe20000011414 */
[----:B------:R-:W-:Y:S01]  /*0d40*/  STL [R1+0x6c], R20 ;  /* 0x00006c1401007387 */ /* 0x000fe20000100800 */
[----:B------:R-:W-:Y:S01]  /*0d50*/  LEA.HI R5, R5, R0, RZ, 0x1 ;  /* 0x0000000005057211 */ /* 0x000fe200078f08ff */
[----:B------:R-:W-:Y:S01]  /*0d60*/  IMAD.SHL.U32 R16, R18, 0x10, RZ ;  /* 0x0000001012107824 */ /* 0x000fe200078e00ff */
[-C--:B------:R-:W-:Y:S01]  /*0d70*/  LEA.HI R9, R8, R20.reuse, RZ, 0x2 ;  /* 0x0000001408097211 */ /* 0x080fe200078f10ff */
[----:B------:R-:W-:Y:S01]  /*0d80*/  IMAD.SHL.U32 R202, R187, 0x80, RZ ;  /* 0x00000080bbca7824 */ /* 0x000fe200078e00ff */
[----:B------:R-:W-:Y:S01]  /*0d90*/  LOP3.LUT R5, R5, 0x1ffffffe, RZ, 0xc0, !PT ;  /* 0x1ffffffe05057812 */ /* 0x000fe200078ec0ff */
[----:B------:R-:W-:Y:S01]  /*0da0*/  IMAD.SHL.U32 R209, R21, 0x80, RZ ;  /* 0x0000008015d17824 */ /* 0x000fe200078e00ff */
[--C-:B------:R-:W-:Y:S01]  /*0db0*/  SHF.R.S32.HI R7, RZ, 0x2, R9.reuse ;  /* 0x00000002ff077819 */ /* 0x100fe20000011409 */
[----:B------:R-:W-:Y:S01]  /*0dc0*/  IMAD.SHL.U32 R18, R18, 0x8, RZ ;  /* 0x0000000812127824 */ /* 0x000fe200078e00ff */
[----:B------:R-:W-:Y:S01]  /*0dd0*/  SHF.R.S32.HI R10, RZ, 0x1f, R9 ;  /* 0x0000001fff0a7819 */ /* 0x000fe20000011409 */
[----:B------:R-:W-:Y:S01]  /*0de0*/  VIADD R184, R16, 0x80 ;  /* 0x0000008010b87836 */ /* 0x000fe20000000000 */
[----:B------:R-:W-:Y:S01]  /*0df0*/  IADD3 R5, R0, -R5, RZ ;  /* 0x8000000500057210 */ /* 0x000fe20007ffe0ff */
[----:B------:R-:W-:Y:S01]  /*0e00*/  VIADD R0, R187, 0x40 ;  /* 0x00000040bb007836 */ /* 0x000fe20000000000 */
[----:B------:R-:W-:Y:S01]  /*0e10*/  LOP3.LUT R2, R2, 0x3fffffe, RZ, 0xc0, !PT ;  /* 0x03fffffe02027812 */ /* 0x000fe200078ec0ff */
[----:B------:R-:W-:Y:S01]  /*0e20*/  VIADD R190, R18, 0x40 ;  /* 0x0000004012be7836 */ /* 0x000fe20000000000 */
[----:B------:R-:W-:Y:S01]  /*0e30*/  LEA.HI R10, R10, R7, RZ, 0x3 ;  /* 0x000000070a0a7211 */ /* 0x000fe200078f18ff */
[----:B------:R-:W-:Y:S01]  /*0e40*/  IMAD R5, R5, 0x8, R6 ;  /* 0x0000000805057824 */ /* 0x000fe200078e0206 */
[----:B------:R-:W-:Y:S01]  /*0e50*/  LEA.HI R8, R8, R20, RZ, 0x5 ;  /* 0x0000001408087211 */ /* 0x000fe200078f28ff */
[----:B------:R-:W-:Y:S01]  /*0e60*/  IMAD.IADD R2, R3, 0x1, -R2 ;  /* 0x0000000103027824 */ /* 0x000fe200078e0a02 */
[----:B------:R-:W-:Y:S01]  /*0e70*/  LOP3.LUT R10, R10, 0xfffffff8, RZ, 0xc0, !PT ;  /* 0xfffffff80a0a7812 */ /* 0x000fe200078ec0ff */
[C---:B------:R-:W-:Y:S01]  /*0e80*/  VIADD R210, R18.reuse, 0x80 ;  /* 0x0000008012d27836 */ /* 0x040fe20000000000 */
[----:B------:R-:W-:Y:S01]  /*0e90*/  SHF.R.S32.HI R3, RZ, 0x1f, R0 ;  /* 0x0000001fff037819 */ /* 0x000fe20000011400 */
[----:B------:R0:W-:Y:S01]  /*0ea0*/  STL [R1+0x84], R5 ;  /* 0x0000840501007387 */ /* 0x0001e20000100800 */
[----:B------:R-:W-:Y:S01]  /*0eb0*/  SHF.R.S32.HI R8, RZ, 0x5, R8 ;  /* 0x00000005ff087819 */ /* 0x000fe20000011408 */
[----:B------:R-:W-:Y:S01]  /*0ec0*/  IMAD.IADD R7, R7, 0x1, -R10 ;  /* 0x0000000107077824 */ /* 0x000fe200078e0a0a */
[----:B------:R-:W-:Y:S01]  /*0ed0*/  SHF.R.S32.HI R13, RZ, 0x1f, R12 ;  /* 0x0000001fff0d7819 */ /* 0x000fe2000001140c */
[----:B------:R-:W-:Y:S01]  /*0ee0*/  VIADD R211, R18, 0xc0 ;  /* 0x000000c012d37836 */ /* 0x000fe20000000000 */
[----:B------:R-:W-:Y:S01]  /*0ef0*/  LOP3.LUT R9, R9, 0x7ffffffc, RZ, 0xc0, !PT ;  /* 0x7ffffffc09097812 */ /* 0x000fe200078ec0ff */
[----:B------:R-:W-:Y:S01]  /*0f00*/  IMAD R7, R8, 0x10, R7 ;  /* 0x0000001008077824 */ /* 0x000fe200078e0207 */
[----:B------:R-:W-:Y:S01]  /*0f10*/  LEA.HI R10, R13, R12, RZ, 0x3 ;  /* 0x0000000c0d0a7211 */ /* 0x000fe200078f18ff */
[----:B------:R-:W-:Y:S01]  /*0f20*/  IMAD.SHL.U32 R12, R12, 0x80, RZ ;  /* 0x000000800c0c7824 */ /* 0x000fe200078e00ff */
[----:B------:R-:W-:Y:S01]  /*0f30*/  LOP3.LUT R202, R202, 0x380, RZ, 0xc0, !PT ;  /* 0x00000380caca7812 */ /* 0x000fe200078ec0ff */
[----:B------:R-:W-:Y:S01]  /*0f40*/  IMAD R15, R2, 0x40, R7 ;  /* 0x00000040020f7824 */ /* 0x000fe200078e0207 */
[----:B0-----:R-:W-:Y:S01]  /*0f50*/  LEA.HI R5, R3, R0, RZ, 0x3 ;  /* 0x0000000003057211 */ /* 0x001fe200078f18ff */
[----:B------:R-:W-:Y:S01]  /*0f60*/  IMAD.SHL.U32 R3, R0, 0x80, RZ ;  /* 0x0000008000037824 */ /* 0x000fe200078e00ff */
[----:B------:R-:W-:Y:S01]  /*0f70*/  LEA.HI R0, R11, R11, RZ, 0x1 ;  /* 0x0000000b0b007211 */ /* 0x000fe200078f08ff */
[----:B------:R-:W-:Y:S01]  /*0f80*/  IMAD.IADD R9, R20, 0x1, -R9 ;  /* 0x0000000114097824 */ /* 0x000fe200078e0a09 */
[----:B------:R-:W-:Y:S01]  /*0f90*/  MOV R2, UR4 ;  /* 0x0000000400027c02 */ /* 0x000fe20008000f00 */
[----:B------:R-:W-:Y:S01]  /*0fa0*/  IMAD.SHL.U32 R6, R5, 0x80, RZ ;  /* 0x0000008005067824 */ /* 0x000fe200078e00ff */
[----:B------:R-:W-:Y:S01]  /*0fb0*/  LOP3.LUT R0, R0, 0x1ffffffe, RZ, 0xc0, !PT ;  /* 0x1ffffffe00007812 */ /* 0x000fe200078ec0ff */
[----:B------:R-:W-:Y:S01]  /*0fc0*/  STL [R1+0x80], R15 ;  /* 0x0000800f01007387 */ /* 0x000fe20000100800 */
[----:B------:R-:W-:Y:S01]  /*0fd0*/  LOP3.LUT R3, R3, 0x380, RZ, 0xc0, !PT ;  /* 0x0000038003037812 */ /* 0x000fe200078ec0ff */
[----:B------:R-:W-:Y:S01]  /*0fe0*/  IMAD.SHL.U32 R191, R9, 0x2, RZ ;  /* 0x0000000209bf7824 */ /* 0x000fe200078e00ff */
[----:B------:R-:W-:Y:S01]  /*0ff0*/  IADD3 R208, R11, -R0, RZ ;  /* 0x800000000bd07210 */ /* 0x000fe20007ffe0ff */
[----:B------:R0:W-:Y:S01]  /*1000*/  STL [R1+0x7c], R2 ;  /* 0x00007c0201007387 */ /* 0x0001e20000100800 */
[----:B------:R-:W-:Y:S01]  /*1010*/  SHF.R.S32.HI R0, RZ, 0x1f, R21 ;  /* 0x0000001fff007819 */ /* 0x000fe20000011415 */
[----:B------:R-:W-:Y:S01]  /*1020*/  VIADD R33, R191, 0x8 ;  /* 0x00000008bf217836 */ /* 0x000fe20000000000 */
[--C-:B------:R-:W-:Y:S01]  /*1030*/  LOP3.LUT R5, R3, 0x70, R16.reuse, 0xf8, !PT ;  /* 0x0000007003057812 */ /* 0x100fe200078ef810 */
[C---:B------:R-:W-:Y:S01]  /*1040*/  VIADD R32, R191.reuse, 0x10 ;  /* 0x00000010bf207836 */ /* 0x040fe20000000000 */
[----:B------:R-:W-:Y:S01]  /*1050*/  SHF.R.U32.HI R3, RZ, 0x3, R3 ;  /* 0x00000003ff037819 */ /* 0x000fe20000011603 */
[C---:B------:R-:W-:Y:S01]  /*1060*/  VIADD R31, R191.reuse, 0x18 ;  /* 0x00000018bf1f7836 */ /* 0x040fe20000000000 */
[----:B------:R-:W-:Y:S01]  /*1070*/  LOP3.LUT R6, R6, 0xfffffc00, RZ, 0xc0, !PT ;  /* 0xfffffc0006067812 */ /* 0x000fe200078ec0ff */
[C---:B------:R-:W-:Y:S01]  /*1080*/  VIADD R30, R191.reuse, 0x20 ;  /* 0x00000020bf1e7836 */ /* 0x040fe20000000000 */
[----:B------:R-:W-:Y:S01]  /*1090*/  LOP3.LUT R13, R12, 0x380, RZ, 0xc0, !PT ;  /* 0x000003800c0d7812 */ /* 0x000fe200078ec0ff */
[----:B------:R-:W-:Y:S01]  /*10a0*/  IMAD.SHL.U32 R12, R10, 0x80, RZ ;  /* 0x000000800a0c7824 */ /* 0x000fe200078e00ff */
[----:B0-----:R-:W-:Y:S01]  /*10b0*/  LEA.HI R2, R0, R21, RZ, 0x3 ;  /* 0x0000001500027211 */ /* 0x001fe200078f18ff */
[C---:B------:R-:W-:Y:S01]  /*10c0*/  VIADD R29, R191.reuse, 0x28 ;  /* 0x00000028bf1d7836 */ /* 0x040fe20000000000 */
[----:B------:R-:W-:Y:S01]  /*10d0*/  LOP3.LUT R5, R6, R5, R3, 0xf6, !PT ;  /* 0x0000000506057212 */ /* 0x000fe200078ef603 */
[C---:B------:R-:W-:Y:S01]  /*10e0*/  VIADD R28, R191.reuse, 0x30 ;  /* 0x00000030bf1c7836 */ /* 0x040fe20000000000 */
[----:B------:R-:W-:Y:S01]  /*10f0*/  LOP3.LUT R0, R202, 0x70, R16, 0xf8, !PT ;  /* 0x00000070ca007812 */ /* 0x000fe200078ef810 */
[----:B------:R-:W-:Y:S01]  /*1100*/  IMAD.SHL.U32 R2, R2, 0x80, RZ ;  /* 0x0000008002027824 */ /* 0x000fe200078e00ff */
[----:B------:R-:W-:Y:S01]  /*1110*/  SHF.R.U32.HI R3, RZ, 0x3, R202 ;  /* 0x00000003ff037819 */ /* 0x000fe200000116ca */
[----:B------:R-:W-:Y:S01]  /*1120*/  VIADD R27, R191, 0x38 ;  /* 0x00000038bf1b7836 */ /* 0x000fe20000000000 */
[----:B------:R-:W-:Y:S01]  /*1130*/  LOP3.LUT R209, R209, 0x380, RZ, 0xc0, !PT ;  /* 0x00000380d1d17812 */ /* 0x000fe200078ec0ff */
[----:B------:R-:W-:Y:S01]  /*1140*/  VIADD R26, R191, 0x40 ;  /* 0x00000040bf1a7836 */ /* 0x000fe20000000000 */
[--C-:B------:R-:W-:Y:S01]  /*1150*/  LOP3.LUT R10, R13, 0x70, R16.reuse, 0xf8, !PT ;  /* 0x000000700d0a7812 */ /* 0x100fe200078ef810 */
[C---:B------:R-:W-:Y:S01]  /*1160*/  VIADD R24, R191.reuse, 0x50 ;  /* 0x00000050bf187836 */ /* 0x040fe20000000000 */
[----:B------:R-:W-:Y:S01]  /*1170*/  SHF.R.U32.HI R14, RZ, 0x3, R13 ;  /* 0x00000003ff0e7819 */ /* 0x000fe2000001160d */
[C---:B------:R-:W-:Y:S01]  /*1180*/  VIADD R21, R191.reuse, 0x58 ;  /* 0x00000058bf157836 */ /* 0x040fe20000000000 */
[----:B------:R-:W-:Y:S01]  /*1190*/  LOP3.LUT R13, R12, 0xfffffc00, RZ, 0xc0, !PT ;  /* 0xfffffc000c0d7812 */ /* 0x000fe200078ec0ff */
[----:B------:R-:W-:Y:S01]  /*11a0*/  VIADD R20, R191, 0x60 ;  /* 0x00000060bf147836 */ /* 0x000fe20000000000 */
[----:B------:R-:W-:Y:S01]  /*11b0*/  LOP3.LUT R213, R203, R0, R3, 0xf6, !PT ;  /* 0x00000000cbd57212 */ /* 0x000fe200078ef603 */
[C---:B------:R-:W-:Y:S01]  /*11c0*/  VIADD R12, R191.reuse, 0x78 ;  /* 0x00000078bf0c7836 */ /* 0x040fe20000000000 */
[----:B------:R-:W-:Y:S01]  /*11d0*/  SHF.R.U32.HI R4, RZ, 0x3, R209 ;  /* 0x00000003ff047819 */ /* 0x000fe200000116d1 */
[----:B------:R-:W-:Y:S01]  /*11e0*/  VIADD R11, R191, 0x80 ;  /* 0x00000080bf0b7836 */ /* 0x000fe20000000000 */
[----:B------:R-:W-:Y:S01]  /*11f0*/  LOP3.LUT R3, R209, 0x70, R16, 0xf8, !PT ;  /* 0x00000070d1037812 */ /* 0x000fe200078ef810 */
[C---:B------:R-:W-:Y:S01]  /*1200*/  VIADD R9, R191.reuse, 0x90 ;  /* 0x00000090bf097836 */ /* 0x040fe20000000000 */
[----:B------:R-:W-:Y:S01]  /*1210*/  LOP3.LUT R212, R2, 0xfffffc00, RZ, 0xc0, !PT ;  /* 0xfffffc0002d47812 */ /* 0x000fe200078ec0ff */
[----:B------:R-:W-:Y:S01]  /*1220*/  VIADD R8, R191, 0x98 ;  /* 0x00000098bf087836 */ /* 0x000fe20000000000 */
[----:B------:R-:W-:Y:S01]  /*1230*/  LOP3.LUT R13, R13, R10, R14, 0xf6, !PT ;  /* 0x0000000a0d0d7212 */ /* 0x000fe200078ef60e */
[C---:B------:R-:W-:Y:S01]  /*1240*/  VIADD R14, R191.reuse, 0x68 ;  /* 0x00000068bf0e7836 */ /* 0x040fe20000000000 */
[----:B------:R-:W-:Y:S01]  /*1250*/  LOP3.LUT R3, R212, R3, R4, 0xf6, !PT ;  /* 0x00000003d4037212 */ /* 0x000fe200078ef604 */
[C---:B------:R-:W-:Y:S01]  /*1260*/  VIADD R10, R191.reuse, 0x88 ;  /* 0x00000088bf0a7836 */ /* 0x040fe20000000000 */
[C---:B------:R-:W-:Y:S01]  /*1270*/  IADD3 R0, R22.reuse, R5, RZ ;  /* 0x0000000516007210 */ /* 0x040fe20007ffe0ff */
[C---:B------:R-:W-:Y:S01]  /*1280*/  IMAD.IADD R4, R22.reuse, 0x1, R13 ;  /* 0x0000000116047824 */ /* 0x040fe200078e020d */
[C---:B------:R-:W-:Y:S01]  /*1290*/  IADD3 R25, R191.reuse, 0x48, RZ ;  /* 0x00000048bf197810 */ /* 0x040fe20007ffe0ff */
[C---:B------:R-:W-:Y:S01]  /*12a0*/  IMAD.IADD R2, R22.reuse, 0x1, R3 ;  /* 0x0000000116027824 */ /* 0x040fe200078e0203 */
[----:B------:R-:W-:Y:S01]  /*12b0*/  SHF.R.S32.HI R35, RZ, 0x1f, R33 ;  /* 0x0000001fff237819 */ /* 0x000fe20000011421 */
[C---:B------:R-:W-:Y:S01]  /*12c0*/  VIADD R13, R191.reuse, 0x70 ;  /* 0x00000070bf0d7836 */ /* 0x040fe20000000000 */
[----:B------:R-:W-:Y:S01]  /*12d0*/  SHF.R.S32.HI R34, RZ, 0x1f, R32 ;  /* 0x0000001fff227819 */ /* 0x000fe20000011420 */
[----:B------:R-:W-:Y:S01]  /*12e0*/  STL [R1+0x74], R0 ;  /* 0x0000740001007387 */ /* 0x000fe20000100800 */
[----:B------:R-:W-:Y:S01]  /*12f0*/  SHF.R.S32.HI R33, RZ, 0x1f, R31 ;  /* 0x0000001fff217819 */ /* 0x000fe2000001141f */
[C---:B------:R-:W-:Y:S01]  /*1300*/  VIADD R6, R191.reuse, 0xa8 ;  /* 0x000000a8bf067836 */ /* 0x040fe20000000000 */
[----:B------:R-:W-:Y:S01]  /*1310*/  SHF.R.S32.HI R32, RZ, 0x1f, R30 ;  /* 0x0000001fff207819 */ /* 0x000fe2000001141e */
[----:B------:R0:W-:Y:S01]  /*1320*/  STL [R1+0x70], R4 ;  /* 0x0000700401007387 */ /* 0x0001e20000100800 */
[----:B------:R-:W-:Y:S01]  /*1330*/  SHF.R.S32.HI R31, RZ, 0x1f, R29 ;  /* 0x0000001fff1f7819 */ /* 0x000fe2000001141d */
[C---:B------:R-:W-:Y:S01]  /*1340*/  VIADD R5, R191.reuse, 0xb0 ;  /* 0x000000b0bf057836 */ /* 0x040fe20000000000 */
[----:B------:R-:W-:Y:S01]  /*1350*/  SHF.R.S32.HI R30, RZ, 0x1f, R28 ;  /* 0x0000001fff1e7819 */ /* 0x000fe2000001141c */
[----:B------:R1:W-:Y:S01]  /*1360*/  STL [R1+0x78], R2 ;  /* 0x0000780201007387 */ /* 0x0003e20000100800 */
[----:B------:R-:W-:Y:S01]  /*1370*/  SHF.R.S32.HI R29, RZ, 0x1f, R27 ;  /* 0x0000001fff1d7819 */ /* 0x000fe2000001141b */
[C---:B------:R-:W-:Y:S01]  /*1380*/  VIADD R3, R191.reuse, 0xc0 ;  /* 0x000000c0bf037836 */ /* 0x040fe20000000000 */
[----:B------:R-:W-:Y:S01]  /*1390*/  SHF.R.S32.HI R28, RZ, 0x1f, R26 ;  /* 0x0000001fff1c7819 */ /* 0x000fe2000001141a */
[C---:B------:R-:W-:Y:S01]  /*13a0*/  VIADD R225, R191.reuse, 0xd8 ;  /* 0x000000d8bfe17836 */ /* 0x040fe20000000000 */
[----:B------:R-:W-:Y:S01]  /*13b0*/  SHF.R.S32.HI R27, RZ, 0x1f, R25 ;  /* 0x0000001fff1b7819 */ /* 0x000fe20000011419 */
[C---:B0-----:R-:W-:Y:S01]  /*13c0*/  VIADD R4, R191.reuse, 0xb8 ;  /* 0x000000b8bf047836 */ /* 0x041fe20000000000 */
[----:B------:R-:W-:Y:S01]  /*13d0*/  SHF.R.S32.HI R26, RZ, 0x1f, R24 ;  /* 0x0000001fff1a7819 */ /* 0x000fe20000011418 */
[C---:B------:R-:W-:Y:S01]  /*13e0*/  VIADD R224, R191.reuse, 0xe0 ;  /* 0x000000e0bfe07836 */ /* 0x040fe20000000000 */
[C---:B------:R-:W-:Y:S01]  /*13f0*/  IADD3 R7, R191.reuse, 0xa0, RZ ;  /* 0x000000a0bf077810 */ /* 0x040fe20007ffe0ff */
[C---:B-1----:R-:W-:Y:S01]  /*1400*/  VIADD R2, R191.reuse, 0xc8 ;  /* 0x000000c8bf027836 */ /* 0x042fe20000000000 */
[----:B------:R-:W-:Y:S01]  /*1410*/  SHF.R.S32.HI R25, RZ, 0x1f, R21 ;  /* 0x0000001fff197819 */ /* 0x000fe20000011415 */
[C---:B------:R-:W-:Y:S01]  /*1420*/  VIADD R223, R191.reuse, 0xe8 ;  /* 0x000000e8bfdf7836 */ /* 0x040fe20000000000 */
[----:B------:R-:W-:Y:S01]  /*1430*/  SHF.R.S32.HI R24, RZ, 0x1f, R20 ;  /* 0x0000001fff187819 */ /* 0x000fe20000011414 */
[C---:B------:R-:W-:Y:S01]  /*1440*/  VIADD R222, R191.reuse, 0xf0 ;  /* 0x000000f0bfde7836 */ /* 0x040fe20000000000 */
[----:B------:R-:W-:Y:S01]  /*1450*/  SHF.R.S32.HI R0, RZ, 0x1f, R191 ;  /* 0x0000001fff007819 */ /* 0x000fe200000114bf */
[----:B------:R-:W-:Y:S01]  /*1460*/  VIADD R0, R191, 0xd0 ;  /* 0x000000d0bf007836 */ /* 0x000fe20000000000 */
[----:B------:R-:W-:Y:S01]  /*1470*/  SHF.R.S32.HI R21, RZ, 0x1f, R14 ;  /* 0x0000001fff157819 */ /* 0x000fe2000001140e */
[----:B------:R-:W-:Y:S01]  /*1480*/  IMAD.IADD R213, R22, 0x1, R213 ;  /* 0x0000000116d57824 */ /* 0x000fe200078e02d5 */
[----:B------:R-:W-:Y:S01]  /*1490*/  SHF.R.S32.HI R20, RZ, 0x1f, R13 ;  /* 0x0000001fff147819 */ /* 0x000fe2000001140d */
[----:B------:R-:W-:Y:S01]  /*14a0*/  IMAD R208, R208, 0x8, R15 ;  /* 0x00000008d0d07824 */ /* 0x000fe200078e020f */
[----:B------:R-:W-:Y:S01]  /*14b0*/  SHF.R.S32.HI R14, RZ, 0x1f, R12 ;  /* 0x0000001fff0e7819 */ /* 0x000fe2000001140c */
[----:B------:R-:W-:Y:S01]  /*14c0*/  ULOP3.LUT UR61, UR5, 0x1, URZ, 0xfc, !UPT ;  /* 0x00000001053d7892 */ /* 0x000fe2000f8efc3f */
[----:B------:R-:W-:-:S02]  /*14d0*/  SHF.R.S32.HI R13, RZ, 0x1f, R11 ;  /* 0x0000001fff0d7819 */ /* 0x000fc4000001140b */
[----:B------:R-:W-:Y:S02]  /*14e0*/  SHF.R.S32.HI R12, RZ, 0x1f, R10 ;  /* 0x0000001fff0c7819 */ /* 0x000fe4000001140a */
[----:B------:R-:W-:Y:S02]  /*14f0*/  SHF.R.S32.HI R11, RZ, 0x1f, R9 ;  /* 0x0000001fff0b7819 */ /* 0x000fe40000011409 */
[----:B------:R-:W-:Y:S02]  /*1500*/  SHF.R.S32.HI R10, RZ, 0x1f, R8 ;  /* 0x0000001fff0a7819 */ /* 0x000fe40000011408 */
[----:B------:R-:W-:Y:S02]  /*1510*/  SHF.R.S32.HI R9, RZ, 0x1f, R7 ;  /* 0x0000001fff097819 */ /* 0x000fe40000011407 */
[----:B------:R-:W-:Y:S02]  /*1520*/  IADD3 R221, R191, 0xf8, RZ ;  /* 0x000000f8bfdd7810 */ /* 0x000fe40007ffe0ff */
[----:B------:R-:W-:-:S02]  /*1530*/  SHF.R.S32.HI R8, RZ, 0x1f, R6 ;  /* 0x0000001fff087819 */ /* 0x000fc40000011406 */
[----:B------:R-:W-:Y:S02]  /*1540*/  SHF.R.S32.HI R7, RZ, 0x1f, R5 ;  /* 0x0000001fff077819 */ /* 0x000fe40000011405 */
[----:B------:R-:W-:Y:S02]  /*1550*/  SHF.R.S32.HI R6, RZ, 0x1f, R4 ;  /* 0x0000001fff067819 */ /* 0x000fe40000011404 */
[----:B------:R-:W-:Y:S02]  /*1560*/  SHF.R.S32.HI R5, RZ, 0x1f, R3 ;  /* 0x0000001fff057819 */ /* 0x000fe40000011403 */
[----:B------:R-:W-:Y:S02]  /*1570*/  SHF.R.S32.HI R4, RZ, 0x1f, R2 ;  /* 0x0000001fff047819 */ /* 0x000fe40000011402 */
[----:B------:R-:W-:Y:S02]  /*1580*/  SHF.R.S32.HI R3, RZ, 0x1f, R0 ;  /* 0x0000001fff037819 */ /* 0x000fe40000011400 */
        /* <DEDUP_REMOVED lines=10> */
[----:B------:R-:W-:-:S07]  /*1630*/  SHF.R.S32.HI R0, RZ, 0x1f, R221 ;  /* 0x0000001fff007819 */ /* 0x000fce00000114dd */
.L_x_2025:
[----:B------:R-:W-:Y:S05]  /*1640*/  YIELD ;  /* 0x0000000000007946 */ /* 0x000fea0003800000 */
[----:B------:R-:W-:Y:S01]  /*1650*/  ULDC.64 UR4, c[0x0][0xa28] ;  /* 0x00028a0000047ab9 */ /* 0x000fe20000000a00 */
[----:B0--3--:R-:W0:Y:S01]  /*1660*/  LDC.64 R2, c[0x0][0xa08] ;  /* 0x00028200ff027b82 */ /* 0x009e220000000a00 */
[----:B------:R-:W-:Y:S01]  /*1670*/  ISETP.NE.U32.AND P1, PT, RZ, UR4, PT ;  /* 0x00000004ff007c0c */ /* 0x000fe2000bf25070 */
[----:B-1--4-:R-:W-:Y:S02]  /*1680*/  IMAD.MOV.U32 R9, RZ, RZ, RZ ;  /* 0x000000ffff097224 */ /* 0x012fe400078e00ff */
[----:B-----5:R-:W-:Y:S01]  /*1690*/  IMAD.MOV.U32 R45, RZ, RZ, RZ ;  /* 0x000000ffff2d7224 */ /* 0x020fe200078e00ff */
[----:B------:R-:W-:Y:S01]  /*16a0*/  ISETP.NE.AND.EX P1, PT, RZ, UR5, PT, P1 ;  /* 0x00000005ff007c0c */ /* 0x000fe2000bf25310 */
[----:B------:R-:W-:-:S02]  /*16b0*/  ULDC.64 UR4, c[0x0][0xa18] ;  /* 0x0002860000047ab9 */ /* 0x000fc40000000a00 */
[----:B------:R-:W-:-:S04]  /*16c0*/  ISETP.NE.U32.AND P2, PT, RZ, UR4, PT ;  /* 0x00000004ff007c0c */ /* 0x000fc8000bf45070 */
[----:B------:R-:W-:Y:S01]  /*16d0*/  ISETP.NE.AND.EX P2, PT, RZ, UR5, PT, P2 ;  /* 0x00000005ff007c0c */ /* 0x000fe2000bf45320 */
[----:B------:R-:W-:Y:S02]  /*16e0*/  ULDC.64 UR4, c[0x0][0xa08] ;  /* 0x0002820000047ab9 */ /* 0x000fe40000000a00 */
[----:B------:R-:W-:-:S03]  /*16f0*/  ISETP.NE.U32.AND P0, PT, RZ, UR4, PT ;  /* 0x00000004ff007c0c */ /* 0x000fc6000bf05070 */
[----:B------:R-:W1:Y:S01]  /*1700*/  @P1 LDC.64 R4, c[0x0][0xa28] ;  /* 0x00028a00ff041b82 */ /* 0x000e620000000a00 */
[----:B------:R-:W-:Y:S01]  /*1710*/  ISETP.NE.AND.EX P0, PT, RZ, UR5, PT, P0 ;  /* 0x00000005ff007c0c */ /* 0x000fe2000bf05300 */
[----:B0-----:R-:W-:-:S06]  /*1720*/  IMAD.WIDE R2, R207, 0x4, R2 ;  /* 0x00000004cf027825 */ /* 0x001fcc00078e0202 */
[----:B------:R-:W0:Y:S01]  /*1730*/  @P2 LDC.64 R6, c[0x0][0xa18] ;  /* 0x00028600ff062b82 */ /* 0x000e220000000a00 */
[----:B------:R-:W-:Y:S02]  /*1740*/  ULDC UR4, c[0x0][0x288] ;  /* 0x0000a20000047ab9 */ /* 0x000fe40000000800 */
[----:B------:R-:W-:Y:S01]  /*1750*/  IMAD.U32 R189, RZ, RZ, UR4 ;  /* 0x00000004ffbd7e24 */ /* 0x000fe2000f8e00ff */
[----:B------:R-:W-:Y:S02]  /*1760*/  ULDC.64 UR4, c[0x0][0x418] ;  /* 0x0001060000047ab9 */ /* 0x000fe40000000a00 */
[----:B------:R2:W5:Y:S01]  /*1770*/  @P0 LDG.E R45, desc[UR36][R2.64] ;  /* 0x00000024022d0981 */ /* 0x000562000c1e1900 */
[----:B-1----:R-:W-:-:S05]  /*1780*/  @P1 IMAD.WIDE R4, R207, 0x4, R4 ;  /* 0x00000004cf041825 */ /* 0x002fca00078e0204 */
[----:B------:R2:W5:Y:S01]  /*1790*/  @P1 LDG.E R9, desc[UR36][R4.64] ;  /* 0x0000002404091981 */ /* 0x000562000c1e1900 */
[----:B0-----:R-:W-:-:S05]  /*17a0*/  @P2 IMAD.WIDE R6, R207, 0x4, R6 ;  /* 0x00000004cf062825 */ /* 0x001fca00078e0206 */
[----:B------:R2:W5:Y:S01]  /*17b0*/  @P2 LDG.E R189, desc[UR36][R6.64] ;  /* 0x0000002406bd2981 */ /* 0x000562000c1e1900 */
[----:B------:R-:W-:-:S03]  /*17c0*/  UISETP.NE.U32.AND UP0, UPT, UR4, URZ, UPT ;  /* 0x0000003f0400728c */ /* 0x000fc6000bf05070 */
[----:B------:R-:W-:Y:S01]  /*17d0*/  ULDC UR4, c[0x0][0x424] ;  /* 0x0001090000047ab9 */ /* 0x000fe20000000800 */
[----:B------:R-:W-:-:S03]  /*17e0*/  UISETP.NE.AND.EX UP0, UPT, UR5, URZ, UPT, UP0 ;  /* 0x0000003f0500728c */ /* 0x000fc6000bf05300 */
[----:B------:R-:W-:Y:S01]  /*17f0*/  ULDC UR5, c[0x0][0x2f0] ;  /* 0x0000bc0000057ab9 */ /* 0x000fe20000000800 */
[----:B------:R-:W-:-:S04]  /*1800*/  USEL UR4, UR4, 0x1, UP0 ;  /* 0x0000000104047887 */ /* 0x000fc80008000000 */
[----:B------:R-:W-:-:S03]  /*1810*/  UIMAD UR4, UR4, UR5, URZ ;  /* 0x00000005040472a4 */ /* 0x000fc6000f8e023f */
[----:B------:R-:W-:Y:S02]  /*1820*/  ULDC UR5, c[0x0][0x348] ;  /* 0x0000d20000057ab9 */ /* 0x000fe40000000800 */
[----:B------:R-:W-:Y:S02]  /*1830*/  IMAD.U32 R39, RZ, RZ, UR5 ;  /* 0x00000005ff277e24 */ /* 0x000fe4000f8e00ff */
[----:B------:R-:W-:Y:S01]  /*1840*/  IMAD.U32 R24, RZ, RZ, UR4 ;  /* 0x00000004ff187e24 */ /* 0x000fe2000f8e00ff */
[----:B--2---:R-:W-:Y:S06]  /*1850*/  @P2 BRA `(.L_x_1773) ;  /* 0x0000000000242947 */ /* 0x004fec0003800000 */
        /* <DEDUP_REMOVED lines=9> */
.L_x_1773:
[----:B------:R-:W-:Y:S01]  /*18f0*/  ULDC.64 UR4, c[0x0][0xa20] ;  /* 0x0002880000047ab9 */ /* 0x000fe20000000a00 */
[C---:B------:R-:W-:Y:S01]  /*1900*/  LOP3.LUT R4, R206.reuse, 0xff000000, RZ, 0xc0, !PT ;  /* 0xff000000ce047812 */ /* 0x040fe200078ec0ff */
[----:B------:R-:W-:Y:S01]  /*1910*/  IMAD.MOV.U32 R216, RZ, RZ, R207 ;  /* 0x000000ffffd87224 */ /* 0x000fe200078e00cf */
[----:B------:R-:W-:Y:S02]  /*1920*/  ISETP.NE.U32.AND P1, PT, RZ, UR4, PT ;  /* 0x00000004ff007c0c */ /* 0x000fe4000bf25070 */
[C---:B------:R-:W-:Y:S02]  /*1930*/  LOP3.LUT R0, R206.reuse, 0xff0000, RZ, 0xc0, !PT ;  /* 0x00ff0000ce007812 */ /* 0x040fe400078ec0ff */
[----:B------:R-:W-:Y:S02]  /*1940*/  ISETP.NE.AND.EX P1, PT, RZ, UR5, PT, P1 ;  /* 0x00000005ff007c0c */ /* 0x000fe4000bf25310 */
[----:B------:R-:W-:Y:S02]  /*1950*/  SHF.R.U32.HI R5, RZ, 0x8, R4 ;  /* 0x00000008ff057819 */ /* 0x000fe40000011604 */
[----:B------:R-:W-:-:S02]  /*1960*/  LOP3.LUT R188, R206, 0xffff, RZ, 0xc0, !PT ;  /* 0x0000ffffcebc7812 */ /* 0x000fc400078ec0ff */
[----:B------:R-:W-:-:S07]  /*1970*/  LEA.HI R215, R0, R5, RZ, 0x10 ;  /* 0x0000000500d77211 */ /* 0x000fce00078f80ff */
[----:B------:R-:W-:Y:S05]  /*1980*/  @!P1 BRA `(.L_x_1774) ;  /* 0x0000000000109947 */ /* 0x000fea0003800000 */
[----:B------:R-:W0:Y:S02]  /*1990*/  LDC.64 R24, c[0x0][0xa20] ;  /* 0x00028800ff187b82 */ /* 0x000e240000000a00 */
[----:B0-----:R-:W-:-:S06]  /*19a0*/  IMAD.WIDE R24, R207, 0x4, R24 ;  /* 0x00000004cf187825 */ /* 0x001fcc00078e0218 */
[----:B------:R0:W5:Y:S01]  /*19b0*/  LDG.E R24, desc[UR36][R24.64] ;  /* 0x0000002418187981 */ /* 0x000162000c1e1900 */
[----:B------:R-:W-:Y:S05]  /*19c0*/  BRA `(.L_x_1775) ;  /* 0x0000000000107947 */ /* 0x000fea0003800000 */
.L_x_1774:
[----:B------:R-:W-:Y:S05]  /*19d0*/  @!P0 BRA `(.L_x_1775) ;  /* 0x00000000000c8947 */ /* 0x000fea0003800000 */
[----:B------:R-:W2:Y:S04]  /*19e0*/  LDG.E R5, desc[UR36][R2.64] ;  /* 0x0000002402057981 */ /* 0x000ea8000c1e1900 */
[----:B------:R-:W2:Y:S02]  /*19f0*/  LDG.E R24, desc[UR36][R2.64+0x4] ;  /* 0x0000042402187981 */ /* 0x000ea4000c1e1900 */
[----:B--2---:R-:W-:-:S07]  /*1a00*/  IMAD.IADD R24, R24, 0x1, -R5 ;  /* 0x0000000118187824 */ /* 0x004fce00078e0a05 */
.L_x_1775:
[----:B------:R-:W-:Y:S02]  /*1a10*/  ULDC.64 UR4, c[0x0][0xa10] ;  /* 0x0002840000047ab9 */ /* 0x000fe40000000a00 */
[----:B------:R-:W-:-:S04]  /*1a20*/  ISETP.NE.U32.AND P0, PT, RZ, UR4, PT ;  /* 0x00000004ff007c0c */ /* 0x000fc8000bf05070 */
[----:B------:R-:W-:Y:S01]  /*1a30*/  ISETP.NE.AND.EX P0, PT, RZ, UR5, PT, P0 ;  /* 0x00000005ff007c0c */ /* 0x000fe2000bf05300 */
[----:B------:R-:W-:Y:S02]  /*1a40*/  ULDC.64 UR4, c[0x0][0xa30] ;  /* 0x00028c0000047ab9 */ /* 0x000fe40000000a00 */
[----:B------:R-:W-:-:S04]  /*1a50*/  ISETP.NE.U32.AND P1, PT, RZ, UR4, PT ;  /* 0x00000004ff007c0c */ /* 0x000fc8000bf25070 */
[----:B------:R-:W-:-:S06]  /*1a60*/  ISETP.NE.AND.EX P1, PT, RZ, UR5, PT, P1 ;  /* 0x00000005ff007c0c */ /* 0x000fcc000bf25310 */
[----:B------:R-:W1:Y:S08]  /*1a70*/  @P0 LDC.64 R4, c[0x0][0xa10] ;  /* 0x00028400ff040b82 */ /* 0x000e700000000a00 */
[----:B------:R-:W2:Y:S01]  /*1a80*/  @P1 LDC.64 R2, c[0x0][0xa30] ;  /* 0x00028c00ff021b82 */ /* 0x000ea20000000a00 */
[----:B-1----:R-:W-:-:S05]  /*1a90*/  @P0 IMAD.WIDE R4, R207, 0x4, R4 ;  /* 0x00000004cf040825 */ /* 0x002fca00078e0204 */
[----:B------:R-:W3:Y:S04]  /*1aa0*/  @P0 LDG.E R0, desc[UR36][R4.64] ;  /* 0x0000002404000981 */ /* 0x000ee8000c1e1900 */
[----:B------:R-:W3:Y:S01]  /*1ab0*/  @P0 LDG.E R11, desc[UR36][R4.64+0x4] ;  /* 0x00000424040b0981 */ /* 0x000ee2000c1e1900 */
[----:B--2---:R-:W-:Y:S02]  /*1ac0*/  @P1 IMAD.WIDE R6, R207, 0x4, R2 ;  /* 0x00000004cf061825 */ /* 0x004fe400078e0202 */
[----:B------:R-:W1:Y:S02]  /*1ad0*/  LDC R2, c[0x0][0x448] ;  /* 0x00011200ff027b82 */ /* 0x000e640000000800 */
[----:B-----5:R-:W-:-:S06]  /*1ae0*/  IMAD.MOV.U32 R38, RZ, RZ, R24 ;  /* 0x000000ffff267224 */ /* 0x020fcc00078e0018 */
[----:B------:R2:W5:Y:S01]  /*1af0*/  @P1 LDG.E R38, desc[UR36][R6.64] ;  /* 0x0000002406261981 */ /* 0x000562000c1e1900 */
[----:B------:R-:W-:Y:S01]  /*1b00*/  SHF.L.U32 R201, R205, 0x7, RZ ;  /* 0x00000007cdc97819 */ /* 0x000fe200000006ff */
[----:B------:R-:W-:Y:S01]  /*1b10*/  IMAD.IADD R10, R24, 0x1, -R9 ;  /* 0x00000001180a7824 */ /* 0x000fe200078e0a09 */
[----:B-1----:R-:W-:Y:S02]  /*1b20*/  ISETP.NE.AND P1, PT, R2, 0x1, PT ;  /* 0x000000010200780c */ /* 0x002fe40003f25270 */
[----:B------:R-:W1:Y:S11]  /*1b30*/  LDC.64 R2, c[0x0][0x9e0] ;  /* 0x00027800ff027b82 */ /* 0x000e760000000a00 */
[----:B------:R-:W4:Y:S08]  /*1b40*/  @P1 LDC R13, c[0x0][0x44c] ;  /* 0x00011300ff0d1b82 */ /* 0x000f300000000800 */
[----:B------:R-:W0:Y:S01]  /*1b50*/  @P1 LDC R8, c[0x0][0x450] ;  /* 0x00011400ff081b82 */ /* 0x000e220000000800 */
[----:B-1----:R-:W-:Y:S01]  /*1b60*/  ISETP.GE.AND P2, PT, R3, 0x1, PT ;  /* 0x000000010300780c */ /* 0x002fe20003f46270 */
[----:B---3--:R-:W-:-:S02]  /*1b70*/  @P0 IMAD.IADD R39, R11, 0x1, -R0 ;  /* 0x000000010b270824 */ /* 0x008fc400078e0a00 */
[----:B------:R-:W-:Y:S02]  /*1b80*/  VIADD R0, R201, 0x7f ;  /* 0x0000007fc9007836 */ /* 0x000fe40000000000 */
[----:B------:R-:W-:Y:S02]  /*1b90*/  IMAD.IADD R192, R10, 0x1, R39 ;  /* 0x000000010ac07824 */ /* 0x000fe400078e0227 */
[----:B----4-:R-:W-:-:S03]  /*1ba0*/  @P1 IMAD.HI.U32 R5, R0, R13, RZ ;  /* 0x0000000d00051227 */ /* 0x010fc600078e00ff */
[C---:B--2---:R-:W-:Y:S01]  /*1bb0*/  IADD3 R7, R192.reuse, 0x1, -R189 ;  /* 0x00000001c0077810 */ /* 0x044fe20007ffe8bd */
[----:B------:R-:W-:Y:S01]  /*1bc0*/  IMAD.MOV.U32 R4, RZ, RZ, R0 ;  /* 0x000000ffff047224 */ /* 0x000fe200078e0000 */
[----:B0-----:R-:W-:Y:S01]  /*1bd0*/  @P1 SHF.R.U32.HI R4, RZ, R8, R5 ;  /* 0x00000008ff041219 */ /* 0x001fe20000011605 */
[----:B------:R-:W-:-:S04]  /*1be0*/  VIADD R0, R192, 0x3f ;  /* 0x0000003fc0007836 */ /* 0x000fc80000000000 */
[----:B------:R-:W-:Y:S01]  /*1bf0*/  IMAD.IADD R7, R7, 0x1, R4 ;  /* 0x0000000107077824 */ /* 0x000fe200078e0204 */
[----:B------:R-:W-:-:S03]  /*1c00*/  SHF.R.S32.HI R5, RZ, 0x1f, R0 ;  /* 0x0000001fff057819 */ /* 0x000fc60000011400 */
[----:B------:R-:W-:Y:S01]  /*1c10*/  IMAD.IADD R2, R7, 0x1, R2 ;  /* 0x0000000107027824 */ /* 0x000fe200078e0202 */
[----:B------:R-:W-:-:S04]  /*1c20*/  LEA.HI R5, R5, R0, RZ, 0x6 ;  /* 0x0000000005057211 */ /* 0x000fc800078f30ff */
[----:B------:R-:W-:Y:S01]  /*1c30*/  SHF.R.S32.HI R44, RZ, 0x6, R5 ;  /* 0x00000006ff2c7819 */ /* 0x000fe20000011405 */
[----:B------:R-:W-:Y:S06]  /*1c40*/  @!P2 BRA `(.L_x_1776) ;  /* 0x000000000048a947 */ /* 0x000fec0003800000 */
[C---:B------:R-:W-:Y:S01]  /*1c50*/  ISETP.GT.AND P0, PT, R7.reuse, RZ, PT ;  /* 0x000000ff0700720c */ /* 0x040fe20003f04270 */
[----:B------:R-:W-:Y:S01]  /*1c60*/  BSSY B0, `(.L_x_1777) ;  /* 0x000000e000007945 */ /* 0x000fe20003800000 */
[----:B------:R-:W-:-:S11]  /*1c70*/  VIADD R0, R7, 0xffffffff ;  /* 0xffffffff07007836 */ /* 0x000fd60000000000 */
[----:B------:R-:W-:Y:S05]  /*1c80*/  @P0 BRA `(.L_x_1778) ;  /* 0x00000000001c0947 */ /* 0x000fea0003800000 */
[----:B------:R-:W-:Y:S01]  /*1c90*/  ISETP.NE.AND P0, PT, R3, 0x1, PT ;  /* 0x000000010300780c */ /* 0x000fe20003f05270 */
[----:B------:R-:W-:-:S12]  /*1ca0*/  IMAD.MOV R7, RZ, RZ, -R7 ;  /* 0x000000ffff077224 */ /* 0x000fd800078e0a07 */
[----:B------:R-:W0:Y:S02]  /*1cb0*/  @P0 LDC.64 R4, c[0x0][0x9e8] ;  /* 0x00027a00ff040b82 */ /* 0x000e240000000a00 */
[----:B0-----:R-:W-:-:S05]  /*1cc0*/  @P0 IMAD.HI.U32 R4, R7, R4, RZ ;  /* 0x0000000407040227 */ /* 0x001fca00078e00ff */
[----:B------:R-:W-:-:S04]  /*1cd0*/  @P0 SHF.R.U32.HI R7, RZ, R5, R4 ;  /* 0x00000005ff070219 */ /* 0x000fc80000011604 */
[----:B------:R-:W-:Y:S01]  /*1ce0*/  LOP3.LUT R0, RZ, R7, RZ, 0x33, !PT ;  /* 0x00000007ff007212 */ /* 0x000fe200078e33ff */
[----:B------:R-:W-:Y:S06]  /*1cf0*/  BRA `(.L_x_1779) ;  /* 0x0000000000107947 */ /* 0x000fec0003800000 */
.L_x_1778:
[----:B------:R-:W-:-:S13]  /*1d00*/  ISETP.NE.AND P0, PT, R3, 0x1, PT ;  /* 0x000000010300780c */ /* 0x000fda0003f05270 */
[----:B------:R-:W0:Y:S02]  /*1d10*/  @P0 LDC.64 R4, c[0x0][0x9e8] ;  /* 0x00027a00ff040b82 */ /* 0x000e240000000a00 */
[----:B0-----:R-:W-:-:S05]  /*1d20*/  @P0 IMAD.HI.U32 R4, R0, R4, RZ ;  /* 0x0000000400040227 */ /* 0x001fca00078e00ff */
[----:B------:R-:W-:-:S07]  /*1d30*/  @P0 SHF.R.U32.HI R0, RZ, R5, R4 ;  /* 0x00000005ff000219 */ /* 0x000fce0000011604 */
.L_x_1779:
[----:B------:R-:W-:Y:S05]  /*1d40*/  BSYNC B0 ;  /* 0x0000000000007941 */ /* 0x000fea0003800000 */
.L_x_1777:
[----:B------:R-:W-:-:S05]  /*1d50*/  IMAD R5, R0, R3, R3 ;  /* 0x0000000300057224 */ /* 0x000fca00078e0203 */
[----:B------:R-:W-:-:S07]  /*1d60*/  VIMNMX R2, R2, R5, PT ;  /* 0x0000000502027248 */ /* 0x000fce0003fe0100 */
.L_x_1776:
[----:B------:R-:W0:Y:S01]  /*1d70*/  @P1 LDC R4, c[0x0][0x44c] ;  /* 0x00011300ff041b82 */ /* 0x000e220000000800 */
[----:B------:R-:W-:Y:S01]  /*1d80*/  IADD3 R2, R2, 0x3f, RZ ;  /* 0x0000003f02027810 */ /* 0x000fe20007ffe0ff */
[----:B------:R-:W-:Y:S01]  /*1d90*/  IMAD.MOV.U32 R0, RZ, RZ, R201 ;  /* 0x000000ffff007224 */ /* 0x000fe200078e00c9 */
[----:B------:R-:W-:Y:S01]  /*1da0*/  ULDC UR4, c[0x0][0x9dc] ;  /* 0x0002770000047ab9 */ /* 0x000fe20000000800 */
[----:B------:R-:W-:Y:S01]  /*1db0*/  IMAD.IADD R161, R192, 0x1, -R189 ;  /* 0x00000001c0a17824 */ /* 0x000fe200078e0abd */
[----:B------:R-:W-:-:S03]  /*1dc0*/  SHF.R.S32.HI R5, RZ, 0x1f, R2 ;  /* 0x0000001fff057819 */ /* 0x000fc60000011402 */
[----:B------:R-:W1:Y:S01]  /*1dd0*/  @P1 LDC R7, c[0x0][0x450] ;  /* 0x00011400ff071b82 */ /* 0x000e620000000800 */
[----:B------:R-:W-:-:S04]  /*1de0*/  LEA.HI R5, R5, R2, RZ, 0x6 ;  /* 0x0000000205057211 */ /* 0x000fc800078f30ff */
[----:B------:R-:W-:-:S04]  /*1df0*/  SHF.R.S32.HI R5, RZ, 0x6, R5 ;  /* 0x00000006ff057819 */ /* 0x000fc80000011405 */
[----:B------:R-:W-:Y:S01]  /*1e00*/  VIMNMX R6, R44, R5, PT ;  /* 0x000000052c067248 */ /* 0x000fe20003fe0100 */
[----:B0-----:R-:W-:-:S05]  /*1e10*/  @P1 IMAD.HI.U32 R4, R201, R4, RZ ;  /* 0x00000004c9041227 */ /* 0x001fca00078e00ff */
[----:B-1----:R-:W-:-:S05]  /*1e20*/  @P1 SHF.R.U32.HI R0, RZ, R7, R4 ;  /* 0x00000007ff001219 */ /* 0x002fca0000011604 */
[----:B------:R-:W-:-:S04]  /*1e30*/  IMAD.IADD R0, R161, 0x1, R0 ;  /* 0x00000001a1007824 */ /* 0x000fc800078e0200 */
[----:B------:R-:W-:Y:S01]  /*1e40*/  VIADD R2, R0, -UR4 ;  /* 0x8000000400027c36 */ /* 0x000fe20008000000 */
[----:B------:R-:W-:Y:S06]  /*1e50*/  @!P2 BRA `(.L_x_1780) ;  /* 0x000000000044a947 */ /* 0x000fec0003800000 */
[----:B------:R-:W-:Y:S01]  /*1e60*/  ISETP.GT.AND P0, PT, R0, -0x1, PT ;  /* 0xffffffff0000780c */ /* 0x000fe20003f04270 */
[----:B------:R-:W-:-:S12]  /*1e70*/  BSSY B0, `(.L_x_1781) ;  /* 0x000000d000007945 */ /* 0x000fd80003800000 */
[----:B------:R-:W-:Y:S05]  /*1e80*/  @P0 BRA `(.L_x_1782) ;  /* 0x00000000001c0947 */ /* 0x000fea0003800000 */
[----:B------:R-:W-:Y:S02]  /*1e90*/  ISETP.NE.AND P0, PT, R3, 0x1, PT ;  /* 0x000000010300780c */ /* 0x000fe40003f05270 */
[----:B------:R-:W-:-:S11]  /*1ea0*/  LOP3.LUT R7, RZ, R0, RZ, 0x33, !PT ;  /* 0x00000000ff077212 */ /* 0x000fd600078e33ff */
[----:B------:R-:W0:Y:S02]  /*1eb0*/  @P0 LDC.64 R4, c[0x0][0x9e8] ;  /* 0x00027a00ff040b82 */ /* 0x000e240000000a00 */
[----:B0-----:R-:W-:-:S05]  /*1ec0*/  @P0 IMAD.HI.U32 R4, R7, R4, RZ ;  /* 0x0000000407040227 */ /* 0x001fca00078e00ff */
[----:B------:R-:W-:-:S04]  /*1ed0*/  @P0 SHF.R.U32.HI R7, RZ, R5, R4 ;  /* 0x00000005ff070219 */ /* 0x000fc80000011604 */
[----:B------:R-:W-:Y:S01]  /*1ee0*/  LOP3.LUT R0, RZ, R7, RZ, 0x33, !PT ;  /* 0x00000007ff007212 */ /* 0x000fe200078e33ff */
[----:B------:R-:W-:Y:S06]  /*1ef0*/  BRA `(.L_x_1783) ;  /* 0x0000000000107947 */ /* 0x000fec0003800000 */
.L_x_1782:
[----:B------:R-:W-:-:S13]  /*1f00*/  ISETP.NE.AND P0, PT, R3, 0x1, PT ;  /* 0x000000010300780c */ /* 0x000fda0003f05270 */
[----:B------:R-:W0:Y:S02]  /*1f10*/  @P0 LDC.64 R4, c[0x0][0x9e8] ;  /* 0x00027a00ff040b82 */ /* 0x000e240000000a00 */
[----:B0-----:R-:W-:-:S05]  /*1f20*/  @P0 IMAD.HI.U32 R4, R0, R4, RZ ;  /* 0x0000000400040227 */ /* 0x001fca00078e00ff */
[----:B------:R-:W-:-:S07]  /*1f30*/  @P0 SHF.R.U32.HI R0, RZ, R5, R4 ;  /* 0x00000005ff000219 */ /* 0x000fce0000011604 */
.L_x_1783:
[----:B------:R-:W-:Y:S05]  /*1f40*/  BSYNC B0 ;  /* 0x0000000000007941 */ /* 0x000fea0003800000 */
.L_x_1781:
[----:B------:R-:W-:-:S05]  /*1f50*/  IMAD R3, R0, R3, RZ ;  /* 0x0000000300037224 */ /* 0x000fca00078e02ff */
[----:B------:R-:W-:-:S07]  /*1f60*/  VIMNMX R2, R2, R3, !PT ;  /* 0x0000000302027248 */ /* 0x000fce0007fe0100 */
.L_x_1780:
[----:B------:R-:W-:Y:S01]  /*1f70*/  SHF.R.S32.HI R3, RZ, 0x1f, R2 ;  /* 0x0000001fff037819 */ /* 0x000fe20000011402 */
[----:B------:R-:W-:Y:S01]  /*1f80*/  BSSY B0, `(.L_x_1784) ;  /* 0x0000027000007945 */ /* 0x000fe20003800000 */
[----:B------:R-:W-:Y:S02]  /*1f90*/  LOP3.LUT R220, R215, 0xff, RZ, 0xc0, !PT ;  /* 0x000000ffd7dc7812 */ /* 0x000fe400078ec0ff */
[----:B------:R-:W-:Y:S02]  /*1fa0*/  LEA.HI R3, R3, R2, RZ, 0x6 ;  /* 0x0000000203037211 */ /* 0x000fe400078f30ff */
[----:B------:R-:W-:Y:S02]  /*1fb0*/  SHF.R.U32.HI R215, RZ, 0x10, R215 ;  /* 0x00000010ffd77819 */ /* 0x000fe400000116d7 */
[----:B------:R-:W-:-:S04]  /*1fc0*/  SHF.R.S32.HI R3, RZ, 0x6, R3 ;  /* 0x00000006ff037819 */ /* 0x000fc80000011403 */
[----:B------:R-:W-:Y:S01]  /*1fd0*/  VIMNMX R9, RZ, R3, !PT ;  /* 0x00000003ff097248 */ /* 0x000fe20007fe0100 */
[----:B------:R-:W-:-:S03]  /*1fe0*/  IMAD.MOV.U32 R3, RZ, RZ, RZ ;  /* 0x000000ffff037224 */ /* 0x000fc600078e00ff */
[----:B------:R-:W-:-:S13]  /*1ff0*/  ISETP.GT.AND P0, PT, R6, R9, PT ;  /* 0x000000090600720c */ /* 0x000fda0003f04270 */
[----:B------:R-:W-:Y:S05]  /*2000*/  @!P0 BRA `(.L_x_1785) ;  /* 0x0000000000788947 */ /* 0x000fea0003800000 */
[----:B------:R-:W-:Y:S01]  /*2010*/  ISETP.NE.AND P0, PT, R215, RZ, PT ;  /* 0x000000ffd700720c */ /* 0x000fe20003f05270 */
[----:B------:R-:W-:-:S03]  /*2020*/  ULDC UR4, c[0x0][0x9f0] ;  /* 0x00027c0000047ab9 */ /* 0x000fc60000000800 */
[----:B------:R-:W-:-:S04]  /*2030*/  SEL R11, R215, UR4, P0 ;  /* 0x00000004d70b7c07 */ /* 0x000fc80008000000 */
[-C--:B------:R-:W-:Y:S02]  /*2040*/  IABS R5, R11.reuse ;  /* 0x0000000b00057213 */ /* 0x080fe40000000000 */
[----:B------:R-:W-:Y:S02]  /*2050*/  IADD3 R0, R11, -0x1, R6 ;  /* 0xffffffff0b007810 */ /* 0x000fe40007ffe006 */
[----:B------:R-:W0:Y:S01]  /*2060*/  I2F.RP R4, R5 ;  /* 0x0000000500047306 */ /* 0x000e220000209400 */
[----:B------:R-:W-:Y:S02]  /*2070*/  IABS R12, R11 ;  /* 0x0000000b000c7213 */ /* 0x000fe40000000000 */
[----:B------:R-:W-:-:S05]  /*2080*/  IMAD.IADD R0, R0, 0x1, -R9 ;  /* 0x0000000100007824 */ /* 0x000fca00078e0a09 */
[----:B0-----:R-:W0:Y:S02]  /*2090*/  MUFU.RCP R4, R4 ;  /* 0x0000000400047308 */ /* 0x001e240000001000 */
[----:B0-----:R-:W-:Y:S02]  /*20a0*/  VIADD R2, R4, 0xffffffe ;  /* 0x0ffffffe04027836 */ /* 0x001fe40000000000 */
[----:B------:R-:W-:-:S04]  /*20b0*/  IMAD.MOV R4, RZ, RZ, -R12 ;  /* 0x000000ffff047224 */ /* 0x000fc800078e0a0c */
[----:B------:R0:W1:Y:S02]  /*20c0*/  F2I.FTZ.U32.TRUNC.NTZ R3, R2 ;  /* 0x0000000200037305 */ /* 0x000064000021f000 */
[----:B0-----:R-:W-:Y:S02]  /*20d0*/  IMAD.MOV.U32 R2, RZ, RZ, RZ ;  /* 0x000000ffff027224 */ /* 0x001fe400078e00ff */
[----:B-1----:R-:W-:-:S04]  /*20e0*/  IMAD.MOV R8, RZ, RZ, -R3 ;  /* 0x000000ffff087224 */ /* 0x002fc800078e0a03 */
[----:B------:R-:W-:Y:S01]  /*20f0*/  IMAD R7, R8, R5, RZ ;  /* 0x0000000508077224 */ /* 0x000fe200078e02ff */
[----:B------:R-:W-:Y:S02]  /*2100*/  IABS R8, R0 ;  /* 0x0000000000087213 */ /* 0x000fe40000000000 */
[----:B------:R-:W-:Y:S01]  /*2110*/  LOP3.LUT R0, R0, R11, RZ, 0x3c, !PT ;  /* 0x0000000b00007212 */ /* 0x000fe200078e3cff */
[----:B------:R-:W-:Y:S01]  /*2120*/  IMAD.HI.U32 R3, R3, R7, R2 ;  /* 0x0000000703037227 */ /* 0x000fe200078e0002 */
[----:B------:R-:W-:Y:S02]  /*2130*/  MOV R2, R8 ;  /* 0x0000000800027202 */ /* 0x000fe40000000f00 */
[----:B------:R-:W-:-:S03]  /*2140*/  ISETP.GE.AND P2, PT, R0, RZ, PT ;  /* 0x000000ff0000720c */ /* 0x000fc60003f46270 */
[----:B------:R-:W-:-:S04]  /*2150*/  IMAD.HI.U32 R3, R3, R2, RZ ;  /* 0x0000000203037227 */ /* 0x000fc800078e00ff */
[----:B------:R-:W-:-:S05]  /*2160*/  IMAD R2, R3, R4, R2 ;  /* 0x0000000403027224 */ /* 0x000fca00078e0202 */
[----:B------:R-:W-:-:S13]  /*2170*/  ISETP.GT.U32.AND P1, PT, R5, R2, PT ;  /* 0x000000020500720c */ /* 0x000fda0003f24070 */
[----:B------:R-:W-:Y:S02]  /*2180*/  @!P1 IMAD.IADD R2, R2, 0x1, -R5 ;  /* 0x0000000102029824 */ /* 0x000fe400078e0a05 */
[----:B------:R-:W-:Y:S01]  /*2190*/  @!P1 VIADD R3, R3, 0x1 ;  /* 0x0000000103039836 */ /* 0x000fe20000000000 */
[----:B------:R-:W-:Y:S02]  /*21a0*/  ISETP.NE.AND P1, PT, R11, RZ, PT ;  /* 0x000000ff0b00720c */ /* 0x000fe40003f25270 */
[----:B------:R-:W-:-:S13]  /*21b0*/  ISETP.GE.U32.AND P0, PT, R2, R5, PT ;  /* 0x000000050200720c */ /* 0x000fda0003f06070 */
[----:B------:R-:W-:-:S04]  /*21c0*/  @P0 VIADD R3, R3, 0x1 ;  /* 0x0000000103030836 */ /* 0x000fc80000000000 */
[----:B------:R-:W-:Y:S01]  /*21d0*/  @!P2 IMAD.MOV R3, RZ, RZ, -R3 ;  /* 0x000000ffff03a224 */ /* 0x000fe200078e0a03 */
[----:B------:R-:W-:-:S07]  /*21e0*/  @!P1 LOP3.LUT R3, RZ, R11, RZ, 0x33, !PT ;  /* 0x0000000bff039212 */ /* 0x000fce00078e33ff */
.L_x_1785:
[----:B------:R-:W-:Y:S05]  /*21f0*/  BSYNC B0 ;  /* 0x0000000000007941 */ /* 0x000fea0003800000 */
.L_x_1784:
[----:B------:R-:W-:-:S05]  /*2200*/  IMAD R0, R220, R3, R9 ;  /* 0x00000003dc007224 */ /* 0x000fca00078e0209 */
[C---:B------:R-:W-:Y:S01]  /*2210*/  VIADDMNMX R3, R0.reuse, R3, R6, PT ;  /* 0x0000000300037246 */ /* 0x040fe20003800106 */
[----:B------:R-:W-:-:S04]  /*2220*/  IMAD R0, R0, 0x40, -R10 ;  /* 0x0000004000007824 */ /* 0x000fc800078e0a0a */
[----:B------:R-:W-:Y:S01]  /*2230*/  IMAD R2, R3, 0x40, -R10 ;  /* 0x0000004003027824 */ /* 0x000fe200078e0a0a */
[----:B------:R-:W-:-:S04]  /*2240*/  VIMNMX R0, RZ, R0, !PT ;  /* 0x00000000ff007248 */ /* 0x000fc80007fe0100 */
        /* <DEDUP_REMOVED lines=31> */
.L_x_1788:
[----:B------:R-:W-:Y:S05]  /*2440*/  BSYNC B6 ;  /* 0x0000000000067941 */ /* 0x000fea0003800000 */
.L_x_1787:
[----:B------:R-:W-:Y:S01]  /*2450*/  VIADD R0, R22, 0x10000 ;  /* 0x0001000016007836 */ /* 0x000fe20000000000 */
[----:B------:R-:W-:Y:S04]  /*2460*/  BSSY B6, `(.L_x_1789) ;  /* 0x0000013000067945 */ /* 0x000fe80003800000 */
        /* <DEDUP_REMOVED lines=18> */
.L_x_1790:
[----:B------:R-:W-:Y:S05]  /*2590*/  BSYNC B6 ;  /* 0x0000000000067941 */ /* 0x000fea0003800000 */
.L_x_1789:
[----:B------:R-:W-:Y:S01]  /*25a0*/  ULDC.64 UR4, c[0x0][0x9f8] ;  /* 0x00027e0000047ab9 */ /* 0x000fe20000000a00 */
[----:B------:R-:W-:Y:S01]  /*25b0*/  IMAD.MOV.U32 R0, RZ, RZ, R207 ;  /* 0x000000ffff007224 */ /* 0x000fe200078e00cf */
[----:B------:R-:W-:Y:S01]  /*25c0*/  ISETP.NE.U32.AND P0, PT, RZ, UR4, PT ;  /* 0x00000004ff007c0c */ /* 0x000fe2000bf05070 */
[----:B------:R-:W0:Y:S01]  /*25d0*/  S2R R25, SR_TID.X ;  /* 0x0000000000197919 */ /* 0x000e220000002100 */
[----:B------:R-:W1:Y:S02]  /*25e0*/  LDC.64 R6, c[0x0][0x3f8] ;  /* 0x0000fe00ff067b82 */ /* 0x000e640000000a00 */
[----:B------:R-:W-:-:S06]  /*25f0*/  ISETP.NE.AND.EX P0, PT, RZ, UR5, PT, P0 ;  /* 0x00000005ff007c0c */ /* 0x000fcc000bf05300 */
[----:B------:R-:W2:Y:S08]  /*2600*/  LDC R57, c[0x0][0x3f4] ;  /* 0x0000fd00ff397b82 */ /* 0x000eb00000000800 */
[----:B------:R-:W3:Y:S08]  /*2610*/  @P0 LDC.64 R2, c[0x0][0x9f8] ;  /* 0x00027e00ff020b82 */ /* 0x000ef00000000a00 */
[----:B------:R-:W4:Y:S01]  /*2620*/  LDC.64 R4, c[0x0][0x408] ;  /* 0x00010200ff047b82 */ /* 0x000f220000000a00 */
[----:B---3--:R-:W-:-:S05]  /*2630*/  @P0 IMAD.WIDE R2, R207, 0x4, R2 ;  /* 0x00000004cf020825 */ /* 0x008fca00078e0202 */
[----:B------:R3:W3:Y:S01]  /*2640*/  @P0 LDG.E R0, desc[UR36][R2.64] ;  /* 0x0000002402000981 */ /* 0x0006e2000c1e1900 */
[----:B0-----:R-:W-:Y:S01]  /*2650*/  VIADD R10, R25, 0xffffff80 ;  /* 0xffffff80190a7836 */ /* 0x001fe20000000000 */
[----:B------:R-:W-:Y:S01]  /*2660*/  SHF.R.U32.HI R14, RZ, 0x7, R25 ;  /* 0x00000007ff0e7819 */ /* 0x000fe20000011619 */
[CC--:B----4-:R-:W-:Y:S01]  /*2670*/  IMAD.WIDE.U32 R36, R187.reuse, R4.reuse, R18 ;  /* 0x00000004bb247225 */ /* 0x0d0fe200078e0012 */
[----:B------:R-:W-:Y:S02]  /*2680*/  SHF.R.S32.HI R9, RZ, 0x1f, R187 ;  /* 0x0000001fff097819 */ /* 0x000fe400000114bb */
[----:B------:R-:W-:Y:S01]  /*2690*/  ISETP.NE.AND P6, PT, R14, 0x1, PT ;  /* 0x000000010e00780c */ /* 0x000fe20003fc5270 */
[----:B------:R-:W-:Y:S01]  /*26a0*/  IMAD.WIDE.U32 R40, R187, R4, R16 ;  /* 0x00000004bb287225 */ /* 0x000fe200078e0010 */
[----:B------:R-:W-:Y:S02]  /*26b0*/  SHF.R.S32.HI R11, RZ, 0x1f, R10 ;  /* 0x0000001fff0b7819 */ /* 0x000fe4000001140a */
[----:B--2---:R-:W-:Y:S01]  /*26c0*/  ISETP.GE.AND P0, PT, R16, R57, PT ;  /* 0x000000391000720c */ /* 0x004fe20003f06270 */
[----:B-1----:R-:W-:Y:S01]  /*26d0*/  IMAD R8, R9, R6, RZ ;  /* 0x0000000609087224 */ /* 0x002fe200078e02ff */
[----:B------:R-:W-:Y:S01]  /*26e0*/  LEA.HI R12, R11, R10, RZ, 0x3 ;  /* 0x0000000a0b0c7211 */ /* 0x000fe200078f18ff */
[----:B---3--:R-:W-:Y:S01]  /*26f0*/  IMAD.WIDE.U32 R2, R187, R6, R18 ;  /* 0x00000006bb027225 */ /* 0x008fe200078e0012 */
[----:B------:R-:W-:-:S02]  /*2700*/  SHF.R.U32.HI R27, RZ, 0x3, R202 ;  /* 0x00000003ff1b7819 */ /* 0x000fc400000116ca */
[----:B------:R-:W-:Y:S01]  /*2710*/  LOP3.LUT R15, R12, 0xfffffff8, RZ, 0xc0, !PT ;  /* 0xfffffff80c0f7812 */ /* 0x000fe200078ec0ff */
[----:B------:R-:W-:Y:S01]  /*2720*/  IMAD R11, R187, R7, R8 ;  /* 0x00000007bb0b7224 */ /* 0x000fe200078e0208 */
[----:B------:R-:W-:Y:S01]  /*2730*/  SHF.R.U32.HI R26, RZ, 0x3, R209 ;  /* 0x00000003ff1a7819 */ /* 0x000fe200000116d1 */
[----:B------:R-:W-:Y:S01]  /*2740*/  IMAD R8, R9, R4, RZ ;  /* 0x0000000409087224 */ /* 0x000fe200078e02ff */
[----:B------:R-:W-:Y:S01]  /*2750*/  SEL R9, R57, RZ, P0 ;  /* 0x000000ff39097207 */ /* 0x000fe20000000000 */
[----:B------:R-:W-:Y:S05]  /*2760*/  @!P6 WARPSYNC.ALL ;  /* 0x000000000000e948 */ /* 0x000fea0003800000 */
[----:B------:R-:W-:Y:S01]  /*2770*/  IADD3 R9, R16, R9, RZ ;  /* 0x0000000910097210 */ /* 0x000fe20007ffe0ff */
[----:B------:R-:W-:Y:S01]  /*2780*/  IMAD R13, R187, R5, R8 ;  /* 0x00000005bb0d7224 */ /* 0x000fe200078e0208 */
[----:B------:R-:W-:Y:S01]  /*2790*/  ULDC UR4, c[0x0][0x2f4] ;  /* 0x0000bd0000047ab9 */ /* 0x000fe20000000800 */
[----:B------:R-:W-:Y:S01]  /*27a0*/  IMAD.IADD R58, R10, 0x1, -R15 ;  /* 0x000000010a3a7824 */ /* 0x000fe200078e0a0f */
[----:B------:R-:W-:Y:S01]  /*27b0*/  SHF.R.S32.HI R8, RZ, 0x1f, R9 ;  /* 0x0000001fff087819 */ /* 0x000fe20000011409 */
[----:B------:R-:W-:Y:S01]  /*27c0*/  IMAD.IADD R37, R37, 0x1, R13 ;  /* 0x0000000125257824 */ /* 0x000fe200078e020d */
[----:B------:R-:W-:Y:S01]  /*27d0*/  SHF.L.U64.HI R48, R6, 0x6, R7 ;  /* 0x0000000606307819 */ /* 0x000fe20000010207 */
[----:B------:R-:W-:Y:S01]  /*27e0*/  IMAD.IADD R41, R13, 0x1, R41 ;  /* 0x000000010d297824 */ /* 0x000fe200078e0229 */
[----:B------:R-:W-:Y:S01]  /*27f0*/  LEA.HI R10, R8, R9, RZ, 0x7 ;  /* 0x00000009080a7211 */ /* 0x000fe200078f38ff */
[----:B------:R-:W-:Y:S01]  /*2800*/  IMAD.WIDE.U32 R20, R187, R6, R16 ;  /* 0x00000006bb147225 */ /* 0x000fe200078e0010 */
[----:B-----5:R-:W-:-:S02]  /*2810*/  SHF.R.S32.HI R13, RZ, 0x1f, R38 ;  /* 0x0000001fff0d7819 */ /* 0x020fc40000011426 */
[----:B------:R-:W-:Y:S01]  /*2820*/  LEA.HI R8, R8, R9, RZ, 0x4 ;  /* 0x0000000908087211 */ /* 0x000fe200078f20ff */
[----:B------:R-:W-:Y:S01]  /*2830*/  IMAD.IADD R3, R3, 0x1, R11 ;  /* 0x0000000103037824 */ /* 0x000fe200078e020b */
[----:B------:R-:W-:Y:S01]  /*2840*/  SHF.L.U64.HI R49, R6, 0x5, R7 ;  /* 0x0000000506317819 */ /* 0x000fe20000010207 */
[----:B------:R-:W-:Y:S01]  /*2850*/  IMAD.IADD R21, R11, 0x1, R21 ;  /* 0x000000010b157824 */ /* 0x000fe200078e0215 */
[--C-:B------:R-:W-:Y:S01]  /*2860*/  LOP3.LUT R9, R202, 0x70, R8.reuse, 0xf8, !PT ;  /* 0x00000070ca097812 */ /* 0x100fe200078ef808 */
[----:B------:R-:W-:Y:S01]  /*2870*/  IMAD.SHL.U32 R10, R10, 0x40, RZ ;  /* 0x000000400a0a7824 */ /* 0x000fe200078e00ff */
[----:B------:R-:W-:Y:S01]  /*2880*/  LOP3.LUT R11, R209, 0x70, R8, 0xf8, !PT ;  /* 0x00000070d10b7812 */ /* 0x000fe200078ef808 */
[----:B------:R-:W-:Y:S01]  /*2890*/  IMAD R12, R13, R6, RZ ;  /* 0x000000060d0c7224 */ /* 0x000fe200078e02ff */
[----:B------:R-:W-:Y:S01]  /*28a0*/  LOP3.LUT R9, R9, R27, RZ, 0x3c, !PT ;  /* 0x0000001b09097212 */ /* 0x000fe200078e3cff */
[----:B------:R-:W-:Y:S01]  /*28b0*/  IMAD R13, R13, R4, RZ ;  /* 0x000000040d0d7224 */ /* 0x000fe200078e02ff */
[----:B------:R-:W-:Y:S01]  /*28c0*/  LOP3.LUT R10, R10, 0xffffe000, RZ, 0xc0, !PT ;  /* 0xffffe0000a0a7812 */ /* 0x000fe200078ec0ff */
[C---:B------:R-:W-:Y:S01]  /*28d0*/  IMAD R61, R38.reuse, R7, R12 ;  /* 0x00000007263d7224 */ /* 0x040fe200078e020c */
[----:B------:R-:W-:Y:S01]  /*28e0*/  LOP3.LUT R11, R11, R26, RZ, 0x3c, !PT ;  /* 0x0000001a0b0b7212 */ /* 0x000fe200078e3cff */
[----:B------:R-:W-:Y:S01]  /*28f0*/  IMAD.WIDE.U32 R2, R38, R6, R2 ;  /* 0x0000000626027225 */ /* 0x000fe200078e0002 */
[----:B------:R-:W-:-:S02]  /*2900*/  LOP3.LUT R62, R8, 0xfffffff0, RZ, 0xc0, !PT ;  /* 0xfffffff0083e7812 */ /* 0x000fc400078ec0ff */
[----:B------:R-:W-:Y:S01]  /*2910*/  IADD3 R46, R9, R10, R203 ;  /* 0x0000000a092e7210 */ /* 0x000fe20007ffe0cb */
[----:B------:R-:W-:Y:S01]  /*2920*/  IMAD.WIDE.U32 R20, R38, R6, R20 ;  /* 0x0000000626147225 */ /* 0x000fe200078e0014 */
[----:B------:R-:W-:Y:S02]  /*2930*/  IADD3 R47, R11, R10, R212 ;  /* 0x0000000a0b2f7210 */ /* 0x000fe40007ffe0d4 */
[----:B------:R-:W-:Y:S01]  /*2940*/  SHF.L.U64.HI R52, R4, 0x6, R5 ;  /* 0x0000000604347819 */ /* 0x000fe20000010205 */
[----:B------:R-:W-:Y:S01]  /*2950*/  IMAD R13, R38, R5, R13 ;  /* 0x00000005260d7224 */ /* 0x000fe200078e020d */
[----:B------:R-:W-:Y:S01]  /*2960*/  SHF.L.U64.HI R53, R4, 0x5, R5 ;  /* 0x0000000504357819 */ /* 0x000fe20000010205 */
[-C--:B------:R-:W-:Y:S01]  /*2970*/  IMAD.WIDE.U32 R36, R38, R4.reuse, R36 ;  /* 0x0000000426247225 */ /* 0x080fe200078e0024 */
[----:B------:R-:W-:Y:S02]  /*2980*/  SHF.L.U32 R57, R57, 0x1, RZ ;  /* 0x0000000139397819 */ /* 0x000fe400000006ff */
[----:B------:R-:W-:Y:S01]  /*2990*/  ISETP.GE.AND P1, PT, R16, UR4, PT ;  /* 0x0000000410007c0c */ /* 0x000fe2000bf26270 */
[----:B------:R-:W-:Y:S01]  /*29a0*/  IMAD.WIDE.U32 R40, R38, R4, R40 ;  /* 0x0000000426287225 */ /* 0x000fe200078e0028 */
[----:B------:R-:W-:-:S02]  /*29b0*/  ISETP.GE.AND P2, PT, R184, UR4, PT ;  /* 0x00000004b8007c0c */ /* 0x000fc4000bf46270 */
[----:B------:R-:W-:Y:S01]  /*29c0*/  SHF.R.S32.HI R65, RZ, 0x4, R8 ;  /* 0x00000004ff417819 */ /* 0x000fe20000011408 */
[----:B------:R-:W-:Y:S01]  /*29d0*/  IMAD.IADD R60, R3, 0x1, R61 ;  /* 0x00000001033c7824 */ /* 0x000fe200078e023d */
[----:B------:R-:W-:Y:S01]  /*29e0*/  SHF.R.S32.HI R66, RZ, 0x1f, R62 ;  /* 0x0000001fff427819 */ /* 0x000fe2000001143e */
[----:B------:R-:W-:Y:S02]  /*29f0*/  IMAD.IADD R45, R45, 0x1, R24 ;  /* 0x000000012d2d7824 */ /* 0x000fe400078e0218 */
[C---:B------:R-:W-:Y:S02]  /*2a00*/  IMAD.SHL.U32 R50, R6.reuse, 0x40, RZ ;  /* 0x0000004006327824 */ /* 0x040fe400078e00ff */
[----:B------:R-:W-:Y:S02]  /*2a10*/  IMAD.SHL.U32 R51, R6, 0x20, RZ ;  /* 0x0000002006337824 */ /* 0x000fe400078e00ff */
[C---:B------:R-:W-:Y:S02]  /*2a20*/  IMAD.SHL.U32 R54, R4.reuse, 0x40, RZ ;  /* 0x0000004004367824 */ /* 0x040fe400078e00ff */
[----:B------:R-:W-:-:S02]  /*2a30*/  IMAD.SHL.U32 R55, R4, 0x20, RZ ;  /* 0x0000002004377824 */ /* 0x000fc400078e00ff */
[----:B------:R-:W-:Y:S02]  /*2a40*/  VIADD R56, R14, 0x8 ;  /* 0x000000080e387836 */ /* 0x000fe40000000000 */
[----:B------:R-:W-:Y:S02]  /*2a50*/  IMAD R58, R58, 0x20, R187 ;  /* 0x000000203a3a7824 */ /* 0x000fe400078e02bb */
[----:B------:R-:W-:Y:S02]  /*2a60*/  IMAD.IADD R61, R61, 0x1, R21 ;  /* 0x000000013d3d7824 */ /* 0x000fe400078e0215 */
[----:B------:R-:W-:Y:S02]  /*2a70*/  IMAD.IADD R63, R37, 0x1, R13 ;  /* 0x00000001253f7824 */ /* 0x000fe400078e020d */
[----:B------:R-:W-:Y:S01]  /*2a80*/  IMAD.IADD R64, R13, 0x1, R41 ;  /* 0x000000010d407824 */ /* 0x000fe200078e0229 */
[----:B------:R-:W-:Y:S01]  /*2a90*/  @!P6 BAR.SYNC.DEFER_BLOCKING 0x9, 0x100 ;  /* 0x024400000000eb1d */ /* 0x000fe20000010000 */
[----:B------:R-:W-:-:S07]  /*2aa0*/  SHF.R.S32.HI R59, RZ, 0x1f, R0 ;  /* 0x0000001fff3b7819 */ /* 0x000fce0000011400 */
.L_x_1844:
[----:B------:R-:W0:Y:S01]  /*2ab0*/  LDC R72, c[0x0][0x430] ;  /* 0x00010c00ff487b82 */ /* 0x000e220000000800 */
[----:B------:R-:W-:Y:S01]  /*2ac0*/  VIADD R42, R42, 0xffffffff ;  /* 0xffffffff2a2a7836 */ /* 0x000fe20000000000 */
[----:B------:R-:W-:-:S03]  /*2ad0*/  MOV R71, RZ ;  /* 0x000000ff00477202 */ /* 0x000fc60000000f00 */
[----:B------:R-:W-:-:S03]  /*2ae0*/  IMAD R4, R42, 0x40, R58 ;  /* 0x000000402a047824 */ /* 0x000fc600078e023a */
[----:B------:R-:W1:Y:S01]  /*2af0*/  LDC R78, c[0x0][0x3f4] ;  /* 0x0000fd00ff4e7b82 */ /* 0x000e620000000800 */
[----:B------:R-:W-:Y:S01]  /*2b00*/  IMAD.IADD R12, R45, 0x1, R4 ;  /* 0x000000012d0c7824 */ /* 0x000fe200078e0204 */
[----:B------:R-:W-:-:S03]  /*2b10*/  ISETP.GE.AND P3, PT, R4, R39, PT ;  /* 0x000000270400720c */ /* 0x000fc60003f66270 */
[----:B------:R-:W-:Y:S01]  /*2b20*/  IMAD.MOV.U32 R8, RZ, RZ, R12 ;  /* 0x000000ffff087224 */ /* 0x000fe200078e000c */
[----:B------:R-:W-:Y:S02]  /*2b30*/  ISETP.GT.OR P3, PT, R58, 0x3f, P3 ;  /* 0x0000003f3a00780c */ /* 0x000fe40001f64670 */
[----:B0-----:R-:W-:-:S11]  /*2b40*/  ISETP.NE.AND P4, PT, R72, 0x1, PT ;  /* 0x000000014800780c */ /* 0x001fd60003f85270 */
[----:B------:R-:W0:Y:S08]  /*2b50*/  @!P3 LDC.64 R6, c[0x0][0x428] ;  /* 0x00010a00ff06bb82 */ /* 0x000e300000000a00 */
[----:B--2---:R-:W2:Y:S08]  /*2b60*/  @!P3 LDC.64 R4, c[0x0][0x418] ;  /* 0x00010600ff04bb82 */ /* 0x004eb00000000a00 */
[----:B----4-:R-:W3:Y:S08]  /*2b70*/  @P4 LDC R9, c[0x0][0x434] ;  /* 0x00010d00ff094b82 */ /* 0x010ef00000000800 */
[----:B------:R-:W4:Y:S01]  /*2b80*/  @P4 LDC R10, c[0x0][0x438] ;  /* 0x00010e00ff0a4b82 */ /* 0x000f220000000800 */
[----:B---3--:R-:W-:-:S05]  /*2b90*/  @P4 IMAD.HI.U32 R9, R12, R9, RZ ;  /* 0x000000090c094227 */ /* 0x008fca00078e00ff */
[----:B----4-:R-:W-:Y:S01]  /*2ba0*/  @P4 SHF.R.U32.HI R8, RZ, R10, R9 ;  /* 0x0000000aff084219 */ /* 0x010fe20000011609 */
[----:B0-----:R-:W-:-:S03]  /*2bb0*/  @!P3 IMAD R10, R59, R6, RZ ;  /* 0x000000063b0ab224 */ /* 0x001fc600078e02ff */
[----:B------:R-:W-:Y:S01]  /*2bc0*/  @!P3 SHF.R.S32.HI R9, RZ, 0x1f, R8 ;  /* 0x0000001fff09b819 */ /* 0x000fe20000011408 */
[C---:B------:R-:W-:Y:S02]  /*2bd0*/  @!P3 IMAD R11, R0.reuse, R7, R10 ;  /* 0x00000007000bb224 */ /* 0x040fe400078e020a */
[----:B------:R-:W-:-:S04]  /*2be0*/  @!P3 IMAD.WIDE.U32 R6, R0, R6, R8 ;  /* 0x000000060006b225 */ /* 0x000fc800078e0008 */
[----:B------:R-:W-:Y:S01]  /*2bf0*/  @!P3 IMAD.IADD R7, R7, 0x1, R11 ;  /* 0x000000010707b824 */ /* 0x000fe200078e020b */
[----:B--2---:R-:W-:-:S04]  /*2c00*/  @!P3 LEA R4, P4, R6, R4, 0x2 ;  /* 0x000000040604b211 */ /* 0x004fc800078810ff */
[----:B------:R-:W-:Y:S02]  /*2c10*/  @!P3 LEA.HI.X R5, R6, R5, R7, 0x2, P4 ;  /* 0x000000050605b211 */ /* 0x000fe400020f1407 */
[----:B------:R-:W-:-:S03]  /*2c20*/  SHF.R.U32.HI R13, RZ, 0x3, R202 ;  /* 0x00000003ff0d7819 */ /* 0x000fc600000116ca */
[----:B------:R0:W5:Y:S01]  /*2c30*/  @!P3 LDG.E R71, desc[UR36][R4.64] ;  /* 0x000000240447b981 */ /* 0x000162000c1e1900 */
[----:B-1----:R-:W-:Y:S01]  /*2c40*/  ISETP.GE.AND P3, PT, R78, 0x1, PT ;  /* 0x000000014e00780c */ /* 0x002fe20003f66270 */
[----:B------:R-:W-:Y:S01]  /*2c50*/  IMAD.MOV R7, RZ, RZ, -R8 ;  /* 0x000000ffff077224 */ /* 0x000fe200078e0a08 */
[----:B------:R-:W-:Y:S01]  /*2c60*/  LOP3.LUT R6, R202, 0x70, R16, 0xf8, !PT ;  /* 0x00000070ca067812 */ /* 0x000fe200078ef810 */
[----:B------:R-:W-:Y:S05]  /*2c70*/  YIELD ;  /* 0x0000000000007946 */ /* 0x000fea0003800000 */
[----:B------:R-:W-:Y:S01]  /*2c80*/  LOP3.LUT R6, R203, R6, R13, 0xf6, !PT ;  /* 0x00000006cb067212 */ /* 0x000fe200078ef60d */
[----:B------:R-:W-:Y:S01]  /*2c90*/  IMAD R72, R72, R7, R12 ;  /* 0x0000000748487224 */ /* 0x000fe200078e020c */
[----:B------:R-:W-:Y:S01]  /*2ca0*/  ISETP.GT.AND P4, PT, R42, R43, PT ;  /* 0x0000002b2a00720c */ /* 0x000fe20003f84270 */
[----:B------:R-:W-:Y:S02]  /*2cb0*/  BSSY B0, `(.L_x_1791) ;  /* 0x00004a3000007945 */ /* 0x000fe40003800000 */
[----:B------:R-:W-:Y:S01]  /*2cc0*/  IMAD R7, R185, 0x4000, R6 ;  /* 0x00004000b9077824 */ /* 0x000fe200078e0206 */
[----:B------:R-:W-:-:S03]  /*2cd0*/  P2R R67, PR, RZ, 0x10 ;  /* 0x00000010ff437803 */ /* 0x000fc60000000000 */
[----:B------:R-:W-:Y:S01]  /*2ce0*/  IMAD.IADD R70, R22, 0x1, R7 ;  /* 0x0000000116467824 */ /* 0x000fe200078e0207 */
[----:B0-----:R-:W-:Y:S06]  /*2cf0*/  @!P3 BRA `(.L_x_1792) ;  /* 0x00000044006cb947 */ /* 0x001fec0003800000 */
[----:B------:R-:W-:Y:S01]  /*2d00*/  SHF.R.S32.HI R73, RZ, 0x1f, R72 ;  /* 0x0000001fff497819 */ /* 0x000fe20000011448 */
[----:B------:R-:W-:Y:S01]  /*2d10*/  ULDC.64 UR4, c[0x0][0x300] ;  /* 0x0000c00000047ab9 */ /* 0x000fe20000000a00 */
[----:B-----5:R-:W-:Y:S01]  /*2d20*/  SHF.R.S32.HI R74, RZ, 0x1f, R71 ;  /* 0x0000001fff4a7819 */ /* 0x020fe20000011447 */
[----:B------:R-:W-:Y:S01]  /*2d30*/  IMAD.WIDE.U32 R4, R72, UR4, RZ ;  /* 0x0000000448047c25 */ /* 0x000fe2000f8e00ff */
[----:B------:R-:W-:-:S03]  /*2d40*/  ULDC.64 UR6, c[0x0][0x2e8] ;  /* 0x0000ba0000067ab9 */ /* 0x000fc60000000a00 */
[----:B------:R-:W-:Y:S02]  /*2d50*/  IMAD R7, R73, UR4, RZ ;  /* 0x0000000449077c24 */ /* 0x000fe4000f8e02ff */
[----:B------:R-:W-:Y:S02]  /*2d60*/  IMAD R8, R52, R42, RZ ;  /* 0x0000002a34087224 */ /* 0x000fe400078e02ff */
[----:B------:R-:W-:Y:S01]  /*2d70*/  IMAD R7, R72, UR5, R7 ;  /* 0x0000000548077c24 */ /* 0x000fe2000f8e0207 */
[----:B------:R-:W-:Y:S01]  /*2d80*/  ULDC.64 UR4, c[0x0][0x310] ;  /* 0x0000c40000047ab9 */ /* 0x000fe20000000a00 */
[----:B------:R-:W-:Y:S02]  /*2d90*/  IMAD R75, R42, -0x40, R39 ;  /* 0xffffffc02a4b7824 */ /* 0x000fe400078e0227 */
[----:B------:R-:W-:Y:S02]  /*2da0*/  IMAD R6, R74, UR4, RZ ;  /* 0x000000044a067c24 */ /* 0x000fe4000f8e02ff */
[----:B------:R-:W-:Y:S01]  /*2db0*/  IMAD.IADD R5, R5, 0x1, R7 ;  /* 0x0000000105057824 */ /* 0x000fe200078e0207 */
[----:B------:R-:W-:Y:S01]  /*2dc0*/  VIMNMX R75, R75, 0x40, PT ;  /* 0x000000404b4b7848 */ /* 0x000fe20003fe0100 */
[----:B------:R-:W-:-:S02]  /*2dd0*/  IMAD R7, R71, UR5, R6 ;  /* 0x0000000547077c24 */ /* 0x000fc4000f8e0206 */
[----:B------:R-:W-:Y:S01]  /*2de0*/  IMAD.WIDE.U32 R4, R71, UR4, R4 ;  /* 0x0000000447047c25 */ /* 0x000fe2000f8e0004 */
[----:B------:R-:W-:-:S03]  /*2df0*/  ULDC.64 UR4, c[0x0][0x308] ;  /* 0x0000c20000047ab9 */ /* 0x000fc60000000a00 */
[----:B------:R-:W-:Y:S01]  /*2e00*/  IMAD.IADD R5, R5, 0x1, R7 ;  /* 0x0000000105057824 */ /* 0x000fe200078e0207 */
[----:B------:R-:W-:Y:S01]  /*2e10*/  SHF.R.S32.HI R7, RZ, 0x1f, R42 ;  /* 0x0000001fff077819 */ /* 0x000fe2000001142a */
[----:B------:R-:W-:Y:S02]  /*2e20*/  IMAD R6, R48, R42, RZ ;  /* 0x0000002a30067224 */ /* 0x000fe400078e02ff */
[C---:B------:R-:W-:Y:S01]  /*2e30*/  IMAD.WIDE.U32 R4, R188.reuse, UR4, R4 ;  /* 0x00000004bc047c25 */ /* 0x040fe2000f8e0004 */
[----:B------:R-:W-:Y:S02]  /*2e40*/  ULDC.U8 UR4, c[0x0][0x410] ;  /* 0x0001040000047ab9 */ /* 0x000fe40000000000 */
[----:B------:R-:W-:Y:S01]  /*2e50*/  ISETP.NE.AND P3, PT, RZ, UR4, PT ;  /* 0x00000004ff007c0c */ /* 0x000fe2000bf65270 */
[----:B------:R-:W-:Y:S01]  /*2e60*/  IMAD R80, R188, UR5, R5 ;  /* 0x00000005bc507c24 */ /* 0x000fe2000f8e0205 */
[----:B------:R-:W-:Y:S01]  /*2e70*/  IADD3 R79, P4, R4, UR6, RZ ;  /* 0x00000006044f7c10 */ /* 0x000fe2000ff9e0ff */
[----:B------:R-:W-:-:S02]  /*2e80*/  IMAD R9, R7, R50, R6 ;  /* 0x0000003207097224 */ /* 0x000fc400078e0206 */
[----:B------:R-:W-:Y:S01]  /*2e90*/  IMAD R11, R7, R54, R8 ;  /* 0x00000036070b7224 */ /* 0x000fe200078e0208 */
[----:B------:R-:W-:Y:S01]  /*2ea0*/  IADD3.X R80, R80, UR7, RZ, P4, !PT ;  /* 0x0000000750507c10 */ /* 0x000fe2000a7fe4ff */
[----:B------:R-:W-:-:S04]  /*2eb0*/  IMAD.WIDE.U32 R6, R50, R42, RZ ;  /* 0x0000002a32067225 */ /* 0x000fc800078e00ff */
[----:B------:R-:W-:-:S04]  /*2ec0*/  IMAD.WIDE.U32 R4, R54, R42, RZ ;  /* 0x0000002a36047225 */ /* 0x000fc800078e00ff */
[----:B------:R-:W-:Y:S02]  /*2ed0*/  IMAD.IADD R14, R7, 0x1, R9 ;  /* 0x00000001070e7824 */ /* 0x000fe400078e0209 */
[----:B------:R-:W-:Y:S01]  /*2ee0*/  IMAD.IADD R76, R5, 0x1, R11 ;  /* 0x00000001054c7824 */ /* 0x000fe200078e020b */
[----:B------:R-:W-:Y:S06]  /*2ef0*/  @!P3 BRA `(.L_x_1793) ;  /* 0x000000200064b947 */ /* 0x000fec0003800000 */
[----:B------:R-:W-:Y:S01]  /*2f00*/  ISETP.GE.AND P3, PT, R187, R75, PT ;  /* 0x0000004bbb00720c */ /* 0x000fe20003f66270 */
[----:B------:R-:W-:Y:S01]  /*2f10*/  BSSY B1, `(.L_x_1794) ;  /* 0x0000017000017945 */ /* 0x000fe20003800000 */
[----:B------:R-:W-:Y:S02]  /*2f20*/  CS2R R8, SRZ ;  /* 0x0000000000087805 */ /* 0x000fe4000001ff00 */
[----:B------:R-:W-:Y:S02]  /*2f30*/  CS2R R30, SRZ ;  /* 0x00000000001e7805 */ /* 0x000fe4000001ff00 */
[----:B------:R-:W-:Y:S02]  /*2f40*/  CS2R R34, SRZ ;  /* 0x0000000000227805 */ /* 0x000fe4000001ff00 */
[----:B------:R-:W-:Y:S02]  /*2f50*/  CS2R R32, SRZ ;  /* 0x0000000000207805 */ /* 0x000fe4000001ff00 */
[----:B------:R-:W-:-:S03]  /*2f60*/  CS2R R68, SRZ ;  /* 0x0000000000447805 */ /* 0x000fc6000001ff00 */
[----:B------:R-:W-:Y:S05]  /*2f70*/  @P3 BRA `(.L_x_1795) ;  /* 0x0000000000403947 */ /* 0x000fea0003800000 */
        /* <DEDUP_REMOVED lines=16> */
.L_x_1795:
[----:B------:R-:W-:Y:S05]  /*3080*/  BSYNC B1 ;  /* 0x0000000000017941 */ /* 0x000fea0003800000 */
.L_x_1794:
[----:B0-----:R-:W-:Y:S01]  /*3090*/  VIADD R10, R187, 0x20 ;  /* 0x00000020bb0a7836 */ /* 0x001fe20000000000 */
[----:B------:R-:W-:Y:S01]  /*30a0*/  BSSY B1, `(.L_x_1796) ;  /* 0x000001c000017945 */ /* 0x000fe20003800000 */
[----:B------:R-:W-:Y:S02]  /*30b0*/  CS2R R26, SRZ ;  /* 0x00000000001a7805 */ /* 0x000fe4000001ff00 */
[----:B------:R-:W-:Y:S01]  /*30c0*/  CS2R R24, SRZ ;  /* 0x0000000000187805 */ /* 0x000fe2000001ff00 */
[----:B-----5:R-:W-:Y:S01]  /*30d0*/  IMAD.MOV.U32 R86, RZ, RZ, R30 ;  /* 0x000000ffff567224 */ /* 0x020fe200078e001e */
[----:B------:R-:W-:Y:S01]  /*30e0*/  ISETP.GE.AND P4, PT, R10, R75, PT ;  /* 0x0000004b0a00720c */ /* 0x000fe20003f86270 */
[----:B------:R-:W-:Y:S01]  /*30f0*/  IMAD.MOV.U32 R88, RZ, RZ, R34 ;  /* 0x000000ffff587224 */ /* 0x000fe200078e0022 */
[----:B------:R-:W-:-:S11]  /*3100*/  CS2R R28, SRZ ;  /* 0x00000000001c7805 */ /* 0x000fd6000001ff00 */
        /* <DEDUP_REMOVED lines=21> */
.L_x_1797:
[----:B------:R-:W-:Y:S05]  /*3260*/  BSYNC B1 ;  /* 0x0000000000017941 */ /* 0x000fea0003800000 */
.L_x_1796:
[----:B------:R-:W-:Y:S01]  /*3270*/  UISETP.NE.AND UP0, UPT, UR61, 0x3, UPT ;  /* 0x000000033d00788c */ /* 0x000fe2000bf05270 */
[----:B------:R-:W-:Y:S01]  /*3280*/  MOV R87, R32 ;  /* 0x0000002000577202 */ /* 0x000fe20000000f00 */
[----:B------:R-:W-:Y:S02]  /*3290*/  IMAD.MOV.U32 R89, RZ, RZ, R68 ;  /* 0x000000ffff597224 */ /* 0x000fe400078e0044 */
[----:B-----5:R-:W-:Y:S02]  /*32a0*/  IMAD.MOV.U32 R82, RZ, RZ, R8 ;  /* 0x000000ffff527224 */ /* 0x020fe400078e0008 */
[----:B------:R-:W-:Y:S01]  /*32b0*/  PLOP3.LUT P5, PT, PT, PT, UP0, 0x80, 0x0 ;  /* 0x000000000000781c */ /* 0x000fe20003faf008 */
[----:B------:R-:W-:Y:S02]  /*32c0*/  IMAD.MOV.U32 R84, RZ, RZ, R26 ;  /* 0x000000ffff547224 */ /* 0x000fe400078e001a */
[----:B------:R-:W-:Y:S02]  /*32d0*/  IMAD.MOV.U32 R83, RZ, RZ, R24 ;  /* 0x000000ffff537224 */ /* 0x000fe400078e0018 */
[----:B------:R-:W-:-:S08]  /*32e0*/  IMAD.MOV.U32 R85, RZ, RZ, R28 ;  /* 0x000000ffff557224 */ /* 0x000fd000078e001c */
[----:B------:R-:W-:Y:S05]  /*32f0*/  @!P5 BRA `(.L_x_1798) ;  /* 0x000000000004d947 */ /* 0x000fea0003800000 */
[----:B------:R-:W-:Y:S01]  /*3300*/  BPT.TRAP 0x1 ;  /* 0x000000040000795c */ /* 0x000fe20000300000 */
.L_x_1798:
[----:B------:R-:W-:Y:S01]  /*3310*/  IMAD R76, R185, 0x8, R22 ;  /* 0x00000008b94c7824 */ /* 0x000fe200078e0216 */
[----:B------:R-:W-:Y:S01]  /*3320*/  SHF.L.U32 R77, R200, 0x1f, RZ ;  /* 0x0000001fc84d7819 */ /* 0x000fe200000006ff */
[----:B------:R-:W-:Y:S03]  /*3330*/  BSSY B1, `(.L_x_1799) ;  /* 0x0000003000017945 */ /* 0x000fe60003800000 */
[----:B------:R-:W1:Y:S02]  /*3340*/  SYNCS.PHASECHK.TRANS64.TRYWAIT P6, [R76+URZ+0x28490], R77 ;  /* 0x0284904d4c0075a7 */ /* 0x000e6400080c017f */
[----:B-1----:R-:W-:Y:S05]  /*3350*/  @!P6 BRA `(.L_x_1800) ;  /* 0x0000028800f0e947 */ /* 0x002fea0003800000 */
.L_x_2184:
[----:B------:R-:W-:Y:S05]  /*3360*/  BSYNC B1 ;  /* 0x0000000000017941 */ /* 0x000fea0003800000 */
.L_x_1799:
[----:B------:R-:W-:-:S03]  /*3370*/  UMOV UR4, 0xffffffff ;  /* 0xffffffff00047882 */ /* 0x000fc60000000000 */
[----:B------:R-:W-:Y:S05]  /*3380*/  BRA.DIV UR4, `(.L_x_1801) ;  /* 0x0000028a04f87947 */ /* 0x000fea000b800000 */
[----:B------:R2:W3:Y:S04]  /*3390*/  SHFL.IDX PT, R81, R80, RZ, 0x181f ;  /* 0x00181fff50517589 */ /* 0x0004e800000e0000 */
[----:B------:R2:W4:Y:S02]  /*33a0*/  SHFL.IDX PT, R14, R79, RZ, 0x181f ;  /* 0x00181fff4f0e7589 */ /* 0x00052400000e0000 */
.L_x_2188:
[----:B------:R-:W-:Y:S04]  /*33b0*/  BSSY B1, `(.L_x_1802) ;  /* 0x00000e4000017945 */ /* 0x000fe80003800000 */
[----:B------:R-:W-:Y:S05]  /*33c0*/  @P3 BRA `(.L_x_1803) ;  /* 0x0000000c00883947 */ /* 0x000fea0003800000 */
[----:B------:R-:W-:Y:S04]  /*33d0*/  BSSY B2, `(.L_x_1804) ;  /* 0x0000071000027945 */ /* 0x000fe80003800000 */
[----:B------:R-:W-:Y:S05]  /*33e0*/  @P1 BRA `(.L_x_1805) ;  /* 0x0000000400bc1947 */ /* 0x000fea0003800000 */
[----:B0-----:R0:W0:Y:S01]  /*33f0*/  LDS.128 R4, [R70+0x20000] ;  /* 0x0200000046047984 */ /* 0x0010220000000c00 */
[----:B----4-:R-:W-:Y:S01]  /*3400*/  IADD3 R10, P3, R16, R14, RZ ;  /* 0x0000000e100a7210 */ /* 0x010fe20007f7e0ff */
[----:B------:R-:W-:Y:S04]  /*3410*/  BSSY B3, `(.L_x_1806) ;  /* 0x000006b000037945 */ /* 0x000fe80003800000 */
[----:B---3--:R-:W-:Y:S01]  /*3420*/  IMAD.X R11, R81, 0x1, R17, P3 ;  /* 0x00000001510b7824 */ /* 0x008fe200018e0611 */
[----:B------:R-:W-:-:S13]  /*3430*/  ISETP.GE.AND P3, PT, R18, R78, PT ;  /* 0x0000004e1200720c */ /* 0x000fda0003f66270 */
[----:B------:R-:W-:Y:S05]  /*3440*/  @P3 BRA `(.L_x_1807) ;  /* 0x00000004009c3947 */ /* 0x000fea0003800000 */
[----:B------:R-:W-:Y:S01]  /*3450*/  SHF.R.U32.HI R12, RZ, 0x8, R35 ;  /* 0x00000008ff0c7819 */ /* 0x000fe20000011623 */
[----:B0-----:R-:W-:Y:S01]  /*3460*/  IMAD.MOV.U32 R15, RZ, RZ, R4 ;  /* 0x000000ffff0f7224 */ /* 0x001fe200078e0004 */
[----:B------:R-:W-:Y:S02]  /*3470*/  SHF.R.U32.HI R34, RZ, 0x8, R69 ;  /* 0x00000008ff227819 */ /* 0x000fe40000011645 */
[----:B------:R-:W-:Y:S01]  /*3480*/  SHF.R.U32.HI R90, RZ, 0x10, R35 ;  /* 0x00000010ff5a7819 */ /* 0x000fe20000011623 */
[----:B------:R-:W-:Y:S01]  /*3490*/  IMAD.SHL.U32 R12, R12, 0x100, RZ ;  /* 0x000001000c0c7824 */ /* 0x000fe200078e00ff */
[----:B------:R-:W-:Y:S01]  /*34a0*/  LOP3.LUT R13, R35, 0xff0000ff, RZ, 0xc0, !PT ;  /* 0xff0000ff230d7812 */ /* 0x000fe200078ec0ff */
[----:B------:R-:W-:Y:S01]  /*34b0*/  IMAD.SHL.U32 R34, R34, 0x100, RZ ;  /* 0x0000010022227824 */ /* 0x000fe200078e00ff */
[----:B------:R-:W-:Y:S02]  /*34c0*/  SHF.R.U32.HI R68, RZ, 0x10, R69 ;  /* 0x00000010ff447819 */ /* 0x000fe40000011645 */
[----:B------:R-:W-:-:S02]  /*34d0*/  LOP3.LUT R35, R69, 0xff0000ff, RZ, 0xc0, !PT ;  /* 0xff0000ff45237812 */ /* 0x000fc400078ec0ff */
[----:B------:R-:W-:Y:S02]  /*34e0*/  LOP3.LUT R13, R13, 0xff00, R12, 0xf8, !PT ;  /* 0x0000ff000d0d7812 */ /* 0x000fe400078ef80c */
[----:B------:R-:W-:Y:S01]  /*34f0*/  LOP3.LUT R69, R35, 0xff00, R34, 0xf8, !PT ;  /* 0x0000ff0023457812 */ /* 0x000fe200078ef822 */
[----:B------:R-:W-:Y:S01]  /*3500*/  IMAD.U32 R34, R68, 0x10000, RZ ;  /* 0x0001000044227824 */ /* 0x000fe200078e00ff */
[----:B------:R-:W-:Y:S02]  /*3510*/  SHF.L.U32 R12, R90, 0x10, RZ ;  /* 0x000000105a0c7819 */ /* 0x000fe400000006ff */
[----:B------:R-:W-:Y:S02]  /*3520*/  F2FP.F16.E4M3.UNPACK_B R4, R5 ;  /* 0x00000005ff04723e */ /* 0x000fe400020006ff */
[----:B------:R-:W-:Y:S02]  /*3530*/  F2FP.F16.E4M3.UNPACK_B R35, R89.H1 ;  /* 0x00000059ff23723e */ /* 0x000fe400030006ff */
[----:B------:R-:W-:-:S02]  /*3540*/  LOP3.LUT R12, R13, 0xff0000, R12, 0xf8, !PT ;  /* 0x00ff00000d0c7812 */ /* 0x000fc400078ef80c */
[----:B------:R-:W-:Y:S01]  /*3550*/  LOP3.LUT R13, R69, 0xff0000, R34, 0xf8, !PT ;  /* 0x00ff0000450d7812 */ /* 0x000fe200078ef822 */
[--C-:B------:R-:W-:Y:S01]  /*3560*/  HADD2.F32 R34, -RZ, R4.reuse.H1_H1 ;  /* 0x30000004ff227230 */ /* 0x100fe20000004100 */
[-C--:B------:R-:W-:Y:S01]  /*3570*/  F2FP.F16.E4M3.UNPACK_B R69, R88.reuse.H1 ;  /* 0x00000058ff45723e */ /* 0x080fe200030006ff */
[--C-:B------:R-:W-:Y:S01]  /*3580*/  HADD2.F32 R93, -RZ, R35.reuse.H0_H0 ;  /* 0x20000023ff5d7230 */ /* 0x100fe20000004100 */
[----:B------:R-:W-:Y:S01]  /*3590*/  F2FP.F16.E4M3.UNPACK_B R5, R5.H1 ;  /* 0x00000005ff05723e */ /* 0x000fe200030006ff */
[----:B------:R-:W-:Y:S01]  /*35a0*/  HADD2.F32 R4, -RZ, R4.H0_H0 ;  /* 0x20000004ff047230 */ /* 0x000fe20000004100 */
[----:B------:R-:W-:Y:S01]  /*35b0*/  F2FP.F16.E4M3.UNPACK_B R89, R89 ;  /* 0x00000059ff59723e */ /* 0x000fe200020006ff */
[----:B------:R-:W-:Y:S02]  /*35c0*/  HADD2.F32 R90, -RZ, R35.H1_H1 ;  /* 0x30000023ff5a7230 */ /* 0x000fe40000004100 */
[----:B------:R-:W-:Y:S01]  /*35d0*/  FMUL.FTZ R95, R34, R93 ;  /* 0x0000005d225f7220 */ /* 0x000fe20000410000 */
[----:B------:R-:W-:Y:S01]  /*35e0*/  HADD2.F32 R91, -RZ, R69.H0_H0 ;  /* 0x20000045ff5b7230 */ /* 0x000fe20000004100 */
[----:B------:R-:W-:Y:S01]  /*35f0*/  F2FP.F16.E4M3.UNPACK_B R88, R88 ;  /* 0x00000058ff58723e */ /* 0x000fe200020006ff */
[----:B------:R-:W-:-:S02]  /*3600*/  HADD2.F32 R68, -RZ, R5.H1_H1 ;  /* 0x30000005ff447230 */ /* 0x000fc40000004100 */
[----:B------:R-:W-:Y:S02]  /*3610*/  HADD2.F32 R35, -RZ, R5.H0_H0 ;  /* 0x20000005ff237230 */ /* 0x000fe40000004100 */
[----:B------:R-:W-:Y:S01]  /*3620*/  FMUL.FTZ R5, R4, R93 ;  /* 0x0000005d04057220 */ /* 0x000fe20000410000 */
[----:B------:R-:W-:Y:S02]  /*3630*/  HADD2.F32 R69, -RZ, R69.H1_H1 ;  /* 0x30000045ff457230 */ /* 0x000fe40000004100 */
[-C--:B------:R-:W-:Y:S01]  /*3640*/  FMUL.FTZ R92, R68, R90.reuse ;  /* 0x0000005a445c7220 */ /* 0x080fe20000410000 */
[-C--:B------:R-:W-:Y:S01]  /*3650*/  FFMA.FTZ R4, R4, R91.reuse, -R95 ;  /* 0x0000005b04047223 */ /* 0x080fe2000001085f */
[----:B------:R-:W-:Y:S01]  /*3660*/  FFMA.FTZ R5, R34, R91, R5 ;  /* 0x0000005b22057223 */ /* 0x000fe20000010005 */
[C---:B------:R-:W-:Y:S01]  /*3670*/  FMUL.FTZ R93, R35.reuse, R90 ;  /* 0x0000005a235d7220 */ /* 0x040fe20000410000 */
[----:B------:R-:W-:Y:S01]  /*3680*/  F2FP.F16.E4M3.UNPACK_B R34, R15.H1 ;  /* 0x0000000fff22723e */ /* 0x000fe200030006ff */
[----:B------:R-:W-:Y:S01]  /*3690*/  FFMA.FTZ R94, R35, R69, -R92 ;  /* 0x00000045235e7223 */ /* 0x000fe2000001085c */
[----:B------:R-:W-:Y:S01]  /*36a0*/  F2FP.F16.E4M3.UNPACK_B R15, R15 ;  /* 0x0000000fff0f723e */ /* 0x000fe200020006ff */
[----:B------:R-:W-:Y:S01]  /*36b0*/  FFMA.FTZ R95, R68, R69, R93 ;  /* 0x00000045445f7223 */ /* 0x000fe2000001005d */
[----:B------:R-:W-:-:S02]  /*36c0*/  HADD2.F32 R90, -RZ, R89.H1_H1 ;  /* 0x30000059ff5a7230 */ /* 0x000fc40000004100 */
[--C-:B------:R-:W-:Y:S02]  /*36d0*/  HADD2.F32 R68, -RZ, R34.reuse.H0_H0 ;  /* 0x20000022ff447230 */ /* 0x100fe40000004100 */
[----:B------:R-:W-:Y:S02]  /*36e0*/  HADD2.F32 R69, -RZ, R34.H1_H1 ;  /* 0x30000022ff457230 */ /* 0x000fe40000004100 */
        /* <DEDUP_REMOVED lines=11> */
[-C--:B------:R-:W-:Y:S01]  /*37a0*/  FFMA.FTZ R15, R34, R88.reuse, -R91 ;  /* 0x00000058220f7223 */ /* 0x080fe2000001085b */
[----:B------:R-:W-:Y:S01]  /*37b0*/  FFMA.FTZ R34, R35, R88, R90 ;  /* 0x0000005823227223 */ /* 0x000fe2000001005a */
[----:B------:R-:W-:-:S02]  /*37c0*/  F2FP.F16.E4M3.UNPACK_B R88, R7.H1 ;  /* 0x00000007ff58723e */ /* 0x000fc400030006ff */
[----:B------:R-:W-:Y:S02]  /*37d0*/  F2FP.SATFINITE.E4M3.F32.PACK_AB_MERGE_C R35, R95, R94, RZ ;  /* 0x0000005e5f23723e */ /* 0x000fe400048070ff */
[----:B------:R-:W-:Y:S01]  /*37e0*/  F2FP.SATFINITE.E4M3.F32.PACK_AB_MERGE_C R68, R69, R68, RZ ;  /* 0x000000444544723e */ /* 0x000fe200048070ff */
[--C-:B------:R-:W-:Y:S01]  /*37f0*/  HADD2.F32 R89, -RZ, R88.reuse.H0_H0 ;  /* 0x20000058ff597230 */ /* 0x100fe20000004100 */
[-C--:B------:R-:W-:Y:S01]  /*3800*/  F2FP.F16.E4M3.UNPACK_B R95, R13.reuse.H1 ;  /* 0x0000000dff5f723e */ /* 0x080fe200030006ff */
[----:B------:R-:W-:Y:S01]  /*3810*/  HADD2.F32 R88, -RZ, R88.H1_H1 ;  /* 0x30000058ff587230 */ /* 0x000fe20000004100 */
[----:B------:R-:W-:Y:S02]  /*3820*/  F2FP.F16.E4M3.UNPACK_B R69, R6.H1 ;  /* 0x00000006ff45723e */ /* 0x000fe400030006ff */
[----:B------:R-:W-:Y:S01]  /*3830*/  F2FP.F16.E4M3.UNPACK_B R94, R13 ;  /* 0x0000000dff5e723e */ /* 0x000fe200020006ff */
[----:B------:R-:W-:Y:S01]  /*3840*/  HADD2.F32 R92, -RZ, R95.H1_H1 ;  /* 0x3000005fff5c7230 */ /* 0x000fe20000004100 */
[-C--:B------:R-:W-:Y:S01]  /*3850*/  F2FP.F16.E4M3.UNPACK_B R91, R12.reuse.H1 ;  /* 0x0000000cff5b723e */ /* 0x080fe200030006ff */
[----:B------:R-:W-:Y:S01]  /*3860*/  HADD2.F32 R13, -RZ, R69.H1_H1 ;  /* 0x30000045ff0d7230 */ /* 0x000fe20000004100 */
[----:B------:R-:W-:Y:S01]  /*3870*/  F2FP.F16.E4M3.UNPACK_B R90, R12 ;  /* 0x0000000cff5a723e */ /* 0x000fe200020006ff */
[----:B------:R-:W-:-:S02]  /*3880*/  HADD2.F32 R96, -RZ, R94.H1_H1 ;  /* 0x3000005eff607230 */ /* 0x000fc40000004100 */
[CC--:B------:R-:W-:Y:S01]  /*3890*/  FMUL.FTZ R12, R88.reuse, R92.reuse ;  /* 0x0000005c580c7220 */ /* 0x0c0fe20000410000 */
[----:B------:R-:W-:Y:S02]  /*38a0*/  HADD2.F32 R69, -RZ, R69.H0_H0 ;  /* 0x20000045ff457230 */ /* 0x000fe40000004100 */
[----:B------:R-:W-:Y:S01]  /*38b0*/  FMUL.FTZ R97, R89, R92 ;  /* 0x0000005c59617220 */ /* 0x000fe20000410000 */
[----:B------:R-:W-:Y:S02]  /*38c0*/  HADD2.F32 R93, -RZ, R91.H1_H1 ;  /* 0x3000005bff5d7230 */ /* 0x000fe40000004100 */
[-C--:B------:R-:W-:Y:S01]  /*38d0*/  FMUL.FTZ R98, R13, R96.reuse ;  /* 0x000000600d627220 */ /* 0x080fe20000410000 */
[----:B------:R-:W-:Y:S01]  /*38e0*/  HADD2.F32 R92, -RZ, R90.H1_H1 ;  /* 0x3000005aff5c7230 */ /* 0x000fe20000004100 */
[----:B------:R-:W-:Y:S01]  /*38f0*/  F2FP.F16.E4M3.UNPACK_B R7, R7 ;  /* 0x00000007ff07723e */ /* 0x000fe200020006ff */
[----:B------:R-:W-:Y:S01]  /*3900*/  FMUL.FTZ R96, R69, R96 ;  /* 0x0000006045607220 */ /* 0x000fe20000410000 */
[----:B------:R-:W-:Y:S01]  /*3910*/  F2FP.F16.E4M3.UNPACK_B R6, R6 ;  /* 0x00000006ff06723e */ /* 0x000fe200020006ff */
[-C--:B------:R-:W-:Y:S01]  /*3920*/  FFMA.FTZ R12, R89, R93.reuse, -R12 ;  /* 0x0000005d590c7223 */ /* 0x080fe2000001080c */
[----:B------:R-:W-:Y:S01]  /*3930*/  FFMA.FTZ R97, R88, R93, R97 ;  /* 0x0000005d58617223 */ /* 0x000fe20000010061 */
[-C--:B------:R-:W-:Y:S01]  /*3940*/  FFMA.FTZ R98, R69, R92.reuse, -R98 ;  /* 0x0000005c45627223 */ /* 0x080fe20000010862 */
[----:B------:R-:W-:Y:S01]  /*3950*/  FFMA.FTZ R93, R13, R92, R96 ;  /* 0x0000005c0d5d7223 */ /* 0x000fe20000010060 */
[--C-:B------:R-:W-:Y:S01]  /*3960*/  HADD2.F32 R13, -RZ, R7.reuse.H0_H0 ;  /* 0x20000007ff0d7230 */ /* 0x100fe20000004100 */
[----:B------:R-:W-:Y:S01]  /*3970*/  F2FP.SATFINITE.E4M3.F32.PACK_AB_MERGE_C R5, R5, R4, R35 ;  /* 0x000000040505723e */ /* 0x000fe20004807023 */
[----:B------:R-:W-:Y:S01]  /*3980*/  HADD2.F32 R69, -RZ, R7.H1_H1 ;  /* 0x30000007ff457230 */ /* 0x000fe20000004100 */
[----:B------:R-:W-:Y:S01]  /*3990*/  F2FP.SATFINITE.E4M3.F32.PACK_AB_MERGE_C R12, R97, R12, RZ ;  /* 0x0000000c610c723e */ /* 0x000fe200048070ff */
[----:B------:R-:W-:Y:S01]  /*39a0*/  HADD2.F32 R92, -RZ, R95.H0_H0 ;  /* 0x2000005fff5c7230 */ /* 0x000fe20000004100 */
[----:B------:R-:W-:Y:S01]  /*39b0*/  F2FP.SATFINITE.E4M3.F32.PACK_AB_MERGE_C R93, R93, R98, RZ ;  /* 0x000000625d5d723e */ /* 0x000fe200048070ff */
[--C-:B------:R-:W-:Y:S01]  /*39c0*/  HADD2.F32 R7, -RZ, R6.reuse.H0_H0 ;  /* 0x20000006ff077230 */ /* 0x100fe20000004100 */
[----:B------:R-:W-:Y:S01]  /*39d0*/  F2FP.SATFINITE.E4M3.F32.PACK_AB_MERGE_C R4, R34, R15, R68 ;  /* 0x0000000f2204723e */ /* 0x000fe20004807044 */
[----:B------:R-:W-:-:S02]  /*39e0*/  HADD2.F32 R6, -RZ, R6.H1_H1 ;  /* 0x30000006ff067230 */ /* 0x000fc40000004100 */
[-C--:B------:R-:W-:Y:S01]  /*39f0*/  FMUL.FTZ R96, R69, R92.reuse ;  /* 0x0000005c45607220 */ /* 0x080fe20000410000 */
[----:B------:R-:W-:Y:S02]  /*3a00*/  HADD2.F32 R94, -RZ, R94.H0_H0 ;  /* 0x2000005eff5e7230 */ /* 0x000fe40000004100 */
[----:B------:R-:W-:Y:S01]  /*3a10*/  FMUL.FTZ R100, R13, R92 ;  /* 0x0000005c0d647220 */ /* 0x000fe20000410000 */
[----:B------:R-:W-:Y:S02]  /*3a20*/  HADD2.F32 R88, -RZ, R91.H0_H0 ;  /* 0x2000005bff587230 */ /* 0x000fe40000004100 */
[----:B------:R-:W-:Y:S02]  /*3a30*/  HADD2.F32 R90, -RZ, R90.H0_H0 ;  /* 0x2000005aff5a7230 */ /* 0x000fe40000004100 */
[CC--:B------:R-:W-:Y:S01]  /*3a40*/  FMUL.FTZ R92, R6.reuse, R94.reuse ;  /* 0x0000005e065c7220 */ /* 0x0c0fe20000410000 */
[----:B------:R-:W-:Y:S01]  /*3a50*/  FMUL.FTZ R89, R7, R94 ;  /* 0x0000005e07597220 */ /* 0x000fe20000410000 */
[-C--:B------:R-:W-:Y:S01]  /*3a60*/  FFMA.FTZ R96, R13, R88.reuse, -R96 ;  /* 0x000000580d607223 */ /* 0x080fe20000010860 */
[----:B------:R-:W-:Y:S01]  /*3a70*/  FFMA.FTZ R69, R69, R88, R100 ;  /* 0x0000005845457223 */ /* 0x000fe20000010064 */
[-C--:B------:R-:W-:Y:S01]  /*3a80*/  FFMA.FTZ R92, R7, R90.reuse, -R92 ;  /* 0x0000005a075c7223 */ /* 0x080fe2000001085c */
[----:B------:R-:W-:-:S03]  /*3a90*/  FFMA.FTZ R89, R6, R90, R89 ;  /* 0x0000005a06597223 */ /* 0x000fc60000010059 */
[----:B------:R-:W-:Y:S02]  /*3aa0*/  F2FP.SATFINITE.E4M3.F32.PACK_AB_MERGE_C R7, R69, R96, R12 ;  /* 0x000000604507723e */ /* 0x000fe4000480700c */
[----:B------:R-:W-:-:S07]  /*3ab0*/  F2FP.SATFINITE.E4M3.F32.PACK_AB_MERGE_C R6, R89, R92, R93 ;  /* 0x0000005c5906723e */ /* 0x000fce000480705d */
.L_x_1807:
[----:B------:R-:W-:Y:S05]  /*3ac0*/  BSYNC B3 ;  /* 0x0000000000037941 */ /* 0x000fea0003800000 */
.L_x_1806:
[----:B0-----:R0:W-:Y:S02]  /*3ad0*/  ST.E.128 desc[UR36][R10.64], R4 ;  /* 0x000000040a007985 */ /* 0x0011e4000c101d24 */
.L_x_1805:
[----:B------:R-:W-:Y:S05]  /*3ae0*/  BSYNC B2 ;  /* 0x0000000000027941 */ /* 0x000fea0003800000 */
.L_x_1804:
        /* <DEDUP_REMOVED lines=10> */
[----:B------:R-:W-:Y:S01]  /*3b90*/  LOP3.LUT R12, R31, 0xff0000ff, RZ, 0xc0, !PT ;  /* 0xff0000ff1f0c7812 */ /* 0x000fe200078ec0ff */
[----:B------:R-:W-:Y:S01]  /*3ba0*/  IMAD.SHL.U32 R13, R13, 0x100, RZ ;  /* 0x000001000d0d7824 */ /* 0x000fe200078e00ff */
[----:B------:R-:W-:Y:S01]  /*3bb0*/  SHF.R.U32.HI R31, RZ, 0x10, R31 ;  /* 0x00000010ff1f7819 */ /* 0x000fe2000001161f */
[----:B------:R-:W-:Y:S01]  /*3bc0*/  IMAD.SHL.U32 R30, R30, 0x100, RZ ;  /* 0x000001001e1e7824 */ /* 0x000fe200078e00ff */
[----:B------:R-:W-:Y:S02]  /*3bd0*/  SHF.R.U32.HI R32, RZ, 0x10, R33 ;  /* 0x00000010ff207819 */ /* 0x000fe40000011621 */
[----:B------:R-:W-:-:S02]  /*3be0*/  LOP3.LUT R15, R33, 0xff0000ff, RZ, 0xc0, !PT ;  /* 0xff0000ff210f7812 */ /* 0x000fc400078ec0ff */
[----:B------:R-:W-:Y:S01]  /*3bf0*/  LOP3.LUT R12, R12, 0xff00, R13, 0xf8, !PT ;  /* 0x0000ff000c0c7812 */ /* 0x000fe200078ef80d */
[----:B------:R-:W-:Y:S01]  /*3c00*/  IMAD.U32 R13, R31, 0x10000, RZ ;  /* 0x000100001f0d7824 */ /* 0x000fe200078e00ff */
[----:B------:R-:W-:Y:S01]  /*3c10*/  LOP3.LUT R15, R15, 0xff00, R30, 0xf8, !PT ;  /* 0x0000ff000f0f7812 */ /* 0x000fe200078ef81e */
[----:B------:R-:W-:Y:S01]  /*3c20*/  IMAD.U32 R32, R32, 0x10000, RZ ;  /* 0x0001000020207824 */ /* 0x000fe200078e00ff */
[----:B------:R-:W-:Y:S02]  /*3c30*/  F2FP.F16.E4M3.UNPACK_B R30, R87.H1 ;  /* 0x00000057ff1e723e */ /* 0x000fe400030006ff */
[-C--:B------:R-:W-:Y:S02]  /*3c40*/  F2FP.F16.E4M3.UNPACK_B R4, R5.reuse ;  /* 0x00000005ff04723e */ /* 0x080fe400020006ff */
[----:B------:R-:W-:Y:S01]  /*3c50*/  LOP3.LUT R12, R12, 0xff0000, R13, 0xf8, !PT ;  /* 0x00ff00000c0c7812 */ /* 0x000fe200078ef80d */
[----:B------:R-:W-:Y:S01]  /*3c60*/  HADD2.F32 R34, -RZ, R30.H0_H0 ;  /* 0x2000001eff227230 */ /* 0x000fe20000004100 */
[----:B------:R-:W-:Y:S01]  /*3c70*/  LOP3.LUT R13, R15, 0xff0000, R32, 0xf8, !PT ;  /* 0x00ff00000f0d7812 */ /* 0x000fe200078ef820 */
[--C-:B------:R-:W-:Y:S01]  /*3c80*/  HADD2.F32 R15, -RZ, R4.reuse.H1_H1 ;  /* 0x30000004ff0f7230 */ /* 0x100fe20000004100 */
[----:B------:R-:W-:Y:S01]  /*3c90*/  F2FP.F16.E4M3.UNPACK_B R32, R86.H1 ;  /* 0x00000056ff20723e */ /* 0x000fe200030006ff */
[----:B------:R-:W-:Y:S01]  /*3ca0*/  HADD2.F32 R4, -RZ, R4.H0_H0 ;  /* 0x20000004ff047230 */ /* 0x000fe20000004100 */
[----:B------:R-:W-:Y:S01]  /*3cb0*/  F2FP.F16.E4M3.UNPACK_B R5, R5.H1 ;  /* 0x00000005ff05723e */ /* 0x000fe200030006ff */
[----:B------:R-:W-:-:S02]  /*3cc0*/  HADD2.F32 R35, -RZ, R30.H1_H1 ;  /* 0x3000001eff237230 */ /* 0x000fc40000004100 */
[CC--:B------:R-:W-:Y:S01]  /*3cd0*/  FMUL.FTZ R69, R15.reuse, R34.reuse ;  /* 0x000000220f457220 */ /* 0x0c0fe20000410000 */
[--C-:B------:R-:W-:Y:S02]  /*3ce0*/  HADD2.F32 R33, -RZ, R32.reuse.H0_H0 ;  /* 0x20000020ff217230 */ /* 0x100fe40000004100 */
        /* <DEDUP_REMOVED lines=15> */
[--C-:B------:R-:W-:Y:S01]  /*3de0*/  HADD2.F32 R32, -RZ, R15.reuse.H1_H1 ;  /* 0x3000000fff207230 */ /* 0x100fe20000004100 */
[----:B------:R-:W-:Y:S01]  /*3df0*/  F2FP.F16.E4M3.UNPACK_B R81, R13 ;  /* 0x0000000dff51723e */ /* 0x000fe200020006ff */
[----:B------:R-:W-:Y:S01]  /*3e00*/  HADD2.F32 R31, -RZ, R15.H0_H0 ;  /* 0x2000000fff1f7230 */ /* 0x000fe20000004100 */
[----:B------:R-:W-:Y:S01]  /*3e10*/  F2FP.F16.E4M3.UNPACK_B R35, R12 ;  /* 0x0000000cff23723e */ /* 0x000fe200020006ff */
[----:B------:R-:W-:-:S02]  /*3e20*/  HADD2.F32 R87, -RZ, R87.H0_H0 ;  /* 0x20000057ff577230 */ /* 0x000fc40000004100 */
[-C--:B------:R-:W-:Y:S01]  /*3e30*/  FMUL.FTZ R68, R32, R33.reuse ;  /* 0x0000002120447220 */ /* 0x080fe20000410000 */
[--C-:B------:R-:W-:Y:S02]  /*3e40*/  HADD2.F32 R30, -RZ, R14.reuse.H1_H1 ;  /* 0x3000000eff1e7230 */ /* 0x100fe40000004100 */
[----:B------:R-:W-:Y:S01]  /*3e50*/  FMUL.FTZ R33, R31, R33 ;  /* 0x000000211f217220 */ /* 0x000fe20000410000 */
[----:B------:R-:W-:Y:S02]  /*3e60*/  HADD2.F32 R15, -RZ, R14.H0_H0 ;  /* 0x2000000eff0f7230 */ /* 0x000fe40000004100 */
        /* <DEDUP_REMOVED lines=8> */
[----:B------:R-:W-:Y:S01]  /*3ef0*/  F2FP.F16.E4M3.UNPACK_B R33, R7.H1 ;  /* 0x00000007ff21723e */ /* 0x000fe200030006ff */
[--C-:B------:R-:W-:Y:S01]  /*3f00*/  HADD2.F32 R87, -RZ, R81.reuse.H1_H1 ;  /* 0x30000051ff577230 */ /* 0x100fe20000004100 */
[----:B------:R-:W-:Y:S01]  /*3f10*/  F2FP.F16.E4M3.UNPACK_B R86, R13.H1 ;  /* 0x0000000dff56723e */ /* 0x000fe200030006ff */
[----:B------:R-:W-:Y:S01]  /*3f20*/  HADD2.F32 R81, -RZ, R81.H0_H0 ;  /* 0x20000051ff517230 */ /* 0x000fe20000004100 */
[----:B------:R-:W-:Y:S01]  /*3f30*/  F2FP.SATFINITE.E4M3.F32.PACK_AB_MERGE_C R31, R32, R31, RZ ;  /* 0x0000001f201f723e */ /* 0x000fe200048070ff */
[--C-:B------:R-:W-:Y:S01]  /*3f40*/  HADD2.F32 R34, -RZ, R33.reuse.H0_H0 ;  /* 0x20000021ff227230 */ /* 0x100fe20000004100 */
[----:B------:R-:W-:Y:S01]  /*3f50*/  F2FP.SATFINITE.E4M3.F32.PACK_AB_MERGE_C R30, R88, R69, RZ ;  /* 0x00000045581e723e */ /* 0x000fe200048070ff */
[----:B------:R-:W-:Y:S01]  /*3f60*/  HADD2.F32 R33, -RZ, R33.H1_H1 ;  /* 0x30000021ff217230 */ /* 0x000fe20000004100 */
[----:B------:R-:W-:Y:S01]  /*3f70*/  F2FP.F16.E4M3.UNPACK_B R32, R6.H1 ;  /* 0x00000006ff20723e */ /* 0x000fe200030006ff */
[----:B------:R-:W-:Y:S01]  /*3f80*/  HADD2.F32 R88, -RZ, R86.H1_H1 ;  /* 0x30000056ff587230 */ /* 0x000fe20000004100 */
[----:B------:R-:W-:Y:S01]  /*3f90*/  F2FP.F16.E4M3.UNPACK_B R68, R12.H1 ;  /* 0x0000000cff44723e */ /* 0x000fe200030006ff */
[----:B------:R-:W-:Y:S01]  /*3fa0*/  HADD2.F32 R12, -RZ, R35.H1_H1 ;  /* 0x30000023ff0c7230 */ /* 0x000fe20000004100 */
[----:B------:R-:W-:Y:S01]  /*3fb0*/  F2FP.F16.E4M3.UNPACK_B R7, R7 ;  /* 0x00000007ff07723e */ /* 0x000fe200020006ff */
[----:B------:R-:W-:-:S02]  /*3fc0*/  HADD2.F32 R13, -RZ, R32.H1_H1 ;  /* 0x30000020ff0d7230 */ /* 0x000fc40000004100 */
[-C--:B------:R-:W-:Y:S01]  /*3fd0*/  FMUL.FTZ R89, R33, R88.reuse ;  /* 0x0000005821597220 */ /* 0x080fe20000410000 */
[----:B------:R-:W-:Y:S02]  /*3fe0*/  HADD2.F32 R69, -RZ, R68.H1_H1 ;  /* 0x30000044ff457230 */ /* 0x000fe40000004100 */
[C---:B------:R-:W-:Y:S01]  /*3ff0*/  FMUL.FTZ R90, R34.reuse, R88 ;  /* 0x00000058225a7220 */ /* 0x040fe20000410000 */
[----:B------:R-:W-:Y:S01]  /*4000*/  HADD2.F32 R32, -RZ, R32.H0_H0 ;  /* 0x20000020ff207230 */ /* 0x000fe20000004100 */
[----:B------:R-:W-:Y:S01]  /*4010*/  F2FP.F16.E4M3.UNPACK_B R6, R6 ;  /* 0x00000006ff06723e */ /* 0x000fe200020006ff */
[----:B------:R-:W-:Y:S02]  /*4020*/  HADD2.F32 R86, -RZ, R86.H0_H0 ;  /* 0x20000056ff567230 */ /* 0x000fe40000004100 */
[----:B------:R-:W-:Y:S01]  /*4030*/  FFMA.FTZ R88, R34, R69, -R89 ;  /* 0x0000004522587223 */ /* 0x000fe20000010859 */
[-C--:B------:R-:W-:Y:S01]  /*4040*/  FMUL.FTZ R89, R13, R87.reuse ;  /* 0x000000570d597220 */ /* 0x080fe20000410000 */
[----:B------:R-:W-:Y:S01]  /*4050*/  FMUL.FTZ R34, R32, R87 ;  /* 0x0000005720227220 */ /* 0x000fe20000410000 */
[----:B------:R-:W-:Y:S01]  /*4060*/  FFMA.FTZ R69, R33, R69, R90 ;  /* 0x0000004521457223 */ /* 0x000fe2000001005a */
[----:B------:R-:W-:-:S02]  /*4070*/  HADD2.F32 R68, -RZ, R68.H0_H0 ;  /* 0x20000044ff447230 */ /* 0x000fc40000004100 */
[-C--:B------:R-:W-:Y:S01]  /*4080*/  FFMA.FTZ R89, R32, R12.reuse, -R89 ;  /* 0x0000000c20597223 */ /* 0x080fe20000010859 */
[----:B------:R-:W-:Y:S01]  /*4090*/  FFMA.FTZ R34, R13, R12, R34 ;  /* 0x0000000c0d227223 */ /* 0x000fe20000010022 */
[--C-:B------:R-:W-:Y:S01]  /*40a0*/  HADD2.F32 R12, -RZ, R7.reuse.H0_H0 ;  /* 0x20000007ff0c7230 */ /* 0x100fe20000004100 */
[----:B------:R-:W-:Y:S01]  /*40b0*/  F2FP.SATFINITE.E4M3.F32.PACK_AB_MERGE_C R69, R69, R88, RZ ;  /* 0x000000584545723e */ /* 0x000fe200048070ff */
[----:B------:R-:W-:Y:S01]  /*40c0*/  HADD2.F32 R13, -RZ, R7.H1_H1 ;  /* 0x30000007ff0d7230 */ /* 0x000fe20000004100 */
[----:B------:R-:W-:Y:S01]  /*40d0*/  F2FP.SATFINITE.E4M3.F32.PACK_AB_MERGE_C R5, R5, R4, R30 ;  /* 0x000000040505723e */ /* 0x000fe2000480701e */
[--C-:B------:R-:W-:Y:S01]  /*40e0*/  HADD2.F32 R7, -RZ, R6.reuse.H0_H0 ;  /* 0x20000006ff077230 */ /* 0x100fe20000004100 */
[----:B------:R-:W-:Y:S01]  /*40f0*/  F2FP.SATFINITE.E4M3.F32.PACK_AB_MERGE_C R34, R34, R89, RZ ;  /* 0x000000592222723e */ /* 0x000fe200048070ff */
[----:B------:R-:W-:Y:S02]  /*4100*/  HADD2.F32 R6, -RZ, R6.H1_H1 ;  /* 0x30000006ff067230 */ /* 0x000fe40000004100 */
[----:B------:R-:W-:Y:S01]  /*4110*/  FMUL.FTZ R33, R13, R86 ;  /* 0x000000560d217220 */ /* 0x000fe20000410000 */
[----:B------:R-:W-:-:S02]  /*4120*/  HADD2.F32 R35, -RZ, R35.H0_H0 ;  /* 0x20000023ff237230 */ /* 0x000fc40000004100 */
[----:B------:R-:W-:Y:S01]  /*4130*/  FMUL.FTZ R86, R12, R86 ;  /* 0x000000560c567220 */ /* 0x000fe20000410000 */
[----:B------:R-:W-:Y:S01]  /*4140*/  F2FP.SATFINITE.E4M3.F32.PACK_AB_MERGE_C R4, R15, R14, R31 ;  /* 0x0000000e0f04723e */ /* 0x000fe2000480701f */
[-C--:B------:R-:W-:Y:S01]  /*4150*/  FMUL.FTZ R32, R6, R81.reuse ;  /* 0x0000005106207220 */ /* 0x080fe20000410000 */
[----:B------:R-:W-:Y:S01]  /*4160*/  FMUL.FTZ R81, R7, R81 ;  /* 0x0000005107517220 */ /* 0x000fe20000410000 */
[-C--:B------:R-:W-:Y:S01]  /*4170*/  FFMA.FTZ R33, R12, R68.reuse, -R33 ;  /* 0x000000440c217223 */ /* 0x080fe20000010821 */
[----:B------:R-:W-:Y:S01]  /*4180*/  FFMA.FTZ R86, R13, R68, R86 ;  /* 0x000000440d567223 */ /* 0x000fe20000010056 */
[-C--:B------:R-:W-:Y:S01]  /*4190*/  FFMA.FTZ R32, R7, R35.reuse, -R32 ;  /* 0x0000002307207223 */ /* 0x080fe20000010820 */
[----:B------:R-:W-:-:S03]  /*41a0*/  FFMA.FTZ R81, R6, R35, R81 ;  /* 0x0000002306517223 */ /* 0x000fc60000010051 */
[----:B------:R-:W-:Y:S02]  /*41b0*/  F2FP.SATFINITE.E4M3.F32.PACK_AB_MERGE_C R7, R86, R33, R69 ;  /* 0x000000215607723e */ /* 0x000fe40004807045 */
[----:B------:R-:W-:-:S07]  /*41c0*/  F2FP.SATFINITE.E4M3.F32.PACK_AB_MERGE_C R6, R81, R32, R34 ;  /* 0x000000205106723e */ /* 0x000fce0004807022 */
.L_x_1809:
[----:B------:R-:W-:Y:S05]  /*41d0*/  BSYNC B2 ;  /* 0x0000000000027941 */ /* 0x000fea0003800000 */
.L_x_1808:
[----:B0-----:R0:W-:Y:S02]  /*41e0*/  ST.E.128 desc[UR36][R10.64], R4 ;  /* 0x000000040a007985 */ /* 0x0011e4000c101d24 */
.L_x_1803:
[----:B------:R-:W-:Y:S05]  /*41f0*/  BSYNC B1 ;  /* 0x0000000000017941 */ /* 0x000fea0003800000 */
.L_x_1802:
[----:B------:R-:W-:-:S03]  /*4200*/  UMOV UR4, 0xffffffff ;  /* 0xffffffff00047882 */ /* 0x000fc60000000000 */
[----:B------:R-:W-:Y:S05]  /*4210*/  BRA.DIV UR4, `(.L_x_1810) ;  /* 0x0000027e049c7947 */ /* 0x000fea000b800000 */
[----:B--2---:R-:W2:Y:S04]  /*4220*/  SHFL.IDX PT, R80, R80, 0x1, 0x181f ;  /* 0x00381f0050507f89 */ /* 0x004ea800000e0000 */
[----:B----4-:R4:W0:Y:S02]  /*4230*/  SHFL.IDX PT, R14, R79, 0x1, 0x181f ;  /* 0x00381f004f0e7f89 */ /* 0x01082400000e0000 */
.L_x_2192:
[----:B------:R-:W-:Y:S05]  /*4240*/  @P4 BRA `(.L_x_1811) ;  /* 0x0000003400244947 */ /* 0x000fea0003800000 */
[----:B------:R-:W-:Y:S04]  /*4250*/  BSSY B1, `(.L_x_1812) ;  /* 0x0000072000017945 */ /* 0x000fe80003800000 */
[----:B------:R-:W-:Y:S05]  /*4260*/  @P1 BRA `(.L_x_1813) ;  /* 0x0000000400c01947 */ /* 0x000fea0003800000 */
[----:B0-----:R0:W0:Y:S01]  /*4270*/  LDS.128 R4, [R70+0x21000] ;  /* 0x0210000046047984 */ /* 0x0010220000000c00 */
[----:B------:R-:W-:Y:S01]  /*4280*/  IADD3 R10, P3, R16, R14, RZ ;  /* 0x0000000e100a7210 */ /* 0x000fe20007f7e0ff */
[----:B------:R-:W-:Y:S04]  /*4290*/  BSSY B2, `(.L_x_1814) ;  /* 0x000006c000027945 */ /* 0x000fe80003800000 */
[----:B--2---:R-:W-:Y:S01]  /*42a0*/  IMAD.X R11, R80, 0x1, R17, P3 ;  /* 0x00000001500b7824 */ /* 0x004fe200018e0611 */
[----:B------:R-:W-:-:S13]  /*42b0*/  ISETP.GE.AND P3, PT, R18, R78, PT ;  /* 0x0000004e1200720c */ /* 0x000fda0003f66270 */
[----:B------:R-:W-:Y:S05]  /*42c0*/  @P3 BRA `(.L_x_1815) ;  /* 0x0000000400a03947 */ /* 0x000fea0003800000 */
[----:B------:R-:W-:Y:S02]  /*42d0*/  SHF.R.U32.HI R15, RZ, 0x8, R27 ;  /* 0x00000008ff0f7819 */ /* 0x000fe4000001161b */
[----:B------:R-:W-:Y:S02]  /*42e0*/  SHF.R.U32.HI R13, RZ, 0x8, R29 ;  /* 0x00000008ff0d7819 */ /* 0x000fe4000001161d */
[----:B------:R-:W-:Y:S02]  /*42f0*/  LOP3.LUT R12, R27, 0xff0000ff, RZ, 0xc0, !PT ;  /* 0xff0000ff1b0c7812 */ /* 0x000fe400078ec0ff */
[----:B------:R-:W-:Y:S01]  /*4300*/  SHF.R.U32.HI R30, RZ, 0x10, R27 ;  /* 0x00000010ff1e7819 */ /* 0x000fe2000001161b */
[----:B------:R-:W-:Y:S01]  /*4310*/  IMAD.SHL.U32 R27, R15, 0x100, RZ ;  /* 0x000001000f1b7824 */ /* 0x000fe200078e00ff */
[----:B------:R-:W-:Y:S01]  /*4320*/  LOP3.LUT R26, R29, 0xff0000ff, RZ, 0xc0, !PT ;  /* 0xff0000ff1d1a7812 */ /* 0x000fe200078ec0ff */
[----:B0-----:R-:W-:Y:S01]  /*4330*/  IMAD.MOV.U32 R15, RZ, RZ, R4 ;  /* 0x000000ffff0f7224 */ /* 0x001fe200078e0004 */
[----:B------:R-:W-:Y:S01]  /*4340*/  SHF.R.U32.HI R28, RZ, 0x10, R29 ;  /* 0x00000010ff1c7819 */ /* 0x000fe2000001161d */
[----:B------:R-:W-:Y:S01]  /*4350*/  IMAD.SHL.U32 R29, R13, 0x100, RZ ;  /* 0x000001000d1d7824 */ /* 0x000fe200078e00ff */
[----:B------:R-:W-:-:S02]  /*4360*/  MOV R13, R5 ;  /* 0x00000005000d7202 */ /* 0x000fc40000000f00 */
[----:B------:R-:W-:Y:S01]  /*4370*/  LOP3.LUT R5, R12, 0xff00, R27, 0xf8, !PT ;  /* 0x0000ff000c057812 */ /* 0x000fe200078ef81b */
[----:B------:R-:W-:Y:S01]  /*4380*/  IMAD.U32 R12, R30, 0x10000, RZ ;  /* 0x000100001e0c7824 */ /* 0x000fe200078e00ff */
[----:B------:R-:W-:Y:S01]  /*4390*/  LOP3.LUT R26, R26, 0xff00, R29, 0xf8, !PT ;  /* 0x0000ff001a1a7812 */ /* 0x000fe200078ef81d */
[----:B------:R-:W-:Y:S01]  /*43a0*/  IMAD.U32 R29, R28, 0x10000, RZ ;  /* 0x000100001c1d7824 */ /* 0x000fe200078e00ff */
[----:B------:R-:W-:Y:S02]  /*43b0*/  F2FP.F16.E4M3.UNPACK_B R4, R13 ;  /* 0x0000000dff04723e */ /* 0x000fe400020006ff */
[----:B------:R-:W-:Y:S02]  /*43c0*/  F2FP.F16.E4M3.UNPACK_B R27, R85.H1 ;  /* 0x00000055ff1b723e */ /* 0x000fe400030006ff */
[----:B------:R-:W-:Y:S02]  /*43d0*/  LOP3.LUT R5, R5, 0xff0000, R12, 0xf8, !PT ;  /* 0x00ff000005057812 */ /* 0x000fe400078ef80c */
[----:B------:R-:W-:Y:S01]  /*43e0*/  LOP3.LUT R12, R26, 0xff0000, R29, 0xf8, !PT ;  /* 0x00ff00001a0c7812 */ /* 0x000fe200078ef81d */
[--C-:B------:R-:W-:Y:S01]  /*43f0*/  HADD2.F32 R26, -RZ, R4.reuse.H1_H1 ;  /* 0x30000004ff1a7230 */ /* 0x100fe20000004100 */
[----:B------:R-:W-:Y:S01]  /*4400*/  F2FP.F16.E4M3.UNPACK_B R29, R84.H1 ;  /* 0x00000054ff1d723e */ /* 0x000fe200030006ff */
[--C-:B------:R-:W-:Y:S01]  /*4410*/  HADD2.F32 R33, -RZ, R27.reuse.H0_H0 ;  /* 0x2000001bff217230 */ /* 0x100fe20000004100 */
[----:B------:R-:W-:Y:S01]  /*4420*/  F2FP.F16.E4M3.UNPACK_B R13, R13.H1 ;  /* 0x0000000dff0d723e */ /* 0x000fe200030006ff */
[----:B------:R-:W-:Y:S01]  /*4430*/  HADD2.F32 R4, -RZ, R4.H0_H0 ;  /* 0x20000004ff047230 */ /* 0x000fe20000004100 */
[----:B------:R-:W-:Y:S01]  /*4440*/  F2FP.F16.E4M3.UNPACK_B R85, R85 ;  /* 0x00000055ff55723e */ /* 0x000fe200020006ff */
[----:B------:R-:W-:-:S02]  /*4450*/  HADD2.F32 R30, -RZ, R27.H1_H1 ;  /* 0x3000001bff1e7230 */ /* 0x000fc40000004100 */
[-C--:B------:R-:W-:Y:S01]  /*4460*/  FMUL.FTZ R35, R26, R33.reuse ;  /* 0x000000211a237220 */ /* 0x080fe20000410000 */
[----:B------:R-:W-:Y:S01]  /*4470*/  HADD2.F32 R31, -RZ, R29.H0_H0 ;  /* 0x2000001dff1f7230 */ /* 0x000fe20000004100 */
[----:B------:R-:W-:Y:S01]  /*4480*/  F2FP.F16.E4M3.UNPACK_B R84, R84 ;  /* 0x00000054ff54723e */ /* 0x000fe200020006ff */
[--C-:B------:R-:W-:Y:S02]  /*4490*/  HADD2.F32 R28, -RZ, R13.reuse.H1_H1 ;  /* 0x3000000dff1c7230 */ /* 0x100fe40000004100 */
        /* <DEDUP_REMOVED lines=13> */
[----:B------:R-:W-:Y:S01]  /*4570*/  HADD2.F32 R29, -RZ, R26.H1_H1 ;  /* 0x3000001aff1d7230 */ /* 0x000fe20000004100 */
[----:B---3--:R-:W-:Y:S01]  /*4580*/  F2FP.SATFINITE.E4M3.F32.PACK_AB_MERGE_C R81, R35, R34, RZ ;  /* 0x000000222351723e */ /* 0x008fe200048070ff */
[--C-:B------:R-:W-:Y:S02]  /*4590*/  HADD2.F32 R26, -RZ, R15.reuse.H0_H0 ;  /* 0x2000000fff1a7230 */ /* 0x100fe40000004100 */
[-C--:B------:R-:W-:Y:S01]  /*45a0*/  FMUL.FTZ R32, R28, R30.reuse ;  /* 0x0000001e1c207220 */ /* 0x080fe20000410000 */
[----:B------:R-:W-:Y:S02]  /*45b0*/  HADD2.F32 R27, -RZ, R15.H1_H1 ;  /* 0x3000000fff1b7230 */ /* 0x000fe40000004100 */
[----:B------:R-:W-:Y:S01]  /*45c0*/  FMUL.FTZ R33, R29, R30 ;  /* 0x0000001e1d217220 */ /* 0x000fe20000410000 */
[----:B------:R-:W-:Y:S01]  /*45d0*/  HADD2.F32 R85, -RZ, R85.H0_H0 ;  /* 0x20000055ff557230 */ /* 0x000fe20000004100 */
[----:B------:R-:W-:Y:S01]  /*45e0*/  F2FP.F16.E4M3.UNPACK_B R34, R12.H1 ;  /* 0x0000000cff22723e */ /* 0x000fe200030006ff */
[----:B------:R-:W-:-:S02]  /*45f0*/  HADD2.F32 R15, -RZ, R84.H1_H1 ;  /* 0x30000054ff0f7230 */ /* 0x000fc40000004100 */
[----:B------:R-:W-:Y:S02]  /*4600*/  HADD2.F32 R84, -RZ, R84.H0_H0 ;  /* 0x20000054ff547230 */ /* 0x000fe40000004100 */
[-C--:B------:R-:W-:Y:S01]  /*4610*/  FMUL.FTZ R31, R27, R85.reuse ;  /* 0x000000551b1f7220 */ /* 0x080fe20000410000 */
[----:B------:R-:W-:Y:S01]  /*4620*/  FMUL.FTZ R30, R26, R85 ;  /* 0x000000551a1e7220 */ /* 0x000fe20000410000 */
[-C--:B------:R-:W-:Y:S01]  /*4630*/  FFMA.FTZ R33, R28, R15.reuse, -R33 ;  /* 0x0000000f1c217223 */ /* 0x080fe20000010821 */
[----:B------:R-:W-:Y:S01]  /*4640*/  FFMA.FTZ R32, R29, R15, R32 ;  /* 0x0000000f1d207223 */ /* 0x000fe20000010020 */
[-C--:B------:R-:W-:Y:S01]  /*4650*/  FFMA.FTZ R15, R26, R84.reuse, -R31 ;  /* 0x000000541a0f7223 */ /* 0x080fe2000001081f */
[----:B------:R-:W-:Y:S01]  /*4660*/  F2FP.F16.E4M3.UNPACK_B R28, R7.H1 ;  /* 0x00000007ff1c723e */ /* 0x000fe200030006ff */
[----:B------:R-:W-:Y:S01]  /*4670*/  FFMA.FTZ R26, R27, R84, R30 ;  /* 0x000000541b1a7223 */ /* 0x000fe2000001001e */
[----:B------:R-:W-:Y:S01]  /*4680*/  F2FP.F16.E4M3.UNPACK_B R27, R6.H1 ;  /* 0x00000006ff1b723e */ /* 0x000fe200030006ff */
[----:B------:R-:W-:Y:S01]  /*4690*/  HADD2.F32 R68, -RZ, R34.H1_H1 ;  /* 0x30000022ff447230 */ /* 0x000fe20000004100 */
[----:B----4-:R-:W-:Y:S01]  /*46a0*/  F2FP.SATFINITE.E4M3.F32.PACK_AB_MERGE_C R79, R32, R33, RZ ;  /* 0x00000021204f723e */ /* 0x010fe200048070ff */
[--C-:B------:R-:W-:Y:S01]  /*46b0*/  HADD2.F32 R29, -RZ, R28.reuse.H0_H0 ;  /* 0x2000001cff1d7230 */ /* 0x100fe20000004100 */
[----:B------:R-:W-:Y:S01]  /*46c0*/  F2FP.F16.E4M3.UNPACK_B R33, R12 ;  /* 0x0000000cff21723e */ /* 0x000fe200020006ff */
[----:B------:R-:W-:Y:S01]  /*46d0*/  HADD2.F32 R28, -RZ, R28.H1_H1 ;  /* 0x3000001cff1c7230 */ /* 0x000fe20000004100 */
[-C--:B------:R-:W-:Y:S01]  /*46e0*/  F2FP.F16.E4M3.UNPACK_B R30, R5.reuse ;  /* 0x00000005ff1e723e */ /* 0x080fe200020006ff */
[----:B------:R-:W-:Y:S01]  /*46f0*/  HADD2.F32 R12, -RZ, R27.H1_H1 ;  /* 0x3000001bff0c7230 */ /* 0x000fe20000004100 */
[----:B------:R-:W-:Y:S01]  /*4700*/  F2FP.F16.E4M3.UNPACK_B R31, R5.H1 ;  /* 0x00000005ff1f723e */ /* 0x000fe200030006ff */
[----:B------:R-:W-:-:S02]  /*4710*/  HADD2.F32 R35, -RZ, R33.H1_H1 ;  /* 0x30000021ff237230 */ /* 0x000fc40000004100 */
        /* <DEDUP_REMOVED lines=12> */
[----:B------:R-:W-:Y:S02]  /*47e0*/  HADD2.F32 R5, -RZ, R6.H0_H0 ;  /* 0x20000006ff057230 */ /* 0x000fe40000004100 */
[-C--:B------:R-:W-:Y:S01]  /*47f0*/  FFMA.FTZ R69, R28, R32.reuse, R69 ;  /* 0x000000201c457223 */ /* 0x080fe20000010045 */
[----:B------:R-:W-:Y:S02]  /*4800*/  HADD2.F32 R7, -RZ, R7.H1_H1 ;  /* 0x30000007ff077230 */ /* 0x000fe40000004100 */
[----:B------:R-:W-:Y:S01]  /*4810*/  FFMA.FTZ R84, R29, R32, -R84 ;  /* 0x000000201d547223 */ /* 0x000fe20000010854 */
[----:B------:R-:W-:Y:S01]  /*4820*/  HADD2.F32 R34, -RZ, R34.H0_H0 ;  /* 0x20000022ff227230 */ /* 0x000fe20000004100 */
[----:B------:R-:W-:Y:S01]  /*4830*/  F2FP.SATFINITE.E4M3.F32.PACK_AB_MERGE_C R35, R35, R68, RZ ;  /* 0x000000442323723e */ /* 0x000fe200048070ff */
[----:B------:R-:W-:-:S02]  /*4840*/  HADD2.F32 R6, -RZ, R6.H1_H1 ;  /* 0x30000006ff067230 */ /* 0x000fc40000004100 */
[----:B------:R-:W-:Y:S02]  /*4850*/  HADD2.F32 R33, -RZ, R33.H0_H0 ;  /* 0x20000021ff217230 */ /* 0x000fe40000004100 */
        /* <DEDUP_REMOVED lines=15> */
.L_x_1815:
[----:B------:R-:W-:Y:S05]  /*4950*/  BSYNC B2 ;  /* 0x0000000000027941 */ /* 0x000fea0003800000 */
.L_x_1814:
[----:B0-----:R0:W-:Y:S02]  /*4960*/  ST.E.128 desc[UR36][R10.64], R4 ;  /* 0x000000040a007985 */ /* 0x0011e4000c101d24 */
.L_x_1813:
[----:B------:R-:W-:Y:S05]  /*4970*/  BSYNC B1 ;  /* 0x0000000000017941 */ /* 0x000fea0003800000 */
.L_x_1812:
        /* <DEDUP_REMOVED lines=9> */
[----:B------:R-:W-:Y:S02]  /*4a10*/  SHF.R.U32.HI R26, RZ, 0x10, R9 ;  /* 0x00000010ff1a7819 */ /* 0x000fe40000011609 */
[----:B------:R-:W-:Y:S01]  /*4a20*/  LOP3.LUT R12, R9, 0xff0000ff, RZ, 0xc0, !PT ;  /* 0xff0000ff090c7812 */ /* 0x000fe200078ec0ff */
[----:B------:R-:W-:Y:S01]  /*4a30*/  IMAD.SHL.U32 R9, R8, 0x100, RZ ;  /* 0x0000010008097824 */ /* 0x000fe200078e00ff */
[----:B------:R-:W-:Y:S01]  /*4a40*/  SHF.R.U32.HI R24, RZ, 0x10, R25 ;  /* 0x00000010ff187819 */ /* 0x000fe20000011619 */
[----:B------:R-:W-:Y:S01]  /*4a50*/  IMAD.SHL.U32 R13, R13, 0x100, RZ ;  /* 0x000001000d0d7824 */ /* 0x000fe200078e00ff */
[----:B------:R-:W-:Y:S01]  /*4a60*/  LOP3.LUT R14, R25, 0xff0000ff, RZ, 0xc0, !PT ;  /* 0xff0000ff190e7812 */ /* 0x000fe200078ec0ff */
[----:B0-----:R-:W-:Y:S01]  /*4a70*/  IMAD.MOV.U32 R8, RZ, RZ, R4 ;  /* 0x000000ffff087224 */ /* 0x001fe200078e0004 */
[----:B------:R-:W-:Y:S01]  /*4a80*/  LOP3.LUT R12, R12, 0xff00, R9, 0xf8, !PT ;  /* 0x0000ff000c0c7812 */ /* 0x000fe200078ef809 */
[----:B------:R-:W-:Y:S01]  /*4a90*/  IMAD.U32 R9, R26, 0x10000, RZ ;  /* 0x000100001a097824 */ /* 0x000fe200078e00ff */
[----:B------:R-:W-:Y:S01]  /*4aa0*/  LOP3.LUT R15, R14, 0xff00, R13, 0xf8, !PT ;  /* 0x0000ff000e0f7812 */ /* 0x000fe200078ef80d */
[----:B------:R-:W-:Y:S01]  /*4ab0*/  IMAD.U32 R14, R24, 0x10000, RZ ;  /* 0x00010000180e7824 */ /* 0x000fe200078e00ff */
[----:B------:R-:W-:-:S02]  /*4ac0*/  F2FP.F16.E4M3.UNPACK_B R4, R5 ;  /* 0x00000005ff04723e */ /* 0x000fc400020006ff */
[----:B------:R-:W-:Y:S02]  /*4ad0*/  F2FP.F16.E4M3.UNPACK_B R13, R83.H1 ;  /* 0x00000053ff0d723e */ /* 0x000fe400030006ff */
[----:B------:R-:W-:Y:S01]  /*4ae0*/  LOP3.LUT R24, R12, 0xff0000, R9, 0xf8, !PT ;  /* 0x00ff00000c187812 */ /* 0x000fe200078ef809 */
[--C-:B------:R-:W-:Y:S01]  /*4af0*/  HADD2.F32 R9, -RZ, R4.reuse.H1_H1 ;  /* 0x30000004ff097230 */ /* 0x100fe20000004100 */
[----:B------:R-:W-:Y:S01]  /*4b00*/  LOP3.LUT R27, R15, 0xff0000, R14, 0xf8, !PT ;  /* 0x00ff00000f1b7812 */ /* 0x000fe200078ef80e */
[--C-:B------:R-:W-:Y:S01]  /*4b10*/  HADD2.F32 R25, -RZ, R13.reuse.H0_H0 ;  /* 0x2000000dff197230 */ /* 0x100fe20000004100 */
[----:B------:R-:W-:Y:S01]  /*4b20*/  F2FP.F16.E4M3.UNPACK_B R14, R82.H1 ;  /* 0x00000052ff0e723e */ /* 0x000fe200030006ff */
[----:B------:R-:W-:Y:S01]  /*4b30*/  HADD2.F32 R4, -RZ, R4.H0_H0 ;  /* 0x20000004ff047230 */ /* 0x000fe20000004100 */
[----:B------:R-:W-:Y:S01]  /*4b40*/  F2FP.F16.E4M3.UNPACK_B R5, R5.H1 ;  /* 0x00000005ff05723e */ /* 0x000fe200030006ff */
[----:B------:R-:W-:Y:S02]  /*4b50*/  HADD2.F32 R26, -RZ, R13.H1_H1 ;  /* 0x3000000dff1a7230 */ /* 0x000fe40000004100 */
[----:B------:R-:W-:Y:S01]  /*4b60*/  FMUL.FTZ R29, R9, R25 ;  /* 0x00000019091d7220 */ /* 0x000fe20000410000 */
[----:B------:R-:W-:-:S02]  /*4b70*/  HADD2.F32 R15, -RZ, R14.H0_H0 ;  /* 0x2000000eff0f7230 */ /* 0x000fc40000004100 */
[----:B------:R-:W-:Y:S01]  /*4b80*/  FMUL.FTZ R28, R4, R25 ;  /* 0x00000019041c7220 */ /* 0x000fe20000410000 */
[--C-:B------:R-:W-:Y:S01]  /*4b90*/  HADD2.F32 R13, -RZ, R5.reuse.H1_H1 ;  /* 0x30000005ff0d7230 */ /* 0x100fe20000004100 */
[----:B------:R-:W-:Y:S01]  /*4ba0*/  F2FP.F16.E4M3.UNPACK_B R83, R83 ;  /* 0x00000053ff53723e */ /* 0x000fe200020006ff */
[----:B------:R-:W-:Y:S02]  /*4bb0*/  HADD2.F32 R12, -RZ, R5.H0_H0 ;  /* 0x20000005ff0c7230 */ /* 0x000fe40000004100 */
[-C--:B------:R-:W-:Y:S01]  /*4bc0*/  FFMA.FTZ R5, R9, R15.reuse, R28 ;  /* 0x0000000f09057223 */ /* 0x080fe2000001001c */
[----:B------:R-:W-:Y:S02]  /*4bd0*/  HADD2.F32 R14, -RZ, R14.H1_H1 ;  /* 0x3000000eff0e7230 */ /* 0x000fe40000004100 */
[C---:B------:R-:W-:Y:S01]  /*4be0*/  FMUL.FTZ R25, R13.reuse, R26 ;  /* 0x0000001a0d197220 */ /* 0x040fe20000410000 */
[----:B------:R-:W-:Y:S01]  /*4bf0*/  F2FP.F16.E4M3.UNPACK_B R9, R8.H1 ;  /* 0x00000008ff09723e */ /* 0x000fe200030006ff */
[----:B------:R-:W-:Y:S01]  /*4c00*/  FMUL.FTZ R26, R12, R26 ;  /* 0x0000001a0c1a7220 */ /* 0x000fe20000410000 */
[----:B------:R-:W-:Y:S01]  /*4c10*/  FFMA.FTZ R4, R4, R15, -R29 ;  /* 0x0000000f04047223 */ /* 0x000fe2000001081d */
[----:B------:R-:W-:Y:S01]  /*4c20*/  FFMA.FTZ R30, R12, R14, -R25 ;  /* 0x0000000e0c1e7223 */ /* 0x000fe20000010819 */
[----:B------:R-:W-:Y:S01]  /*4c30*/  F2FP.F16.E4M3.UNPACK_B R8, R8 ;  /* 0x00000008ff08723e */ /* 0x000fe200020006ff */
[----:B------:R-:W-:Y:S01]  /*4c40*/  FFMA.FTZ R31, R13, R14, R26 ;  /* 0x0000000e0d1f7223 */ /* 0x000fe2000001001a */
[----:B------:R-:W-:Y:S01]  /*4c50*/  F2FP.F16.E4M3.UNPACK_B R82, R82 ;  /* 0x00000052ff52723e */ /* 0x000fe200020006ff */
[----:B------:R-:W-:-:S02]  /*4c60*/  HADD2.F32 R15, -RZ, R83.H1_H1 ;  /* 0x30000053ff0f7230 */ /* 0x000fc40000004100 */
[--C-:B------:R-:W-:Y:S01]  /*4c70*/  HADD2.F32 R12, -RZ, R9.reuse.H0_H0 ;  /* 0x20000009ff0c7230 */ /* 0x100fe20000004100 */
[----:B------:R-:W-:Y:S01]  /*4c80*/  F2FP.SATFINITE.E4M3.F32.PACK_AB_MERGE_C R33, R31, R30, RZ ;  /* 0x0000001e1f21723e */ /* 0x000fe200048070ff */
[----:B------:R-:W-:Y:S02]  /*4c90*/  HADD2.F32 R13, -RZ, R9.H1_H1 ;  /* 0x30000009ff0d7230 */ /* 0x000fe40000004100 */
[----:B------:R-:W-:Y:S02]  /*4ca0*/  HADD2.F32 R9, -RZ, R8.H0_H0 ;  /* 0x20000008ff097230 */ /* 0x000fe40000004100 */
[-C--:B------:R-:W-:Y:S01]  /*4cb0*/  FMUL.FTZ R28, R12, R15.reuse ;  /* 0x0000000f0c1c7220 */ /* 0x080fe20000410000 */
[----:B------:R-:W-:Y:S02]  /*4cc0*/  HADD2.F32 R14, -RZ, R82.H1_H1 ;  /* 0x30000052ff0e7230 */ /* 0x000fe40000004100 */
[----:B------:R-:W-:Y:S01]  /*4cd0*/  FMUL.FTZ R25, R13, R15 ;  /* 0x0000000f0d197220 */ /* 0x000fe20000410000 */
[----:B------:R-:W-:Y:S01]  /*4ce0*/  HADD2.F32 R83, -RZ, R83.H0_H0 ;  /* 0x20000053ff537230 */ /* 0x000fe20000004100 */
[----:B------:R-:W-:Y:S01]  /*4cf0*/  F2FP.SATFINITE.E4M3.F32.PACK_AB_MERGE_C R5, R5, R4, R33 ;  /* 0x000000040505723e */ /* 0x000fe20004807021 */
[----:B------:R-:W-:-:S02]  /*4d00*/  HADD2.F32 R8, -RZ, R8.H1_H1 ;  /* 0x30000008ff087230 */ /* 0x000fc40000004100 */
[-C--:B------:R-:W-:Y:S01]  /*4d10*/  FFMA.FTZ R25, R12, R14.reuse, -R25 ;  /* 0x0000000e0c197223 */ /* 0x080fe20000010819 */
[----:B------:R-:W-:Y:S02]  /*4d20*/  HADD2.F32 R82, -RZ, R82.H0_H0 ;  /* 0x20000052ff527230 */ /* 0x000fe40000004100 */
[----:B------:R-:W-:Y:S01]  /*4d30*/  FFMA.FTZ R28, R13, R14, R28 ;  /* 0x0000000e0d1c7223 */ /* 0x000fe2000001001c */
[-C--:B------:R-:W-:Y:S01]  /*4d40*/  F2FP.F16.E4M3.UNPACK_B R14, R24.reuse.H1 ;  /* 0x00000018ff0e723e */ /* 0x080fe200030006ff */
[-C--:B------:R-:W-:Y:S01]  /*4d50*/  FMUL.FTZ R26, R8, R83.reuse ;  /* 0x00000053081a7220 */ /* 0x080fe20000410000 */
[C---:B------:R-:W-:Y:S01]  /*4d60*/  FMUL.FTZ R83, R9.reuse, R83 ;  /* 0x0000005309537220 */ /* 0x040fe20000410000 */
[----:B------:R-:W-:Y:S02]  /*4d70*/  F2FP.F16.E4M3.UNPACK_B R24, R24 ;  /* 0x00000018ff18723e */ /* 0x000fe400020006ff */
[-C--:B------:R-:W-:Y:S01]  /*4d80*/  FFMA.FTZ R29, R9, R82.reuse, -R26 ;  /* 0x00000052091d7223 */ /* 0x080fe2000001081a */
[----:B------:R-:W-:Y:S01]  /*4d90*/  F2FP.SATFINITE.E4M3.F32.PACK_AB_MERGE_C R32, R28, R25, RZ ;  /* 0x000000191c20723e */ /* 0x000fe200048070ff */
[----:B------:R-:W-:Y:S01]  /*4da0*/  FFMA.FTZ R82, R8, R82, R83 ;  /* 0x0000005208527223 */ /* 0x000fe20000010053 */
[----:B------:R-:W-:Y:S01]  /*4db0*/  F2FP.F16.E4M3.UNPACK_B R9, R7.H1 ;  /* 0x00000007ff09723e */ /* 0x000fe200030006ff */
[--C-:B------:R-:W-:Y:S01]  /*4dc0*/  HADD2.F32 R15, -RZ, R14.reuse.H1_H1 ;  /* 0x3000000eff0f7230 */ /* 0x100fe20000004100 */
[-C--:B------:R-:W-:Y:S01]  /*4dd0*/  F2FP.F16.E4M3.UNPACK_B R25, R27.reuse.H1 ;  /* 0x0000001bff19723e */ /* 0x080fe200030006ff */
[----:B------:R-:W-:Y:S01]  /*4de0*/  HADD2.F32 R14, -RZ, R14.H0_H0 ;  /* 0x2000000eff0e7230 */ /* 0x000fe20000004100 */
[-C--:B------:R-:W-:Y:S01]  /*4df0*/  F2FP.F16.E4M3.UNPACK_B R8, R6.reuse.H1 ;  /* 0x00000006ff08723e */ /* 0x080fe200030006ff */
[----:B------:R-:W-:Y:S01]  /*4e00*/  HADD2.F32 R13, -RZ, R9.H1_H1 ;  /* 0x30000009ff0d7230 */ /* 0x000fe20000004100 */
[----:B------:R-:W-:Y:S01]  /*4e10*/  F2FP.F16.E4M3.UNPACK_B R27, R27 ;  /* 0x0000001bff1b723e */ /* 0x000fe200020006ff */
[----:B------:R-:W-:Y:S01]  /*4e20*/  HADD2.F32 R28, -RZ, R25.H1_H1 ;  /* 0x30000019ff1c7230 */ /* 0x000fe20000004100 */
[----:B------:R-:W-:Y:S01]  /*4e30*/  F2FP.F16.E4M3.UNPACK_B R7, R7 ;  /* 0x00000007ff07723e */ /* 0x000fe200020006ff */
[----:B------:R-:W-:Y:S01]  /*4e40*/  HADD2.F32 R12, -RZ, R9.H0_H0 ;  /* 0x20000009ff0c7230 */ /* 0x000fe20000004100 */
[----:B------:R-:W-:Y:S01]  /*4e50*/  F2FP.F16.E4M3.UNPACK_B R6, R6 ;  /* 0x00000006ff06723e */ /* 0x000fe200020006ff */
[----:B------:R-:W-:-:S02]  /*4e60*/  HADD2.F32 R9, -RZ, R8.H1_H1 ;  /* 0x30000008ff097230 */ /* 0x000fc40000004100 */
[-C--:B------:R-:W-:Y:S01]  /*4e70*/  FMUL.FTZ R31, R13, R28.reuse ;  /* 0x0000001c0d1f7220 */ /* 0x080fe20000410000 */
[--C-:B------:R-:W-:Y:S02]  /*4e80*/  HADD2.F32 R26, -RZ, R27.reuse.H1_H1 ;  /* 0x3000001bff1a7230 */ /* 0x100fe40000004100 */
[C---:B------:R-:W-:Y:S01]  /*4e90*/  FMUL.FTZ R28, R12.reuse, R28 ;  /* 0x0000001c0c1c7220 */ /* 0x040fe20000410000 */
[----:B------:R-:W-:Y:S02]  /*4ea0*/  HADD2.F32 R8, -RZ, R8.H0_H0 ;  /* 0x20000008ff087230 */ /* 0x000fe40000004100 */
[----:B------:R-:W-:Y:S01]  /*4eb0*/  FFMA.FTZ R30, R12, R15, -R31 ;  /* 0x0000000f0c1e7223 */ /* 0x000fe2000001081f */
[----:B------:R-:W-:Y:S02]  /*4ec0*/  HADD2.F32 R12, -RZ, R24.H1_H1 ;  /* 0x30000018ff0c7230 */ /* 0x000fe40000004100 */
[----:B------:R-:W-:Y:S01]  /*4ed0*/  FMUL.FTZ R31, R9, R26 ;  /* 0x0000001a091f7220 */ /* 0x000fe20000410000 */
[----:B------:R-:W-:-:S02]  /*4ee0*/  HADD2.F32 R27, -RZ, R27.H0_H0 ;  /* 0x2000001bff1b7230 */ /* 0x000fc40000004100 */
[C---:B------:R-:W-:Y:S01]  /*4ef0*/  FMUL.FTZ R26, R8.reuse, R26 ;  /* 0x0000001a081a7220 */ /* 0x040fe20000410000 */
[----:B------:R-:W-:Y:S02]  /*4f00*/  HADD2.F32 R25, -RZ, R25.H0_H0 ;  /* 0x20000019ff197230 */ /* 0x000fe40000004100 */
[-C--:B------:R-:W-:Y:S01]  /*4f10*/  FFMA.FTZ R31, R8, R12.reuse, -R31 ;  /* 0x0000000c081f7223 */ /* 0x080fe2000001081f */
[--C-:B------:R-:W-:Y:S02]  /*4f20*/  HADD2.F32 R8, -RZ, R7.reuse.H0_H0 ;  /* 0x20000007ff087230 */ /* 0x100fe40000004100 */
[----:B------:R-:W-:Y:S01]  /*4f30*/  FFMA.FTZ R26, R9, R12, R26 ;  /* 0x0000000c091a7223 */ /* 0x000fe2000001001a */
[----:B------:R-:W-:Y:S02]  /*4f40*/  HADD2.F32 R9, -RZ, R7.H1_H1 ;  /* 0x30000007ff097230 */ /* 0x000fe40000004100 */
[----:B------:R-:W-:Y:S01]  /*4f50*/  FFMA.FTZ R15, R13, R15, R28 ;  /* 0x0000000f0d0f7223 */ /* 0x000fe2000001001c */
[----:B------:R-:W-:-:S02]  /*4f60*/  HADD2.F32 R7, -RZ, R6.H0_H0 ;  /* 0x20000006ff077230 */ /* 0x000fc40000004100 */
[-C--:B------:R-:W-:Y:S01]  /*4f70*/  FMUL.FTZ R28, R8, R25.reuse ;  /* 0x00000019081c7220 */ /* 0x080fe20000410000 */
[----:B------:R-:W-:Y:S02]  /*4f80*/  HADD2.F32 R6, -RZ, R6.H1_H1 ;  /* 0x30000006ff067230 */ /* 0x000fe40000004100 */
[C---:B------:R-:W-:Y:S01]  /*4f90*/  FMUL.FTZ R13, R9.reuse, R25 ;  /* 0x00000019090d7220 */ /* 0x040fe20000410000 */
[----:B------:R-:W-:Y:S02]  /*4fa0*/  HADD2.F32 R24, -RZ, R24.H0_H0 ;  /* 0x20000018ff187230 */ /* 0x000fe40000004100 */
[-C--:B------:R-:W-:Y:S01]  /*4fb0*/  FFMA.FTZ R28, R9, R14.reuse, R28 ;  /* 0x0000000e091c7223 */ /* 0x080fe2000001001c */
[----:B------:R-:W-:Y:S01]  /*4fc0*/  F2FP.SATFINITE.E4M3.F32.PACK_AB_MERGE_C R26, R26, R31, RZ ;  /* 0x0000001f1a1a723e */ /* 0x000fe200048070ff */
[-C--:B------:R-:W-:Y:S01]  /*4fd0*/  FMUL.FTZ R12, R6, R27.reuse ;  /* 0x0000001b060c7220 */ /* 0x080fe20000410000 */
[----:B------:R-:W-:Y:S01]  /*4fe0*/  FMUL.FTZ R27, R7, R27 ;  /* 0x0000001b071b7220 */ /* 0x000fe20000410000 */
[----:B------:R-:W-:Y:S01]  /*4ff0*/  FFMA.FTZ R13, R8, R14, -R13 ;  /* 0x0000000e080d7223 */ /* 0x000fe2000001080d */
[----:B------:R-:W-:Y:S01]  /*5000*/  F2FP.SATFINITE.E4M3.F32.PACK_AB_MERGE_C R15, R15, R30, RZ ;  /* 0x0000001e0f0f723e */ /* 0x000fe200048070ff */
[-C--:B------:R-:W-:Y:S01]  /*5010*/  FFMA.FTZ R12, R7, R24.reuse, -R12 ;  /* 0x00000018070c7223 */ /* 0x080fe2000001080c */
[----:B------:R-:W-:Y:S01]  /*5020*/  FFMA.FTZ R27, R6, R24, R27 ;  /* 0x00000018061b7223 */ /* 0x000fe2000001001b */
[----:B------:R-:W-:-:S02]  /*5030*/  F2FP.SATFINITE.E4M3.F32.PACK_AB_MERGE_C R4, R82, R29, R32 ;  /* 0x0000001d5204723e */ /* 0x000fc40004807020 */
[----:B------:R-:W-:Y:S02]  /*5040*/  F2FP.SATFINITE.E4M3.F32.PACK_AB_MERGE_C R7, R28, R13, R15 ;  /* 0x0000000d1c07723e */ /* 0x000fe4000480700f */
[----:B------:R-:W-:-:S07]  /*5050*/  F2FP.SATFINITE.E4M3.F32.PACK_AB_MERGE_C R6, R27, R12, R26 ;  /* 0x0000000c1b06723e */ /* 0x000fce000480701a */
.L_x_1817:
[----:B------:R-:W-:Y:S05]  /*5060*/  BSYNC B1 ;  /* 0x0000000000017941 */ /* 0x000fea0003800000 */
.L_x_1816:
[----:B0-----:R0:W-:Y:S01]  /*5070*/  ST.E.128 desc[UR36][R10.64], R4 ;  /* 0x000000040a007985 */ /* 0x0011e2000c101d24 */
[----:B------:R-:W-:Y:S05]  /*5080*/  BRA `(.L_x_1811) ;  /* 0x0000002400947947 */ /* 0x000fea0003800000 */
.L_x_1793:
[----:B------:R-:W-:Y:S01]  /*5090*/  VIADD R8, R187, 0x20 ;  /* 0x00000020bb087836 */ /* 0x000fe20000000000 */
[----:B------:R-:W-:Y:S02]  /*50a0*/  CS2R R26, SRZ ;  /* 0x00000000001a7805 */ /* 0x000fe4000001ff00 */
[----:B------:R-:W-:Y:S02]  /*50b0*/  CS2R R24, SRZ ;  /* 0x0000000000187805 */ /* 0x000fe4000001ff00 */
[----:B------:R-:W-:-:S04]  /*50c0*/  ISETP.GE.AND P3, PT, R8, R75, PT ;  /* 0x0000004b0800720c */ /* 0x000fc80003f66270 */
[----:B------:R-:W-:-:S13]  /*50d0*/  ISETP.GE.OR P3, PT, R16, R78, P3 ;  /* 0x0000004e1000720c */ /* 0x000fda0001f66670 */
[----:B------:R-:W-:Y:S01]  /*50e0*/  @!P3 IADD3 R31, P4, P5, R20, R6, R51 ;  /* 0x00000006141fb210 */ /* 0x000fe20007d9e033 */
[----:B------:R-:W0:Y:S03]  /*50f0*/  @!P3 LDC.64 R10, c[0x0][0x400] ;  /* 0x00010000ff0abb82 */ /* 0x000e260000000a00 */
[----:B------:R-:W-:Y:S02]  /*5100*/  @!P3 IADD3.X R30, R61, R14, R49, P4, P5 ;  /* 0x0000000e3d1eb210 */ /* 0x000fe400027ea431 */
[----:B------:R-:W-:-:S04]  /*5110*/  ISETP.GE.AND P4, PT, R187, R75, PT ;  /* 0x0000004bbb00720c */ /* 0x000fc80003f86270 */
[----:B------:R-:W-:-:S13]  /*5120*/  ISETP.GE.OR P4, PT, R16, R78, P4 ;  /* 0x0000004e1000720c */ /* 0x000fda0002786670 */
[----:B------:R-:W1:Y:S08]  /*5130*/  @!P4 LDC.64 R8, c[0x0][0x3e8] ;  /* 0x0000fa00ff08cb82 */ /* 0x000e700000000a00 */
[----:B------:R-:W2:Y:S01]  /*5140*/  @!P4 LDC.64 R12, c[0x0][0x400] ;  /* 0x00010000ff0ccb82 */ /* 0x000ea20000000a00 */
[----:B-1----:R-:W-:Y:S02]  /*5150*/  @!P4 IADD3 R8, P5, P6, R20, R8, R6 ;  /* 0x000000081408c210 */ /* 0x002fe40007ebe006 */
[----:B------:R-:W-:-:S02]  /*5160*/  CS2R R6, SRZ ;  /* 0x0000000000067805 */ /* 0x000fc4000001ff00 */
[----:B------:R-:W-:-:S03]  /*5170*/  @!P4 IADD3.X R9, R61, R9, R14, P5, P6 ;  /* 0x000000093d09c210 */ /* 0x000fc60002fec40e */
[----:B------:R-:W1:Y:S01]  /*5180*/  @!P3 LDC.64 R14, c[0x0][0x3e8] ;  /* 0x0000fa00ff0ebb82 */ /* 0x000e620000000a00 */
[----:B--2---:R-:W-:-:S04]  /*5190*/  @!P4 IADD3 R12, P5, P6, R40, R12, R4 ;  /* 0x0000000c280cc210 */ /* 0x004fc80007ebe004 */
[----:B------:R-:W-:Y:S02]  /*51a0*/  @!P4 IADD3.X R13, R64, R13, R76, P5, P6 ;  /* 0x0000000d400dc210 */ /* 0x000fe40002fec44c */
[----:B------:R-:W-:Y:S02]  /*51b0*/  @!P3 IADD3 R29, P5, P6, R40, R4, R55 ;  /* 0x00000004281db210 */ /* 0x000fe40007ebe037 */
[----:B------:R-:W-:Y:S01]  /*51c0*/  CS2R R4, SRZ ;  /* 0x0000000000047805 */ /* 0x000fe2000001ff00 */
[----:B------:R-:W2:Y:S01]  /*51d0*/  @!P4 LDG.E.128 R24, desc[UR36][R12.64] ;  /* 0x000000240c18c981 */ /* 0x000ea2000c1e1d00 */
[----:B------:R-:W-:-:S04]  /*51e0*/  @!P3 IADD3.X R28, R64, R76, R53, P5, P6 ;  /* 0x0000004c401cb210 */ /* 0x000fc80002fec435 */
[----:B------:R1:W3:Y:S02]  /*51f0*/  @!P4 LDG.E.128 R4, desc[UR36][R8.64] ;  /* 0x000000240804c981 */ /* 0x0002e4000c1e1d00 */
[----:B-1----:R-:W-:-:S04]  /*5200*/  @!P3 IADD3 R8, P4, R31, R14, RZ ;  /* 0x0000000e1f08b210 */ /* 0x002fc80007f9e0ff */
[----:B------:R-:W-:Y:S02]  /*5210*/  @!P3 IADD3.X R9, R30, R15, RZ, P4, !PT ;  /* 0x0000000f1e09b210 */ /* 0x000fe400027fe4ff */
[----:B0-----:R-:W-:Y:S02]  /*5220*/  @!P3 IADD3 R10, P4, R29, R10, RZ ;  /* 0x0000000a1d0ab210 */ /* 0x001fe40007f9e0ff */
[----:B------:R-:W-:Y:S02]  /*5230*/  CS2R R30, SRZ ;  /* 0x00000000001e7805 */ /* 0x000fe4000001ff00 */
[----:B------:R-:W-:Y:S02]  /*5240*/  CS2R R34, SRZ ;  /* 0x0000000000227805 */ /* 0x000fe4000001ff00 */
[----:B------:R-:W-:Y:S01]  /*5250*/  CS2R R32, SRZ ;  /* 0x0000000000207805 */ /* 0x000fe2000001ff00 */
[----:B------:R-:W-:Y:S01]  /*5260*/  @!P3 IMAD.X R11, R28, 0x1, R11, P4 ;  /* 0x000000011c0bb824 */ /* 0x000fe200020e060b */
[----:B------:R-:W-:-:S04]  /*5270*/  CS2R R28, SRZ ;  /* 0x00000000001c7805 */ /* 0x000fc8000001ff00 */
[----:B------:R-:W4:Y:S04]  /*5280*/  @!P3 LDG.E.128 R32, desc[UR36][R10.64] ;  /* 0x000000240a20b981 */ /* 0x000f28000c1e1d00 */
[----:B------:R-:W5:Y:S01]  /*5290*/  @!P3 LDG.E.128 R28, desc[UR36][R8.64] ;  /* 0x00000024081cb981 */ /* 0x000f62000c1e1d00 */
[----:B------:R-:W-:-:S06]  /*52a0*/  UISETP.NE.AND UP0, UPT, UR61, 0x3, UPT ;  /* 0x000000033d00788c */ /* 0x000fcc000bf05270 */
[----:B------:R-:W-:Y:S02]  /*52b0*/  PLOP3.LUT P5, PT, PT, PT, UP0, 0x80, 0x0 ;  /* 0x000000000000781c */ /* 0x000fe40003faf008 */
[----:B------:R-:W-:Y:S01]  /*52c0*/  ISETP.GE.AND P3, PT, R16, R78, PT ;  /* 0x0000004e1000720c */ /* 0x000fe20003f66270 */
[----:B--2---:R-:W-:Y:S02]  /*52d0*/  IMAD.MOV.U32 R89, RZ, RZ, R26 ;  /* 0x000000ffff597224 */ /* 0x004fe400078e001a */
[----:B------:R-:W-:Y:S02]  /*52e0*/  IMAD.MOV.U32 R92, RZ, RZ, R24 ;  /* 0x000000ffff5c7224 */ /* 0x000fe400078e0018 */
[----:B---3--:R-:W-:Y:S02]  /*52f0*/  IMAD.MOV.U32 R90, RZ, RZ, R6 ;  /* 0x000000ffff5a7224 */ /* 0x008fe400078e0006 */
[----:B------:R-:W-:Y:S02]  /*5300*/  IMAD.MOV.U32 R91, RZ, RZ, R4 ;  /* 0x000000ffff5b7224 */ /* 0x000fe400078e0004 */
[----:B----4-:R-:W-:-:S02]  /*5310*/  IMAD.MOV.U32 R84, RZ, RZ, R34 ;  /* 0x000000ffff547224 */ /* 0x010fc400078e0022 */
[----:B------:R-:W-:Y:S02]  /*5320*/  IMAD.MOV.U32 R85, RZ, RZ, R32 ;  /* 0x000000ffff557224 */ /* 0x000fe400078e0020 */
[----:B-----5:R-:W-:Y:S02]  /*5330*/  IMAD.MOV.U32 R78, RZ, RZ, R30 ;  /* 0x000000ffff4e7224 */ /* 0x020fe400078e001e */
[----:B------:R-:W-:Y:S01]  /*5340*/  IMAD.MOV.U32 R82, RZ, RZ, R28 ;  /* 0x000000ffff527224 */ /* 0x000fe200078e001c */
[----:B------:R-:W-:Y:S06]  /*5350*/  @!P5 BRA `(.L_x_1818) ;  /* 0x000000000004d947 */ /* 0x000fec0003800000 */
[----:B------:R-:W-:Y:S01]  /*5360*/  BPT.TRAP 0x1 ;  /* 0x000000040000795c */ /* 0x000fe20000300000 */
.L_x_1818:
[----:B------:R-:W-:Y:S01]  /*5370*/  IMAD R76, R185, 0x8, R22 ;  /* 0x00000008b94c7824 */ /* 0x000fe200078e0216 */
[----:B------:R-:W-:Y:S01]  /*5380*/  SHF.L.U32 R77, R200, 0x1f, RZ ;  /* 0x0000001fc84d7819 */ /* 0x000fe200000006ff */
[----:B------:R-:W0:Y:S01]  /*5390*/  LDC R86, c[0x0][0x2f4] ;  /* 0x0000bd00ff567b82 */ /* 0x000e220000000800 */
[----:B------:R-:W-:Y:S02]  /*53a0*/  BSSY B1, `(.L_x_1819) ;  /* 0x0000003000017945 */ /* 0x000fe40003800000 */
[----:B------:R-:W1:Y:S02]  /*53b0*/  SYNCS.PHASECHK.TRANS64.TRYWAIT P4, [R76+URZ+0x28490], R77 ;  /* 0x0284904d4c0075a7 */ /* 0x000e64000808017f */
[----:B-1----:R-:W-:Y:S05]  /*53c0*/  @!P4 BRA `(.L_x_1820) ;  /* 0x0000026c0078c947 */ /* 0x002fea0003800000 */
.L_x_2193:
[----:B------:R-:W-:Y:S05]  /*53d0*/  BSYNC B1 ;  /* 0x0000000000017941 */ /* 0x000fea0003800000 */
.L_x_1819:
[----:B------:R-:W-:Y:S01]  /*53e0*/  UMOV UR4, 0xffffffff ;  /* 0xffffffff00047882 */ /* 0x000fe20000000000 */
[----:B0-----:R-:W-:Y:S02]  /*53f0*/  IADD3 R88, -R57, R86, RZ ;  /* 0x0000005639587210 */ /* 0x001fe40007ffe1ff */
[----:B------:R-:W-:Y:S05]  /*5400*/  BRA.DIV UR4, `(.L_x_1821) ;  /* 0x0000026e047c7947 */ /* 0x000fea000b800000 */
[----:B------:R0:W2:Y:S04]  /*5410*/  SHFL.IDX PT, R81, R80, RZ, 0x181f ;  /* 0x00181fff50517589 */ /* 0x0000a800000e0000 */
[----:B------:R0:W3:Y:S02]  /*5420*/  SHFL.IDX PT, R83, R79, RZ, 0x181f ;  /* 0x00181fff4f537589 */ /* 0x0000e400000e0000 */
.L_x_2197:
[----:B------:R-:W-:Y:S01]  /*5430*/  ISETP.GE.OR P4, PT, R187, R75, P1 ;  /* 0x0000004bbb00720c */ /* 0x000fe20000f86670 */
[----:B------:R-:W-:-:S12]  /*5440*/  BSSY B1, `(.L_x_1822) ;  /* 0x00000ed000017945 */ /* 0x000fd80003800000 */
[----:B------:R-:W-:Y:S05]  /*5450*/  @P4 BRA `(.L_x_1823) ;  /* 0x0000000c00ac4947 */ /* 0x000fea0003800000 */
[----:B------:R-:W-:Y:S01]  /*5460*/  SEL R8, R57, R88, !P0 ;  /* 0x0000005839087207 */ /* 0x000fe20004000000 */
[----:B------:R-:W-:Y:S01]  /*5470*/  BSSY B2, `(.L_x_1824) ;  /* 0x00000e4000027945 */ /* 0x000fe20003800000 */
[----:B------:R-:W-:Y:S02]  /*5480*/  SHF.R.U32.HI R10, RZ, 0x3, R202 ;  /* 0x00000003ff0a7819 */ /* 0x000fe400000116ca */
[----:B------:R-:W-:Y:S02]  /*5490*/  SHF.R.S32.HI R9, RZ, 0x1f, R8 ;  /* 0x0000001fff097819 */ /* 0x000fe40000011408 */
[----:B---3--:R-:W-:Y:S02]  /*54a0*/  IADD3 R68, P4, R62, R83, RZ ;  /* 0x000000533e447210 */ /* 0x008fe40007f9e0ff */
[----:B------:R-:W-:-:S03]  /*54b0*/  LEA.HI R8, R9, R8, RZ, 0x5 ;  /* 0x0000000809087211 */ /* 0x000fc600078f28ff */
[----:B--2---:R-:W-:Y:S01]  /*54c0*/  IMAD.X R69, R81, 0x1, R66, P4 ;  /* 0x0000000151457824 */ /* 0x004fe200020e0642 */
[----:B------:R-:W-:-:S04]  /*54d0*/  LEA.HI.SX32 R8, R8, R65, 0x1b ;  /* 0x0000004108087211 */ /* 0x000fc800078fdaff */
[----:B------:R-:W-:Y:S01]  /*54e0*/  SHF.R.S32.HI R9, RZ, 0x1f, R8 ;  /* 0x0000001fff097819 */ /* 0x000fe20000011408 */
[----:B------:R-:W-:-:S03]  /*54f0*/  IMAD.SHL.U32 R87, R8, 0x10, RZ ;  /* 0x0000001008577824 */ /* 0x000fc600078e00ff */
[----:B------:R-:W-:Y:S02]  /*5500*/  LEA.HI R9, R9, R8, RZ, 0x3 ;  /* 0x0000000809097211 */ /* 0x000fe400078f18ff */
[----:B------:R-:W-:-:S03]  /*5510*/  LOP3.LUT R8, R202, 0x70, R87, 0xf8, !PT ;  /* 0x00000070ca087812 */ /* 0x000fc600078ef857 */
[----:B------:R-:W-:Y:S01]  /*5520*/  IMAD.SHL.U32 R9, R9, 0x400, RZ ;  /* 0x0000040009097824 */ /* 0x000fe200078e00ff */
[----:B------:R-:W-:-:S04]  /*5530*/  LOP3.LUT R10, R8, R10, RZ, 0x3c, !PT ;  /* 0x0000000a080a7212 */ /* 0x000fc800078e3cff */
[----:B------:R-:W-:Y:S01]  /*5540*/  LOP3.LUT R8, R9, 0xffffe000, RZ, 0xc0, !PT ;  /* 0xffffe00009087812 */ /* 0x000fe200078ec0ff */
[----:B------:R-:W-:-:S03]  /*5550*/  IMAD R9, R185, 0x4000, R46 ;  /* 0x00004000b9097824 */ /* 0x000fc600078e022e */
[----:B------:R-:W-:Y:S01]  /*5560*/  IADD3 R8, R10, R8, R203 ;  /* 0x000000080a087210 */ /* 0x000fe20007ffe0cb */
[----:B------:R-:W-:-:S04]  /*5570*/  IMAD.IADD R9, R22, 0x1, R9 ;  /* 0x0000000116097824 */ /* 0x000fc800078e0209 */
[----:B------:R-:W-:-:S04]  /*5580*/  IMAD R11, R185, 0x4000, R8 ;  /* 0x00004000b90b7824 */ /* 0x000fc800078e0208 */
[----:B------:R-:W-:Y:S02]  /*5590*/  IMAD.IADD R12, R22, 0x1, R11 ;  /* 0x00000001160c7824 */ /* 0x000fe400078e020b */
[----:B------:R-:W2:Y:S04]  /*55a0*/  LDS.128 R8, [R9+0x20000] ;  /* 0x0200000009087984 */ /* 0x000ea80000000c00 */
[----:B------:R-:W3:Y:S01]  /*55b0*/  LDS.128 R12, [R12+0x20000] ;  /* 0x020000000c0c7984 */ /* 0x000ee20000000c00 */
[----:B------:R-:W-:Y:S05]  /*55c0*/  @P3 BRA `(.L_x_1825) ;  /* 0x0000000c00383947 */ /* 0x000fea0003800000 */
[----:B------:R-:W-:Y:S01]  /*55d0*/  SHF.R.U32.HI R98, RZ, 0x8, R5 ;  /* 0x00000008ff627819 */ /* 0x000fe20000011605 */
[----:B--2---:R-:W-:Y:S01]  /*55e0*/  IMAD.MOV.U32 R24, RZ, RZ, R8 ;  /* 0x000000ffff187224 */ /* 0x004fe200078e0008 */
[--C-:B------:R-:W-:Y:S02]  /*55f0*/  SHF.R.U32.HI R93, RZ, 0x8, R7.reuse ;  /* 0x00000008ff5d7819 */ /* 0x100fe40000011607 */
[----:B------:R-:W-:Y:S02]  /*5600*/  LOP3.LUT R6, R7, 0xff0000ff, RZ, 0xc0, !PT ;  /* 0xff0000ff07067812 */ /* 0x000fe400078ec0ff */
[----:B------:R-:W-:Y:S02]  /*5610*/  SHF.R.U32.HI R99, RZ, 0x10, R7 ;  /* 0x00000010ff637819 */ /* 0x000fe40000011607 */
[----:B------:R-:W-:Y:S02]  /*5620*/  SHF.R.U32.HI R97, RZ, 0x8, R27 ;  /* 0x00000008ff617819 */ /* 0x000fe4000001161b */
[----:B------:R-:W-:-:S02]  /*5630*/  LOP3.LUT R96, R27, 0xff0000ff, RZ, 0xc0, !PT ;  /* 0xff0000ff1b607812 */ /* 0x000fc400078ec0ff */
[----:B------:R-:W-:Y:S01]  /*5640*/  SHF.R.U32.HI R7, RZ, 0x10, R27 ;  /* 0x00000010ff077819 */ /* 0x000fe2000001161b */
[----:B------:R-:W-:Y:S01]  /*5650*/  IMAD.SHL.U32 R27, R98, 0x100, RZ ;  /* 0x00000100621b7824 */ /* 0x000fe200078e00ff */
[----:B------:R-:W-:Y:S01]  /*5660*/  LOP3.LUT R4, R5, 0xff0000ff, RZ, 0xc0, !PT ;  /* 0xff0000ff05047812 */ /* 0x000fe200078ec0ff */
[----:B------:R-:W-:Y:S01]  /*5670*/  IMAD.SHL.U32 R97, R97, 0x100, RZ ;  /* 0x0000010061617824 */ /* 0x000fe200078e00ff */
[----:B------:R-:W-:Y:S02]  /*5680*/  SHF.R.U32.HI R94, RZ, 0x10, R5 ;  /* 0x00000010ff5e7819 */ /* 0x000fe40000011605 */
[----:B------:R-:W-:Y:S02]  /*5690*/  SHF.R.U32.HI R95, RZ, 0x8, R25 ;  /* 0x00000008ff5f7819 */ /* 0x000fe40000011619 */
[----:B------:R-:W-:Y:S01]  /*56a0*/  LOP3.LUT R4, R4, 0xff00, R27, 0xf8, !PT ;  /* 0x0000ff0004047812 */ /* 0x000fe200078ef81b */
[----:B------:R-:W-:Y:S01]  /*56b0*/  IMAD.U32 R27, R94, 0x10000, RZ ;  /* 0x000100005e1b7824 */ /* 0x000fe200078e00ff */
[----:B------:R-:W-:Y:S01]  /*56c0*/  SHF.L.U32 R93, R93, 0x8, RZ ;  /* 0x000000085d5d7819 */ /* 0x000fe200000006ff */
[----:B------:R-:W-:Y:S01]  /*56d0*/  IMAD.SHL.U32 R95, R95, 0x100, RZ ;  /* 0x000001005f5f7824 */ /* 0x000fe200078e00ff */
[----:B------:R-:W-:-:S02]  /*56e0*/  LOP3.LUT R26, R25, 0xff0000ff, RZ, 0xc0, !PT ;  /* 0xff0000ff191a7812 */ /* 0x000fc400078ec0ff */
[----:B------:R-:W-:Y:S01]  /*56f0*/  SHF.R.U32.HI R5, RZ, 0x10, R25 ;  /* 0x00000010ff057819 */ /* 0x000fe20000011619 */
[----:B---3--:R-:W-:Y:S01]  /*5700*/  IMAD.MOV.U32 R25, RZ, RZ, R12 ;  /* 0x000000ffff197224 */ /* 0x008fe200078e000c */
[----:B------:R-:W-:Y:S02]  /*5710*/  LOP3.LUT R93, R6, 0xff00, R93, 0xf8, !PT ;  /* 0x0000ff00065d7812 */ /* 0x000fe400078ef85d */
[----:B------:R-:W-:Y:S01]  /*5720*/  LOP3.LUT R6, R4, 0xff0000, R27, 0xf8, !PT ;  /* 0x00ff000004067812 */ /* 0x000fe200078ef81b */
[----:B------:R-:W-:Y:S01]  /*5730*/  IMAD.U32 R4, R99, 0x10000, RZ ;  /* 0x0001000063047824 */ /* 0x000fe200078e00ff */
[----:B------:R-:W-:Y:S01]  /*5740*/  LOP3.LUT R98, R96, 0xff00, R97, 0xf8, !PT ;  /* 0x0000ff0060627812 */ /* 0x000fe200078ef861 */
[----:B------:R-:W-:Y:S01]  /*5750*/  IMAD.U32 R5, R5, 0x10000, RZ ;  /* 0x0001000005057824 */ /* 0x000fe200078e00ff */
[----:B------:R-:W-:Y:S01]  /*5760*/  LOP3.LUT R94, R26, 0xff00, R95, 0xf8, !PT ;  /* 0x0000ff001a5e7812 */ /* 0x000fe200078ef85f */
[----:B------:R-:W-:Y:S01]  /*5770*/  IMAD.U32 R99, R7, 0x10000, RZ ;  /* 0x0001000007637824 */ /* 0x000fe200078e00ff */
[----:B------:R-:W-:-:S02]  /*5780*/  F2FP.F16.E4M3.UNPACK_B R96, R92.H1 ;  /* 0x0000005cff60723e */ /* 0x000fc400030006ff */
[----:B------:R-:W-:Y:S02]  /*5790*/  F2FP.F16.E4M3.UNPACK_B R27, R25.H1 ;  /* 0x00000019ff1b723e */ /* 0x000fe400030006ff */
[----:B------:R-:W-:Y:S01]  /*57a0*/  F2FP.F16.E4M3.UNPACK_B R26, R24.H1 ;  /* 0x00000018ff1a723e */ /* 0x000fe200030006ff */
[----:B------:R-:W-:Y:S01]  /*57b0*/  HADD2.F32 R97, -RZ, R96.H0_H0 ;  /* 0x20000060ff617230 */ /* 0x000fe20000004100 */
[----:B------:R-:W-:Y:S01]  /*57c0*/  LOP3.LUT R4, R93, 0xff0000, R4, 0xf8, !PT ;  /* 0x00ff00005d047812 */ /* 0x000fe200078ef804 */
[----:B------:R-:W-:Y:S01]  /*57d0*/  HADD2.F32 R12, -RZ, R27.H0_H0 ;  /* 0x2000001bff0c7230 */ /* 0x000fe20000004100 */
[----:B------:R-:W-:Y:S01]  /*57e0*/  F2FP.F16.E4M3.UNPACK_B R93, R91.H1 ;  /* 0x0000005bff5d723e */ /* 0x000fe200030006ff */
[--C-:B------:R-:W-:Y:S01]  /*57f0*/  HADD2.F32 R8, -RZ, R26.reuse.H0_H0 ;  /* 0x2000001aff087230 */ /* 0x100fe20000004100 */
[----:B------:R-:W-:Y:S01]  /*5800*/  LOP3.LUT R7, R94, 0xff0000, R5, 0xf8, !PT ;  /* 0x00ff00005e077812 */ /* 0x000fe200078ef805 */
[----:B------:R-:W-:Y:S02]  /*5810*/  HADD2.F32 R26, -RZ, R26.H1_H1 ;  /* 0x3000001aff1a7230 */ /* 0x000fe40000004100 */
[----:B------:R-:W-:Y:S01]  /*5820*/  FMUL.FTZ R101, R12, R97 ;  /* 0x000000610c657220 */ /* 0x000fe20000410000 */
[----:B------:R-:W-:-:S02]  /*5830*/  HADD2.F32 R95, -RZ, R93.H0_H0 ;  /* 0x2000005dff5f7230 */ /* 0x000fc40000004100 */
[----:B------:R-:W-:Y:S01]  /*5840*/  FMUL.FTZ R97, R8, R97 ;  /* 0x0000006108617220 */ /* 0x000fe20000410000 */
[----:B------:R-:W-:Y:S01]  /*5850*/  HADD2.F32 R94, -RZ, R93.H1_H1 ;  /* 0x3000005dff5e7230 */ /* 0x000fe20000004100 */
[----:B------:R-:W-:Y:S01]  /*5860*/  LOP3.LUT R5, R98, 0xff0000, R99, 0xf8, !PT ;  /* 0x00ff000062057812 */ /* 0x000fe200078ef863 */
[----:B------:R-:W-:Y:S02]  /*5870*/  HADD2.F32 R93, -RZ, R96.H1_H1 ;  /* 0x30000060ff5d7230 */ /* 0x000fe40000004100 */
[-C--:B------:R-:W-:Y:S01]  /*5880*/  FFMA.FTZ R8, R8, R95.reuse, -R101 ;  /* 0x0000005f08087223 */ /* 0x080fe20000010865 */
[----:B------:R-:W-:Y:S02]  /*5890*/  HADD2.F32 R27, -RZ, R27.H1_H1 ;  /* 0x3000001bff1b7230 */ /* 0x000fe40000004100 */
[----:B------:R-:W-:Y:S01]  /*58a0*/  FFMA.FTZ R12, R12, R95, R97 ;  /* 0x0000005f0c0c7223 */ /* 0x000fe20000010061 */
[----:B------:R-:W-:Y:S01]  /*58b0*/  F2FP.F16.E4M3.UNPACK_B R96, R92 ;  /* 0x0000005cff60723e */ /* 0x000fe200020006ff */
[----:B------:R-:W-:Y:S01]  /*58c0*/  FMUL.FTZ R98, R26, R93 ;  /* 0x0000005d1a627220 */ /* 0x000fe20000410000 */
[----:B------:R-:W-:-:S02]  /*58d0*/  F2FP.F16.E4M3.UNPACK_B R95, R91 ;  /* 0x0000005bff5f723e */ /* 0x000fc400020006ff */
[----:B------:R-:W-:Y:S01]  /*58e0*/  F2FP.F16.E4M3.UNPACK_B R92, R25 ;  /* 0x00000019ff5c723e */ /* 0x000fe200020006ff */
[C---:B------:R-:W-:Y:S01]  /*58f0*/  FMUL.FTZ R25, R27.reuse, R93 ;  /* 0x0000005d1b197220 */ /* 0x040fe20000410000 */
[----:B------:R-:W-:Y:S01]  /*5900*/  F2FP.F16.E4M3.UNPACK_B R91, R24 ;  /* 0x00000018ff5b723e */ /* 0x000fe200020006ff */
[----:B------:R-:W-:Y:S02]  /*5910*/  HADD2.F32 R97, -RZ, R96.H0_H0 ;  /* 0x20000060ff617230 */ /* 0x000fe40000004100 */
[-C--:B------:R-:W-:Y:S01]  /*5920*/  FFMA.FTZ R27, R27, R94.reuse, R98 ;  /* 0x0000005e1b1b7223 */ /* 0x080fe20000010062 */
[----:B------:R-:W-:Y:S02]  /*5930*/  HADD2.F32 R93, -RZ, R92.H0_H0 ;  /* 0x2000005cff5d7230 */ /* 0x000fe40000004100 */
[----:B------:R-:W-:Y:S01]  /*5940*/  FFMA.FTZ R25, R26, R94, -R25 ;  /* 0x0000005e1a197223 */ /* 0x000fe20000010819 */
[----:B------:R-:W-:Y:S02]  /*5950*/  HADD2.F32 R24, -RZ, R91.H0_H0 ;  /* 0x2000005bff187230 */ /* 0x000fe40000004100 */
[----:B------:R-:W-:-:S02]  /*5960*/  HADD2.F32 R96, -RZ, R96.H1_H1 ;  /* 0x30000060ff607230 */ /* 0x000fc40000004100 */
[-C--:B------:R-:W-:Y:S01]  /*5970*/  FMUL.FTZ R99, R93, R97.reuse ;  /* 0x000000615d637220 */ /* 0x080fe20000410000 */
[----:B------:R-:W-:Y:S02]  /*5980*/  HADD2.F32 R94, -RZ, R92.H1_H1 ;  /* 0x3000005cff5e7230 */ /* 0x000fe40000004100 */
[----:B------:R-:W-:Y:S01]  /*5990*/  FMUL.FTZ R98, R24, R97 ;  /* 0x0000006118627220 */ /* 0x000fe20000410000 */
[----:B------:R-:W-:Y:S01]  /*59a0*/  HADD2.F32 R26, -RZ, R95.H0_H0 ;  /* 0x2000005fff1a7230 */ /* 0x000fe20000004100 */
[----:B------:R-:W-:Y:S01]  /*59b0*/  F2FP.SATFINITE.E4M3.F32.PACK_AB_MERGE_C R8, R25, R8, RZ ;  /* 0x000000081908723e */ /* 0x000fe200048070ff */
[----:B------:R-:W-:Y:S02]  /*59c0*/  HADD2.F32 R91, -RZ, R91.H1_H1 ;  /* 0x3000005bff5b7230 */ /* 0x000fe40000004100 */
[----:B------:R-:W-:Y:S01]  /*59d0*/  FMUL.FTZ R92, R94, R96 ;  /* 0x000000605e5c7220 */ /* 0x000fe20000410000 */
[----:B------:R-:W-:Y:S02]  /*59e0*/  HADD2.F32 R97, -RZ, R95.H1_H1 ;  /* 0x3000005fff617230 */ /* 0x000fe40000004100 */
[-C--:B------:R-:W-:Y:S01]  /*59f0*/  FFMA.FTZ R24, R24, R26.reuse, -R99 ;  /* 0x0000001a18187223 */ /* 0x080fe20000010863 */
[----:B------:R-:W-:Y:S01]  /*5a00*/  FFMA.FTZ R26, R93, R26, R98 ;  /* 0x0000001a5d1a7223 */ /* 0x000fe20000010062 */
[----:B------:R-:W-:Y:S01]  /*5a10*/  F2FP.F16.E4M3.UNPACK_B R99, R89.H1 ;  /* 0x00000059ff63723e */ /* 0x000fe200030006ff */
[C---:B------:R-:W-:Y:S01]  /*5a20*/  FMUL.FTZ R103, R91.reuse, R96 ;  /* 0x000000605b677220 */ /* 0x040fe20000410000 */
[----:B------:R-:W-:Y:S01]  /*5a30*/  F2FP.F16.E4M3.UNPACK_B R95, R14.H1 ;  /* 0x0000000eff5f723e */ /* 0x000fe200030006ff */
[----:B------:R-:W-:Y:S01]  /*5a40*/  FFMA.FTZ R93, R91, R97, -R92 ;  /* 0x000000615b5d7223 */ /* 0x000fe2000001085c */
[----:B------:R-:W-:Y:S01]  /*5a50*/  F2FP.F16.E4M3.UNPACK_B R92, R10.H1 ;  /* 0x0000000aff5c723e */ /* 0x000fe200030006ff */
[----:B------:R-:W-:Y:S01]  /*5a60*/  HADD2.F32 R101, -RZ, R99.H0_H0 ;  /* 0x20000063ff657230 */ /* 0x000fe20000004100 */
[----:B------:R-:W-:Y:S01]  /*5a70*/  F2FP.F16.E4M3.UNPACK_B R98, R90.H1 ;  /* 0x0000005aff62723e */ /* 0x000fe200030006ff */
[----:B------:R-:W-:-:S02]  /*5a80*/  HADD2.F32 R96, -RZ, R95.H0_H0 ;  /* 0x2000005fff607230 */ /* 0x000fc40000004100 */
        /* <DEDUP_REMOVED lines=8> */
[----:B------:R-:W-:Y:S01]  /*5b10*/  F2FP.SATFINITE.E4M3.F32.PACK_AB_MERGE_C R12, R27, R12, RZ ;  /* 0x0000000c1b0c723e */ /* 0x000fe200048070ff */
[----:B------:R-:W-:-:S02]  /*5b20*/  HADD2.F32 R95, -RZ, R92.H1_H1 ;  /* 0x3000005cff5f7230 */ /* 0x000fc40000004100 */
[-C--:B------:R-:W-:Y:S01]  /*5b30*/  FMUL.FTZ R102, R97, R100.reuse ;  /* 0x0000006461667220 */ /* 0x080fe20000410000 */
[----:B------:R-:W-:Y:S02]  /*5b40*/  HADD2.F32 R98, -RZ, R98.H1_H1 ;  /* 0x30000062ff627230 */ /* 0x000fe40000004100 */
[-C--:B------:R-:W-:Y:S01]  /*5b50*/  FFMA.FTZ R92, R94, R99.reuse, -R103 ;  /* 0x000000635e5c7223 */ /* 0x080fe20000010867 */
[----:B------:R-:W-:Y:S01]  /*5b60*/  FFMA.FTZ R94, R96, R99, R101 ;  /* 0x00000063605e7223 */ /* 0x000fe20000010065 */
[C---:B------:R-:W-:Y:S01]  /*5b70*/  FMUL.FTZ R100, R95.reuse, R100 ;  /* 0x000000645f647220 */ /* 0x040fe20000410000 */
[----:B------:R-:W-:Y:S01]  /*5b80*/  F2FP.F16.E4M3.UNPACK_B R96, R89 ;  /* 0x00000059ff60723e */ /* 0x000fe200020006ff */
[----:B------:R-:W-:Y:S01]  /*5b90*/  FFMA.FTZ R89, R95, R98, -R102 ;  /* 0x000000625f597223 */ /* 0x000fe20000010866 */
[----:B------:R-:W-:Y:S01]  /*5ba0*/  F2FP.F16.E4M3.UNPACK_B R95, R14 ;  /* 0x0000000eff5f723e */ /* 0x000fe200020006ff */
[----:B------:R-:W-:Y:S01]  /*5bb0*/  FFMA.FTZ R105, R97, R98, R100 ;  /* 0x0000006261697223 */ /* 0x000fe20000010064 */
[----:B------:R-:W-:Y:S01]  /*5bc0*/  HADD2.F32 R14, -RZ, R10.H0_H0 ;  /* 0x2000000aff0e7230 */ /* 0x000fe20000004100 */
[----:B------:R-:W-:Y:S01]  /*5bd0*/  F2FP.SATFINITE.E4M3.F32.PACK_AB_MERGE_C R8, R93, R24, R8 ;  /* 0x000000185d08723e */ /* 0x000fe20004807008 */
[--C-:B------:R-:W-:Y:S01]  /*5be0*/  HADD2.F32 R99, -RZ, R96.reuse.H0_H0 ;  /* 0x20000060ff637230 */ /* 0x100fe20000004100 */
[----:B------:R-:W-:Y:S01]  /*5bf0*/  F2FP.F16.E4M3.UNPACK_B R27, R13 ;  /* 0x0000000dff1b723e */ /* 0x000fe200020006ff */
[----:B------:R-:W-:Y:S01]  /*5c00*/  HADD2.F32 R98, -RZ, R96.H1_H1 ;  /* 0x30000060ff627230 */ /* 0x000fe20000004100 */
[----:B------:R-:W-:Y:S01]  /*5c10*/  F2FP.F16.E4M3.UNPACK_B R96, R90 ;  /* 0x0000005aff60723e */ /* 0x000fe200020006ff */
[--C-:B------:R-:W-:Y:S01]  /*5c20*/  HADD2.F32 R90, -RZ, R95.reuse.H0_H0 ;  /* 0x2000005fff5a7230 */ /* 0x100fe20000004100 */
[----:B------:R-:W-:Y:S01]  /*5c30*/  F2FP.F16.E4M3.UNPACK_B R93, R7 ;  /* 0x00000007ff5d723e */ /* 0x000fe200020006ff */
[----:B------:R-:W-:Y:S01]  /*5c40*/  HADD2.F32 R95, -RZ, R95.H1_H1 ;  /* 0x3000005fff5f7230 */ /* 0x000fe20000004100 */
[----:B------:R-:W-:Y:S01]  /*5c50*/  F2FP.F16.E4M3.UNPACK_B R25, R9 ;  /* 0x00000009ff19723e */ /* 0x000fe200020006ff */
[----:B------:R-:W-:-:S02]  /*5c60*/  HADD2.F32 R10, -RZ, R10.H1_H1 ;  /* 0x3000000aff0a7230 */ /* 0x000fc40000004100 */
[-C--:B------:R-:W-:Y:S01]  /*5c70*/  FMUL.FTZ R101, R90, R99.reuse ;  /* 0x000000635a657220 */ /* 0x080fe20000410000 */
[--C-:B------:R-:W-:Y:S02]  /*5c80*/  HADD2.F32 R97, -RZ, R96.reuse.H0_H0 ;  /* 0x20000060ff617230 */ /* 0x100fe40000004100 */
[-C--:B------:R-:W-:Y:S01]  /*5c90*/  FMUL.FTZ R103, R95, R98.reuse ;  /* 0x000000625f677220 */ /* 0x080fe20000410000 */
[----:B------:R-:W-:Y:S02]  /*5ca0*/  HADD2.F32 R96, -RZ, R96.H1_H1 ;  /* 0x30000060ff607230 */ /* 0x000fe40000004100 */
[----:B------:R-:W-:Y:S01]  /*5cb0*/  FMUL.FTZ R99, R14, R99 ;  /* 0x000000630e637220 */ /* 0x000fe20000410000 */
[----:B------:R-:W-:Y:S01]  /*5cc0*/  FMUL.FTZ R98, R10, R98 ;  /* 0x000000620a627220 */ /* 0x000fe20000410000 */
[-C--:B------:R-:W-:Y:S01]  /*5cd0*/  FFMA.FTZ R101, R14, R97.reuse, -R101 ;  /* 0x000000610e657223 */ /* 0x080fe20000010865 */
[----:B------:R-:W-:Y:S01]  /*5ce0*/  F2FP.SATFINITE.E4M3.F32.PACK_AB_MERGE_C R12, R91, R26, R12 ;  /* 0x0000001a5b0c723e */ /* 0x000fe2000480700c */
[-C--:B------:R-:W-:Y:S01]  /*5cf0*/  FFMA.FTZ R10, R10, R96.reuse, -R103 ;  /* 0x000000600a0a7223 */ /* 0x080fe20000010867 */
[----:B------:R-:W-:Y:S01]  /*5d00*/  FFMA.FTZ R14, R90, R97, R99 ;  /* 0x000000615a0e7223 */ /* 0x000fe20000010063 */
[----:B------:R-:W-:Y:S01]  /*5d10*/  FFMA.FTZ R95, R95, R96, R98 ;  /* 0x000000605f5f7223 */ /* 0x000fe20000010062 */
[----:B------:R-:W-:Y:S01]  /*5d20*/  F2FP.SATFINITE.E4M3.F32.PACK_AB_MERGE_C R92, R89, R92, RZ ;  /* 0x0000005c595c723e */ /* 0x000fe200048070ff */
[----:B------:R-:W-:Y:S01]  /*5d30*/  HADD2.F32 R89, -RZ, R27.H0_H0 ;  /* 0x2000001bff597230 */ /* 0x000fe20000004100 */
[----:B------:R-:W-:Y:S01]  /*5d40*/  F2FP.F16.E4M3.UNPACK_B R91, R6 ;  /* 0x00000006ff5b723e */ /* 0x000fe200020006ff */
[----:B------:R-:W-:Y:S01]  /*5d50*/  HADD2.F32 R26, -RZ, R93.H0_H0 ;  /* 0x2000005dff1a7230 */ /* 0x000fe20000004100 */
[----:B------:R-:W-:Y:S01]  /*5d60*/  F2FP.SATFINITE.E4M3.F32.PACK_AB_MERGE_C R94, R105, R94, RZ ;  /* 0x0000005e695e723e */ /* 0x000fe200048070ff */
[----:B------:R-:W-:Y:S01]  /*5d70*/  HADD2.F32 R24, -RZ, R25.H0_H0 ;  /* 0x20000019ff187230 */ /* 0x000fe20000004100 */
[----:B------:R-:W-:Y:S01]  /*5d80*/  F2FP.SATFINITE.E4M3.F32.PACK_AB_MERGE_C R10, R10, R101, R92 ;  /* 0x000000650a0a723e */ /* 0x000fe2000480705c */
[----:B------:R-:W-:Y:S01]  /*5d90*/  HADD2.F32 R92, -RZ, R91.H0_H0 ;  /* 0x2000005bff5c7230 */ /* 0x000fe20000004100 */
[----:B------:R-:W-:Y:S01]  /*5da0*/  F2FP.SATFINITE.E4M3.F32.PACK_AB_MERGE_C R14, R95, R14, R94 ;  /* 0x0000000e5f0e723e */ /* 0x000fe2000480705e */
        /* <DEDUP_REMOVED lines=21> */
[----:B------:R-:W-:-:S02]  /*5f00*/  HADD2.F32 R90, -RZ, R13.H1_H1 ;  /* 0x3000000dff5a7230 */ /* 0x000fc40000004100 */
[-C--:B------:R-:W-:Y:S01]  /*5f10*/  FMUL.FTZ R96, R89, R94.reuse ;  /* 0x0000005e59607220 */ /* 0x080fe20000410000 */
[----:B------:R-:W-:Y:S02]  /*5f20*/  HADD2.F32 R13, -RZ, R92.H1_H1 ;  /* 0x3000005cff0d7230 */ /* 0x000fe40000004100 */
[C---:B------:R-:W-:Y:S01]  /*5f30*/  FMUL.FTZ R94, R7.reuse, R94 ;  /* 0x0000005e075e7220 */ /* 0x040fe20000410000 */
[--C-:B------:R-:W-:Y:S01]  /*5f40*/  HADD2.F32 R92, -RZ, R6.reuse.H0_H0 ;  /* 0x20000006ff5c7230 */ /* 0x100fe20000004100 */
[----:B------:R-:W-:Y:S01]  /*5f50*/  F2FP.F16.E4M3.UNPACK_B R100, R5.H1 ;  /* 0x00000005ff64723e */ /* 0x000fe200030006ff */
[----:B------:R-:W-:Y:S02]  /*5f60*/  HADD2.F32 R27, -RZ, R27.H1_H1 ;  /* 0x3000001bff1b7230 */ /* 0x000fe40000004100 */
[CC--:B------:R-:W-:Y:S01]  /*5f70*/  FMUL.FTZ R98, R90.reuse, R13.reuse ;  /* 0x0000000d5a627220 */ /* 0x0c0fe20000410000 */
[----:B------:R-:W-:Y:S02]  /*5f80*/  HADD2.F32 R93, -RZ, R6.H1_H1 ;  /* 0x30000006ff5d7230 */ /* 0x000fe40000004100 */
[-C--:B------:R-:W-:Y:S01]  /*5f90*/  FFMA.FTZ R6, R7, R92.reuse, -R96 ;  /* 0x0000005c07067223 */ /* 0x080fe20000010860 */
[----:B------:R-:W-:Y:S01]  /*5fa0*/  FFMA.FTZ R7, R89, R92, R94 ;  /* 0x0000005c59077223 */ /* 0x000fe2000001005e */
[C---:B------:R-:W-:Y:S01]  /*5fb0*/  FMUL.FTZ R89, R27.reuse, R13 ;  /* 0x0000000d1b597220 */ /* 0x040fe20000410000 */
[----:B------:R-:W-:Y:S01]  /*5fc0*/  F2FP.F16.E4M3.UNPACK_B R92, R15.H1 ;  /* 0x0000000fff5c723e */ /* 0x000fe200030006ff */
[----:B------:R-:W-:Y:S01]  /*5fd0*/  FFMA.FTZ R13, R27, R93, -R98 ;  /* 0x0000005d1b0d7223 */ /* 0x000fe20000010862 */
[----:B------:R-:W-:Y:S01]  /*5fe0*/  F2FP.F16.E4M3.UNPACK_B R27, R11 ;  /* 0x0000000bff1b723e */ /* 0x000fe200020006ff */
[----:B------:R-:W-:Y:S01]  /*5ff0*/  FFMA.FTZ R90, R90, R93, R89 ;  /* 0x0000005d5a5a7223 */ /* 0x000fe20000010059 */
[----:B------:R-:W-:Y:S01]  /*6000*/  F2FP.F16.E4M3.UNPACK_B R11, R11.H1 ;  /* 0x0000000bff0b723e */ /* 0x000fe200030006ff */
[----:B------:R-:W-:Y:S01]  /*6010*/  HADD2.F32 R93, -RZ, R91.H0_H0 ;  /* 0x2000005bff5d7230 */ /* 0x000fe20000004100 */
[-C--:B------:R-:W-:Y:S01]  /*6020*/  F2FP.F16.E4M3.UNPACK_B R95, R4.reuse ;  /* 0x00000004ff5f723e */ /* 0x080fe200020006ff */
[----:B------:R-:W-:Y:S01]  /*6030*/  HADD2.F32 R15, -RZ, R27.H0_H0 ;  /* 0x2000001bff0f7230 */ /* 0x000fe20000004100 */
[----:B------:R-:W-:Y:S01]  /*6040*/  F2FP.F16.E4M3.UNPACK_B R96, R4.H1 ;  /* 0x00000004ff60723e */ /* 0x000fe200030006ff */
[----:B------:R-:W-:Y:S01]  /*6050*/  HADD2.F32 R4, -RZ, R99.H0_H0 ;  /* 0x20000063ff047230 */ /* 0x000fe20000004100 */
[----:B------:R-:W-:Y:S01]  /*6060*/  F2FP.SATFINITE.E4M3.F32.PACK_AB_MERGE_C R6, R13, R6, RZ ;  /* 0x000000060d06723e */ /* 0x000fe200048070ff */
[----:B------:R-:W-:Y:S01]  /*6070*/  HADD2.F32 R89, -RZ, R11.H0_H0 ;  /* 0x2000000bff597230 */ /* 0x000fe20000004100 */
[----:B------:R-:W-:Y:S01]  /*6080*/  F2FP.SATFINITE.E4M3.F32.PACK_AB_MERGE_C R7, R90, R7, RZ ;  /* 0x000000075a07723e */ /* 0x000fe200048070ff */
[----:B------:R-:W-:-:S02]  /*6090*/  HADD2.F32 R94, -RZ, R92.H0_H0 ;  /* 0x2000005cff5e7230 */ /* 0x000fc40000004100 */
[-C--:B------:R-:W-:Y:S01]  /*60a0*/  FMUL.FTZ R102, R93, R4.reuse ;  /* 0x000000045d667220 */ /* 0x080fe20000410000 */
[----:B------:R-:W-:Y:S02]  /*60b0*/  HADD2.F32 R5, -RZ, R100.H0_H0 ;  /* 0x20000064ff057230 */ /* 0x000fe40000004100 */
[----:B------:R-:W-:Y:S01]  /*60c0*/  FMUL.FTZ R104, R15, R4 ;  /* 0x000000040f687220 */ /* 0x000fe20000410000 */
[----:B------:R-:W-:Y:S01]  /*60d0*/  HADD2.F32 R98, -RZ, R95.H0_H0 ;  /* 0x2000005fff627230 */ /* 0x000fe20000004100 */
[----:B------:R-:W-:Y:S01]  /*60e0*/  F2FP.SATFINITE.E4M3.F32.PACK_AB_MERGE_C R9, R9, R24, R6 ;  /* 0x000000180909723e */ /* 0x000fe20004807006 */
[----:B------:R-:W-:Y:S02]  /*60f0*/  HADD2.F32 R92, -RZ, R92.H1_H1 ;  /* 0x3000005cff5c7230 */ /* 0x000fe40000004100 */
[-C--:B------:R-:W-:Y:S01]  /*6100*/  FMUL.FTZ R106, R94, R5.reuse ;  /* 0x000000055e6a7220 */ /* 0x080fe20000410000 */
[----:B------:R-:W-:Y:S02]  /*6110*/  HADD2.F32 R100, -RZ, R100.H1_H1 ;  /* 0x30000064ff647230 */ /* 0x000fe40000004100 */
[----:B------:R-:W-:Y:S01]  /*6120*/  FMUL.FTZ R101, R89, R5 ;  /* 0x0000000559657220 */ /* 0x000fe20000410000 */
[----:B------:R-:W-:-:S02]  /*6130*/  HADD2.F32 R11, -RZ, R11.H1_H1 ;  /* 0x3000000bff0b7230 */ /* 0x000fc40000004100 */
[-C--:B------:R-:W-:Y:S01]  /*6140*/  FFMA.FTZ R4, R15, R98.reuse, -R102 ;  /* 0x000000620f047223 */ /* 0x080fe20000010866 */
[----:B------:R-:W-:Y:S02]  /*6150*/  HADD2.F32 R97, -RZ, R96.H0_H0 ;  /* 0x20000060ff617230 */ /* 0x000fe40000004100 */
[----:B------:R-:W-:Y:S01]  /*6160*/  FFMA.FTZ R5, R93, R98, R104 ;  /* 0x000000625d057223 */ /* 0x000fe20000010068 */
[----:B------:R-:W-:Y:S02]  /*6170*/  HADD2.F32 R91, -RZ, R91.H1_H1 ;  /* 0x3000005bff5b7230 */ /* 0x000fe40000004100 */
[-C--:B------:R-:W-:Y:S01]  /*6180*/  FMUL.FTZ R102, R92, R100.reuse ;  /* 0x000000645c667220 */ /* 0x080fe20000410000 */
[----:B------:R-:W-:Y:S02]  /*6190*/  HADD2.F32 R98, -RZ, R99.H1_H1 ;  /* 0x30000063ff627230 */ /* 0x000fe40000004100 */
[----:B------:R-:W-:Y:S01]  /*61a0*/  FMUL.FTZ R15, R11, R100 ;  /* 0x000000640b0f7220 */ /* 0x000fe20000410000 */
[----:B------:R-:W-:-:S02]  /*61b0*/  HADD2.F32 R27, -RZ, R27.H1_H1 ;  /* 0x3000001bff1b7230 */ /* 0x000fc40000004100 */
[-C--:B------:R-:W-:Y:S01]  /*61c0*/  FFMA.FTZ R101, R94, R97.reuse, R101 ;  /* 0x000000615e657223 */ /* 0x080fe20000010065 */
[----:B------:R-:W-:Y:S02]  /*61d0*/  HADD2.F32 R96, -RZ, R96.H1_H1 ;  /* 0x30000060ff607230 */ /* 0x000fe40000004100 */
[-C--:B------:R-:W-:Y:S01]  /*61e0*/  FMUL.FTZ R100, R91, R98.reuse ;  /* 0x000000625b647220 */ /* 0x080fe20000410000 */
[----:B------:R-:W-:Y:S02]  /*61f0*/  HADD2.F32 R94, -RZ, R95.H1_H1 ;  /* 0x3000005fff5e7230 */ /* 0x000fe40000004100 */
[----:B------:R-:W-:Y:S01]  /*6200*/  FFMA.FTZ R106, R89, R97, -R106 ;  /* 0x00000061596a7223 */ /* 0x000fe2000001086a */
[----:B------:R-:W-:Y:S01]  /*6210*/  FMUL.FTZ R98, R27, R98 ;  /* 0x000000621b627220 */ /* 0x000fe20000410000 */
[-C--:B------:R-:W-:Y:S01]  /*6220*/  FFMA.FTZ R11, R11, R96.reuse, -R102 ;  /* 0x000000600b0b7223 */ /* 0x080fe20000010866 */
[----:B------:R-:W-:Y:S01]  /*6230*/  FFMA.FTZ R92, R92, R96, R15 ;  /* 0x000000605c5c7223 */ /* 0x000fe2000001000f */
[-C--:B------:R-:W-:Y:S01]  /*6240*/  FFMA.FTZ R27, R27, R94.reuse, -R100 ;  /* 0x0000005e1b1b7223 */ /* 0x080fe20000010864 */
[----:B------:R-:W-:Y:S01]  /*6250*/  FFMA.FTZ R98, R91, R94, R98 ;  /* 0x0000005e5b627223 */ /* 0x000fe20000010062 */
[----:B------:R-:W-:-:S02]  /*6260*/  F2FP.SATFINITE.E4M3.F32.PACK_AB_MERGE_C R13, R26, R25, R7 ;  /* 0x000000191a0d723e */ /* 0x000fc40004807007 */
[----:B------:R-:W-:Y:S02]  /*6270*/  F2FP.SATFINITE.E4M3.F32.PACK_AB_MERGE_C R11, R11, R106, RZ ;  /* 0x0000006a0b0b723e */ /* 0x000fe400048070ff */
[----:B------:R-:W-:Y:S02]  /*6280*/  F2FP.SATFINITE.E4M3.F32.PACK_AB_MERGE_C R92, R92, R101, RZ ;  /* 0x000000655c5c723e */ /* 0x000fe400048070ff */
[----:B------:R-:W-:Y:S02]  /*6290*/  F2FP.SATFINITE.E4M3.F32.PACK_AB_MERGE_C R11, R27, R4, R11 ;  /* 0x000000041b0b723e */ /* 0x000fe4000480700b */
[----:B------:R-:W-:-:S07]  /*62a0*/  F2FP.SATFINITE.E4M3.F32.PACK_AB_MERGE_C R15, R98, R5, R92 ;  /* 0x00000005620f723e */ /* 0x000fce000480705c */
.L_x_1825:
[----:B------:R-:W-:Y:S05]  /*62b0*/  BSYNC B2 ;  /* 0x0000000000027941 */ /* 0x000fea0003800000 */
.L_x_1824:
[----:B------:R-:W-:Y:S01]  /*62c0*/  ISETP.GE.AND P4, PT, R87, R86, PT ;  /* 0x000000565700720c */ /* 0x000fe20003f86270 */
[----:B--2---:R4:W-:-:S12]  /*62d0*/  ST.E.128 desc[UR36][R68.64], R8 ;  /* 0x0000000844007985 */ /* 0x0049d8000c101d24 */
[----:B------:R-:W-:-:S04]  /*62e0*/  @!P4 IADD3 R4, P6, R83, R87, RZ ;  /* 0x000000575304c210 */ /* 0x000fc80007fde0ff */
[----:B------:R-:W-:-:S05]  /*62f0*/  @!P4 LEA.HI.X.SX32 R5, R87, R81, 0x1, P6 ;  /* 0x000000515705c211 */ /* 0x000fca00030f0eff */
[----:B---3--:R4:W-:Y:S04]  /*6300*/  @!P4 ST.E.128 desc[UR36][R4.64], R12 ;  /* 0x0000000c0400c985 */ /* 0x0089e8000c101d24 */
.L_x_1823:
[----:B------:R-:W-:Y:S05]  /*6310*/  BSYNC B1 ;  /* 0x0000000000017941 */ /* 0x000fea0003800000 */
.L_x_1822:
[----:B------:R-:W-:-:S03]  /*6320*/  UMOV UR4, 0xffffffff ;  /* 0xffffffff00047882 */ /* 0x000fc60000000000 */
[----:B------:R-:W-:Y:S05]  /*6330*/  BRA.DIV UR4, `(.L_x_1826) ;  /* 0x0000025e04fc7947 */ /* 0x000fea000b800000 */
[----:B------:R0:W0:Y:S04]  /*6340*/  SHFL.IDX PT, R25, R80, 0x1, 0x181f ;  /* 0x00381f0050197f89 */ /* 0x00002800000e0000 */
[----:B----4-:R4:W0:Y:S02]  /*6350*/  SHFL.IDX PT, R14, R79, 0x1, 0x181f ;  /* 0x00381f004f0e7f89 */ /* 0x01082400000e0000 */
.L_x_2201:
[----:B------:R-:W-:-:S05]  /*6360*/  VIADD R4, R187, 0x20 ;  /* 0x00000020bb047836 */ /* 0x000fca0000000000 */
[----:B------:R-:W-:-:S13]  /*6370*/  ISETP.GE.OR P4, PT, R4, R75, P1 ;  /* 0x0000004b0400720c */ /* 0x000fda0000f86670 */
[----:B------:R-:W-:Y:S05]  /*6380*/  @P4 BRA `(.L_x_1811) ;  /* 0x0000001000d44947 */ /* 0x000fea0003800000 */
[----:B------:R-:W-:Y:S01]  /*6390*/  SEL R88, R57, R88, !P0 ;  /* 0x0000005839587207 */ /* 0x000fe20004000000 */
[----:B------:R-:W-:Y:S01]  /*63a0*/  BSSY B1, `(.L_x_1827) ;  /* 0x00000e9000017945 */ /* 0x000fe20003800000 */
[----:B------:R-:W-:Y:S02]  /*63b0*/  SHF.R.U32.HI R7, RZ, 0x3, R209 ;  /* 0x00000003ff077819 */ /* 0x000fe400000116d1 */
[----:B------:R-:W-:Y:S02]  /*63c0*/  SHF.R.S32.HI R5, RZ, 0x1f, R88 ;  /* 0x0000001fff057819 */ /* 0x000fe40000011458 */
[----:B0-----:R-:W-:Y:S02]  /*63d0*/  IADD3 R12, P4, R62, R14, RZ ;  /* 0x0000000e3e0c7210 */ /* 0x001fe40007f9e0ff */
[----:B------:R-:W-:-:S03]  /*63e0*/  LEA.HI R88, R5, R88, RZ, 0x5 ;  /* 0x0000005805587211 */ /* 0x000fc600078f28ff */
[----:B------:R-:W-:Y:S01]  /*63f0*/  IMAD.X R13, R25, 0x1, R66, P4 ;  /* 0x00000001190d7824 */ /* 0x000fe200020e0642 */
[----:B------:R-:W-:-:S04]  /*6400*/  LEA.HI.SX32 R88, R88, R65, 0x1b ;  /* 0x0000004158587211 */ /* 0x000fc800078fdaff */
[----:B------:R-:W-:Y:S01]  /*6410*/  SHF.R.S32.HI R5, RZ, 0x1f, R88 ;  /* 0x0000001fff057819 */ /* 0x000fe20000011458 */
[----:B------:R-:W-:-:S03]  /*6420*/  IMAD.SHL.U32 R15, R88, 0x10, RZ ;  /* 0x00000010580f7824 */ /* 0x000fc600078e00ff */
[----:B------:R-:W-:Y:S02]  /*6430*/  LEA.HI R5, R5, R88, RZ, 0x3 ;  /* 0x0000005805057211 */ /* 0x000fe400078f18ff */
[----:B------:R-:W-:-:S03]  /*6440*/  LOP3.LUT R4, R209, 0x70, R15, 0xf8, !PT ;  /* 0x00000070d1047812 */ /* 0x000fc600078ef80f */
[----:B------:R-:W-:Y:S01]  /*6450*/  IMAD.SHL.U32 R6, R5, 0x400, RZ ;  /* 0x0000040005067824 */ /* 0x000fe200078e00ff */
[----:B------:R-:W-:-:S04]  /*6460*/  LOP3.LUT R5, R4, R7, RZ, 0x3c, !PT ;  /* 0x0000000704057212 */ /* 0x000fc800078e3cff */
[----:B------:R-:W-:-:S04]  /*6470*/  LOP3.LUT R4, R6, 0xffffe000, RZ, 0xc0, !PT ;  /* 0xffffe00006047812 */ /* 0x000fc800078ec0ff */
[----:B------:R-:W-:Y:S02]  /*6480*/  IADD3 R4, R5, R4, R212 ;  /* 0x0000000405047210 */ /* 0x000fe40007ffe0d4 */
[----:B------:R-:W-:-:S03]  /*6490*/  LEA R5, R185, R47, 0xe ;  /* 0x0000002fb9057211 */ /* 0x000fc600078e70ff */
[----:B------:R-:W-:Y:S02]  /*64a0*/  IMAD R7, R185, 0x4000, R4 ;  /* 0x00004000b9077824 */ /* 0x000fe400078e0204 */
[C---:B------:R-:W-:Y:S02]  /*64b0*/  IMAD.IADD R5, R22.reuse, 0x1, R5 ;  /* 0x0000000116057824 */ /* 0x040fe400078e0205 */
[----:B------:R-:W-:-:S04]  /*64c0*/  IMAD.IADD R8, R22, 0x1, R7 ;  /* 0x0000000116087824 */ /* 0x000fc800078e0207 */
[----:B------:R-:W0:Y:S04]  /*64d0*/  LDS.128 R4, [R5+0x20000] ;  /* 0x0200000005047984 */ /* 0x000e280000000c00 */
[----:B------:R-:W0:Y:S01]  /*64e0*/  LDS.128 R8, [R8+0x20000] ;  /* 0x0200000008087984 */ /* 0x000e220000000c00 */
[----:B------:R-:W-:Y:S05]  /*64f0*/  @P3 BRA `(.L_x_1828) ;  /* 0x0000000c004c3947 */ /* 0x000fea0003800000 */
[--C-:B------:R-:W-:Y:S01]  /*6500*/  SHF.R.U32.HI R26, RZ, 0x8, R29.reuse ;  /* 0x00000008ff1a7819 */ /* 0x100fe2000001161d */
[----:B0-----:R-:W-:Y:S01]  /*6510*/  IMAD.MOV.U32 R30, RZ, RZ, R8 ;  /* 0x000000ffff1e7224 */ /* 0x001fe200078e0008 */
[----:B----4-:R-:W-:Y:S01]  /*6520*/  SHF.R.U32.HI R79, RZ, 0x10, R29 ;  /* 0x00000010ff4f7819 */ /* 0x010fe2000001161d */
[----:B------:R-:W-:Y:S01]  /*6530*/  IMAD.MOV.U32 R24, RZ, RZ, R5 ;  /* 0x000000ffff187224 */ /* 0x000fe200078e0005 */
[----:B------:R-:W-:Y:S01]  /*6540*/  LOP3.LUT R27, R29, 0xff0000ff, RZ, 0xc0, !PT ;  /* 0xff0000ff1d1b7812 */ /* 0x000fe200078ec0ff */
[----:B------:R-:W-:Y:S01]  /*6550*/  IMAD.MOV.U32 R29, RZ, RZ, R4 ;  /* 0x000000ffff1d7224 */ /* 0x000fe200078e0004 */
[----:B------:R-:W-:Y:S01]  /*6560*/  SHF.R.U32.HI R69, RZ, 0x8, R31 ;  /* 0x00000008ff457819 */ /* 0x000fe2000001161f */
[----:B------:R-:W-:Y:S01]  /*6570*/  IMAD.SHL.U32 R4, R26, 0x100, RZ ;  /* 0x000001001a047824 */ /* 0x000fe200078e00ff */
[----:B------:R-:W-:Y:S01]  /*6580*/  SHF.R.U32.HI R32, RZ, 0x8, R33 ;  /* 0x00000008ff207819 */ /* 0x000fe20000011621 */
[----:B------:R-:W-:Y:S01]  /*6590*/  IMAD.MOV.U32 R26, RZ, RZ, R6 ;  /* 0x000000ffff1a7224 */ /* 0x000fe200078e0006 */
[----:B------:R-:W-:Y:S01]  /*65a0*/  SHF.R.U32.HI R28, RZ, 0x8, R35 ;  /* 0x00000008ff1c7819 */ /* 0x000fe20000011623 */
[----:B------:R-:W-:Y:S01]  /*65b0*/  IMAD.U32 R6, R79, 0x10000, RZ ;  /* 0x000100004f067824 */ /* 0x000fe200078e00ff */
[----:B------:R-:W-:Y:S01]  /*65c0*/  LOP3.LUT R27, R27, 0xff00, R4, 0xf8, !PT ;  /* 0x0000ff001b1b7812 */ /* 0x000fe200078ef804 */
[----:B------:R-:W-:Y:S01]  /*65d0*/  IMAD.SHL.U32 R4, R69, 0x100, RZ ;  /* 0x0000010045047824 */ /* 0x000fe200078e00ff */
[----:B------:R-:W-:Y:S01]  /*65e0*/  SHF.R.U32.HI R80, RZ, 0x10, R31 ;  /* 0x00000010ff507819 */ /* 0x000fe2000001161f */
[----:B------:R-:W-:Y:S01]  /*65f0*/  IMAD.SHL.U32 R8, R32, 0x100, RZ ;  /* 0x0000010020087824 */ /* 0x000fe200078e00ff */
[----:B------:R-:W-:-:S02]  /*6600*/  LOP3.LUT R31, R31, 0xff0000ff, RZ, 0xc0, !PT ;  /* 0xff0000ff1f1f7812 */ /* 0x000fc400078ec0ff */
[----:B------:R-:W-:Y:S02]  /*6610*/  SHF.R.U32.HI R34, RZ, 0x10, R33 ;  /* 0x00000010ff227819 */ /* 0x000fe40000011621 */
[----:B------:R-:W-:Y:S02]  /*6620*/  SHF.R.U32.HI R68, RZ, 0x10, R35 ;  /* 0x00000010ff447819 */ /* 0x000fe40000011623 */
[----:B------:R-:W-:Y:S02]  /*6630*/  LOP3.LUT R33, R33, 0xff0000ff, RZ, 0xc0, !PT ;  /* 0xff0000ff21217812 */ /* 0x000fe400078ec0ff */
[----:B------:R-:W-:Y:S01]  /*6640*/  LOP3.LUT R35, R35, 0xff0000ff, RZ, 0xc0, !PT ;  /* 0xff0000ff23237812 */ /* 0x000fe200078ec0ff */
[----:B------:R-:W-:Y:S01]  /*6650*/  IMAD.U32 R68, R68, 0x10000, RZ ;  /* 0x0001000044447824 */ /* 0x000fe200078e00ff */
[----:B------:R-:W-:Y:S02]  /*6660*/  SHF.L.U32 R28, R28, 0x8, RZ ;  /* 0x000000081c1c7819 */ /* 0x000fe400000006ff */
[----:B------:R-:W-:Y:S01]  /*6670*/  LOP3.LUT R5, R31, 0xff00, R4, 0xf8, !PT ;  /* 0x0000ff001f057812 */ /* 0x000fe200078ef804 */
[----:B------:R-:W-:Y:S01]  /*6680*/  IMAD.U32 R4, R80, 0x10000, RZ ;  /* 0x0001000050047824 */ /* 0x000fe200078e00ff */
[----:B------:R-:W-:Y:S01]  /*6690*/  LOP3.LUT R69, R33, 0xff00, R8, 0xf8, !PT ;  /* 0x0000ff0021457812 */ /* 0x000fe200078ef808 */
[----:B------:R-:W-:Y:S01]  /*66a0*/  IMAD.U32 R8, R34, 0x10000, RZ ;  /* 0x0001000022087824 */ /* 0x000fe200078e00ff */
[----:B------:R-:W-:-:S02]  /*66b0*/  LOP3.LUT R79, R35, 0xff00, R28, 0xf8, !PT ;  /* 0x0000ff00234f7812 */ /* 0x000fc400078ef81c */
[----:B------:R-:W-:Y:S02]  /*66c0*/  F2FP.F16.E4M3.UNPACK_B R35, R85.H1 ;  /* 0x00000055ff23723e */ /* 0x000fe400030006ff */
[----:B------:R-:W-:Y:S02]  /*66d0*/  F2FP.F16.E4M3.UNPACK_B R33, R30.H1 ;  /* 0x0000001eff21723e */ /* 0x000fe400030006ff */
[----:B------:R-:W-:Y:S02]  /*66e0*/  F2FP.F16.E4M3.UNPACK_B R31, R29.H1 ;  /* 0x0000001dff1f723e */ /* 0x000fe400030006ff */
[----:B------:R-:W-:Y:S01]  /*66f0*/  LOP3.LUT R6, R27, 0xff0000, R6, 0xf8, !PT ;  /* 0x00ff00001b067812 */ /* 0x000fe200078ef806 */
[----:B------:R-:W-:Y:S01]  /*6700*/  HADD2.F32 R28, -RZ, R33.H0_H0 ;  /* 0x20000021ff1c7230 */ /* 0x000fe20000004100 */
[----:B------:R-:W-:Y:S01]  /*6710*/  LOP3.LUT R4, R5, 0xff0000, R4, 0xf8, !PT ;  /* 0x00ff000005047812 */ /* 0x000fe200078ef804 */
[----:B------:R-:W-:Y:S01]  /*6720*/  HADD2.F32 R5, -RZ, R35.H0_H0 ;  /* 0x20000023ff057230 */ /* 0x000fe20000004100 */
[----:B------:R-:W-:Y:S01]  /*6730*/  F2FP.F16.E4M3.UNPACK_B R32, R82.H1 ;  /* 0x00000052ff20723e */ /* 0x000fe200030006ff */
[----:B------:R-:W-:Y:S01]  /*6740*/  HADD2.F32 R27, -RZ, R31.H0_H0 ;  /* 0x2000001fff1b7230 */ /* 0x000fe20000004100 */
[----:B------:R-:W-:Y:S01]  /*6750*/  LOP3.LUT R8, R69, 0xff0000, R8, 0xf8, !PT ;  /* 0x00ff000045087812 */ /* 0x000fe200078ef808 */
[----:B------:R-:W-:-:S02]  /*6760*/  HADD2.F32 R35, -RZ, R35.H1_H1 ;  /* 0x30000023ff237230 */ /* 0x000fc40000004100 */
[CC--:B------:R-:W-:Y:S01]  /*6770*/  FMUL.FTZ R80, R28.reuse, R5.reuse ;  /* 0x000000051c507220 */ /* 0x0c0fe20000410000 */
[--C-:B------:R-:W-:Y:S02]  /*6780*/  HADD2.F32 R34, -RZ, R32.reuse.H0_H0 ;  /* 0x20000020ff227230 */ /* 0x100fe40000004100 */
[----:B--2---:R-:W-:Y:S01]  /*6790*/  FMUL.FTZ R81, R27, R5 ;  /* 0x000000051b517220 */ /* 0x004fe20000410000 */
[----:B------:R-:W-:Y:S01]  /*67a0*/  LOP3.LUT R5, R79, 0xff0000, R68, 0xf8, !PT ;  /* 0x00ff00004f057812 */ /* 0x000fe200078ef844 */
[----:B------:R-:W-:Y:S01]  /*67b0*/  HADD2.F32 R69, -RZ, R32.H1_H1 ;  /* 0x30000020ff457230 */ /* 0x000fe20000004100 */
[----:B------:R-:W-:Y:S01]  /*67c0*/  F2FP.F16.E4M3.UNPACK_B R85, R85 ;  /* 0x00000055ff55723e */ /* 0x000fe200020006ff */
[----:B------:R-:W-:Y:S02]  /*67d0*/  HADD2.F32 R68, -RZ, R33.H1_H1 ;  /* 0x30000021ff447230 */ /* 0x000fe40000004100 */
[-C--:B------:R-:W-:Y:S01]  /*67e0*/  FFMA.FTZ R27, R27, R34.reuse, -R80 ;  /* 0x000000221b1b7223 */ /* 0x080fe20000010850 */
[----:B------:R-:W-:Y:S01]  /*67f0*/  FFMA.FTZ R28, R28, R34, R81 ;  /* 0x000000221c1c7223 */ /* 0x000fe20000010051 */
[----:B------:R-:W-:Y:S01]  /*6800*/  HADD2.F32 R32, -RZ, R31.H1_H1 ;  /* 0x3000001fff207230 */ /* 0x000fe20000004100 */
[----:B------:R-:W-:Y:S01]  /*6810*/  F2FP.F16.E4M3.UNPACK_B R34, R30 ;  /* 0x0000001eff22723e */ /* 0x000fe200020006ff */
[----:B------:R-:W-:Y:S01]  /*6820*/  HADD2.F32 R80, -RZ, R85.H0_H0 ;  /* 0x20000055ff507230 */ /* 0x000fe20000004100 */
[----:B------:R-:W-:Y:S01]  /*6830*/  F2FP.F16.E4M3.UNPACK_B R33, R29 ;  /* 0x0000001dff21723e */ /* 0x000fe200020006ff */
[-C--:B------:R-:W-:Y:S01]  /*6840*/  FMUL.FTZ R29, R68, R35.reuse ;  /* 0x00000023441d7220 */ /* 0x080fe20000410000 */
[----:B------:R-:W-:Y:S01]  /*6850*/  F2FP.F16.E4M3.UNPACK_B R82, R82 ;  /* 0x00000052ff52723e */ /* 0x000fe200020006ff */
[----:B------:R-:W-:Y:S01]  /*6860*/  FMUL.FTZ R79, R32, R35 ;  /* 0x00000023204f7220 */ /* 0x000fe20000410000 */
[----:B------:R-:W-:-:S02]  /*6870*/  HADD2.F32 R35, -RZ, R34.H0_H0 ;  /* 0x20000022ff237230 */ /* 0x000fc40000004100 */
[-C--:B------:R-:W-:Y:S01]  /*6880*/  FFMA.FTZ R30, R32, R69.reuse, -R29 ;  /* 0x00000045201e7223 */ /* 0x080fe2000001081d */
[----:B------:R-:W-:Y:S02]  /*6890*/  HADD2.F32 R31, -RZ, R33.H0_H0 ;  /* 0x20000021ff1f7230 */ /* 0x000fe40000004100 */
[----:B------:R-:W-:Y:S01]  /*68a0*/  FFMA.FTZ R29, R68, R69, R79 ;  /* 0x00000045441d7223 */ /* 0x000fe2000001004f */
[----:B------:R-:W-:Y:S02]  /*68b0*/  HADD2.F32 R32, -RZ, R82.H0_H0 ;  /* 0x20000052ff207230 */ /* 0x000fe40000004100 */
[-C--:B------:R-:W-:Y:S01]  /*68c0*/  FMUL.FTZ R88, R35, R80.reuse ;  /* 0x0000005023587220 */ /* 0x080fe20000410000 */
[----:B------:R-:W-:Y:S02]  /*68d0*/  HADD2.F32 R85, -RZ, R85.H1_H1 ;  /* 0x30000055ff557230 */ /* 0x000fe40000004100 */
[----:B------:R-:W-:Y:S01]  /*68e0*/  FMUL.FTZ R80, R31, R80 ;  /* 0x000000501f507220 */ /* 0x000fe20000410000 */
[----:B------:R-:W-:Y:S01]  /*68f0*/  HADD2.F32 R68, -RZ, R34.H1_H1 ;  /* 0x30000022ff447230 */ /* 0x000fe20000004100 */
[----:B------:R-:W-:Y:S01]  /*6900*/  F2FP.F16.E4M3.UNPACK_B R81, R84.H1 ;  /* 0x00000054ff51723e */ /* 0x000fe200030006ff */
[----:B------:R-:W-:Y:S01]  /*6910*/  HADD2.F32 R33, -RZ, R33.H1_H1 ;  /* 0x30000021ff217230 */ /* 0x000fe20000004100 */
[----:B------:R-:W-:Y:S01]  /*6920*/  F2FP.F16.E4M3.UNPACK_B R69, R10.H1 ;  /* 0x0000000aff45723e */ /* 0x000fe200030006ff */
[----:B------:R-:W-:-:S02]  /*6930*/  HADD2.F32 R82, -RZ, R82.H1_H1 ;  /* 0x30000052ff527230 */ /* 0x000fc40000004100 */
[-C--:B------:R-:W-:Y:S01]  /*6940*/  FFMA.FTZ R31, R31, R32.reuse, -R88 ;  /* 0x000000201f1f7223 */ /* 0x080fe20000010858 */
[CC--:B------:R-:W-:Y:S01]  /*6950*/  FMUL.FTZ R34, R68.reuse, R85.reuse ;  /* 0x0000005544227220 */ /* 0x0c0fe20000410000 */
[----:B------:R-:W-:Y:S01]  /*6960*/  FFMA.FTZ R32, R35, R32, R80 ;  /* 0x0000002023207223 */ /* 0x000fe20000010050 */
[C---:B------:R-:W-:Y:S01]  /*6970*/  FMUL.FTZ R85, R33.reuse, R85 ;  /* 0x0000005521557220 */ /* 0x040fe20000410000 */
[----:B------:R-:W-:Y:S01]  /*6980*/  F2FP.F16.E4M3.UNPACK_B R80, R78.H1 ;  /* 0x0000004eff50723e */ /* 0x000fe200030006ff */
[----:B---3--:R-:W-:Y:S01]  /*6990*/  HADD2.F32 R83, -RZ, R81.H0_H0 ;  /* 0x20000051ff537230 */ /* 0x008fe20000004100 */
[----:B------:R-:W-:Y:S01]  /*69a0*/  F2FP.F16.E4M3.UNPACK_B R35, R26.H1 ;  /* 0x0000001aff23723e */ /* 0x000fe200030006ff */
[----:B------:R-:W-:Y:S02]  /*69b0*/  HADD2.F32 R79, -RZ, R69.H0_H0 ;  /* 0x20000045ff4f7230 */ /* 0x000fe40000004100 */
[-C--:B------:R-:W-:Y:S01]  /*69c0*/  FFMA.FTZ R34, R33, R82.reuse, -R34 ;  /* 0x0000005221227223 */ /* 0x080fe20000010822 */
[----:B------:R-:W-:Y:S01]  /*69d0*/  FFMA.FTZ R33, R68, R82, R85 ;  /* 0x0000005244217223 */ /* 0x000fe20000010055 */
[----:B------:R-:W-:Y:S01]  /*69e0*/  HADD2.F32 R82, -RZ, R81.H1_H1 ;  /* 0x30000051ff527230 */ /* 0x000fe20000004100 */
[----:B------:R-:W-:Y:S01]  /*69f0*/  F2FP.F16.E4M3.UNPACK_B R84, R84 ;  /* 0x00000054ff54723e */ /* 0x000fe200020006ff */
[----:B------:R-:W-:-:S02]  /*6a00*/  HADD2.F32 R68, -RZ, R35.H0_H0 ;  /* 0x20000023ff447230 */ /* 0x000fc40000004100 */
[-C--:B------:R-:W-:Y:S01]  /*6a10*/  FMUL.FTZ R85, R79, R83.reuse ;  /* 0x000000534f557220 */ /* 0x080fe20000410000 */
[--C-:B------:R-:W-:Y:S01]  /*6a20*/  HADD2.F32 R81, -RZ, R80.reuse.H0_H0 ;  /* 0x20000050ff517230 */ /* 0x100fe20000004100 */
[----:B------:R-:W-:Y:S01]  /*6a30*/  F2FP.F16.E4M3.UNPACK_B R26, R26 ;  /* 0x0000001aff1a723e */ /* 0x000fe200020006ff */
[----:B------:R-:W-:Y:S02]  /*6a40*/  HADD2.F32 R69, -RZ, R69.H1_H1 ;  /* 0x30000045ff457230 */ /* 0x000fe40000004100 */
[C---:B------:R-:W-:Y:S01]  /*6a50*/  FMUL.FTZ R88, R68.reuse, R83 ;  /* 0x0000005344587220 */ /* 0x040fe20000410000 */
[----:B------:R-:W-:Y:S02]  /*6a60*/  HADD2.F32 R35, -RZ, R35.H1_H1 ;  /* 0x30000023ff237230 */ /* 0x000fe40000004100 */
[-C--:B------:R-:W-:Y:S01]  /*6a70*/  FFMA.FTZ R85, R68, R81.reuse, -R85 ;  /* 0x0000005144557223 */ /* 0x080fe20000010855 */
[----:B------:R-:W-:Y:S02]  /*6a80*/  HADD2.F32 R80, -RZ, R80.H1_H1 ;  /* 0x30000050ff507230 */ /* 0x000fe40000004100 */
[-C--:B------:R-:W-:Y:S01]  /*6a90*/  FMUL.FTZ R68, R69, R82.reuse ;  /* 0x0000005245447220 */ /* 0x080fe20000410000 */
[----:B------:R-:W-:Y:S01]  /*6aa0*/  FFMA.FTZ R88, R79, R81, R88 ;  /* 0x000000514f587223 */ /* 0x000fe20000010058 */
[C---:B------:R-:W-:Y:S01]  /*6ab0*/  FMUL.FTZ R90, R35.reuse, R82 ;  /* 0x00000052235a7220 */ /* 0x040fe20000410000 */
[----:B------:R-:W-:Y:S01]  /*6ac0*/  F2FP.F16.E4M3.UNPACK_B R78, R78 ;  /* 0x0000004eff4e723e */ /* 0x000fe200020006ff */
[----:B------:R-:W-:Y:S01]  /*6ad0*/  FFMA.FTZ R82, R35, R80, -R68 ;  /* 0x0000005023527223 */ /* 0x000fe20000010844 */
[----:B------:R-:W-:Y:S01]  /*6ae0*/  F2FP.F16.E4M3.UNPACK_B R35, R10 ;  /* 0x0000000aff23723e */ /* 0x000fe200020006ff */
[----:B------:R-:W-:-:S02]  /*6af0*/  HADD2.F32 R79, -RZ, R84.H0_H0 ;  /* 0x20000054ff4f7230 */ /* 0x000fc40000004100 */
[----:B------:R-:W-:Y:S01]  /*6b00*/  FFMA.FTZ R87, R69, R80, R90 ;  /* 0x0000005045577223 */ /* 0x000fe2000001005a */
[----:B------:R-:W-:Y:S01]  /*6b10*/  HADD2.F32 R84, -RZ, R84.H1_H1 ;  /* 0x30000054ff547230 */ /* 0x000fe20000004100 */
[----:B------:R-:W-:Y:S01]  /*6b20*/  F2FP.SATFINITE.E4M3.F32.PACK_AB_MERGE_C R27, R30, R27, RZ ;  /* 0x0000001b1e1b723e */ /* 0x000fe200048070ff */
[--C-:B------:R-:W-:Y:S01]  /*6b30*/  HADD2.F32 R68, -RZ, R35.reuse.H0_H0 ;  /* 0x20000023ff447230 */ /* 0x100fe20000004100 */
[----:B------:R-:W-:Y:S01]  /*6b40*/  F2FP.SATFINITE.E4M3.F32.PACK_AB_MERGE_C R29, R29, R28, RZ ;  /* 0x0000001c1d1d723e */ /* 0x000fe200048070ff */
[--C-:B------:R-:W-:Y:S01]  /*6b50*/  HADD2.F32 R10, -RZ, R26.reuse.H0_H0 ;  /* 0x2000001aff0a7230 */ /* 0x100fe20000004100 */
[----:B------:R-:W-:Y:S01]  /*6b60*/  F2FP.F16.E4M3.UNPACK_B R30, R24 ;  /* 0x00000018ff1e723e */ /* 0x000fe200020006ff */
[----:B------:R-:W-:Y:S02]  /*6b70*/  HADD2.F32 R35, -RZ, R35.H1_H1 ;  /* 0x30000023ff237230 */ /* 0x000fe40000004100 */
[----:B------:R-:W-:Y:S01]  /*6b80*/  FMUL.FTZ R81, R68, R79 ;  /* 0x0000004f44517220 */ /* 0x000fe20000410000 */
[----:B------:R-:W-:-:S02]  /*6b90*/  HADD2.F32 R26, -RZ, R26.H1_H1 ;  /* 0x3000001aff1a7230 */ /* 0x000fc40000004100 */
[----:B------:R-:W-:Y:S01]  /*6ba0*/  FMUL.FTZ R79, R10, R79 ;  /* 0x0000004f0a4f7220 */ /* 0x000fe20000410000 */
[--C-:B------:R-:W-:Y:S02]  /*6bb0*/  HADD2.F32 R69, -RZ, R78.reuse.H0_H0 ;  /* 0x2000004eff457230 */ /* 0x100fe40000004100 */
[CC--:B------:R-:W-:Y:S01]  /*6bc0*/  FMUL.FTZ R83, R35.reuse, R84.reuse ;  /* 0x0000005423537220 */ /* 0x0c0fe20000410000 */
[----:B------:R-:W-:Y:S02]  /*6bd0*/  HADD2.F32 R78, -RZ, R78.H1_H1 ;  /* 0x3000004eff4e7230 */ /* 0x000fe40000004100 */
[----:B------:R-:W-:Y:S01]  /*6be0*/  FMUL.FTZ R84, R26, R84 ;  /* 0x000000541a547220 */ /* 0x000fe20000410000 */
[----:B------:R-:W-:Y:S01]  /*6bf0*/  F2FP.SATFINITE.E4M3.F32.PACK_AB_MERGE_C R28, R34, R31, R27 ;  /* 0x0000001f221c723e */ /* 0x000fe2000480701b */
[-C--:B------:R-:W-:Y:S01]  /*6c00*/  FFMA.FTZ R81, R10, R69.reuse, -R81 ;  /* 0x000000450a517223 */ /* 0x080fe20000010851 */
[----:B------:R-:W-:Y:S01]  /*6c10*/  FFMA.FTZ R10, R68, R69, R79 ;  /* 0x00000045440a7223 */ /* 0x000fe2000001004f */
[-C--:B------:R-:W-:Y:S01]  /*6c20*/  FFMA.FTZ R69, R35, R78.reuse, R84 ;  /* 0x0000004e23457223 */ /* 0x080fe20000010054 */
[----:B------:R-:W-:Y:S01]  /*6c30*/  F2FP.F16.E4M3.UNPACK_B R35, R9 ;  /* 0x00000009ff23723e */ /* 0x000fe200020006ff */
[----:B------:R-:W-:Y:S01]  /*6c40*/  FFMA.FTZ R26, R26, R78, -R83 ;  /* 0x0000004e1a1a7223 */ /* 0x000fe20000010853 */
[----:B------:R-:W-:-:S02]  /*6c50*/  F2FP.F16.E4M3.UNPACK_B R68, R8 ;  /* 0x00000008ff44723e */ /* 0x000fc400020006ff */
[----:B------:R-:W-:Y:S01]  /*6c60*/  F2FP.SATFINITE.E4M3.F32.PACK_AB_MERGE_C R27, R33, R32, R29 ;  /* 0x00000020211b723e */ /* 0x000fe2000480701d */
[----:B------:R-:W-:Y:S01]  /*6c70*/  HADD2.F32 R31, -RZ, R35.H0_H0 ;  /* 0x20000023ff1f7230 */ /* 0x000fe20000004100 */
[----:B------:R-:W-:Y:S01]  /*6c80*/  F2FP.F16.E4M3.UNPACK_B R33, R6 ;  /* 0x00000006ff21723e */ /* 0x000fe200020006ff */
[----:B------:R-:W-:Y:S01]  /*6c90*/  HADD2.F32 R32, -RZ, R68.H0_H0 ;  /* 0x20000044ff207230 */ /* 0x000fe20000004100 */
[----:B------:R-:W-:Y:S01]  /*6ca0*/  F2FP.SATFINITE.E4M3.F32.PACK_AB_MERGE_C R87, R87, R88, RZ ;  /* 0x000000585757723e */ /* 0x000fe200048070ff */
[----:B------:R-:W-:Y:S01]  /*6cb0*/  HADD2.F32 R29, -RZ, R30.H0_H0 ;  /* 0x2000001eff1d7230 */ /* 0x000fe20000004100 */
[----:B------:R-:W-:Y:S01]  /*6cc0*/  F2FP.F16.E4M3.UNPACK_B R6, R6.H1 ;  /* 0x00000006ff06723e */ /* 0x000fe200030006ff */
[----:B------:R-:W-:Y:S02]  /*6cd0*/  HADD2.F32 R34, -RZ, R33.H0_H0 ;  /* 0x20000021ff227230 */ /* 0x000fe40000004100 */
[----:B------:R-:W-:Y:S01]  /*6ce0*/  FMUL.FTZ R78, R31, R32 ;  /* 0x000000201f4e7220 */ /* 0x000fe20000410000 */
[----:B------:R-:W-:-:S02]  /*6cf0*/  HADD2.F32 R35, -RZ, R35.H1_H1 ;  /* 0x30000023ff237230 */ /* 0x000fc40000004100 */
[----:B------:R-:W-:Y:S01]  /*6d00*/  FMUL.FTZ R80, R29, R32 ;  /* 0x000000201d507220 */ /* 0x000fe20000410000 */
[----:B------:R-:W-:Y:S01]  /*6d10*/  HADD2.F32 R68, -RZ, R68.H1_H1 ;  /* 0x30000044ff447230 */ /* 0x000fe20000004100 */
[----:B------:R-:W-:Y:S01]  /*6d20*/  F2FP.SATFINITE.E4M3.F32.PACK_AB_MERGE_C R10, R69, R10, R87 ;  /* 0x0000000a450a723e */ /* 0x000fe20004807057 */
[----:B------:R-:W-:Y:S02]  /*6d30*/  HADD2.F32 R32, -RZ, R30.H1_H1 ;  /* 0x3000001eff207230 */ /* 0x000fe40000004100 */
[-C--:B------:R-:W-:Y:S01]  /*6d40*/  FFMA.FTZ R29, R29, R34.reuse, -R78 ;  /* 0x000000221d1d7223 */ /* 0x080fe2000001084e */
[----:B------:R-:W-:Y:S01]  /*6d50*/  FFMA.FTZ R30, R31, R34, R80 ;  /* 0x000000221f1e7223 */ /* 0x000fe20000010050 */
[----:B------:R-:W-:Y:S02]  /*6d60*/  HADD2.F32 R34, -RZ, R33.H1_H1 ;  /* 0x30000021ff227230 */ /* 0x000fe40000004100 */
[-C--:B------:R-:W-:Y:S01]  /*6d70*/  FMUL.FTZ R69, R35, R68.reuse ;  /* 0x0000004423457220 */ /* 0x080fe20000410000 */
[----:B------:R-:W-:Y:S01]  /*6d80*/  FMUL.FTZ R78, R32, R68 ;  /* 0x00000044204e7220 */ /* 0x000fe20000410000 */
[----:B------:R-:W-:-:S02]  /*6d90*/  F2FP.F16.E4M3.UNPACK_B R33, R9.H1 ;  /* 0x00000009ff21723e */ /* 0x000fc400030006ff */
[----:B------:R-:W-:Y:S01]  /*6da0*/  F2FP.F16.E4M3.UNPACK_B R68, R8.H1 ;  /* 0x00000008ff44723e */ /* 0x000fe200030006ff */
[----:B------:R-:W-:Y:S01]  /*6db0*/  FFMA.FTZ R9, R35, R34, R78 ;  /* 0x0000002223097223 */ /* 0x000fe2000001004e */
[----:B------:R-:W-:Y:S01]  /*6dc0*/  F2FP.F16.E4M3.UNPACK_B R31, R24.H1 ;  /* 0x00000018ff1f723e */ /* 0x000fe200030006ff */
[----:B------:R-:W-:Y:S01]  /*6dd0*/  FFMA.FTZ R24, R32, R34, -R69 ;  /* 0x0000002220187223 */ /* 0x000fe20000010845 */
[----:B------:R-:W-:Y:S01]  /*6de0*/  HADD2.F32 R32, -RZ, R33.H0_H0 ;  /* 0x20000021ff207230 */ /* 0x000fe20000004100 */
[----:B------:R-:W-:Y:S01]  /*6df0*/  F2FP.SATFINITE.E4M3.F32.PACK_AB_MERGE_C R82, R82, R85, RZ ;  /* 0x000000555252723e */ /* 0x000fe200048070ff */
[----:B------:R-:W-:Y:S01]  /*6e00*/  HADD2.F32 R69, -RZ, R68.H0_H0 ;  /* 0x20000044ff457230 */ /* 0x000fe20000004100 */
[----:B------:R-:W-:Y:S01]  /*6e10*/  F2FP.F16.E4M3.UNPACK_B R80, R5.H1 ;  /* 0x00000005ff50723e */ /* 0x000fe200030006ff */
[----:B------:R-:W-:Y:S01]  /*6e20*/  HADD2.F32 R8, -RZ, R31.H0_H0 ;  /* 0x2000001fff087230 */ /* 0x000fe20000004100 */
[----:B------:R-:W-:Y:S01]  /*6e30*/  F2FP.SATFINITE.E4M3.F32.PACK_AB_MERGE_C R26, R26, R81, R82 ;  /* 0x000000511a1a723e */ /* 0x000fe20004807052 */
[----:B------:R-:W-:-:S02]  /*6e40*/  HADD2.F32 R35, -RZ, R6.H0_H0 ;  /* 0x20000006ff237230 */ /* 0x000fc40000004100 */
[-C--:B------:R-:W-:Y:S01]  /*6e50*/  FMUL.FTZ R79, R32, R69.reuse ;  /* 0x00000045204f7220 */ /* 0x080fe20000410000 */
[----:B------:R-:W-:Y:S02]  /*6e60*/  HADD2.F32 R31, -RZ, R31.H1_H1 ;  /* 0x3000001fff1f7230 */ /* 0x000fe40000004100 */
[C---:B------:R-:W-:Y:S01]  /*6e70*/  FMUL.FTZ R69, R8.reuse, R69 ;  /* 0x0000004508457220 */ /* 0x040fe20000410000 */
[----:B------:R-:W-:Y:S02]  /*6e80*/  HADD2.F32 R34, -RZ, R68.H1_H1 ;  /* 0x30000044ff227230 */ /* 0x000fe40000004100 */
[----:B------:R-:W-:Y:S02]  /*6e90*/  HADD2.F32 R68, -RZ, R6.H1_H1 ;  /* 0x30000006ff447230 */ /* 0x000fe40000004100 */
[-C--:B------:R-:W-:Y:S01]  /*6ea0*/  FFMA.FTZ R6, R8, R35.reuse, -R79 ;  /* 0x0000002308067223 */ /* 0x080fe2000001084f */
[----:B------:R-:W-:Y:S02]  /*6eb0*/  HADD2.F32 R33, -RZ, R33.H1_H1 ;  /* 0x30000021ff217230 */ /* 0x000fe40000004100 */
[----:B------:R-:W-:Y:S01]  /*6ec0*/  FFMA.FTZ R8, R32, R35, R69 ;  /* 0x0000002320087223 */ /* 0x000fe20000010045 */
[----:B------:R-:W-:Y:S01]  /*6ed0*/  FMUL.FTZ R32, R31, R34 ;  /* 0x000000221f207220 */ /* 0x000fe20000410000 */
[----:B------:R-:W-:Y:S01]  /*6ee0*/  F2FP.F16.E4M3.UNPACK_B R79, R5 ;  /* 0x00000005ff4f723e */ /* 0x000fe200020006ff */
[----:B------:R-:W-:-:S02]  /*6ef0*/  HADD2.F32 R81, -RZ, R80.H0_H0 ;  /* 0x20000050ff517230 */ /* 0x000fc40000004100 */
[C---:B------:R-:W-:Y:S01]  /*6f00*/  FMUL.FTZ R78, R33.reuse, R34 ;  /* 0x00000022214e7220 */ /* 0x040fe20000410000 */
[-C--:B------:R-:W-:Y:S01]  /*6f10*/  FFMA.FTZ R85, R33, R68.reuse, R32 ;  /* 0x0000004421557223 */ /* 0x080fe20000010020 */
[----:B------:R-:W-:Y:S01]  /*6f20*/  F2FP.F16.E4M3.UNPACK_B R33, R11.H1 ;  /* 0x0000000bff21723e */ /* 0x000fe200030006ff */
[----:B------:R-:W-:Y:S02]  /*6f30*/  HADD2.F32 R80, -RZ, R80.H1_H1 ;  /* 0x30000050ff507230 */ /* 0x000fe40000004100 */
[----:B------:R-:W-:Y:S01]  /*6f40*/  FFMA.FTZ R83, R31, R68, -R78 ;  /* 0x000000441f537223 */ /* 0x000fe2000001084e */
[-C--:B------:R-:W-:Y:S01]  /*6f50*/  F2FP.F16.E4M3.UNPACK_B R31, R7.reuse ;  /* 0x00000007ff1f723e */ /* 0x080fe200020006ff */
[--C-:B------:R-:W-:Y:S01]  /*6f60*/  HADD2.F32 R82, -RZ, R79.reuse.H0_H0 ;  /* 0x2000004fff527230 */ /* 0x100fe20000004100 */
[----:B------:R-:W-:Y:S01]  /*6f70*/  F2FP.F16.E4M3.UNPACK_B R7, R7.H1 ;  /* 0x00000007ff07723e */ /* 0x000fe200030006ff */
[----:B------:R-:W-:Y:S01]  /*6f80*/  HADD2.F32 R79, -RZ, R79.H1_H1 ;  /* 0x3000004fff4f7230 */ /* 0x000fe20000004100 */
[----:B------:R-:W-:-:S02]  /*6f90*/  F2FP.F16.E4M3.UNPACK_B R5, R4 ;  /* 0x00000004ff05723e */ /* 0x000fc400020006ff */
[----:B------:R-:W-:Y:S01]  /*6fa0*/  F2FP.F16.E4M3.UNPACK_B R68, R4.H1 ;  /* 0x00000004ff44723e */ /* 0x000fe200030006ff */
[----:B------:R-:W-:Y:S01]  /*6fb0*/  HADD2.F32 R4, -RZ, R33.H0_H0 ;  /* 0x20000021ff047230 */ /* 0x000fe20000004100 */
[----:B------:R-:W-:Y:S01]  /*6fc0*/  F2FP.F16.E4M3.UNPACK_B R34, R11 ;  /* 0x0000000bff22723e */ /* 0x000fe200020006ff */
        /* <DEDUP_REMOVED lines=8> */
[--C-:B------:R-:W-:Y:S02]  /*7050*/  HADD2.F32 R35, -RZ, R34.reuse.H0_H0 ;  /* 0x20000022ff237230 */ /* 0x100fe40000004100 */
[-C--:B------:R-:W-:Y:S01]  /*7060*/  FMUL.FTZ R32, R33, R80.reuse ;  /* 0x0000005021207220 */ /* 0x080fe20000410000 */
[--C-:B------:R-:W-:Y:S02]  /*7070*/  HADD2.F32 R11, -RZ, R31.reuse.H0_H0 ;  /* 0x2000001fff0b7230 */ /* 0x100fe40000004100 */
[----:B------:R-:W-:Y:S01]  /*7080*/  FMUL.FTZ R80, R7, R80 ;  /* 0x0000005007507220 */ /* 0x000fe20000410000 */
[----:B------:R-:W-:Y:S02]  /*7090*/  HADD2.F32 R34, -RZ, R34.H1_H1 ;  /* 0x30000022ff227230 */ /* 0x000fe40000004100 */
[----:B------:R-:W-:Y:S01]  /*70a0*/  FFMA.FTZ R81, R4, R69, R81 ;  /* 0x0000004504517223 */ /* 0x000fe20000010051 */
[----:B------:R-:W-:-:S02]  /*70b0*/  HADD2.F32 R31, -RZ, R31.H1_H1 ;  /* 0x3000001fff1f7230 */ /* 0x000fc40000004100 */
[-C--:B------:R-:W-:Y:S01]  /*70c0*/  FMUL.FTZ R84, R35, R82.reuse ;  /* 0x0000005223547220 */ /* 0x080fe20000410000 */
[----:B------:R-:W-:Y:S02]  /*70d0*/  HADD2.F32 R68, -RZ, R68.H1_H1 ;  /* 0x30000044ff447230 */ /* 0x000fe40000004100 */
[CC--:B------:R-:W-:Y:S01]  /*70e0*/  FMUL.FTZ R4, R34.reuse, R79.reuse ;  /* 0x0000004f22047220 */ /* 0x0c0fe20000410000 */
[--C-:B------:R-:W-:Y:S02]  /*70f0*/  HADD2.F32 R78, -RZ, R5.reuse.H0_H0 ;  /* 0x20000005ff4e7230 */ /* 0x100fe40000004100 */
[----:B------:R-:W-:Y:S01]  /*7100*/  FMUL.FTZ R82, R11, R82 ;  /* 0x000000520b527220 */ /* 0x000fe20000410000 */
[----:B------:R-:W-:Y:S02]  /*7110*/  HADD2.F32 R5, -RZ, R5.H1_H1 ;  /* 0x30000005ff057230 */ /* 0x000fe40000004100 */
[----:B------:R-:W-:Y:S01]  /*7120*/  FMUL.FTZ R79, R31, R79 ;  /* 0x0000004f1f4f7220 */ /* 0x000fe20000410000 */
[-C--:B------:R-:W-:Y:S01]  /*7130*/  FFMA.FTZ R32, R7, R68.reuse, -R32 ;  /* 0x0000004407207223 */ /* 0x080fe20000010820 */
[----:B------:R-:W-:Y:S01]  /*7140*/  FFMA.FTZ R80, R33, R68, R80 ;  /* 0x0000004421507223 */ /* 0x000fe20000010050 */
[-C--:B------:R-:W-:Y:S01]  /*7150*/  FFMA.FTZ R84, R11, R78.reuse, -R84 ;  /* 0x0000004e0b547223 */ /* 0x080fe20000010854 */
[----:B------:R-:W-:Y:S01]  /*7160*/  FFMA.FTZ R82, R35, R78, R82 ;  /* 0x0000004e23527223 */ /* 0x000fe20000010052 */
[-C--:B------:R-:W-:Y:S01]  /*7170*/  FFMA.FTZ R31, R31, R5.reuse, -R4 ;  /* 0x000000051f1f7223 */ /* 0x080fe20000010804 */
[----:B------:R-:W-:Y:S01]  /*7180*/  FFMA.FTZ R79, R34, R5, R79 ;  /* 0x00000005224f7223 */ /* 0x000fe2000001004f */
[----:B------:R-:W-:Y:S01]  /*7190*/  F2FP.SATFINITE.E4M3.F32.PACK_AB_MERGE_C R8, R85, R8, RZ ;  /* 0x000000085508723e */ /* 0x000fe200048070ff */
[----:B------:R-:W-:Y:S01]  /*71a0*/  IMAD.MOV.U32 R4, RZ, RZ, R28 ;  /* 0x000000ffff047224 */ /* 0x000fe200078e001c */
[----:B------:R-:W-:-:S02]  /*71b0*/  F2FP.SATFINITE.E4M3.F32.PACK_AB_MERGE_C R32, R32, R87, RZ ;  /* 0x000000572020723e */ /* 0x000fc400048070ff */
[----:B------:R-:W-:Y:S02]  /*71c0*/  F2FP.SATFINITE.E4M3.F32.PACK_AB_MERGE_C R80, R80, R81, RZ ;  /* 0x000000515050723e */ /* 0x000fe400048070ff */
[----:B------:R-:W-:Y:S01]  /*71d0*/  F2FP.SATFINITE.E4M3.F32.PACK_AB_MERGE_C R5, R24, R29, R6 ;  /* 0x0000001d1805723e */ /* 0x000fe20004807006 */
[----:B------:R-:W-:Y:S01]  /*71e0*/  IMAD.MOV.U32 R6, RZ, RZ, R26 ;  /* 0x000000ffff067224 */ /* 0x000fe200078e001a */
[----:B------:R-:W-:Y:S01]  /*71f0*/  F2FP.SATFINITE.E4M3.F32.PACK_AB_MERGE_C R9, R9, R30, R8 ;  /* 0x0000001e0909723e */ /* 0x000fe20004807008 */
[----:B------:R-:W-:Y:S01]  /*7200*/  IMAD.MOV.U32 R8, RZ, RZ, R27 ;  /* 0x000000ffff087224 */ /* 0x000fe200078e001b */
[----:B------:R-:W-:Y:S02]  /*7210*/  F2FP.SATFINITE.E4M3.F32.PACK_AB_MERGE_C R7, R31, R84, R32 ;  /* 0x000000541f07723e */ /* 0x000fe40004807020 */
[----:B------:R-:W-:-:S07]  /*7220*/  F2FP.SATFINITE.E4M3.F32.PACK_AB_MERGE_C R11, R79, R82, R80 ;  /* 0x000000524f0b723e */ /* 0x000fce0004807050 */
.L_x_1828:
[----:B------:R-:W-:Y:S05]  /*7230*/  BSYNC B1 ;  /* 0x0000000000017941 */ /* 0x000fea0003800000 */
.L_x_1827:
[----:B0-----:R0:W-:Y:S01]  /*7240*/  ST.E.128 desc[UR36][R12.64], R4 ;  /* 0x000000040c007985 */ /* 0x0011e2000c101d24 */
[----:B------:R-:W-:-:S13]  /*7250*/  ISETP.GE.AND P3, PT, R15, R86, PT ;  /* 0x000000560f00720c */ /* 0x000fda0003f66270 */
[----:B------:R-:W-:Y:S05]  /*7260*/  @P3 BRA `(.L_x_1811) ;  /* 0x00000004001c3947 */ /* 0x000fea0003800000 */
[----:B0-----:R-:W-:-:S04]  /*7270*/  IADD3 R4, P3, R15, R14, RZ ;  /* 0x0000000e0f047210 */ /* 0x001fc80007f7e0ff */
[----:B------:R-:W-:-:S05]  /*7280*/  LEA.HI.X.SX32 R5, R15, R25, 0x1, P3 ;  /* 0x000000190f057211 */ /* 0x000fca00018f0eff */
[----:B------:R0:W-:Y:S01]  /*7290*/  ST.E.128 desc[UR36][R4.64], R8 ;  /* 0x0000000804007985 */ /* 0x0001e2000c101d24 */
[----:B------:R-:W-:Y:S05]  /*72a0*/  BRA `(.L_x_1811) ;  /* 0x00000004000c7947 */ /* 0x000fea0003800000 */
.L_x_1792:
[----:B------:R-:W-:-:S06]  /*72b0*/  UISETP.NE.AND UP0, UPT, UR61, 0x3, UPT ;  /* 0x000000033d00788c */ /* 0x000fcc000bf05270 */
[----:B------:R-:W-:-:S13]  /*72c0*/  PLOP3.LUT P5, PT, PT, PT, UP0, 0x80, 0x0 ;  /* 0x000000000000781c */ /* 0x000fda0003faf008 */
[----:B------:R-:W-:Y:S05]  /*72d0*/  @!P5 BRA `(.L_x_1829) ;  /* 0x000000000004d947 */ /* 0x000fea0003800000 */
[----:B------:R-:W-:Y:S01]  /*72e0*/  BPT.TRAP 0x1 ;  /* 0x000000040000795c */ /* 0x000fe20000300000 */
.L_x_1829:
[----:B------:R-:W-:Y:S01]  /*72f0*/  IMAD R76, R185, 0x8, R22 ;  /* 0x00000008b94c7824 */ /* 0x000fe200078e0216 */
[----:B------:R-:W-:Y:S01]  /*7300*/  SHF.L.U32 R77, R200, 0x1f, RZ ;  /* 0x0000001fc84d7819 */ /* 0x000fe200000006ff */
[----:B------:R-:W-:Y:S01]  /*7310*/  BSSY B1, `(.L_x_1830) ;  /* 0x0000004000017945 */ /* 0x000fe20003800000 */
[----:B------:R-:W-:Y:S02]  /*7320*/  SHF.R.S32.HI R73, RZ, 0x1f, R72 ;  /* 0x0000001fff497819 */ /* 0x000fe40000011448 */
[----:B------:R-:W0:Y:S02]  /*7330*/  SYNCS.PHASECHK.TRANS64.TRYWAIT P3, [R76+URZ+0x28490], R77 ;  /* 0x0284904d4c0075a7 */ /* 0x000e24000806017f */
[----:B0-----:R-:W-:Y:S05]  /*7340*/  @!P3 BRA `(.L_x_1831) ;  /* 0x000002500040b947 */ /* 0x001fea0003800000 */
.L_x_2202:
[----:B------:R-:W-:Y:S05]  /*7350*/  BSYNC B1 ;  /* 0x0000000000017941 */ /* 0x000fea0003800000 */
.L_x_1830:
[----:B------:R-:W-:Y:S01]  /*7360*/  ULDC.64 UR4, c[0x0][0x300] ;  /* 0x0000c00000047ab9 */ /* 0x000fe20000000a00 */
[----:B-----5:R-:W-:Y:S01]  /*7370*/  SHF.R.S32.HI R74, RZ, 0x1f, R71 ;  /* 0x0000001fff4a7819 */ /* 0x020fe20000011447 */
[----:B------:R-:W-:Y:S01]  /*7380*/  IMAD R7, R73, UR4, RZ ;  /* 0x0000000449077c24 */ /* 0x000fe2000f8e02ff */
[----:B------:R-:W-:Y:S01]  /*7390*/  ULDC.64 UR6, c[0x0][0x2e8] ;  /* 0x0000ba0000067ab9 */ /* 0x000fe20000000a00 */
[----:B------:R-:W-:-:S04]  /*73a0*/  IMAD.WIDE.U32 R4, R72, UR4, RZ ;  /* 0x0000000448047c25 */ /* 0x000fc8000f8e00ff */
        /* <DEDUP_REMOVED lines=8> */
[----:B------:R-:W-:Y:S01]  /*7430*/  ULDC.64 UR4, c[0x0][0x308] ;  /* 0x0000c20000047ab9 */ /* 0x000fe20000000a00 */
[----:B------:R-:W-:-:S02]  /*7440*/  IADD3 R26, -R187, R75, RZ ;  /* 0x0000004bbb1a7210 */ /* 0x000fc40007ffe1ff */
[----:B------:R-:W-:Y:S02]  /*7450*/  IMAD.IADD R5, R5, 0x1, R7 ;  /* 0x0000000105057824 */ /* 0x000fe400078e0207 */
        /* <DEDUP_REMOVED lines=9> */
.L_x_2206:
[----:B------:R-:W-:Y:S04]  /*74f0*/  BSSY B1, `(.L_x_1833) ;  /* 0x000000d000017945 */ /* 0x000fe80003800000 */
[----:B------:R-:W-:Y:S05]  /*7500*/  @!P3 BRA `(.L_x_1834) ;  /* 0x00000000002cb947 */ /* 0x000fea0003800000 */
[----:B------:R-:W-:Y:S02]  /*7510*/  ULDC UR4, c[0x0][0x2f4] ;  /* 0x0000bd0000047ab9 */ /* 0x000fe40000000800 */
[----:B------:R-:W-:-:S13]  /*7520*/  ISETP.GE.AND P3, PT, R16, UR4, PT ;  /* 0x0000000410007c0c */ /* 0x000fda000bf66270 */
[----:B---3--:R-:W-:-:S05]  /*7530*/  @!P3 IADD3 R10, P4, R16, R14, RZ ;  /* 0x0000000e100ab210 */ /* 0x008fca0007f9e0ff */
[----:B--2---:R-:W-:Y:S01]  /*7540*/  @!P3 IMAD.X R11, R4, 0x1, R17, P4 ;  /* 0x00000001040bb824 */ /* 0x004fe200020e0611 */
[----:B------:R-:W-:-:S13]  /*7550*/  ISETP.GE.AND P4, PT, R184, UR4, PT ;  /* 0x00000004b8007c0c */ /* 0x000fda000bf86270 */
[----:B------:R-:W-:-:S05]  /*7560*/  @!P4 IADD3 R8, P6, R184, R14, RZ ;  /* 0x0000000eb808c210 */ /* 0x000fca0007fde0ff */
[----:B------:R-:W-:Y:S02]  /*7570*/  @!P4 IMAD.X R9, R4, 0x1, R193, P6 ;  /* 0x000000010409c824 */ /* 0x000fe400030e06c1 */
[----:B------:R-:W2:Y:S04]  /*7580*/  @!P3 LDS.128 R4, [R70+0x20000] ;  /* 0x020000004604b984 */ /* 0x000ea80000000c00 */
[----:B--2---:R-:W-:Y:S04]  /*7590*/  @!P3 ST.E.128 desc[UR36][R10.64], R4 ;  /* 0x000000040a00b985 */ /* 0x004fe8000c101d24 */
[----:B------:R-:W2:Y:S04]  /*75a0*/  @!P4 LDS.128 R4, [R70+0x22000] ;  /* 0x022000004604c984 */ /* 0x000ea80000000c00 */
[----:B--2---:R4:W-:Y:S02]  /*75b0*/  @!P4 ST.E.128 desc[UR36][R8.64], R4 ;  /* 0x000000040800c985 */ /* 0x0049e4000c101d24 */
.L_x_1834:
[----:B------:R-:W-:Y:S05]  /*75c0*/  BSYNC B1 ;  /* 0x0000000000017941 */ /* 0x000fea0003800000 */
.L_x_1833:
[----:B------:R-:W-:-:S03]  /*75d0*/  UMOV UR4, 0xffffffff ;  /* 0xffffffff00047882 */ /* 0x000fc60000000000 */
[----:B------:R-:W-:Y:S05]  /*75e0*/  BRA.DIV UR4, `(.L_x_1835) ;  /* 0x0000024e04f47947 */ /* 0x000fea000b800000 */
[----:B--2-4-:R2:W4:Y:S04]  /*75f0*/  SHFL.IDX PT, R4, R25, 0x1, 0x181f ;  /* 0x00381f0019047f89 */ /* 0x01452800000e0000 */
[----:B---3--:R2:W3:Y:S02]  /*7600*/  SHFL.IDX PT, R14, R24, 0x1, 0x181f ;  /* 0x00381f00180e7f89 */ /* 0x0084e400000e0000 */
.L_x_2210:
[----:B------:R-:W-:-:S13]  /*7610*/  ISETP.GE.AND P3, PT, R26, 0x21, PT ;  /* 0x000000211a00780c */ /* 0x000fda0003f66270 */
[----:B------:R-:W-:Y:S05]  /*7620*/  @!P3 BRA `(.L_x_1811) ;  /* 0x00000000002cb947 */ /* 0x000fea0003800000 */
[----:B------:R-:W-:Y:S02]  /*7630*/  ULDC UR4, c[0x0][0x2f4] ;  /* 0x0000bd0000047ab9 */ /* 0x000fe40000000800 */
[----:B------:R-:W-:-:S13]  /*7640*/  ISETP.GE.AND P3, PT, R16, UR4, PT ;  /* 0x0000000410007c0c */ /* 0x000fda000bf66270 */
[----:B---3--:R-:W-:-:S05]  /*7650*/  @!P3 IADD3 R10, P4, R16, R14, RZ ;  /* 0x0000000e100ab210 */ /* 0x008fca0007f9e0ff */
[----:B----4-:R-:W-:Y:S01]  /*7660*/  @!P3 IMAD.X R11, R4, 0x1, R17, P4 ;  /* 0x00000001040bb824 */ /* 0x010fe200020e0611 */
[----:B------:R-:W-:-:S13]  /*7670*/  ISETP.GE.AND P4, PT, R184, UR4, PT ;  /* 0x00000004b8007c0c */ /* 0x000fda000bf86270 */
[----:B------:R-:W-:-:S05]  /*7680*/  @!P4 IADD3 R8, P6, R184, R14, RZ ;  /* 0x0000000eb808c210 */ /* 0x000fca0007fde0ff */
[----:B------:R-:W-:Y:S02]  /*7690*/  @!P4 IMAD.X R9, R4, 0x1, R193, P6 ;  /* 0x000000010409c824 */ /* 0x000fe400030e06c1 */
[----:B------:R-:W3:Y:S04]  /*76a0*/  @!P3 LDS.128 R4, [R70+0x21000] ;  /* 0x021000004604b984 */ /* 0x000ee80000000c00 */
[----:B---3--:R-:W-:Y:S04]  /*76b0*/  @!P3 ST.E.128 desc[UR36][R10.64], R4 ;  /* 0x000000040a00b985 */ /* 0x008fe8000c101d24 */
[----:B------:R-:W3:Y:S04]  /*76c0*/  @!P4 LDS.128 R4, [R70+0x23000] ;  /* 0x023000004604c984 */ /* 0x000ee80000000c00 */
[----:B---3--:R3:W-:Y:S02]  /*76d0*/  @!P4 ST.E.128 desc[UR36][R8.64], R4 ;  /* 0x000000040800c985 */ /* 0x0087e4000c101d24 */
.L_x_1811:
[----:B------:R-:W-:Y:S05]  /*76e0*/  BSYNC B0 ;  /* 0x0000000000007941 */ /* 0x000fea0003800000 */
.L_x_1791:
[----:B0--34-:R-:W0:Y:S01]  /*76f0*/  S2R R4, SR_TID.X ;  /* 0x0000000000047919 */ /* 0x019e220000002100 */
[----:B------:R-:W-:Y:S01]  /*7700*/  @!PT LDS RZ, [RZ] ;  /* 0x00000000fffff984 */ /* 0x000fe20000000800 */
[----:B------:R-:W-:Y:S01]  /*7710*/  @!PT LDS RZ, [RZ] ;  /* 0x00000000fffff984 */ /* 0x000fe20000000800 */
[----:B------:R-:W-:Y:S01]  /*7720*/  @!PT LDS RZ, [RZ] ;  /* 0x00000000fffff984 */ /* 0x000fe20000000800 */
[----:B------:R-:W-:Y:S01]  /*7730*/  @!PT LDS RZ, [RZ] ;  /* 0x00000000fffff984 */ /* 0x000fe20000000800 */
[----:B------:R3:W-:Y:S06]  /*7740*/  MEMBAR.ALL.CTA ;  /* 0x0000000000007992 */ /* 0x0007ec0000008000 */
[----:B---3--:R-:W3:Y:S01]  /*7750*/  FENCE.VIEW.ASYNC.S ;  /* 0x00000000000073c6 */ /* 0x008ee20000000000 */
[----:B------:R-:W-:Y:S05]  /*7760*/  WARPSYNC.ALL ;  /* 0x0000000000007948 */ /* 0x000fea0003800000 */
[----:B------:R-:W-:Y:S01]  /*7770*/  BSSY B0, `(.L_x_1836) ;  /* 0x0000008000007945 */ /* 0x000fe20003800000 */
[----:B---3--:R3:W-:Y:S01]  /*7780*/  BAR.SYNC.DEFER_BLOCKING R56, 0x80 ;  /* 0x000200380000751d */ /* 0x0087e20000010000 */
[----:B0-----:R-:W-:-:S13]  /*7790*/  LOP3.LUT P3, RZ, R4, 0x7f, RZ, 0xc0, !PT ;  /* 0x0000007f04ff7812 */ /* 0x001fda000786c0ff */
[----:B------:R-:W-:-:S05]  /*77a0*/  @!P3 VIADD R4, R76, 0x284a0 ;  /* 0x000284a04c04b836 */ /* 0x000fca0000000000 */
[----:B------:R-:W-:-:S04]  /*77b0*/  @!P3 PRMT R4, RZ, 0x654, R4 ;  /* 0x00000654ff04b816 */ /* 0x000fc80000000004 */
[----:B------:R3:W-:Y:S01]  /*77c0*/  @!P3 SYNCS.ARRIVE.TRANS64.RED.A1T0 RZ, [R4+URZ], RZ ;  /* 0x000000ff04ffb9a7 */ /* 0x0007e2000810043f */
[----:B------:R-:W-:Y:S05]  /*77d0*/  @!P5 BRA `(.L_x_1837) ;  /* 0x000000000004d947 */ /* 0x000fea0003800000 */
[----:B------:R-:W-:Y:S01]  /*77e0*/  BPT.TRAP 0x1 ;  /* 0x000000040000795c */ /* 0x000fe20000300000 */
.L_x_1837:
[----:B------:R-:W-:Y:S05]  /*77f0*/  BSYNC B0 ;  /* 0x0000000000007941 */ /* 0x000fea0003800000 */
.L_x_1836:
[----:B------:R-:W0:Y:S01]  /*7800*/  SYNCS.PHASECHK.TRANS64.TRYWAIT P4, [R76+URZ+0x284b0], R77 ;  /* 0x0284b04d4c0075a7 */ /* 0x000e22000808017f */
[----:B------:R-:W-:Y:S04]  /*7810*/  BSSY B0, `(.L_x_1838) ;  /* 0x0000002000007945 */ /* 0x000fe80003800000 */
[----:B0-----:R-:W-:Y:S05]  /*7820*/  @!P4 BRA `(.L_x_1839) ;  /* 0x0000024c00acc947 */ /* 0x001fea0003800000 */
.L_x_2211:
[----:B------:R-:W-:Y:S05]  /*7830*/  BSYNC B0 ;  /* 0x0000000000007941 */ /* 0x000fea0003800000 */
.L_x_1838:
[----:B------:R-:W-:Y:S01]  /*7840*/  ULDC.64 UR4, c[0x0][0x328] ;  /* 0x0000ca0000047ab9 */ /* 0x000fe20000000a00 */
[----:B------:R-:W-:Y:S01]  /*7850*/  ULDC.64 UR6, c[0x0][0x318] ;  /* 0x0000c60000067ab9 */ /* 0x000fe20000000a00 */
[----:B------:R-:W-:Y:S01]  /*7860*/  IMAD R73, R73, UR4, RZ ;  /* 0x0000000449497c24 */ /* 0x000fe2000f8e02ff */
[----:B------:R-:W-:Y:S01]  /*7870*/  BSSY B0, `(.L_x_1840) ;  /* 0x000001e000007945 */ /* 0x000fe20003800000 */
[----:B---3--:R-:W-:-:S04]  /*7880*/  IMAD.WIDE.U32 R4, R72, UR4, RZ ;  /* 0x0000000448047c25 */ /* 0x008fc8000f8e00ff */
[----:B------:R-:W-:Y:S01]  /*7890*/  IMAD R73, R72, UR5, R73 ;  /* 0x0000000548497c24 */ /* 0x000fe2000f8e0249 */
[----:B------:R-:W-:Y:S01]  /*78a0*/  ULDC.64 UR4, c[0x0][0x338] ;  /* 0x0000ce0000047ab9 */ /* 0x000fe20000000a00 */
[----:B------:R-:W-:Y:S02]  /*78b0*/  IMAD.IADD R75, R75, 0x1, -R187 ;  /* 0x000000014b4b7824 */ /* 0x000fe400078e0abb */
[----:B------:R-:W-:Y:S02]  /*78c0*/  IMAD R74, R74, UR4, RZ ;  /* 0x000000044a4a7c24 */ /* 0x000fe4000f8e02ff */
[----:B------:R-:W-:Y:S02]  /*78d0*/  IMAD.IADD R5, R5, 0x1, R73 ;  /* 0x0000000105057824 */ /* 0x000fe400078e0249 */
[C---:B------:R-:W-:Y:S02]  /*78e0*/  IMAD R7, R71.reuse, UR5, R74 ;  /* 0x0000000547077c24 */ /* 0x040fe4000f8e024a */
[----:B------:R-:W-:Y:S01]  /*78f0*/  IMAD.WIDE.U32 R4, R71, UR4, R4 ;  /* 0x0000000447047c25 */ /* 0x000fe2000f8e0004 */
[----:B------:R-:W-:-:S03]  /*7900*/  ULDC.64 UR4, c[0x0][0x330] ;  /* 0x0000cc0000047ab9 */ /* 0x000fc60000000a00 */
[----:B------:R-:W-:Y:S02]  /*7910*/  IMAD.IADD R5, R5, 0x1, R7 ;  /* 0x0000000105057824 */ /* 0x000fe400078e0207 */
[----:B------:R-:W-:-:S04]  /*7920*/  IMAD.WIDE.U32 R4, R188, UR4, R4 ;  /* 0x00000004bc047c25 */ /* 0x000fc8000f8e0004 */
[----:B------:R-:W-:Y:S01]  /*7930*/  IMAD R5, R188, UR5, R5 ;  /* 0x00000005bc057c24 */ /* 0x000fe2000f8e0205 */
[----:B------:R-:W-:-:S04]  /*7940*/  IADD3 R12, P4, R4, UR6, RZ ;  /* 0x00000006040c7c10 */ /* 0x000fc8000ff9e0ff */
[----:B------:R-:W-:Y:S01]  /*7950*/  IADD3.X R13, R5, UR7, RZ, P4, !PT ;  /* 0x00000007050d7c10 */ /* 0x000fe2000a7fe4ff */
[----:B------:R3:W4:Y:S01]  /*7960*/  SHFL.IDX PT, R9, R12, RZ, 0x181f ;  /* 0x00181fff0c097589 */ /* 0x00072200000e0000 */
[----:B------:R-:W-:-:S03]  /*7970*/  ISETP.GE.AND P4, PT, R75, 0x1, PT ;  /* 0x000000014b00780c */ /* 0x000fc60003f86270 */
[----:B------:R3:W0:Y:S10]  /*7980*/  SHFL.IDX PT, R4, R13, RZ, 0x181f ;  /* 0x00181fff0d047589 */ /* 0x00063400000e0000 */
[----:B---3--:R-:W-:Y:S05]  /*7990*/  @!P4 BRA `(.L_x_1841) ;  /* 0x00000000002cc947 */ /* 0x008fea0003800000 */
[----:B------:R-:W-:Y:S02]  /*79a0*/  ULDC UR4, c[0x0][0x2f4] ;  /* 0x0000bd0000047ab9 */ /* 0x000fe40000000800 */
[----:B------:R-:W-:-:S13]  /*79b0*/  ISETP.GE.AND P4, PT, R16, UR4, PT ;  /* 0x0000000410007c0c */ /* 0x000fda000bf86270 */
[----:B----4-:R-:W-:-:S05]  /*79c0*/  @!P4 IADD3 R10, P5, R16, R9, RZ ;  /* 0x00000009100ac210 */ /* 0x010fca0007fbe0ff */
[----:B0-----:R-:W-:Y:S01]  /*79d0*/  @!P4 IMAD.X R11, R4, 0x1, R17, P5 ;  /* 0x00000001040bc824 */ /* 0x001fe200028e0611 */
[----:B------:R-:W-:-:S13]  /*79e0*/  ISETP.GE.AND P5, PT, R184, UR4, PT ;  /* 0x00000004b8007c0c */ /* 0x000fda000bfa6270 */
[----:B------:R-:W-:-:S05]  /*79f0*/  @!P5 IADD3 R8, P6, R184, R9, RZ ;  /* 0x00000009b808d210 */ /* 0x000fca0007fde0ff */
[----:B------:R-:W-:Y:S02]  /*7a00*/  @!P5 IMAD.X R9, R4, 0x1, R193, P6 ;  /* 0x000000010409d824 */ /* 0x000fe400030e06c1 */
[----:B------:R-:W0:Y:S04]  /*7a10*/  @!P4 LDS.128 R4, [R70+0x10000] ;  /* 0x010000004604c984 */ /* 0x000e280000000c00 */
[----:B0-----:R-:W-:Y:S04]  /*7a20*/  @!P4 ST.E.128 desc[UR36][R10.64], R4 ;  /* 0x000000040a00c985 */ /* 0x001fe8000c101d24 */
[----:B------:R-:W0:Y:S04]  /*7a30*/  @!P5 LDS.128 R4, [R70+0x12000] ;  /* 0x012000004604d984 */ /* 0x000e280000000c00 */
[----:B0-----:R3:W-:Y:S02]  /*7a40*/  @!P5 ST.E.128 desc[UR36][R8.64], R4 ;  /* 0x000000040800d985 */ /* 0x0017e4000c101d24 */
.L_x_1841:
[----:B------:R-:W-:Y:S05]  /*7a50*/  BSYNC B0 ;  /* 0x0000000000007941 */ /* 0x000fea0003800000 */
.L_x_1840:
[----:B------:R-:W-:Y:S01]  /*7a60*/  ISETP.GE.AND P4, PT, R75, 0x21, PT ;  /* 0x000000214b00780c */ /* 0x000fe20003f86270 */
[----:B------:R-:W0:Y:S01]  /*7a70*/  SHFL.IDX PT, R13, R13, 0x1, 0x181f ;  /* 0x00381f000d0d7f89 */ /* 0x000e2200000e0000 */
[----:B------:R-:W-:Y:S03]  /*7a80*/  BSSY B0, `(.L_x_1842) ;  /* 0x000000e000007945 */ /* 0x000fe60003800000 */
[----:B---34-:R3:W4:Y:S08]  /*7a90*/  SHFL.IDX PT, R9, R12, 0x1, 0x181f ;  /* 0x00381f000c097f89 */ /* 0x01873000000e0000 */
[----:B---3--:R-:W-:Y:S05]  /*7aa0*/  @!P4 BRA `(.L_x_1843) ;  /* 0x00000000002cc947 */ /* 0x008fea0003800000 */
[----:B------:R-:W-:Y:S02]  /*7ab0*/  ULDC UR4, c[0x0][0x2f4] ;  /* 0x0000bd0000047ab9 */ /* 0x000fe40000000800 */
[----:B------:R-:W-:-:S13]  /*7ac0*/  ISETP.GE.AND P4, PT, R16, UR4, PT ;  /* 0x0000000410007c0c */ /* 0x000fda000bf86270 */
[----:B0-----:R-:W0:Y:S01]  /*7ad0*/  @!P4 LDS.128 R4, [R70+0x11000] ;  /* 0x011000004604c984 */ /* 0x001e220000000c00 */
[----:B----4-:R-:W-:-:S04]  /*7ae0*/  @!P4 IADD3 R10, P5, R16, R9, RZ ;  /* 0x00000009100ac210 */ /* 0x010fc80007fbe0ff */
[----:B------:R-:W-:Y:S02]  /*7af0*/  @!P4 IADD3.X R11, R13, R17, RZ, P5, !PT ;  /* 0x000000110d0bc210 */ /* 0x000fe40002ffe4ff */
[----:B------:R-:W-:-:S13]  /*7b00*/  ISETP.GE.AND P5, PT, R184, UR4, PT ;  /* 0x00000004b8007c0c */ /* 0x000fda000bfa6270 */
[----:B------:R-:W-:-:S05]  /*7b10*/  @!P5 IADD3 R8, P6, R184, R9, RZ ;  /* 0x00000009b808d210 */ /* 0x000fca0007fde0ff */
[----:B------:R-:W-:Y:S01]  /*7b20*/  @!P5 IMAD.X R9, R13, 0x1, R193, P6 ;  /* 0x000000010d09d824 */ /* 0x000fe200030e06c1 */
[----:B0-----:R-:W-:Y:S04]  /*7b30*/  @!P4 ST.E.128 desc[UR36][R10.64], R4 ;  /* 0x000000040a00c985 */ /* 0x001fe8000c101d24 */
[----:B------:R-:W0:Y:S04]  /*7b40*/  @!P5 LDS.128 R4, [R70+0x13000] ;  /* 0x013000004604d984 */ /* 0x000e280000000c00 */
[----:B0-----:R3:W-:Y:S02]  /*7b50*/  @!P5 ST.E.128 desc[UR36][R8.64], R4 ;  /* 0x000000040800d985 */ /* 0x0017e4000c101d24 */
.L_x_1843:
[----:B------:R-:W-:Y:S05]  /*7b60*/  BSYNC B0 ;  /* 0x0000000000007941 */ /* 0x000fea0003800000 */
.L_x_1842:
[----:B------:R-:W-:Y:S01]  /*7b70*/  @!PT LDS RZ, [RZ] ;  /* 0x00000000fffff984 */ /* 0x000fe20000000800 */
[----:B------:R-:W-:Y:S01]  /*7b80*/  @!PT LDS RZ, [RZ] ;  /* 0x00000000fffff984 */ /* 0x000fe20000000800 */
[----:B------:R-:W-:Y:S01]  /*7b90*/  @!PT LDS RZ, [RZ] ;  /* 0x00000000fffff984 */ /* 0x000fe20000000800 */
[----:B------:R-:W-:Y:S01]  /*7ba0*/  @!PT LDS RZ, [RZ] ;  /* 0x00000000fffff984 */ /* 0x000fe20000000800 */
[----:B------:R5:W-:Y:S06]  /*7bb0*/  MEMBAR.ALL.CTA ;  /* 0x0000000000007992 */ /* 0x000bec0000008000 */
[----:B-----5:R-:W5:Y:S01]  /*7bc0*/  FENCE.VIEW.ASYNC.S ;  /* 0x00000000000073c6 */ /* 0x020f620000000000 */
[----:B01----:R-:W-:Y:S01]  /*7bd0*/  @!P3 VIADD R76, R76, 0x284c0 ;  /* 0x000284c04c4cb836 */ /* 0x003fe20000000000 */
[----:B-----5:R0:W-:Y:S01]  /*7be0*/  BAR.SYNC.DEFER_BLOCKING R56, 0x80 ;  /* 0x000200380000751d */ /* 0x0201e20000010000 */
[----:B------:R-:W-:Y:S01]  /*7bf0*/  ISETP.NE.AND P4, PT, R67, RZ, PT ;  /* 0x000000ff4300720c */ /* 0x000fe20003f85270 */
[----:B------:R-:W-:-:S02]  /*7c00*/  VIADD R185, R185, 0x1 ;  /* 0x00000001b9b97836 */ /* 0x000fc40000000000 */
[----:B------:R-:W-:-:S04]  /*7c10*/  @!P3 PRMT R76, RZ, 0x654, R76 ;  /* 0x00000654ff4cb816 */ /* 0x000fc8000000004c */
[----:B------:R0:W-:Y:S01]  /*7c20*/  @!P3 SYNCS.ARRIVE.TRANS64.RED.A1T0 RZ, [R76+URZ], RZ ;  /* 0x000000ff4cffb9a7 */ /* 0x0001e2000810043f */
[----:B------:R-:W-:-:S04]  /*7c30*/  ISETP.NE.AND P3, PT, R185, 0x2, PT ;  /* 0x00000002b900780c */ /* 0x000fc80003f65270 */
[----:B---3--:R-:W-:Y:S02]  /*7c40*/  SEL R5, RZ, 0x1, P3 ;  /* 0x00000001ff057807 */ /* 0x008fe40001800000 */
[----:B------:R-:W-:Y:S02]  /*7c50*/  SEL R185, R185, RZ, P3 ;  /* 0x000000ffb9b97207 */ /* 0x000fe40001800000 */
[----:B------:R-:W-:Y:S01]  /*7c60*/  LOP3.LUT R200, R200, R5, RZ, 0x3c, !PT ;  /* 0x00000005c8c87212 */ /* 0x000fe200078e3cff */
[----:B0-----:R-:W-:Y:S06]  /*7c70*/  @P4 BRA `(.L_x_1844) ;  /* 0xffffffac008c4947 */ /* 0x001fec000383ffff */
[----:B------:R-:W0:Y:S01]  /*7c80*/  S2R R4, SR_TID.X ;  /* 0x0000000000047919 */ /* 0x000e220000002100 */
[----:B------:R-:W-:Y:S02]  /*7c90*/  PLOP3.LUT P0, PT, PT, PT, PT, 0x8, 0x0 ;  /* 0x000000000000781c */ /* 0x000fe40003f0e170 */
[----:B0-----:R-:W-:-:S04]  /*7ca0*/  SHF.R.U32.HI R4, RZ, 0x7, R4 ;  /* 0x00000007ff047819 */ /* 0x001fc80000011604 */
[----:B------:R-:W-:-:S13]  /*7cb0*/  ISETP.NE.AND P4, PT, R4, 0x1, PT ;  /* 0x000000010400780c */ /* 0x000fda0003f85270 */
[----:B------:R-:W-:Y:S06]  /*7cc0*/  @!P4 BAR.ARV 0x9, 0x100 ;  /* 0x024400000000cb1d */ /* 0x000fec0000002000 */
.L_x_1786:
[----:B------:R-:W0:Y:S01]  /*7cd0*/  LDC R0, c[0x0][0x448] ;  /* 0x00011200ff007b82 */ /* 0x000e220000000800 */
[----:B------:R-:W-:-:S07]  /*7ce0*/  IADD3 R7, R192, 0x1, -R189 ;  /* 0x00000001c0077810 */ /* 0x000fce0007ffe8bd */
[----:B------:R-:W1:Y:S01]  /*7cf0*/  LDC.64 R2, c[0x0][0x9e0] ;  /* 0x00027800ff027b82 */ /* 0x000e620000000a00 */
[----:B0-----:R-:W-:Y:S01]  /*7d00*/  ISETP.NE.AND P1, PT, R0, 0x1, PT ;  /* 0x000000010000780c */ /* 0x001fe20003f25270 */
[----:B------:R-:W-:Y:S01]  /*7d10*/  VIADD R0, R201, 0x7f ;  /* 0x0000007fc9007836 */ /* 0x000fe20000000000 */
[----:B-1----:R-:W-:-:S11]  /*7d20*/  ISETP.GE.AND P2, PT, R3, 0x1, PT ;  /* 0x000000010300780c */ /* 0x002fd60003f46270 */
[----:B------:R-:W0:Y:S08]  /*7d30*/  @P1 LDC R5, c[0x0][0x44c] ;  /* 0x00011300ff051b82 */ /* 0x000e300000000800 */
[----:B------:R-:W1:Y:S01]  /*7d40*/  @P1 LDC R4, c[0x0][0x450] ;  /* 0x00011400ff041b82 */ /* 0x000e620000000800 */
[----:B0-----:R-:W-:-:S05]  /*7d50*/  @P1 IMAD.HI.U32 R5, R0, R5, RZ ;  /* 0x0000000500051227 */ /* 0x001fca00078e00ff */
[----:B-1----:R-:W-:-:S05]  /*7d60*/  @P1 SHF.R.U32.HI R0, RZ, R4, R5 ;  /* 0x00000004ff001219 */ /* 0x002fca0000011605 */
[----:B------:R-:W-:Y:S01]  /*7d70*/  IMAD.IADD R7, R7, 0x1, R0 ;  /* 0x0000000107077824 */ /* 0x000fe200078e0200 */
[----:B------:R-:W-:Y:S06]  /*7d80*/  @P0 BRA `(.L_x_1845) ;  /* 0x00000000000c0947 */ /* 0x000fec0003800000 */
[----:B------:R-:W0:Y:S01]  /*7d90*/  FENCE.VIEW.ASYNC.G ;  /* 0x00000000000073c6 */ /* 0x000e220000000100 */
[----:B------:R-:W-:Y:S05]  /*7da0*/  WARPSYNC.ALL ;  /* 0x0000000000007948 */ /* 0x000fea0003800000 */
[----:B0-----:R-:W-:Y:S06]  /*7db0*/  BAR.ARV 0xc, 0x180 ;  /* 0x0306000000007b1d */ /* 0x001fec0000002000 */
.L_x_1845:
[----:B------:R-:W-:Y:S01]  /*7dc0*/  IMAD.IADD R2, R7, 0x1, R2 ;  /* 0x0000000107027824 */ /* 0x000fe200078e0202 */
        /* <DEDUP_REMOVED lines=12> */
.L_x_1848:
[----:B------:R-:W-:-:S13]  /*7e90*/  ISETP.NE.AND P0, PT, R3, 0x1, PT ;  /* 0x000000010300780c */ /* 0x000fda0003f05270 */
[----:B------:R-:W0:Y:S02]  /*7ea0*/  @P0 LDC.64 R4, c[0x0][0x9e8] ;  /* 0x00027a00ff040b82 */ /* 0x000e240000000a00 */
[----:B0-----:R-:W-:-:S05]  /*7eb0*/  @P0 IMAD.HI.U32 R4, R0, R4, RZ ;  /* 0x0000000400040227 */ /* 0x001fca00078e00ff */
[----:B------:R-:W-:-:S07]  /*7ec0*/  @P0 SHF.R.U32.HI R0, RZ, R5, R4 ;  /* 0x00000005ff000219 */ /* 0x000fce0000011604 */
.L_x_1849:
[----:B------:R-:W-:Y:S05]  /*7ed0*/  BSYNC B0 ;  /* 0x0000000000007941 */ /* 0x000fea0003800000 */
.L_x_1847:
[----:B------:R-:W-:-:S05]  /*7ee0*/  IMAD R5, R0, R3, R3 ;  /* 0x0000000300057224 */ /* 0x000fca00078e0203 */
[----:B------:R-:W-:-:S07]  /*7ef0*/  VIMNMX R2, R2, R5, PT ;  /* 0x0000000502027248 */ /* 0x000fce0003fe0100 */
.L_x_1846:
[----:B------:R-:W0:Y:S01]  /*7f00*/  @P1 LDC R0, c[0x0][0x44c] ;  /* 0x00011300ff001b82 */ /* 0x000e220000000800 */
[----:B------:R-:W-:Y:S01]  /*7f10*/  VIADD R2, R2, 0x3f ;  /* 0x0000003f02027836 */ /* 0x000fe20000000000 */
[----:B------:R-:W-:-:S04]  /*7f20*/  ULDC UR4, c[0x0][0x9dc] ;  /* 0x0002770000047ab9 */ /* 0x000fc80000000800 */
[----:B------:R-:W-:Y:S02]  /*7f30*/  SHF.R.S32.HI R5, RZ, 0x1f, R2 ;  /* 0x0000001fff057819 */ /* 0x000fe40000011402 */
[----:B------:R-:W1:Y:S02]  /*7f40*/  @P1 LDC R7, c[0x0][0x450] ;  /* 0x00011400ff071b82 */ /* 0x000e640000000800 */
[----:B------:R-:W-:-:S04]  /*7f50*/  LEA.HI R5, R5, R2, RZ, 0x6 ;  /* 0x0000000205057211 */ /* 0x000fc800078f30ff */
[----:B------:R-:W-:-:S04]  /*7f60*/  SHF.R.S32.HI R5, RZ, 0x6, R5 ;  /* 0x00000006ff057819 */ /* 0x000fc80000011405 */
[----:B------:R-:W-:Y:S01]  /*7f70*/  VIMNMX R44, R44, R5, PT ;  /* 0x000000052c2c7248 */ /* 0x000fe20003fe0100 */
[----:B0-----:R-:W-:-:S04]  /*7f80*/  @P1 IMAD.HI.U32 R4, R201, R0, RZ ;  /* 0x00000000c9041227 */ /* 0x001fc800078e00ff */
[----:B------:R-:W-:Y:S01]  /*7f90*/  IMAD.MOV.U32 R0, RZ, RZ, R201 ;  /* 0x000000ffff007224 */ /* 0x000fe200078e00c9 */
[----:B-1----:R-:W-:-:S04]  /*7fa0*/  @P1 SHF.R.U32.HI R0, RZ, R7, R4 ;  /* 0x00000007ff001219 */ /* 0x002fc80000011604 */
[----:B------:R-:W-:-:S05]  /*7fb0*/  IADD3 R0, R161, R0, RZ ;  /* 0x00000000a1007210 */ /* 0x000fca0007ffe0ff */
        /* <DEDUP_REMOVED lines=12> */
.L_x_1852:
[----:B------:R-:W-:-:S13]  /*8080*/  ISETP.NE.AND P0, PT, R3, 0x1, PT ;  /* 0x000000010300780c */ /* 0x000fda0003f05270 */
[----:B------:R-:W0:Y:S02]  /*8090*/  @P0 LDC.64 R4, c[0x0][0x9e8] ;  /* 0x00027a00ff040b82 */ /* 0x000e240000000a00 */
[----:B0-----:R-:W-:-:S05]  /*80a0*/  @P0 IMAD.HI.U32 R4, R0, R4, RZ ;  /* 0x0000000400040227 */ /* 0x001fca00078e00ff */
[----:B------:R-:W-:-:S07]  /*80b0*/  @P0 SHF.R.U32.HI R0, RZ, R5, R4 ;  /* 0x00000005ff000219 */ /* 0x000fce0000011604 */
.L_x_1853:
[----:B------:R-:W-:Y:S05]  /*80c0*/  BSYNC B0 ;  /* 0x0000000000007941 */ /* 0x000fea0003800000 */
.L_x_1851:
[----:B------:R-:W-:-:S05]  /*80d0*/  IMAD R3, R0, R3, RZ ;  /* 0x0000000300037224 */ /* 0x000fca00078e02ff */
[----:B------:R-:W-:-:S07]  /*80e0*/  VIMNMX R2, R2, R3, !PT ;  /* 0x0000000302027248 */ /* 0x000fce0007fe0100 */
.L_x_1850:
[----:B------:R-:W-:Y:S01]  /*80f0*/  SHF.R.S32.HI R3, RZ, 0x1f, R2 ;  /* 0x0000001fff037819 */ /* 0x000fe20000011402 */
[----:B------:R-:W-:Y:S03]  /*8100*/  BSSY B0, `(.L_x_1854) ;  /* 0x0000025000007945 */ /* 0x000fe60003800000 */
[----:B------:R-:W-:-:S04]  /*8110*/  LEA.HI R3, R3, R2, RZ, 0x6 ;  /* 0x0000000203037211 */ /* 0x000fc800078f30ff */
[----:B------:R-:W-:-:S04]  /*8120*/  SHF.R.S32.HI R3, RZ, 0x6, R3 ;  /* 0x00000006ff037819 */ /* 0x000fc80000011403 */
[----:B----4-:R-:W-:Y:S01]  /*8130*/  VIMNMX R9, RZ, R3, !PT ;  /* 0x00000003ff097248 */ /* 0x010fe20007fe0100 */
        /* <DEDUP_REMOVED lines=20> */
[----:B------:R-:W-:-:S03]  /*8280*/  IMAD.HI.U32 R3, R3, R7, R2 ;  /* 0x0000000703037227 */ /* 0x000fc600078e0002 */
[----:B------:R-:W-:Y:S01]  /*8290*/  ISETP.GE.AND P2, PT, R0, RZ, PT ;  /* 0x000000ff0000720c */ /* 0x000fe20003f46270 */
[----:B------:R-:W-:-:S04]  /*82a0*/  IMAD.MOV.U32 R2, RZ, RZ, R6 ;  /* 0x000000ffff027224 */ /* 0x000fc800078e0006 */
        /* <DEDUP_REMOVED lines=9> */
[----:B------:R-:W-:-:S07]  /*8340*/  @!P1 LOP3.LUT R3, RZ, R11, RZ, 0x33, !PT ;  /* 0x0000000bff039212 */ /* 0x000fce00078e33ff */
.L_x_1855:
[----:B------:R-:W-:Y:S05]  /*8350*/  BSYNC B0 ;  /* 0x0000000000007941 */ /* 0x000fea0003800000 */
.L_x_1854:
[-C--:B------:R-:W-:Y:S01]  /*8360*/  IMAD R204, R220, R3.reuse, R9 ;  /* 0x00000003dccc7224 */ /* 0x080fe200078e0209 */
[----:B------:R-:W-:Y:S02]  /*8370*/  PLOP3.LUT P0, PT, PT, PT, PT, 0x80, 0x0 ;  /* 0x000000000000781c */ /* 0x000fe40003f0f070 */
[----:B------:R-:W-:Y:S02]  /*8380*/  CS2R R28, SRZ ;  /* 0x00000000001c7805 */ /* 0x000fe4000001ff00 */
[----:B------:R-:W-:Y:S01]  /*8390*/  CS2R R162, SRZ ;  /* 0x0000000000a27805 */ /* 0x000fe2000001ff00 */
[----:B------:R-:W-:Y:S01]  /*83a0*/  IMAD.MOV.U32 R5, RZ, RZ, RZ ;  /* 0x000000ffff057224 */ /* 0x000fe200078e00ff */
[----:B------:R-:W-:Y:S02]  /*83b0*/  VIADDMNMX R160, R204, R3, R44, PT ;  /* 0x00000003cca07246 */ /* 0x000fe4000380012c */
[----:B------:R-:W-:Y:S02]  /*83c0*/  CS2R R146, SRZ ;  /* 0x0000000000927805 */ /* 0x000fe4000001ff00 */
[----:B------:R-:W-:Y:S01]  /*83d0*/  CS2R R20, SRZ ;  /* 0x0000000000147805 */ /* 0x000fe2000001ff00 */
[----:B------:R-:W-:Y:S01]  /*83e0*/  IMAD.MOV.U32 R0, RZ, RZ, RZ ;  /* 0x000000ffff007224 */ /* 0x000fe200078e00ff */
[----:B------:R-:W-:-:S02]  /*83f0*/  ISETP.GT.AND P1, PT, R160, R204, PT ;  /* 0x000000cca000720c */ /* 0x000fc40003f24270 */
        /* <DEDUP_REMOVED lines=26> */
[----:B--2---:R-:W-:Y:S02]  /*85a0*/  CS2R R80, SRZ ;  /* 0x0000000000507805 */ /* 0x004fe4000001ff00 */
        /* <DEDUP_REMOVED lines=32> */
[----:B------:R-:W-:Y:S01]  /*87b0*/  CS2R R150, SRZ ;  /* 0x0000000000967805 */ /* 0x000fe2000001ff00 */
[----:B------:R-:W-:Y:S06]  /*87c0*/  @!P1 BRA `(.L_x_1856) ;  /* 0x0000014000b89947 */ /* 0x000fec0003800000 */
        /* <DEDUP_REMOVED lines=8> */
.L_x_2214:
[----:B------:R-:W2:Y:S02]  /*8850*/  LDL R0, [R1+0x7c] ;  /* 0x00007c0001007983 */ /* 0x000ea40000100800 */
[----:B--2---:R-:W-:Y:S02]  /*8860*/  R2UR UR4, R0 ;  /* 0x00000000000472ca */ /* 0x004fe400000e0000 */
[----:B-1----:R-:W-:-:S04]  /*8870*/  LEA.HI R0, R14, R14, RZ, 0x1 ;  /* 0x0000000e0e007211 */ /* 0x002fc800078f08ff */
[----:B------:R-:W-:-:S05]  /*8880*/  LOP3.LUT R3, R0, 0x1e, RZ, 0xc0, !PT ;  /* 0x0000001e00037812 */ /* 0x000fca00078ec0ff */
[----:B------:R-:W-:Y:S02]  /*8890*/  IMAD.IADD R3, R14, 0x1, -R3 ;  /* 0x000000010e037824 */ /* 0x000fe400078e0a03 */
[----:B------:R-:W-:-:S03]  /*88a0*/  ULOP3.LUT UP0, URZ, UR4, 0x1bf, URZ, 0xc0, !UPT ;  /* 0x000001bf043f7892 */ /* 0x000fc6000f80c03f */
[----:B------:R-:W-:-:S03]  /*88b0*/  LEA R3, R3, UR4, 0xd ;  /* 0x0000000403037c11 */ /* 0x000fc6000f8e68ff */
[----:B------:R-:W-:Y:S02]  /*88c0*/  PLOP3.LUT P0, PT, PT, PT, UP0, 0x80, 0x0 ;  /* 0x000000000000781c */ /* 0x000fe40003f0f008 */
[----:B------:R-:W-:-:S04]  /*88d0*/  SHF.R.U32.HI R3, RZ, 0x4, R3 ;  /* 0x00000004ff037819 */ /* 0x000fc80000011603 */
[----:B------:R-:W-:-:S07]  /*88e0*/  LOP3.LUT R36, R3, 0x3fff, RZ, 0xc0, !PT ;  /* 0x00003fff03247812 */ /* 0x000fce00078ec0ff */
[----:B------:R-:W-:Y:S05]  /*88f0*/  @!P0 BRA `(.L_x_1858) ;  /* 0x0000000000408947 */ /* 0x000fea0003800000 */
[----:B------:R-:W-:Y:S01]  /*8900*/  MOV R2, 0x0 ;  /* 0x0000000000027802 */ /* 0x000fe20000000f00 */
[----:B------:R-:W-:Y:S01]  /*8910*/  ULDC.64 UR4, c[0x4][0xc0] ;  /* 0x0100300000047ab9 */ /* 0x000fe20000000a00 */
[----:B------:R-:W-:Y:S01]  /*8920*/  ULDC.64 UR6, c[0x4][0xc8] ;  /* 0x0100320000067ab9 */ /* 0x000fe20000000a00 */
[----:B------:R-:W-:Y:S02]  /*8930*/  IMAD.U32 R4, RZ, RZ, UR4 ;  /* 0x00000004ff047e24 */ /* 0x000fe4000f8e00ff */
[----:B------:R-:W-:Y:S01]  /*8940*/  IMAD.U32 R5, RZ, RZ, UR5 ;  /* 0x00000005ff057e24 */ /* 0x000fe2000f8e00ff */
[----:B------:R-:W1:Y:S01]  /*8950*/  LDC.64 R2, c[0x4][R2] ;  /* 0x0100000002027b82 */ /* 0x000e620000000a00 */
[----:B------:R-:W-:Y:S01]  /*8960*/  ULDC.64 UR4, c[0x4][0x60] ;  /* 0x0100180000047ab9 */ /* 0x000fe20000000a00 */
[----:B------:R-:W-:Y:S01]  /*8970*/  IMAD.U32 R6, RZ, RZ, UR6 ;  /* 0x00000006ff067e24 */ /* 0x000fe2000f8e00ff */
[----:B------:R-:W-:Y:S01]  /*8980*/  MOV R11, UR5 ;  /* 0x00000005000b7c02 */ /* 0x000fe20008000f00 */
[----:B------:R-:W-:-:S02]  /*8990*/  IMAD.U32 R7, RZ, RZ, UR7 ;  /* 0x00000007ff077e24 */ /* 0x000fc4000f8e00ff */
[----:B------:R-:W-:Y:S02]  /*89a0*/  IMAD.U32 R10, RZ, RZ, UR4 ;  /* 0x00000004ff0a7e24 */ /* 0x000fe4000f8e00ff */
[----:B------:R-:W-:Y:S02]  /*89b0*/  IMAD.MOV.U32 R8, RZ, RZ, 0x70 ;  /* 0x00000070ff087424 */ /* 0x000fe400078e00ff */
[----:B------:R-:W-:Y:S02]  /*89c0*/  IMAD.MOV.U32 R12, RZ, RZ, 0x1 ;  /* 0x00000001ff0c7424 */ /* 0x000fe400078e00ff */
[----:B0-----:R-:W-:-:S07]  /*89d0*/  IMAD.MOV.U32 R13, RZ, RZ, RZ ;  /* 0x000000ffff0d7224 */ /* 0x001fce00078e00ff */
[----:B------:R-:W-:-:S07]  /*89e0*/  LEPC R20, `(.L_x_1858) ;  /* 0x000000001014794e */ /* 0x000fce0000000000 */
[----:B-1---5:R-:W-:Y:S05]  /*89f0*/  CALL.ABS.NOINC R2 ;  /* 0x0000000002007343 */ /* 0x022fea0003c00000 */
.L_x_1858:
[----:B------:R-:W-:Y:S01]  /*8a00*/  ULDC.64 UR4, c[0x0][0x990] ;  /* 0x0002640000047ab9 */ /* 0x000fe20000000a00 */
[----:B------:R-:W-:Y:S01]  /*8a10*/  ULDC.64 UR6, c[0x0][0x998] ;  /* 0x0002660000067ab9 */ /* 0x000fe20000000a00 */
[----:B------:R-:W-:Y:S02]  /*8a20*/  ISETP.NE.U32.AND P0, PT, RZ, UR4, PT ;  /* 0x00000004ff007c0c */ /* 0x000fe4000bf05070 */
[----:B------:R-:W-:Y:S02]  /*8a30*/  ISETP.NE.U32.AND P1, PT, RZ, UR6, PT ;  /* 0x00000006ff007c0c */ /* 0x000fe4000bf25070 */
[----:B------:R-:W-:Y:S02]  /*8a40*/  ISETP.NE.AND.EX P0, PT, RZ, UR5, PT, P0 ;  /* 0x00000005ff007c0c */ /* 0x000fe4000bf05300 */
[----:B------:R-:W-:-:S11]  /*8a50*/  ISETP.NE.AND.EX P1, PT, RZ, UR7, PT, P1 ;  /* 0x00000007ff007c0c */ /* 0x000fd6000bf25310 */
[----:B------:R-:W1:Y:S01]  /*8a60*/  @P0 LDC.64 R6, c[0x0][0x9a8] ;  /* 0x00026a00ff060b82 */ /* 0x000e620000000a00 */
[--C-:B------:R-:W-:Y:S02]  /*8a70*/  @P0 SHF.R.S32.HI R11, RZ, 0x1f, R207.reuse ;  /* 0x0000001fff0b0819 */ /* 0x100fe400000114cf */
[----:B0-----:R-:W-:-:S05]  /*8a80*/  @P1 SHF.R.S32.HI R13, RZ, 0x1f, R207 ;  /* 0x0000001fff0d1819 */ /* 0x001fca00000114cf */
[----:B------:R-:W0:Y:S08]  /*8a90*/  @P1 LDC.64 R8, c[0x0][0x9b8] ;  /* 0x00026e00ff081b82 */ /* 0x000e300000000a00 */
[----:B------:R-:W2:Y:S08]  /*8aa0*/  @P0 LDC.64 R4, c[0x0][0x9b0] ;  /* 0x00026c00ff040b82 */ /* 0x000eb00000000a00 */
[----:B------:R-:W3:Y:S01]  /*8ab0*/  @P1 LDC.64 R2, c[0x0][0x9c0] ;  /* 0x00027000ff021b82 */ /* 0x000ee20000000a00 */
[----:B-1----:R-:W-:-:S04]  /*8ac0*/  @P0 IMAD R0, R11, R6, RZ ;  /* 0x000000060b000224 */ /* 0x002fc800078e02ff */
[C---:B------:R-:W-:Y:S02]  /*8ad0*/  @P0 IMAD R11, R207.reuse, R7, R0 ;  /* 0x00000007cf0b0224 */ /* 0x040fe400078e0200 */
[----:B------:R-:W-:-:S04]  /*8ae0*/  @P0 IMAD.WIDE.U32 R6, R207, R6, RZ ;  /* 0x00000006cf060225 */ /* 0x000fc800078e00ff */
[-C--:B0-----:R-:W-:Y:S02]  /*8af0*/  @P1 IMAD R10, R13, R8.reuse, RZ ;  /* 0x000000080d0a1224 */ /* 0x081fe400078e02ff */
[----:B------:R-:W-:Y:S02]  /*8b00*/  @P0 IMAD.IADD R7, R7, 0x1, R11 ;  /* 0x0000000107070824 */ /* 0x000fe400078e020b */
[C---:B------:R-:W-:Y:S02]  /*8b10*/  @P1 IMAD R13, R207.reuse, R9, R10 ;  /* 0x00000009cf0d1224 */ /* 0x040fe400078e020a */
[----:B------:R-:W-:-:S04]  /*8b20*/  @P1 IMAD.WIDE.U32 R8, R207, R8, RZ ;  /* 0x00000008cf081225 */ /* 0x000fc800078e00ff */
[----:B------:R-:W-:Y:S02]  /*8b30*/  @P1 IMAD.IADD R9, R9, 0x1, R13 ;  /* 0x0000000109091824 */ /* 0x000fe400078e020d */
[----:B--2---:R-:W-:-:S04]  /*8b40*/  @P0 IMAD.WIDE.U32 R6, R188, R4, R6 ;  /* 0x00000004bc060225 */ /* 0x004fc800078e0006 */
[----:B---3--:R-:W-:Y:S01]  /*8b50*/  @P1 IMAD.WIDE.U32 R8, R188, R2, R8 ;  /* 0x00000002bc081225 */ /* 0x008fe200078e0008 */
[----:B------:R-:W-:Y:S01]  /*8b60*/  @P0 LEA R2, P2, R6, UR4, 0x2 ;  /* 0x0000000406020c11 */ /* 0x000fe2000f8410ff */
[----:B------:R-:W-:Y:S02]  /*8b70*/  ULDC UR4, c[0x0][0x3f4] ;  /* 0x0000fd0000047ab9 */ /* 0x000fe40000000800 */
[----:B------:R-:W-:Y:S01]  /*8b80*/  @P0 IMAD R7, R188, R5, R7 ;  /* 0x00000005bc070224 */ /* 0x000fe200078e0207 */
[----:B------:R-:W-:Y:S01]  /*8b90*/  @P1 LEA R4, P3, R8, UR6, 0x2 ;  /* 0x0000000608041c11 */ /* 0x000fe2000f8610ff */
[----:B------:R-:W-:Y:S02]  /*8ba0*/  @P1 IMAD R5, R188, R3, R9 ;  /* 0x00000003bc051224 */ /* 0x000fe400078e0209 */
[----:B------:R-:W-:Y:S01]  /*8bb0*/  IMAD.MOV.U32 R0, RZ, RZ, 0x3f800000 ;  /* 0x3f800000ff007424 */ /* 0x000fe200078e00ff */
        /* <DEDUP_REMOVED lines=10> */
[----:B------:R-:W-:-:S04]  /*8c60*/  LEA.HI R0, R217, R217, RZ, 0x1 ;  /* 0x000000d9d9007211 */ /* 0x000fc800078f08ff */
        /* <DEDUP_REMOVED lines=8> */
.L_x_1862:
[----:B-1----:R1:W2:Y:S02]  /*8cf0*/  SYNCS.PHASECHK.TRANS64.TRYWAIT P0, [R22+URZ+0x28400], R3 ;  /* 0x02840003160075a7 */ /* 0x0022a4000800017f */
[----:B--2---:R-:W-:Y:S05]  /*8d00*/  @!P0 NANOSLEEP.SYNCS 0x989680 ;  /* 0x009896800000895d */ /* 0x004fea0003900000 */
[----:B------:R-:W2:Y:S02]  /*8d10*/  @!P0 SYNCS.PHASECHK.TRANS64 P0, [R22+URZ+0x28400], R3 ;  /* 0x02840003160085a7 */ /* 0x000ea4000800007f */
[----:B--2---:R-:W-:Y:S05]  /*8d20*/  @!P0 BRA `(.L_x_1862) ;  /* 0xfffffffc00f08947 */ /* 0x004fea000383ffff */
.L_x_1861:
[----:B------:R-:W-:Y:S05]  /*8d30*/  BSYNC B0 ;  /* 0x0000000000007941 */ /* 0x000fea0003800000 */
.L_x_1860:
[----:B------:R-:W-:Y:S05]  /*8d40*/  BRA `(.L_x_1863) ;  /* 0x0000009400647947 */ /* 0x000fea0003800000 */
.L_x_1859:
[----:B------:R-:W2:Y:S01]  /*8d50*/  LDL R0, [R1+0x7c] ;  /* 0x00007c0001007983 */ /* 0x000ea20000100800 */
[----:B------:R-:W-:Y:S01]  /*8d60*/  ULDC.64 UR6, c[0x0][0x408] ;  /* 0x0001020000067ab9 */ /* 0x000fe20000000a00 */
[----:B--2---:R-:W-:Y:S02]  /*8d70*/  R2UR UR4, R0 ;  /* 0x00000000000472ca */ /* 0x004fe400000e0000 */
[----:B-----5:R-:W-:-:S05]  /*8d80*/  SHF.R.S32.HI R0, RZ, 0x1f, R38 ;  /* 0x0000001fff007819 */ /* 0x020fca0000011426 */
[----:B------:R-:W-:-:S04]  /*8d90*/  IMAD R5, R0, UR6, RZ ;  /* 0x0000000600057c24 */ /* 0x000fc8000f8e02ff */
[----:B------:R-:W-:Y:S02]  /*8da0*/  IMAD R5, R38, UR7, R5 ;  /* 0x0000000726057c24 */ /* 0x000fe4000f8e0205 */
[----:B------:R-:W-:-:S03]  /*8db0*/  ULOP3.LUT UP0, URZ, UR4, 0x3ff, URZ, 0xc0, !UPT ;  /* 0x000003ff043f7892 */ /* 0x000fc6000f80c03f */
[----:B------:R-:W-:Y:S02]  /*8dc0*/  ULDC.64 UR4, c[0x0][0x3f8] ;  /* 0x0000fe0000047ab9 */ /* 0x000fe40000000a00 */
[----:B------:R-:W-:Y:S01]  /*8dd0*/  IMAD R3, R0, UR4, RZ ;  /* 0x0000000400037c24 */ /* 0x000fe2000f8e02ff */
[----:B------:R-:W-:Y:S01]  /*8de0*/  PLOP3.LUT P0, PT, PT, PT, UP0, 0x80, 0x0 ;  /* 0x000000000000781c */ /* 0x000fe20003f0f008 */
[----:B------:R-:W-:-:S04]  /*8df0*/  IMAD.WIDE.U32 R24, R38, UR4, RZ ;  /* 0x0000000426187c25 */ /* 0x000fc8000f8e00ff */
[C---:B------:R-:W-:Y:S02]  /*8e00*/  IMAD R3, R38.reuse, UR5, R3 ;  /* 0x0000000526037c24 */ /* 0x040fe4000f8e0203 */
[----:B------:R-:W-:-:S04]  /*8e10*/  IMAD.WIDE.U32 R38, R38, UR6, RZ ;  /* 0x0000000626267c25 */ /* 0x000fc8000f8e00ff */
[----:B------:R-:W-:Y:S02]  /*8e20*/  IMAD.IADD R27, R3, 0x1, R25 ;  /* 0x00000001031b7824 */ /* 0x000fe400078e0219 */
[----:B------:R-:W-:Y:S01]  /*8e30*/  IMAD.IADD R29, R5, 0x1, R39 ;  /* 0x00000001051d7824 */ /* 0x000fe200078e0227 */
[----:B------:R-:W-:Y:S06]  /*8e40*/  @!P0 BRA `(.L_x_1864) ;  /* 0x0000000000408947 */ /* 0x000fec0003800000 */
[----:B------:R-:W-:Y:S01]  /*8e50*/  MOV R14, 0x0 ;  /* 0x00000000000e7802 */ /* 0x000fe20000000f00 */
[----:B------:R-:W-:Y:S01]  /*8e60*/  ULDC.64 UR4, c[0x4][0xc0] ;  /* 0x0100300000047ab9 */ /* 0x000fe20000000a00 */
[----:B------:R-:W-:Y:S01]  /*8e70*/  ULDC.64 UR6, c[0x4][0xc8] ;  /* 0x0100320000067ab9 */ /* 0x000fe20000000a00 */
[----:B------:R-:W-:Y:S01]  /*8e80*/  MOV R4, UR4 ;  /* 0x0000000400047c02 */ /* 0x000fe20008000f00 */
[----:B------:R-:W-:Y:S01]  /*8e90*/  IMAD.U32 R5, RZ, RZ, UR5 ;  /* 0x00000005ff057e24 */ /* 0x000fe2000f8e00ff */
        /* <DEDUP_REMOVED lines=11> */
.L_x_1864:
[----:B------:R-:W-:Y:S01]  /*8f50*/  ULDC.U8 UR4, c[0x0][0x410] ;  /* 0x0001040000047ab9 */ /* 0x000fe20000000000 */
[----:B------:R-:W-:Y:S01]  /*8f60*/  LEA.HI R31, R31, R26, RZ, 0x3 ;  /* 0x0000001a1f1f7211 */ /* 0x000fe200078f18ff */
[----:B------:R-:W-:Y:S01]  /*8f70*/  IMAD.IADD R10, R187, 0x1, R201 ;  /* 0x00000001bb0a7824 */ /* 0x000fe200078e02c9 */
[----:B------:R-:W-:Y:S01]  /*8f80*/  ISETP.NE.AND P0, PT, RZ, UR4, PT ;  /* 0x00000004ff007c0c */ /* 0x000fe2000bf05270 */
[----:B------:R-:W-:Y:S01]  /*8f90*/  BSSY B0, `(.L_x_1865) ;  /* 0x000092c000007945 */ /* 0x000fe20003800000 */
[----:B------:R-:W-:-:S05]  /*8fa0*/  LOP3.LUT R31, R31, 0xfffffff8, RZ, 0xc0, !PT ;  /* 0xfffffff81f1f7812 */ /* 0x000fca00078ec0ff */
[----:B------:R-:W-:-:S05]  /*8fb0*/  IMAD.IADD R0, R26, 0x1, -R31 ;  /* 0x000000011a007824 */ /* 0x000fca00078e0a1f */
[----:B------:R-:W-:Y:S01]  /*8fc0*/  LEA R3, R0, R10, 0x5 ;  /* 0x0000000a00037211 */ /* 0x000fe200078e28ff */
[----:B------:R-:W-:Y:S06]  /*8fd0*/  @!P0 BRA `(.L_x_1866) ;  /* 0x0000004800588947 */ /* 0x000fec0003800000 */
[----:B------:R-:W0:Y:S01]  /*8fe0*/  LDC R6, c[0x0][0x448] ;  /* 0x00011200ff067b82 */ /* 0x000e220000000800 */
[----:B------:R-:W-:Y:S01]  /*8ff0*/  ULDC.64 UR4, c[0x0][0x3f8] ;  /* 0x0000fe0000047ab9 */ /* 0x000fe20000000a00 */
[----:B------:R-:W-:Y:S01]  /*9000*/  IMAD.MOV.U32 R25, RZ, RZ, R27 ;  /* 0x000000ffff197224 */ /* 0x000fe200078e001b */
[----:B------:R-:W-:Y:S01]  /*9010*/  ULDC.64 UR6, c[0x0][0x408] ;  /* 0x0001020000067ab9 */ /* 0x000fe20000000a00 */
[----:B------:R-:W-:Y:S01]  /*9020*/  IMAD.MOV.U32 R39, RZ, RZ, R29 ;  /* 0x000000ffff277224 */ /* 0x000fe200078e001d */
[----:B------:R-:W-:Y:S01]  /*9030*/  ULDC.64 UR8, c[0x0][0x400] ;  /* 0x0001000000087ab9 */ /* 0x000fe20000000a00 */
[----:B0-----:R-:W-:-:S13]  /*9040*/  ISETP.NE.AND P0, PT, R6, 0x1, PT ;  /* 0x000000010600780c */ /* 0x001fda0003f05270 */
[----:B------:R-:W0:Y:S08]  /*9050*/  @P0 LDC R0, c[0x0][0x44c] ;  /* 0x00011300ff000b82 */ /* 0x000e300000000800 */
[----:B------:R-:W1:Y:S01]  /*9060*/  @P0 LDC R5, c[0x0][0x450] ;  /* 0x00011400ff050b82 */ /* 0x000e620000000800 */
[----:B0-----:R-:W-:-:S05]  /*9070*/  @P0 IMAD.HI.U32 R0, R3, R0, RZ ;  /* 0x0000000003000227 */ /* 0x001fca00078e00ff */
[----:B-1----:R-:W-:-:S04]  /*9080*/  @P0 SHF.R.U32.HI R3, RZ, R5, R0 ;  /* 0x00000005ff030219 */ /* 0x002fc80000011600 */
[----:B------:R-:W-:Y:S01]  /*9090*/  SHF.R.S32.HI R0, RZ, 0x1f, R3 ;  /* 0x0000001fff007819 */ /* 0x000fe20000011403 */
[----:B------:R-:W-:-:S04]  /*90a0*/  IMAD.WIDE.U32 R24, R3, UR4, R24 ;  /* 0x0000000403187c25 */ /* 0x000fc8000f8e0018 */
[----:B------:R-:W-:Y:S02]  /*90b0*/  IMAD R4, R0, UR4, RZ ;  /* 0x0000000400047c24 */ /* 0x000fe4000f8e02ff */
[----:B------:R-:W-:-:S04]  /*90c0*/  IMAD.WIDE.U32 R38, R3, UR6, R38 ;  /* 0x0000000603267c25 */ /* 0x000fc8000f8e0026 */
[C---:B------:R-:W-:Y:S01]  /*90d0*/  IMAD R5, R3.reuse, UR5, R4 ;  /* 0x0000000503057c24 */ /* 0x040fe2000f8e0204 */
[----:B------:R-:W-:Y:S01]  /*90e0*/  ULDC.64 UR4, c[0x0][0x3e8] ;  /* 0x0000fa0000047ab9 */ /* 0x000fe20000000a00 */
[----:B------:R-:W-:Y:S01]  /*90f0*/  IMAD R4, R0, UR6, RZ ;  /* 0x0000000600047c24 */ /* 0x000fe2000f8e02ff */
[----:B------:R-:W-:Y:S01]  /*9100*/  IADD3 R0, P0, R24, UR4, RZ ;  /* 0x0000000418007c10 */ /* 0x000fe2000ff1e0ff */
[----:B------:R-:W-:Y:S01]  /*9110*/  UMOV UR4, 0xffffffff ;  /* 0xffffffff00047882 */ /* 0x000fe20000000000 */
[----:B------:R-:W-:Y:S01]  /*9120*/  IADD3 R49, P1, R38, UR8, RZ ;  /* 0x0000000826317c10 */ /* 0x000fe2000ff3e0ff */
[----:B------:R-:W-:Y:S01]  /*9130*/  IMAD R37, R3, UR7, R4 ;  /* 0x0000000703257c24 */ /* 0x000fe2000f8e0204 */
[----:B------:R-:W-:-:S04]  /*9140*/  IADD3.X R48, R25, UR5, R5, P0, !PT ;  /* 0x0000000519307c10 */ /* 0x000fc800087fe405 */
[----:B------:R-:W-:Y:S01]  /*9150*/  IADD3.X R37, R39, UR9, R37, P1, !PT ;  /* 0x0000000927257c10 */ /* 0x000fe20008ffe425 */
[----:B------:R-:W-:Y:S06]  /*9160*/  BRA.DIV UR4, `(.L_x_1867) ;  /* 0x0000023604947947 */ /* 0x000fec000b800000 */
[----:B------:R0:W1:Y:S04]  /*9170*/  SHFL.IDX PT, R3, R48, RZ, 0x181f ;  /* 0x00181fff30037589 */ /* 0x00006800000e0000 */
[----:B------:R0:W2:Y:S04]  /*9180*/  SHFL.IDX PT, R5, R0, RZ, 0x181f ;  /* 0x00181fff00057589 */ /* 0x0000a800000e0000 */
[----:B------:R0:W3:Y:S04]  /*9190*/  SHFL.IDX PT, R9, R37, RZ, 0x181f ;  /* 0x00181fff25097589 */ /* 0x0000e800000e0000 */
[----:B------:R0:W4:Y:S02]  /*91a0*/  SHFL.IDX PT, R14, R49, RZ, 0x181f ;  /* 0x00181fff310e7589 */ /* 0x00012400000e0000 */
.L_x_2220:
[----:B------:R-:W-:Y:S01]  /*91b0*/  IMAD R53, R189, R6, RZ ;  /* 0x00000006bd357224 */ /* 0x000fe200078e02ff */
[----:B------:R-:W-:Y:S01]  /*91c0*/  BSSY B1, `(.L_x_1868) ;  /* 0x000001a000017945 */ /* 0x000fe20003800000 */
[----:B------:R-:W-:Y:S02]  /*91d0*/  CS2R R40, SRZ ;  /* 0x0000000000287805 */ /* 0x000fe4000001ff00 */
[----:B------:R-:W-:Y:S02]  /*91e0*/  CS2R R44, SRZ ;  /* 0x00000000002c7805 */ /* 0x000fe4000001ff00 */
[----:B------:R-:W-:Y:S02]  /*91f0*/  CS2R R42, SRZ ;  /* 0x00000000002a7805 */ /* 0x000fe4000001ff00 */
[----:B------:R-:W-:Y:S02]  /*9200*/  ISETP.GE.AND P0, PT, R10, R53, PT ;  /* 0x000000350a00720c */ /* 0x000fe40003f06270 */
[----:B------:R-:W-:-:S11]  /*9210*/  CS2R R46, SRZ ;  /* 0x00000000002e7805 */ /* 0x000fd6000001ff00 */
[----:B------:R-:W-:Y:S05]  /*9220*/  @P0 BRA `(.L_x_1869) ;  /* 0x00000000004c0947 */ /* 0x000fea0003800000 */
[----:B------:R-:W-:Y:S01]  /*9230*/  ULDC UR4, c[0x0][0x3f4] ;  /* 0x0000fd0000047ab9 */ /* 0x000fe20000000800 */
[----:B------:R-:W-:Y:S02]  /*9240*/  CS2R R40, SRZ ;  /* 0x0000000000287805 */ /* 0x000fe4000001ff00 */
[----:B------:R-:W-:Y:S02]  /*9250*/  ISETP.GE.AND P4, PT, R190, UR4, PT ;  /* 0x00000004be007c0c */ /* 0x000fe4000bf86270 */
[----:B------:R-:W-:Y:S02]  /*9260*/  CS2R R44, SRZ ;  /* 0x00000000002c7805 */ /* 0x000fe4000001ff00 */
[----:B------:R-:W-:-:S09]  /*9270*/  ISETP.GE.AND P3, PT, R18, UR4, PT ;  /* 0x0000000412007c0c */ /* 0x000fd2000bf66270 */
[----:B--2---:R-:W-:-:S05]  /*9280*/  @!P4 IADD3 R6, P0, R190, R5, RZ ;  /* 0x00000005be06c210 */ /* 0x004fca0007f1e0ff */
[C---:B-1----:R-:W-:Y:S01]  /*9290*/  @!P4 IMAD.X R7, R3.reuse, 0x1, R214, P0 ;  /* 0x000000010307c824 */ /* 0x042fe200000e06d6 */
[----:B------:R-:W-:Y:S02]  /*92a0*/  @!P3 IADD3 R4, P0, R18, R5, RZ ;  /* 0x000000051204b210 */ /* 0x000fe40007f1e0ff */
[----:B----4-:R-:W-:Y:S02]  /*92b0*/  @!P4 IADD3 R8, P2, R190, R14, RZ ;  /* 0x0000000ebe08c210 */ /* 0x010fe40007f5e0ff */
[----:B------:R1:W5:Y:S01]  /*92c0*/  @!P4 LD.E.64 R40, desc[UR36][R6.64] ;  /* 0x000000240628c980 */ /* 0x000362000c101b00 */
[----:B------:R-:W-:Y:S02]  /*92d0*/  CS2R R46, SRZ ;  /* 0x00000000002e7805 */ /* 0x000fe4000001ff00 */
[----:B------:R-:W-:Y:S01]  /*92e0*/  CS2R R42, SRZ ;  /* 0x00000000002a7805 */ /* 0x000fe2000001ff00 */
[----:B------:R-:W-:-:S05]  /*92f0*/  @!P3 IMAD.X R5, R3, 0x1, R19, P0 ;  /* 0x000000010305b824 */ /* 0x000fca00000e0613 */
[----:B------:R2:W5:Y:S01]  /*9300*/  @!P3 LD.E.64 R44, desc[UR36][R4.64] ;  /* 0x00000024042cb980 */ /* 0x000562000c101b00 */
[----:B-1----:R-:W-:-:S05]  /*9310*/  @!P3 IADD3 R6, P1, R18, R14, RZ ;  /* 0x0000000e1206b210 */ /* 0x002fca0007f3e0ff */
[C---:B---3--:R-:W-:Y:S02]  /*9320*/  @!P3 IMAD.X R7, R9.reuse, 0x1, R19, P1 ;  /* 0x000000010907b824 */ /* 0x048fe400008e0613 */
[----:B------:R-:W-:-:S03]  /*9330*/  @!P4 IMAD.X R9, R9, 0x1, R214, P2 ;  /* 0x000000010909c824 */ /* 0x000fc600010e06d6 */
[----:B------:R2:W5:Y:S04]  /*9340*/  @!P3 LD.E.64 R46, desc[UR36][R6.64] ;  /* 0x00000024062eb980 */ /* 0x000568000c101b00 */
[----:B------:R2:W5:Y:S02]  /*9350*/  @!P4 LD.E.64 R42, desc[UR36][R8.64] ;  /* 0x00000024082ac980 */ /* 0x000564000c101b00 */
.L_x_1869:
[----:B------:R-:W-:Y:S05]  /*9360*/  BSYNC B1 ;  /* 0x0000000000017941 */ /* 0x000fea0003800000 */
.L_x_1868:
[----:B------:R-:W-:Y:S01]  /*9370*/  UMOV UR4, 0xffffffff ;  /* 0xffffffff00047882 */ /* 0x000fe20000000000 */
[----:B------:R-:W-:Y:S02]  /*9380*/  CS2R R30, SRZ ;  /* 0x00000000001e7805 */ /* 0x000fe4000001ff00 */
[----:B------:R-:W-:Y:S05]  /*9390*/  BRA.DIV UR4, `(.L_x_1870) ;  /* 0x0000023604787947 */ /* 0x000fea000b800000 */
[----:B-1----:R1:W0:Y:S04]  /*93a0*/  SHFL.IDX PT, R3, R48, 0x1, 0x181f ;  /* 0x00381f0030037f89 */ /* 0x00222800000e0000 */
[----:B--2---:R1:W2:Y:S04]  /*93b0*/  SHFL.IDX PT, R5, R0, 0x1, 0x181f ;  /* 0x00381f0000057f89 */ /* 0x0042a800000e0000 */
[----:B---3--:R1:W3:Y:S04]  /*93c0*/  SHFL.IDX PT, R9, R37, 0x1, 0x181f ;  /* 0x00381f0025097f89 */ /* 0x0082e800000e0000 */
[----:B----4-:R1:W4:Y:S02]  /*93d0*/  SHFL.IDX PT, R14, R49, 0x1, 0x181f ;  /* 0x00381f00310e7f89 */ /* 0x01032400000e0000 */
.L_x_2226:
[----:B------:R-:W-:Y:S01]  /*93e0*/  VIADD R4, R10, 0x20 ;  /* 0x000000200a047836 */ /* 0x000fe20000000000 */
[----:B------:R-:W-:Y:S01]  /*93f0*/  BSSY B1, `(.L_x_1871) ;  /* 0x0000019000017945 */ /* 0x000fe20003800000 */
[----:B------:R-:W-:Y:S02]  /*9400*/  CS2R R34, SRZ ;  /* 0x0000000000227805 */ /* 0x000fe4000001ff00 */
[----:B------:R-:W-:Y:S02]  /*9410*/  CS2R R32, SRZ ;  /* 0x0000000000207805 */ /* 0x000fe4000001ff00 */
[----:B------:R-:W-:Y:S02]  /*9420*/  CS2R R38, SRZ ;  /* 0x0000000000267805 */ /* 0x000fe4000001ff00 */
[----:B------:R-:W-:-:S13]  /*9430*/  ISETP.GE.AND P0, PT, R4, R53, PT ;  /* 0x000000350400720c */ /* 0x000fda0003f06270 */
[----:B------:R-:W-:Y:S05]  /*9440*/  @P0 BRA `(.L_x_1872) ;  /* 0x00000000004c0947 */ /* 0x000fea0003800000 */
[----:B------:R-:W-:Y:S01]  /*9450*/  ULDC UR4, c[0x0][0x3f4] ;  /* 0x0000fd0000047ab9 */ /* 0x000fe20000000800 */
[----:B------:R-:W-:Y:S02]  /*9460*/  CS2R R30, SRZ ;  /* 0x00000000001e7805 */ /* 0x000fe4000001ff00 */
[----:B------:R-:W-:Y:S02]  /*9470*/  ISETP.GE.AND P4, PT, R190, UR4, PT ;  /* 0x00000004be007c0c */ /* 0x000fe4000bf86270 */
[----:B------:R-:W-:Y:S02]  /*9480*/  CS2R R34, SRZ ;  /* 0x0000000000227805 */ /* 0x000fe4000001ff00 */
[----:B------:R-:W-:-:S09]  /*9490*/  ISETP.GE.AND P3, PT, R18, UR4, PT ;  /* 0x0000000412007c0c */ /* 0x000fd2000bf66270 */
[----:B--2---:R-:W-:-:S05]  /*94a0*/  @!P4 IADD3 R6, P0, R190, R5, RZ ;  /* 0x00000005be06c210 */ /* 0x004fca0007f1e0ff */
[----:B0-----:R-:W-:Y:S01]  /*94b0*/  @!P4 IMAD.X R7, R3, 0x1, R214, P0 ;  /* 0x000000010307c824 */ /* 0x001fe200000e06d6 */
[----:B------:R-:W-:-:S04]  /*94c0*/  @!P3 IADD3 R4, P0, R18, R5, RZ ;  /* 0x000000051204b210 */ /* 0x000fc80007f1e0ff */
[----:B------:R0:W5:Y:S01]  /*94d0*/  @!P4 LD.E.64 R30, desc[UR36][R6.64] ;  /* 0x00000024061ec980 */ /* 0x000162000c101b00 */
[----:B----4-:R-:W-:Y:S02]  /*94e0*/  @!P4 IADD3 R8, P2, R190, R14, RZ ;  /* 0x0000000ebe08c210 */ /* 0x010fe40007f5e0ff */
[----:B------:R-:W-:Y:S02]  /*94f0*/  CS2R R38, SRZ ;  /* 0x0000000000267805 */ /* 0x000fe4000001ff00 */
[----:B------:R-:W-:Y:S01]  /*9500*/  CS2R R32, SRZ ;  /* 0x0000000000207805 */ /* 0x000fe2000001ff00 */
[----:B------:R-:W-:-:S05]  /*9510*/  @!P3 IMAD.X R5, R3, 0x1, R19, P0 ;  /* 0x000000010305b824 */ /* 0x000fca00000e0613 */
[----:B------:R2:W5:Y:S01]  /*9520*/  @!P3 LD.E.64 R34, desc[UR36][R4.64] ;  /* 0x000000240422b980 */ /* 0x000562000c101b00 */
[----:B0-----:R-:W-:-:S05]  /*9530*/  @!P3 IADD3 R6, P1, R18, R14, RZ ;  /* 0x0000000e1206b210 */ /* 0x001fca0007f3e0ff */
[C---:B---3--:R-:W-:Y:S01]  /*9540*/  @!P3 IMAD.X R7, R9.reuse, 0x1, R19, P1 ;  /* 0x000000010907b824 */ /* 0x048fe200008e0613 */
[----:B------:R-:W-:-:S04]  /*9550*/  @!P4 IADD3.X R9, R9, R214, RZ, P2, !PT ;  /* 0x000000d60909c210 */ /* 0x000fc800017fe4ff */
[----:B------:R2:W5:Y:S04]  /*9560*/  @!P3 LD.E.64 R38, desc[UR36][R6.64] ;  /* 0x000000240626b980 */ /* 0x000568000c101b00 */
[----:B------:R2:W5:Y:S02]  /*9570*/  @!P4 LD.E.64 R32, desc[UR36][R8.64] ;  /* 0x000000240820c980 */ /* 0x000564000c101b00 */
.L_x_1872:
[----:B------:R-:W-:Y:S05]  /*9580*/  BSYNC B1 ;  /* 0x0000000000017941 */ /* 0x000fea0003800000 */
.L_x_1871:
[----:B------:R-:W-:-:S03]  /*9590*/  UMOV UR4, 0xffffffff ;  /* 0xffffffff00047882 */ /* 0x000fc60000000000 */
[----:B------:R-:W-:Y:S05]  /*95a0*/  BRA.DIV UR4, `(.L_x_1873) ;  /* 0x0000023604647947 */ /* 0x000fea000b800000 */
[----:B0-----:R0:W0:Y:S04]  /*95b0*/  SHFL.IDX PT, R3, R48, 0x2, 0x181f ;  /* 0x00581f0030037f89 */ /* 0x00102800000e0000 */
[----:B--2---:R2:W0:Y:S04]  /*95c0*/  SHFL.IDX PT, R5, R0, 0x2, 0x181f ;  /* 0x00581f0000057f89 */ /* 0x00442800000e0000 */
[----:B---3--:R2:W3:Y:S04]  /*95d0*/  SHFL.IDX PT, R9, R37, 0x2, 0x181f ;  /* 0x00581f0025097f89 */ /* 0x0084e800000e0000 */
[----:B----4-:R2:W4:Y:S02]  /*95e0*/  SHFL.IDX PT, R14, R49, 0x2, 0x181f ;  /* 0x00581f00310e7f89 */ /* 0x01052400000e0000 */
.L_x_2232:
[----:B------:R-:W-:Y:S01]  /*95f0*/  VIADD R4, R10, 0x40 ;  /* 0x000000400a047836 */ /* 0x000fe20000000000 */
        /* <DEDUP_REMOVED lines=12> */
[----:B0-----:R-:W-:-:S05]  /*96c0*/  @!P4 IADD3 R6, P0, R190, R5, RZ ;  /* 0x00000005be06c210 */ /* 0x001fca0007f1e0ff */
[C---:B------:R-:W-:Y:S01]  /*96d0*/  @!P4 IMAD.X R7, R3.reuse, 0x1, R214, P0 ;  /* 0x000000010307c824 */ /* 0x040fe200000e06d6 */
[----:B------:R-:W-:Y:S02]  /*96e0*/  @!P3 IADD3 R4, P0, R18, R5, RZ ;  /* 0x000000051204b210 */ /* 0x000fe40007f1e0ff */
[----:B----4-:R-:W-:Y:S02]  /*96f0*/  @!P4 IADD3 R8, P2, R190, R14, RZ ;  /* 0x0000000ebe08c210 */ /* 0x010fe40007f5e0ff */
[----:B------:R0:W5:Y:S01]  /*9700*/  @!P4 LD.E.64 R24, desc[UR36][R6.64] ;  /* 0x000000240618c980 */ /* 0x000162000c101b00 */
[----:B------:R-:W-:Y:S02]  /*9710*/  CS2R R28, SRZ ;  /* 0x00000000001c7805 */ /* 0x000fe4000001ff00 */
[----:B------:R-:W-:Y:S01]  /*9720*/  CS2R R20, SRZ ;  /* 0x0000000000147805 */ /* 0x000fe2000001ff00 */
[----:B------:R-:W-:-:S05]  /*9730*/  @!P3 IMAD.X R5, R3, 0x1, R19, P0 ;  /* 0x000000010305b824 */ /* 0x000fca00000e0613 */
[----:B------:R4:W5:Y:S01]  /*9740*/  @!P3 LD.E.64 R26, desc[UR36][R4.64] ;  /* 0x00000024041ab980 */ /* 0x000962000c101b00 */
[----:B0-----:R-:W-:-:S05]  /*9750*/  @!P3 IADD3 R6, P1, R18, R14, RZ ;  /* 0x0000000e1206b210 */ /* 0x001fca0007f3e0ff */
[C---:B---3--:R-:W-:Y:S02]  /*9760*/  @!P3 IMAD.X R7, R9.reuse, 0x1, R19, P1 ;  /* 0x000000010907b824 */ /* 0x048fe400008e0613 */
[----:B------:R-:W-:-:S03]  /*9770*/  @!P4 IMAD.X R9, R9, 0x1, R214, P2 ;  /* 0x000000010909c824 */ /* 0x000fc600010e06d6 */
[----:B------:R4:W5:Y:S04]  /*9780*/  @!P3 LD.E.64 R28, desc[UR36][R6.64] ;  /* 0x00000024061cb980 */ /* 0x000968000c101b00 */
[----:B------:R4:W5:Y:S02]  /*9790*/  @!P4 LD.E.64 R20, desc[UR36][R8.64] ;  /* 0x000000240814c980 */ /* 0x000964000c101b00 */
.L_x_1875:
[----:B------:R-:W-:Y:S05]  /*97a0*/  BSYNC B1 ;  /* 0x0000000000017941 */ /* 0x000fea0003800000 */
.L_x_1874:
[----:B------:R-:W-:Y:S01]  /*97b0*/  UMOV UR4, 0xffffffff ;  /* 0xffffffff00047882 */ /* 0x000fe20000000000 */
[----:B---34-:R-:W-:Y:S02]  /*97c0*/  CS2R R8, SRZ ;  /* 0x0000000000087805 */ /* 0x018fe4000001ff00 */
[----:B------:R-:W-:Y:S05]  /*97d0*/  BRA.DIV UR4, `(.L_x_1876) ;  /* 0x0000023604487947 */ /* 0x000fea000b800000 */
[----:B0-----:R0:W3:Y:S04]  /*97e0*/  SHFL.IDX PT, R3, R48, 0x3, 0x181f ;  /* 0x00781f0030037f89 */ /* 0x0010e800000e0000 */
[----:B------:R0:W4:Y:S04]  /*97f0*/  SHFL.IDX PT, R5, R0, 0x3, 0x181f ;  /* 0x00781f0000057f89 */ /* 0x00012800000e0000 */
[----:B-12---:R-:W1:Y:S04]  /*9800*/  SHFL.IDX PT, R37, R37, 0x3, 0x181f ;  /* 0x00781f0025257f89 */ /* 0x006e6800000e0000 */
[----:B0-----:R-:W2:Y:S02]  /*9810*/  SHFL.IDX PT, R49, R49, 0x3, 0x181f ;  /* 0x00781f0031317f89 */ /* 0x001ea400000e0000 */
.L_x_2238:
[----:B------:R-:W-:Y:S01]  /*9820*/  VIADD R10, R10, 0x60 ;  /* 0x000000600a0a7836 */ /* 0x000fe20000000000 */
[----:B------:R-:W-:Y:S01]  /*9830*/  LEA.HI R0, R217, R217, RZ, 0x1 ;  /* 0x000000d9d9007211 */ /* 0x000fe200078f08ff */
[----:B------:R-:W-:Y:S01]  /*9840*/  BSSY B1, `(.L_x_1877) ;  /* 0x000001c000017945 */ /* 0x000fe20003800000 */
[----:B------:R-:W-:Y:S02]  /*9850*/  CS2R R12, SRZ ;  /* 0x00000000000c7805 */ /* 0x000fe4000001ff00 */
[----:B------:R-:W-:Y:S02]  /*9860*/  CS2R R14, SRZ ;  /* 0x00000000000e7805 */ /* 0x000fe4000001ff00 */
[----:B------:R-:W-:Y:S02]  /*9870*/  ISETP.GE.AND P0, PT, R10, R53, PT ;  /* 0x000000350a00720c */ /* 0x000fe40003f06270 */
[----:B------:R-:W-:Y:S02]  /*9880*/  CS2R R10, SRZ ;  /* 0x00000000000a7805 */ /* 0x000fe4000001ff00 */
[----:B------:R-:W-:-:S05]  /*9890*/  LOP3.LUT R0, R0, 0xfffffffe, RZ, 0xc0, !PT ;  /* 0xfffffffe00007812 */ /* 0x000fca00078ec0ff */
[----:B------:R-:W-:-:S05]  /*98a0*/  IMAD.IADD R0, R217, 0x1, -R0 ;  /* 0x00000001d9007824 */ /* 0x000fca00078e0a00 */
[----:B------:R-:W-:Y:S01]  /*98b0*/  SHF.L.U32 R51, R0, 0x1f, RZ ;  /* 0x0000001f00337819 */ /* 0x000fe200000006ff */
[----:B------:R-:W-:Y:S06]  /*98c0*/  @P0 BRA `(.L_x_1878) ;  /* 0x00000000004c0947 */ /* 0x000fec0003800000 */
[----:B------:R-:W-:Y:S01]  /*98d0*/  ULDC UR4, c[0x0][0x3f4] ;  /* 0x0000fd0000047ab9 */ /* 0x000fe20000000800 */
[----:B------:R-:W-:Y:S02]  /*98e0*/  CS2R R8, SRZ ;  /* 0x0000000000087805 */ /* 0x000fe4000001ff00 */
[----:B------:R-:W-:Y:S02]  /*98f0*/  ISETP.GE.AND P4, PT, R190, UR4, PT ;  /* 0x00000004be007c0c */ /* 0x000fe4000bf86270 */
[----:B------:R-:W-:Y:S02]  /*9900*/  CS2R R12, SRZ ;  /* 0x00000000000c7805 */ /* 0x000fe4000001ff00 */
[----:B------:R-:W-:-:S09]  /*9910*/  ISETP.GE.AND P3, PT, R18, UR4, PT ;  /* 0x0000000412007c0c */ /* 0x000fd2000bf66270 */
[----:B----4-:R-:W-:-:S05]  /*9920*/  @!P4 IADD3 R6, P0, R190, R5, RZ ;  /* 0x00000005be06c210 */ /* 0x010fca0007f1e0ff */
[C---:B---3--:R-:W-:Y:S01]  /*9930*/  @!P4 IMAD.X R7, R3.reuse, 0x1, R214, P0 ;  /* 0x000000010307c824 */ /* 0x048fe200000e06d6 */
[----:B------:R-:W-:Y:S02]  /*9940*/  @!P3 IADD3 R4, P0, R18, R5, RZ ;  /* 0x000000051204b210 */ /* 0x000fe40007f1e0ff */
[----:B--2---:R-:W-:Y:S02]  /*9950*/  @!P4 IADD3 R48, P2, R190, R49, RZ ;  /* 0x00000031be30c210 */ /* 0x004fe40007f5e0ff */
[----:B------:R0:W5:Y:S01]  /*9960*/  @!P4 LD.E.64 R8, desc[UR36][R6.64] ;  /* 0x000000240608c980 */ /* 0x000162000c101b00 */
[----:B------:R-:W-:Y:S02]  /*9970*/  CS2R R14, SRZ ;  /* 0x00000000000e7805 */ /* 0x000fe4000001ff00 */
[----:B------:R-:W-:Y:S01]  /*9980*/  CS2R R10, SRZ ;  /* 0x00000000000a7805 */ /* 0x000fe2000001ff00 */
[----:B------:R-:W-:-:S05]  /*9990*/  @!P3 IMAD.X R5, R3, 0x1, R19, P0 ;  /* 0x000000010305b824 */ /* 0x000fca00000e0613 */
[----:B------:R2:W5:Y:S01]  /*99a0*/  @!P3 LD.E.64 R12, desc[UR36][R4.64] ;  /* 0x00000024040cb980 */ /* 0x000562000c101b00 */
[----:B0-----:R-:W-:Y:S02]  /*99b0*/  @!P3 IADD3 R6, P1, R18, R49, RZ ;  /* 0x000000311206b210 */ /* 0x001fe40007f3e0ff */
[----:B-1----:R-:W-:-:S03]  /*99c0*/  @!P4 IADD3.X R49, R37, R214, RZ, P2, !PT ;  /* 0x000000d62531c210 */ /* 0x002fc600017fe4ff */
[----:B------:R-:W-:Y:S02]  /*99d0*/  @!P3 IMAD.X R7, R37, 0x1, R19, P1 ;  /* 0x000000012507b824 */ /* 0x000fe400008e0613 */
[----:B------:R2:W5:Y:S04]  /*99e0*/  @!P4 LD.E.64 R10, desc[UR36][R48.64] ;  /* 0x00000024300ac980 */ /* 0x000568000c101b00 */
[----:B------:R2:W5:Y:S02]  /*99f0*/  @!P3 LD.E.64 R14, desc[UR36][R6.64] ;  /* 0x00000024060eb980 */ /* 0x000564000c101b00 */
.L_x_1878:
[----:B------:R-:W-:Y:S05]  /*9a00*/  BSYNC B1 ;  /* 0x0000000000017941 */ /* 0x000fea0003800000 */
.L_x_1877:
[----:B------:R-:W0:Y:S01]  /*9a10*/  SYNCS.PHASECHK.TRANS64.TRYWAIT P0, [R22+URZ+0x28400], R51 ;  /* 0x02840033160075a7 */ /* 0x000e22000800017f */
[----:B------:R-:W-:Y:S01]  /*9a20*/  VIADDMNMX R0, R53, -R201, 0x80, PT ;  /* 0x0000008035007446 */ /* 0x000fe200038009c9 */
[----:B------:R-:W-:Y:S03]  /*9a30*/  BSSY B1, `(.L_x_1879) ;  /* 0x0000003000017945 */ /* 0x000fe60003800000 */
[----:B------:R-:W-:Y:S01]  /*9a40*/  ISETP.GE.AND P1, PT, R187, R0, PT ;  /* 0x00000000bb00720c */ /* 0x000fe20003f26270 */
[----:B0-----:R-:W-:-:S12]  /*9a50*/  @!P0 BRA `(.L_x_1880) ;  /* 0x00000234001c8947 */ /* 0x001fd80003800000 */
.L_x_2239:
[----:B------:R-:W-:Y:S05]  /*9a60*/  BSYNC B1 ;  /* 0x0000000000017941 */ /* 0x000fea0003800000 */
.L_x_1879:
[----:B------:R-:W-:Y:S04]  /*9a70*/  BSSY B1, `(.L_x_1881) ;  /* 0x00000f9000017945 */ /* 0x000fe80003800000 */
[----:B------:R-:W-:Y:S05]  /*9a80*/  @P1 BRA `(.L_x_1882) ;  /* 0x0000000c00dc1947 */ /* 0x000fea0003800000 */
[----:B---3--:R-:W0:Y:S01]  /*9a90*/  LDC R3, c[0x0][0x3f4] ;  /* 0x0000fd00ff037b82 */ /* 0x008e220000000800 */
[----:B------:R-:W-:Y:S01]  /*9aa0*/  BSSY B2, `(.L_x_1883) ;  /* 0x000007a000027945 */ /* 0x000fe20003800000 */
[-C--:B0-----:R-:W-:Y:S02]  /*9ab0*/  ISETP.GE.AND P0, PT, R18, R3.reuse, PT ;  /* 0x000000031200720c */ /* 0x081fe40003f06270 */
[----:B------:R-:W-:-:S11]  /*9ac0*/  ISETP.GE.AND P1, PT, R190, R3, PT ;  /* 0x00000003be00720c */ /* 0x000fd60003f26270 */
[----:B------:R-:W-:Y:S05]  /*9ad0*/  @P0 BRA `(.L_x_1884) ;  /* 0x0000000400d80947 */ /* 0x000fea0003800000 */
[----:B--2-4-:R-:W0:Y:S01]  /*9ae0*/  LDS.128 R4, [R213+0x18000] ;  /* 0x01800000d5047984 */ /* 0x014e220000000c00 */
[----:B-1---5:R-:W-:Y:S02]  /*9af0*/  SHF.R.U32.HI R37, RZ, 0x8, R44 ;  /* 0x00000008ff257819 */ /* 0x022fe4000001162c */
[----:B------:R-:W-:Y:S02]  /*9b00*/  SHF.R.U32.HI R50, RZ, 0x8, R45 ;  /* 0x00000008ff327819 */ /* 0x000fe4000001162d */
[----:B------:R-:W-:Y:S02]  /*9b10*/  LOP3.LUT R3, R44, 0xff, RZ, 0xc0, !PT ;  /* 0x000000ff2c037812 */ /* 0x000fe400078ec0ff */
[----:B------:R-:W-:Y:S02]  /*9b20*/  LOP3.LUT R48, R37, 0xff, RZ, 0xc0, !PT ;  /* 0x000000ff25307812 */ /* 0x000fe400078ec0ff */
[----:B------:R-:W-:Y:S02]  /*9b30*/  SHF.R.U32.HI R52, RZ, 0x8, R47 ;  /* 0x00000008ff347819 */ /* 0x000fe4000001162f */
[----:B------:R-:W-:-:S02]  /*9b40*/  LOP3.LUT R49, R45, 0xff, RZ, 0xc0, !PT ;  /* 0x000000ff2d317812 */ /* 0x000fc400078ec0ff */
[----:B------:R-:W-:Y:S02]  /*9b50*/  LOP3.LUT R50, R50, 0xff, RZ, 0xc0, !PT ;  /* 0x000000ff32327812 */ /* 0x000fe400078ec0ff */
[----:B------:R-:W-:Y:S02]  /*9b60*/  PRMT R3, R48, 0x7604, R3 ;  /* 0x0000760430037816 */ /* 0x000fe40000000003 */
[----:B------:R-:W-:Y:S02]  /*9b70*/  SHF.R.U32.HI R54, RZ, 0x10, R45 ;  /* 0x00000010ff367819 */ /* 0x000fe4000001162d */
[----:B------:R-:W-:Y:S02]  /*9b80*/  SHF.R.U32.HI R48, RZ, 0x8, R46 ;  /* 0x00000008ff307819 */ /* 0x000fe4000001162e */
[----:B------:R-:W-:Y:S02]  /*9b90*/  SHF.R.U32.HI R53, RZ, 0x10, R47 ;  /* 0x00000010ff357819 */ /* 0x000fe4000001162f */
[----:B------:R-:W-:-:S02]  /*9ba0*/  LOP3.LUT R51, R47, 0xff, RZ, 0xc0, !PT ;  /* 0x000000ff2f337812 */ /* 0x000fc400078ec0ff */
[----:B------:R-:W-:Y:S01]  /*9bb0*/  LOP3.LUT R52, R52, 0xff, RZ, 0xc0, !PT ;  /* 0x000000ff34347812 */ /* 0x000fe200078ec0ff */
[----:B------:R-:W-:Y:S01]  /*9bc0*/  IMAD.U32 R53, R53, 0x10000, RZ ;  /* 0x0001000035357824 */ /* 0x000fe200078e00ff */
[----:B------:R-:W-:Y:S02]  /*9bd0*/  PRMT R49, R50, 0x7604, R49 ;  /* 0x0000760432317816 */ /* 0x000fe40000000031 */
[----:B------:R-:W-:Y:S01]  /*9be0*/  LOP3.LUT R50, R48, 0xff, RZ, 0xc0, !PT ;  /* 0x000000ff30327812 */ /* 0x000fe200078ec0ff */
[----:B------:R-:W-:Y:S01]  /*9bf0*/  IMAD.U32 R48, R54, 0x10000, RZ ;  /* 0x0001000036307824 */ /* 0x000fe200078e00ff */
[----:B------:R-:W-:Y:S02]  /*9c00*/  PRMT R52, R52, 0x7604, R51 ;  /* 0x0000760434347816 */ /* 0x000fe40000000033 */
[----:B------:R-:W-:Y:S02]  /*9c10*/  LOP3.LUT R37, R46, 0xff, RZ, 0xc0, !PT ;  /* 0x000000ff2e257812 */ /* 0x000fe400078ec0ff */
[----:B------:R-:W-:-:S02]  /*9c20*/  LOP3.LUT R49, R49, 0xff0000, R48, 0xf8, !PT ;  /* 0x00ff000031317812 */ /* 0x000fc400078ef830 */
[----:B------:R-:W-:Y:S02]  /*9c30*/  LOP3.LUT R53, R52, 0xff0000, R53, 0xf8, !PT ;  /* 0x00ff000034357812 */ /* 0x000fe400078ef835 */
[----:B------:R-:W-:Y:S02]  /*9c40*/  LOP3.LUT R49, R49, 0xff000000, R45, 0xf8, !PT ;  /* 0xff00000031317812 */ /* 0x000fe400078ef82d */
[----:B------:R-:W-:Y:S02]  /*9c50*/  LOP3.LUT R53, R53, 0xff000000, R47, 0xf8, !PT ;  /* 0xff00000035357812 */ /* 0x000fe400078ef82f */
[----:B------:R-:W-:Y:S02]  /*9c60*/  PRMT R51, R50, 0x7604, R37 ;  /* 0x0000760432337816 */ /* 0x000fe40000000025 */
[----:B------:R-:W-:Y:S02]  /*9c70*/  LOP3.LUT R37, R3, 0xff0000, R44, 0xf8, !PT ;  /* 0x00ff000003257812 */ /* 0x000fe400078ef82c */
[----:B0-----:R-:W-:-:S02]  /*9c80*/  F2FP.F16.E4M3.UNPACK_B R3, R6.H1 ;  /* 0x00000006ff03723e */ /* 0x001fc400030006ff */
[----:B------:R-:W-:Y:S02]  /*9c90*/  F2FP.F16.E4M3.UNPACK_B R52, R53 ;  /* 0x00000035ff34723e */ /* 0x000fe400020006ff */
[----:B------:R-:W-:Y:S02]  /*9ca0*/  F2FP.F16.E4M3.UNPACK_B R47, R49 ;  /* 0x00000031ff2f723e */ /* 0x000fe400020006ff */
[----:B------:R-:W-:Y:S01]  /*9cb0*/  LOP3.LUT R48, R37, 0xff000000, R44, 0xf8, !PT ;  /* 0xff00000025307812 */ /* 0x000fe200078ef82c */
[----:B------:R-:W-:Y:S01]  /*9cc0*/  HADD2.F32 R37, -RZ, R3.H1_H1 ;  /* 0x30000003ff257230 */ /* 0x000fe20000004100 */
[--C-:B------:R-:W-:Y:S01]  /*9cd0*/  LOP3.LUT R51, R51, 0xff0000, R46.reuse, 0xf8, !PT ;  /* 0x00ff000033337812 */ /* 0x100fe200078ef82e */
[--C-:B------:R-:W-:Y:S01]  /*9ce0*/  HADD2.F32 R54, -RZ, R52.reuse.H1_H1 ;  /* 0x30000034ff367230 */ /* 0x100fe20000004100 */
[----:B------:R-:W-:Y:S01]  /*9cf0*/  F2FP.F16.E4M3.UNPACK_B R6, R6 ;  /* 0x00000006ff06723e */ /* 0x000fe200020006ff */
[----:B------:R-:W-:Y:S01]  /*9d00*/  HADD2.F32 R50, -RZ, R47.H1_H1 ;  /* 0x3000002fff327230 */ /* 0x000fe20000004100 */
[----:B------:R-:W-:Y:S01]  /*9d10*/  LOP3.LUT R51, R51, 0xff000000, R46, 0xf8, !PT ;  /* 0xff00000033337812 */ /* 0x000fe200078ef82e */
[----:B------:R-:W-:Y:S01]  /*9d20*/  HADD2.F32 R44, -RZ, R3.H0_H0 ;  /* 0x20000003ff2c7230 */ /* 0x000fe20000004100 */
[-C--:B------:R-:W-:Y:S01]  /*9d30*/  F2FP.F16.E4M3.UNPACK_B R45, R7.reuse ;  /* 0x00000007ff2d723e */ /* 0x080fe200020006ff */
[C---:B------:R-:W-:Y:S01]  /*9d40*/  FMUL.FTZ R55, R37.reuse, R54 ;  /* 0x0000003625377220 */ /* 0x040fe20000410000 */
[----:B------:R-:W-:Y:S01]  /*9d50*/  F2FP.F16.E4M3.UNPACK_B R46, R7.H1 ;  /* 0x00000007ff2e723e */ /* 0x000fe200030006ff */
[-C--:B------:R-:W-:Y:S01]  /*9d60*/  FMUL.FTZ R57, R37, R50.reuse ;  /* 0x0000003225397220 */ /* 0x080fe20000410000 */
[-C--:B------:R-:W-:Y:S01]  /*9d70*/  F2FP.F16.E4M3.UNPACK_B R7, R5.reuse ;  /* 0x00000005ff07723e */ /* 0x080fe200020006ff */
[----:B------:R-:W-:Y:S01]  /*9d80*/  HADD2.F32 R52, -RZ, R52.H0_H0 ;  /* 0x20000034ff347230 */ /* 0x000fe20000004100 */
[----:B------:R-:W-:Y:S01]  /*9d90*/  F2FP.F16.E4M3.UNPACK_B R37, R5.H1 ;  /* 0x00000005ff25723e */ /* 0x000fe200030006ff */
[--C-:B------:R-:W-:Y:S01]  /*9da0*/  HADD2.F32 R5, -RZ, R6.reuse.H1_H1 ;  /* 0x30000006ff057230 */ /* 0x100fe20000004100 */
[----:B------:R-:W-:Y:S01]  /*9db0*/  F2FP.F16.E4M3.UNPACK_B R53, R53.H1 ;  /* 0x00000035ff35723e */ /* 0x000fe200030006ff */
[----:B------:R-:W-:Y:S01]  /*9dc0*/  HADD2.F32 R47, -RZ, R47.H0_H0 ;  /* 0x2000002fff2f7230 */ /* 0x000fe20000004100 */
[----:B------:R-:W-:Y:S01]  /*9dd0*/  F2FP.F16.E4M3.UNPACK_B R49, R49.H1 ;  /* 0x00000031ff31723e */ /* 0x000fe200030006ff */
[C---:B------:R-:W-:Y:S01]  /*9de0*/  FFMA.FTZ R56, R44.reuse, R50, -R55 ;  /* 0x000000322c387223 */ /* 0x040fe20000010837 */
[----:B------:R-:W-:Y:S01]  /*9df0*/  FFMA.FTZ R59, R44, R54, R57 ;  /* 0x000000362c3b7223 */ /* 0x000fe20000010039 */
[----:B------:R-:W-:-:S02]  /*9e00*/  HADD2.F32 R6, -RZ, R6.H0_H0 ;  /* 0x20000006ff067230 */ /* 0x000fc40000004100 */
[C---:B------:R-:W-:Y:S01]  /*9e10*/  FMUL.FTZ R55, R5.reuse, R52 ;  /* 0x0000003405377220 */ /* 0x040fe20000410000 */
[-C--:B------:R-:W-:Y:S01]  /*9e20*/  FMUL.FTZ R57, R5, R47.reuse ;  /* 0x0000002f05397220 */ /* 0x080fe20000410000 */
[----:B------:R-:W-:Y:S01]  /*9e30*/  HADD2.F32 R5, -RZ, R45.H1_H1 ;  /* 0x3000002dff057230 */ /* 0x000fe20000004100 */
[----:B------:R-:W-:Y:S01]  /*9e40*/  F2FP.F16.E4M3.UNPACK_B R3, R4 ;  /* 0x00000004ff03723e */ /* 0x000fe200020006ff */
[----:B------:R-:W-:Y:S02]  /*9e50*/  HADD2.F32 R50, -RZ, R53.H0_H0 ;  /* 0x20000035ff327230 */ /* 0x000fe40000004100 */
[C---:B------:R-:W-:Y:S01]  /*9e60*/  FFMA.FTZ R55, R6.reuse, R47, -R55 ;  /* 0x0000002f06377223 */ /* 0x040fe20000010837 */
[----:B------:R-:W-:Y:S02]  /*9e70*/  HADD2.F32 R44, -RZ, R49.H0_H0 ;  /* 0x20000031ff2c7230 */ /* 0x000fe40000004100 */
[----:B------:R-:W-:Y:S01]  /*9e80*/  FFMA.FTZ R54, R6, R52, R57 ;  /* 0x0000003406367223 */ /* 0x000fe20000010039 */
[----:B------:R-:W-:-:S02]  /*9e90*/  HADD2.F32 R45, -RZ, R45.H0_H0 ;  /* 0x2000002dff2d7230 */ /* 0x000fc40000004100 */
[C---:B------:R-:W-:Y:S01]  /*9ea0*/  FMUL.FTZ R52, R5.reuse, R50 ;  /* 0x0000003205347220 */ /* 0x040fe20000410000 */
[----:B------:R-:W-:Y:S02]  /*9eb0*/  HADD2.F32 R53, -RZ, R53.H1_H1 ;  /* 0x30000035ff357230 */ /* 0x000fe40000004100 */
[-C--:B------:R-:W-:Y:S01]  /*9ec0*/  FMUL.FTZ R58, R5, R44.reuse ;  /* 0x0000002c053a7220 */ /* 0x080fe20000410000 */
[--C-:B------:R-:W-:Y:S02]  /*9ed0*/  HADD2.F32 R6, -RZ, R46.reuse.H1_H1 ;  /* 0x3000002eff067230 */ /* 0x100fe40000004100 */
[C---:B------:R-:W-:Y:S01]  /*9ee0*/  FFMA.FTZ R57, R45.reuse, R44, -R52 ;  /* 0x0000002c2d397223 */ /* 0x040fe20000010834 */
[----:B------:R-:W-:Y:S02]  /*9ef0*/  HADD2.F32 R49, -RZ, R49.H1_H1 ;  /* 0x30000031ff317230 */ /* 0x000fe40000004100 */
[----:B------:R-:W-:Y:S01]  /*9f00*/  FFMA.FTZ R58, R45, R50, R58 ;  /* 0x000000322d3a7223 */ /* 0x000fe2000001003a */
[----:B------:R-:W-:-:S02]  /*9f10*/  HADD2.F32 R46, -RZ, R46.H0_H0 ;  /* 0x2000002eff2e7230 */ /* 0x000fc40000004100 */
[C---:B------:R-:W-:Y:S01]  /*9f20*/  FMUL.FTZ R47, R6.reuse, R53 ;  /* 0x00000035062f7220 */ /* 0x040fe20000410000 */
[----:B------:R-:W-:Y:S01]  /*9f30*/  F2FP.F16.E4M3.UNPACK_B R5, R51 ;  /* 0x00000033ff05723e */ /* 0x000fe200020006ff */
[-C--:B------:R-:W-:Y:S01]  /*9f40*/  FMUL.FTZ R45, R6, R49.reuse ;  /* 0x00000031062d7220 */ /* 0x080fe20000410000 */
[----:B------:R-:W-:Y:S01]  /*9f50*/  F2FP.F16.E4M3.UNPACK_B R4, R4.H1 ;  /* 0x00000004ff04723e */ /* 0x000fe200030006ff */
[C---:B------:R-:W-:Y:S01]  /*9f60*/  FFMA.FTZ R60, R46.reuse, R49, -R47 ;  /* 0x000000312e3c7223 */ /* 0x040fe2000001082f */
[-C--:B------:R-:W-:Y:S01]  /*9f70*/  F2FP.F16.E4M3.UNPACK_B R44, R48.reuse ;  /* 0x00000030ff2c723e */ /* 0x080fe200020006ff */
[----:B------:R-:W-:Y:S01]  /*9f80*/  FFMA.FTZ R53, R46, R53, R45 ;  /* 0x000000352e357223 */ /* 0x000fe2000001002d */
[--C-:B------:R-:W-:Y:S01]  /*9f90*/  HADD2.F32 R47, -RZ, R5.reuse.H1_H1 ;  /* 0x30000005ff2f7230 */ /* 0x100fe20000004100 */
[----:B------:R-:W-:Y:S01]  /*9fa0*/  F2FP.F16.E4M3.UNPACK_B R48, R48.H1 ;  /* 0x00000030ff30723e */ /* 0x000fe200030006ff */
[----:B------:R-:W-:Y:S01]  /*9fb0*/  HADD2.F32 R46, -RZ, R5.H0_H0 ;  /* 0x20000005ff2e7230 */ /* 0x000fe20000004100 */
[----:B------:R-:W-:Y:S01]  /*9fc0*/  F2FP.F16.E4M3.UNPACK_B R51, R51.H1 ;  /* 0x00000033ff33723e */ /* 0x000fe200030006ff */
[----:B------:R-:W-:-:S02]  /*9fd0*/  HADD2.F32 R6, -RZ, R4.H1_H1 ;  /* 0x30000004ff067230 */ /* 0x000fc40000004100 */
[----:B------:R-:W-:Y:S02]  /*9fe0*/  HADD2.F32 R45, -RZ, R44.H1_H1 ;  /* 0x3000002cff2d7230 */ /* 0x000fe40000004100 */
[----:B------:R-:W-:Y:S02]  /*9ff0*/  HADD2.F32 R5, -RZ, R4.H0_H0 ;  /* 0x20000004ff057230 */ /* 0x000fe40000004100 */
[C---:B------:R-:W-:Y:S01]  /*a000*/  FMUL.FTZ R50, R6.reuse, R47 ;  /* 0x0000002f06327220 */ /* 0x040fe20000410000 */
[--C-:B------:R-:W-:Y:S02]  /*a010*/  HADD2.F32 R4, -RZ, R3.reuse.H1_H1 ;  /* 0x30000003ff047230 */ /* 0x100fe40000004100 */
[-C--:B------:R-:W-:Y:S01]  /*a020*/  FMUL.FTZ R52, R6, R45.reuse ;  /* 0x0000002d06347220 */ /* 0x080fe20000410000 */
[----:B------:R-:W-:Y:S02]  /*a030*/  HADD2.F32 R44, -RZ, R44.H0_H0 ;  /* 0x2000002cff2c7230 */ /* 0x000fe40000004100 */
[----:B------:R-:W-:Y:S01]  /*a040*/  FFMA.FTZ R50, R5, R45, -R50 ;  /* 0x0000002d05327223 */ /* 0x000fe20000010832 */
[----:B------:R-:W-:-:S02]  /*a050*/  HADD2.F32 R3, -RZ, R3.H0_H0 ;  /* 0x20000003ff037230 */ /* 0x000fc40000004100 */
[C---:B------:R-:W-:Y:S01]  /*a060*/  FMUL.FTZ R6, R4.reuse, R46 ;  /* 0x0000002e04067220 */ /* 0x040fe20000410000 */
[----:B------:R-:W-:Y:S01]  /*a070*/  FFMA.FTZ R47, R5, R47, R52 ;  /* 0x0000002f052f7223 */ /* 0x000fe20000010034 */
[-C--:B------:R-:W-:Y:S01]  /*a080*/  FMUL.FTZ R49, R4, R44.reuse ;  /* 0x0000002c04317220 */ /* 0x080fe20000410000 */
[----:B------:R-:W-:Y:S02]  /*a090*/  HADD2.F32 R5, -RZ, R48.H1_H1 ;  /* 0x30000030ff057230 */ /* 0x000fe40000004100 */
[C---:B------:R-:W-:Y:S01]  /*a0a0*/  FFMA.FTZ R45, R3.reuse, R44, -R6 ;  /* 0x0000002c032d7223 */ /* 0x040fe20000010806 */
[----:B------:R-:W-:Y:S02]  /*a0b0*/  HADD2.F32 R4, -RZ, R37.H1_H1 ;  /* 0x30000025ff047230 */ /* 0x000fe40000004100 */
[----:B------:R-:W-:Y:S01]  /*a0c0*/  FFMA.FTZ R46, R3, R46, R49 ;  /* 0x0000002e032e7223 */ /* 0x000fe20000010031 */
[--C-:B------:R-:W-:Y:S02]  /*a0d0*/  HADD2.F32 R44, -RZ, R51.reuse.H1_H1 ;  /* 0x30000033ff2c7230 */ /* 0x100fe40000004100 */
[----:B------:R-:W-:-:S02]  /*a0e0*/  HADD2.F32 R6, -RZ, R51.H0_H0 ;  /* 0x20000033ff067230 */ /* 0x000fc40000004100 */
[CC--:B------:R-:W-:Y:S01]  /*a0f0*/  FMUL.FTZ R49, R4.reuse, R5.reuse ;  /* 0x0000000504317220 */ /* 0x0c0fe20000410000 */
[----:B------:R-:W-:Y:S02]  /*a100*/  HADD2.F32 R3, -RZ, R7.H1_H1 ;  /* 0x30000007ff037230 */ /* 0x000fe40000004100 */
[----:B------:R-:W-:Y:S01]  /*a110*/  FMUL.FTZ R52, R4, R44 ;  /* 0x0000002c04347220 */ /* 0x000fe20000410000 */
[----:B------:R-:W-:Y:S02]  /*a120*/  HADD2.F32 R48, -RZ, R48.H0_H0 ;  /* 0x20000030ff307230 */ /* 0x000fe40000004100 */
[----:B------:R-:W-:Y:S02]  /*a130*/  HADD2.F32 R37, -RZ, R37.H0_H0 ;  /* 0x20000025ff257230 */ /* 0x000fe40000004100 */
[C---:B------:R-:W-:Y:S01]  /*a140*/  FMUL.FTZ R4, R3.reuse, R6 ;  /* 0x0000000603047220 */ /* 0x040fe20000410000 */
[----:B------:R-:W-:Y:S02]  /*a150*/  HADD2.F32 R7, -RZ, R7.H0_H0 ;  /* 0x20000007ff077230 */ /* 0x000fe40000004100 */
[----:B------:R-:W-:Y:S01]  /*a160*/  FMUL.FTZ R3, R3, R48 ;  /* 0x0000003003037220 */ /* 0x000fe20000410000 */
[C---:B------:R-:W-:Y:S01]  /*a170*/  FFMA.FTZ R52, R37.reuse, R5, -R52 ;  /* 0x0000000525347223 */ /* 0x040fe20000010834 */
[----:B------:R-:W-:Y:S01]  /*a180*/  FFMA.FTZ R49, R37, R44, R49 ;  /* 0x0000002c25317223 */ /* 0x000fe20000010031 */
[C---:B------:R-:W-:Y:S01]  /*a190*/  FFMA.FTZ R5, R7.reuse, R48, -R4 ;  /* 0x0000003007057223 */ /* 0x040fe20000010804 */
[----:B------:R-:W-:Y:S01]  /*a1a0*/  FFMA.FTZ R44, R7, R6, R3 ;  /* 0x00000006072c7223 */ /* 0x000fe20000010003 */
[----:B------:R-:W-:-:S02]  /*a1b0*/  F2FP.SATFINITE.E4M3.F32.PACK_AB_MERGE_C R6, R59, R56, RZ ;  /* 0x000000383b06723e */ /* 0x000fc400048070ff */
[----:B------:R-:W-:Y:S02]  /*a1c0*/  F2FP.SATFINITE.E4M3.F32.PACK_AB_MERGE_C R7, R53, R60, RZ ;  /* 0x0000003c3507723e */ /* 0x000fe400048070ff */
[----:B------:R-:W-:Y:S02]  /*a1d0*/  F2FP.SATFINITE.E4M3.F32.PACK_AB_MERGE_C R4, R47, R50, RZ ;  /* 0x000000322f04723e */ /* 0x000fe400048070ff */
[----:B------:R-:W-:Y:S02]  /*a1e0*/  F2FP.SATFINITE.E4M3.F32.PACK_AB_MERGE_C R49, R49, R52, RZ ;  /* 0x000000343131723e */ /* 0x000fe400048070ff */
[----:B------:R-:W-:Y:S02]  /*a1f0*/  F2FP.SATFINITE.E4M3.F32.PACK_AB_MERGE_C R6, R54, R55, R6 ;  /* 0x000000373606723e */ /* 0x000fe40004807006 */
[----:B------:R-:W-:Y:S02]  /*a200*/  F2FP.SATFINITE.E4M3.F32.PACK_AB_MERGE_C R7, R58, R57, R7 ;  /* 0x000000393a07723e */ /* 0x000fe40004807007 */
[----:B------:R-:W-:-:S02]  /*a210*/  F2FP.SATFINITE.E4M3.F32.PACK_AB_MERGE_C R4, R46, R45, R4 ;  /* 0x0000002d2e04723e */ /* 0x000fc40004807004 */
[----:B------:R-:W-:-:S05]  /*a220*/  F2FP.SATFINITE.E4M3.F32.PACK_AB_MERGE_C R5, R44, R5, R49 ;  /* 0x000000052c05723e */ /* 0x000fca0004807031 */
[----:B------:R0:W-:Y:S02]  /*a230*/  STS.128 [R213+0x18000], R4 ;  /* 0x01800004d5007388 */ /* 0x0001e40000000c00 */
.L_x_1884:
[----:B------:R-:W-:Y:S05]  /*a240*/  BSYNC B2 ;  /* 0x0000000000027941 */ /* 0x000fea0003800000 */
.L_x_1883:
[----:B------:R-:W-:Y:S05]  /*a250*/  @P1 BRA `(.L_x_1882) ;  /* 0x0000000400e81947 */ /* 0x000fea0003800000 */
[----:B0-2-4-:R-:W0:Y:S01]  /*a260*/  LDS.128 R4, [R213+0x1c000] ;  /* 0x01c00000d5047984 */ /* 0x015e220000000c00 */
[----:B-----5:R-:W-:Y:S02]  /*a270*/  SHF.R.U32.HI R45, RZ, 0x8, R42 ;  /* 0x00000008ff2d7819 */ /* 0x020fe4000001162a */
[----:B------:R-:W-:Y:S02]  /*a280*/  LOP3.LUT R48, R42, 0xff, RZ, 0xc0, !PT ;  /* 0x000000ff2a307812 */ /* 0x000fe400078ec0ff */
[----:B------:R-:W-:Y:S02]  /*a290*/  LOP3.LUT R45, R45, 0xff, RZ, 0xc0, !PT ;  /* 0x000000ff2d2d7812 */ /* 0x000fe400078ec0ff */
[----:B-1----:R-:W-:Y:S02]  /*a2a0*/  SHF.R.U32.HI R37, RZ, 0x8, R41 ;  /* 0x00000008ff257819 */ /* 0x002fe40000011629 */
[----:B------:R-:W-:Y:S02]  /*a2b0*/  SHF.R.U32.HI R47, RZ, 0x8, R43 ;  /* 0x00000008ff2f7819 */ /* 0x000fe4000001162b */
[----:B------:R-:W-:-:S02]  /*a2c0*/  SHF.R.U32.HI R3, RZ, 0x8, R40 ;  /* 0x00000008ff037819 */ /* 0x000fc40000011628 */
[----:B------:R-:W-:Y:S02]  /*a2d0*/  PRMT R48, R45, 0x7604, R48 ;  /* 0x000076042d307816 */ /* 0x000fe40000000030 */
[----:B------:R-:W-:Y:S02]  /*a2e0*/  LOP3.LUT R46, R41, 0xff, RZ, 0xc0, !PT ;  /* 0x000000ff292e7812 */ /* 0x000fe400078ec0ff */
[----:B------:R-:W-:Y:S02]  /*a2f0*/  LOP3.LUT R50, R43, 0xff, RZ, 0xc0, !PT ;  /* 0x000000ff2b327812 */ /* 0x000fe400078ec0ff */
[----:B------:R-:W-:Y:S02]  /*a300*/  LOP3.LUT R37, R37, 0xff, RZ, 0xc0, !PT ;  /* 0x000000ff25257812 */ /* 0x000fe400078ec0ff */
[----:B------:R-:W-:Y:S02]  /*a310*/  LOP3.LUT R47, R47, 0xff, RZ, 0xc0, !PT ;  /* 0x000000ff2f2f7812 */ /* 0x000fe400078ec0ff */
[----:B------:R-:W-:-:S02]  /*a320*/  SHF.R.U32.HI R45, RZ, 0x10, R41 ;  /* 0x00000010ff2d7819 */ /* 0x000fc40000011629 */
[----:B------:R-:W-:Y:S02]  /*a330*/  SHF.R.U32.HI R49, RZ, 0x10, R43 ;  /* 0x00000010ff317819 */ /* 0x000fe4000001162b */
[----:B------:R-:W-:Y:S02]  /*a340*/  LOP3.LUT R44, R40, 0xff, RZ, 0xc0, !PT ;  /* 0x000000ff282c7812 */ /* 0x000fe400078ec0ff */
[----:B------:R-:W-:Y:S02]  /*a350*/  LOP3.LUT R3, R3, 0xff, RZ, 0xc0, !PT ;  /* 0x000000ff03037812 */ /* 0x000fe400078ec0ff */
[----:B------:R-:W-:Y:S02]  /*a360*/  PRMT R46, R37, 0x7604, R46 ;  /* 0x00007604252e7816 */ /* 0x000fe4000000002e */
[----:B------:R-:W-:Y:S02]  /*a370*/  PRMT R50, R47, 0x7604, R50 ;  /* 0x000076042f327816 */ /* 0x000fe40000000032 */
[----:B------:R-:W-:-:S02]  /*a380*/  LOP3.LUT R45, R45, 0xff, RZ, 0xc0, !PT ;  /* 0x000000ff2d2d7812 */ /* 0x000fc400078ec0ff */
[----:B------:R-:W-:Y:S02]  /*a390*/  LOP3.LUT R49, R49, 0xff, RZ, 0xc0, !PT ;  /* 0x000000ff31317812 */ /* 0x000fe400078ec0ff */
[----:B------:R-:W-:Y:S02]  /*a3a0*/  PRMT R44, R3, 0x7604, R44 ;  /* 0x00007604032c7816 */ /* 0x000fe4000000002c */
[----:B------:R-:W-:Y:S02]  /*a3b0*/  SHF.R.U32.HI R3, RZ, 0x10, R40 ;  /* 0x00000010ff037819 */ /* 0x000fe40000011628 */
[----:B------:R-:W-:Y:S02]  /*a3c0*/  SHF.R.U32.HI R37, RZ, 0x10, R42 ;  /* 0x00000010ff257819 */ /* 0x000fe4000001162a */
[----:B------:R-:W-:Y:S02]  /*a3d0*/  PRMT R45, R45, 0x7054, R46 ;  /* 0x000070542d2d7816 */ /* 0x000fe4000000002e */
[----:B------:R-:W-:-:S02]  /*a3e0*/  PRMT R49, R49, 0x7054, R50 ;  /* 0x0000705431317816 */ /* 0x000fc40000000032 */
[----:B------:R-:W-:Y:S02]  /*a3f0*/  LOP3.LUT R3, R3, 0xff, RZ, 0xc0, !PT ;  /* 0x000000ff03037812 */ /* 0x000fe400078ec0ff */
[----:B------:R-:W-:Y:S02]  /*a400*/  LOP3.LUT R47, R37, 0xff, RZ, 0xc0, !PT ;  /* 0x000000ff252f7812 */ /* 0x000fe400078ec0ff */
[----:B------:R-:W-:Y:S02]  /*a410*/  LOP3.LUT R49, R49, 0xff000000, R43, 0xf8, !PT ;  /* 0xff00000031317812 */ /* 0x000fe400078ef82b */
[----:B------:R-:W-:Y:S02]  /*a420*/  LOP3.LUT R45, R45, 0xff000000, R41, 0xf8, !PT ;  /* 0xff0000002d2d7812 */ /* 0x000fe400078ef829 */
[----:B------:R-:W-:Y:S02]  /*a430*/  PRMT R37, R3, 0x7054, R44 ;  /* 0x0000705403257816 */ /* 0x000fe4000000002c */
[----:B------:R-:W-:-:S02]  /*a440*/  PRMT R47, R47, 0x7054, R48 ;  /* 0x000070542f2f7816 */ /* 0x000fc40000000030 */
[-C--:B0-----:R-:W-:Y:S02]  /*a450*/  F2FP.F16.E4M3.UNPACK_B R3, R6.reuse.H1 ;  /* 0x00000006ff03723e */ /* 0x081fe400030006ff */
[----:B------:R-:W-:Y:S02]  /*a460*/  F2FP.F16.E4M3.UNPACK_B R48, R49 ;  /* 0x00000031ff30723e */ /* 0x000fe400020006ff */
[----:B------:R-:W-:Y:S02]  /*a470*/  F2FP.F16.E4M3.UNPACK_B R43, R45 ;  /* 0x0000002dff2b723e */ /* 0x000fe400020006ff */
[----:B------:R-:W-:Y:S01]  /*a480*/  LOP3.LUT R44, R37, 0xff000000, R40, 0xf8, !PT ;  /* 0xff000000252c7812 */ /* 0x000fe200078ef828 */
[----:B------:R-:W-:Y:S01]  /*a490*/  HADD2.F32 R37, -RZ, R3.H1_H1 ;  /* 0x30000003ff257230 */ /* 0x000fe20000004100 */
[----:B------:R-:W-:Y:S01]  /*a4a0*/  F2FP.F16.E4M3.UNPACK_B R6, R6 ;  /* 0x00000006ff06723e */ /* 0x000fe200020006ff */
[--C-:B------:R-:W-:Y:S01]  /*a4b0*/  HADD2.F32 R50, -RZ, R48.reuse.H1_H1 ;  /* 0x30000030ff327230 */ /* 0x100fe20000004100 */
[----:B------:R-:W-:Y:S01]  /*a4c0*/  LOP3.LUT R47, R47, 0xff000000, R42, 0xf8, !PT ;  /* 0xff0000002f2f7812 */ /* 0x000fe200078ef82a */
[----:B------:R-:W-:Y:S01]  /*a4d0*/  HADD2.F32 R46, -RZ, R43.H1_H1 ;  /* 0x3000002bff2e7230 */ /* 0x000fe20000004100 */
[-C--:B------:R-:W-:Y:S01]  /*a4e0*/  F2FP.F16.E4M3.UNPACK_B R41, R7.reuse ;  /* 0x00000007ff29723e */ /* 0x080fe200020006ff */
[----:B------:R-:W-:Y:S01]  /*a4f0*/  HADD2.F32 R40, -RZ, R3.H0_H0 ;  /* 0x20000003ff287230 */ /* 0x000fe20000004100 */
[----:B------:R-:W-:Y:S01]  /*a500*/  F2FP.F16.E4M3.UNPACK_B R42, R7.H1 ;  /* 0x00000007ff2a723e */ /* 0x000fe200030006ff */
[C---:B------:R-:W-:Y:S01]  /*a510*/  FMUL.FTZ R51, R37.reuse, R50 ;  /* 0x0000003225337220 */ /* 0x040fe20000410000 */
        /* <DEDUP_REMOVED lines=78> */
.L_x_1882:
[----:B------:R-:W-:Y:S05]  /*aa00*/  BSYNC B1 ;  /* 0x0000000000017941 */ /* 0x000fea0003800000 */
.L_x_1881:
[----:B---3--:R-:W-:Y:S01]  /*aa10*/  VIADD R3, R187, 0x20 ;  /* 0x00000020bb037836 */ /* 0x008fe20000000000 */
[----:B------:R-:W-:Y:S04]  /*aa20*/  BSSY B1, `(.L_x_1885) ;  /* 0x00000fa000017945 */ /* 0x000fe80003800000 */
[----:B------:R-:W-:-:S13]  /*aa30*/  ISETP.GE.AND P0, PT, R3, R0, PT ;  /* 0x000000000300720c */ /* 0x000fda0003f06270 */
[----:B------:R-:W-:Y:S05]  /*aa40*/  @P0 BRA `(.L_x_1886) ;  /* 0x0000000c00dc0947 */ /* 0x000fea0003800000 */
[----:B------:R-:W3:Y:S01]  /*aa50*/  LDC R3, c[0x0][0x3f4] ;  /* 0x0000fd00ff037b82 */ /* 0x000ee20000000800 */
[----:B------:R-:W-:Y:S01]  /*aa60*/  BSSY B2, `(.L_x_1887) ;  /* 0x000007e000027945 */ /* 0x000fe20003800000 */
[-C--:B---3--:R-:W-:Y:S02]  /*aa70*/  ISETP.GE.AND P0, PT, R18, R3.reuse, PT ;  /* 0x000000031200720c */ /* 0x088fe40003f06270 */
[----:B------:R-:W-:-:S11]  /*aa80*/  ISETP.GE.AND P1, PT, R190, R3, PT ;  /* 0x00000003be00720c */ /* 0x000fd60003f26270 */
        /* <DEDUP_REMOVED lines=34> */
[----:B------:R-:W-:Y:S01]  /*acb0*/  F2FP.F16.E4M3.UNPACK_B R39, R41 ;  /* 0x00000029ff27723e */ /* 0x000fe200020006ff */
[--C-:B------:R-:W-:Y:S01]  /*acc0*/  HADD2.F32 R35, -RZ, R3.reuse.H0_H0 ;  /* 0x20000003ff237230 */ /* 0x100fe20000004100 */
[----:B------:R-:W-:Y:S01]  /*acd0*/  LOP3.LUT R40, R37, 0xff000000, R34, 0xf8, !PT ;  /* 0xff00000025287812 */ /* 0x000fe200078ef822 */
[----:B------:R-:W-:Y:S01]  /*ace0*/  HADD2.F32 R34, -RZ, R3.H1_H1 ;  /* 0x30000003ff227230 */ /* 0x000fe20000004100 */
[----:B------:R-:W-:Y:S01]  /*acf0*/  F2FP.F16.E4M3.UNPACK_B R6, R6 ;  /* 0x00000006ff06723e */ /* 0x000fe200020006ff */
[--C-:B------:R-:W-:Y:S01]  /*ad00*/  HADD2.F32 R46, -RZ, R44.reuse.H1_H1 ;  /* 0x3000002cff2e7230 */ /* 0x100fe20000004100 */
[----:B------:R-:W-:Y:S01]  /*ad10*/  LOP3.LUT R43, R43, 0xff000000, R38, 0xf8, !PT ;  /* 0xff0000002b2b7812 */ /* 0x000fe200078ef826 */
[--C-:B------:R-:W-:Y:S01]  /*ad20*/  HADD2.F32 R42, -RZ, R39.reuse.H1_H1 ;  /* 0x30000027ff2a7230 */ /* 0x100fe20000004100 */
[-C--:B------:R-:W-:Y:S01]  /*ad30*/  F2FP.F16.E4M3.UNPACK_B R37, R7.reuse ;  /* 0x00000007ff25723e */ /* 0x080fe200020006ff */
[----:B------:R-:W-:Y:S01]  /*ad40*/  HADD2.F32 R44, -RZ, R44.H0_H0 ;  /* 0x2000002cff2c7230 */ /* 0x000fe20000004100 */
[----:B------:R-:W-:Y:S01]  /*ad50*/  F2FP.F16.E4M3.UNPACK_B R38, R7.H1 ;  /* 0x00000007ff26723e */ /* 0x000fe200030006ff */
[C---:B------:R-:W-:Y:S01]  /*ad60*/  FMUL.FTZ R48, R34.reuse, R46 ;  /* 0x0000002e22307220 */ /* 0x040fe20000410000 */
[----:B------:R-:W-:Y:S01]  /*ad70*/  FMUL.FTZ R47, R34, R42 ;  /* 0x0000002a222f7220 */ /* 0x000fe20000410000 */
[-C--:B------:R-:W-:Y:S01]  /*ad80*/  F2FP.F16.E4M3.UNPACK_B R7, R5.reuse ;  /* 0x00000005ff07723e */ /* 0x080fe200020006ff */
[----:B------:R-:W-:Y:S01]  /*ad90*/  HADD2.F32 R39, -RZ, R39.H0_H0 ;  /* 0x20000027ff277230 */ /* 0x000fe20000004100 */
[----:B------:R-:W-:Y:S01]  /*ada0*/  F2FP.F16.E4M3.UNPACK_B R34, R5.H1 ;  /* 0x00000005ff22723e */ /* 0x000fe200030006ff */
[----:B------:R-:W-:-:S02]  /*adb0*/  HADD2.F32 R5, -RZ, R6.H1_H1 ;  /* 0x30000006ff057230 */ /* 0x000fc40000004100 */
[C---:B------:R-:W-:Y:S01]  /*adc0*/  FFMA.FTZ R50, R35.reuse, R42, -R48 ;  /* 0x0000002a23327223 */ /* 0x040fe20000010830 */
[----:B------:R-:W-:Y:S01]  /*add0*/  FFMA.FTZ R51, R35, R46, R47 ;  /* 0x0000002e23337223 */ /* 0x000fe2000001002f */
[----:B------:R-:W-:Y:S01]  /*ade0*/  HADD2.F32 R6, -RZ, R6.H0_H0 ;  /* 0x20000006ff067230 */ /* 0x000fe20000004100 */
[----:B------:R-:W-:Y:S01]  /*adf0*/  F2FP.F16.E4M3.UNPACK_B R45, R45.H1 ;  /* 0x0000002dff2d723e */ /* 0x000fe200030006ff */
[C---:B------:R-:W-:Y:S01]  /*ae00*/  FMUL.FTZ R35, R5.reuse, R44 ;  /* 0x0000002c05237220 */ /* 0x040fe20000410000 */
[----:B------:R-:W-:Y:S01]  /*ae10*/  F2FP.F16.E4M3.UNPACK_B R41, R41.H1 ;  /* 0x00000029ff29723e */ /* 0x000fe200030006ff */
[-C--:B------:R-:W-:Y:S01]  /*ae20*/  FMUL.FTZ R49, R5, R39.reuse ;  /* 0x0000002705317220 */ /* 0x080fe20000410000 */
[----:B------:R-:W-:Y:S02]  /*ae30*/  HADD2.F32 R5, -RZ, R37.H1_H1 ;  /* 0x30000025ff057230 */ /* 0x000fe40000004100 */
[----:B------:R-:W-:Y:S01]  /*ae40*/  FFMA.FTZ R47, R6, R39, -R35 ;  /* 0x00000027062f7223 */ /* 0x000fe20000010823 */
[----:B------:R-:W-:-:S02]  /*ae50*/  HADD2.F32 R46, -RZ, R45.H0_H0 ;  /* 0x2000002dff2e7230 */ /* 0x000fc40000004100 */
[----:B------:R-:W-:Y:S01]  /*ae60*/  FFMA.FTZ R48, R6, R44, R49 ;  /* 0x0000002c06307223 */ /* 0x000fe20000010031 */
[----:B------:R-:W-:Y:S01]  /*ae70*/  HADD2.F32 R42, -RZ, R41.H0_H0 ;  /* 0x20000029ff2a7230 */ /* 0x000fe20000004100 */
[----:B------:R-:W-:Y:S01]  /*ae80*/  F2FP.F16.E4M3.UNPACK_B R3, R4 ;  /* 0x00000004ff03723e */ /* 0x000fe200020006ff */
[----:B------:R-:W-:Y:S02]  /*ae90*/  HADD2.F32 R45, -RZ, R45.H1_H1 ;  /* 0x3000002dff2d7230 */ /* 0x000fe40000004100 */
[C---:B------:R-:W-:Y:S01]  /*aea0*/  FMUL.FTZ R44, R5.reuse, R46 ;  /* 0x0000002e052c7220 */ /* 0x040fe20000410000 */
[----:B------:R-:W-:Y:S02]  /*aeb0*/  HADD2.F32 R6, -RZ, R38.H1_H1 ;  /* 0x30000026ff067230 */ /* 0x000fe40000004100 */
[----:B------:R-:W-:Y:S01]  /*aec0*/  FMUL.FTZ R52, R5, R42 ;  /* 0x0000002a05347220 */ /* 0x000fe20000410000 */
[----:B------:R-:W-:Y:S01]  /*aed0*/  HADD2.F32 R37, -RZ, R37.H0_H0 ;  /* 0x20000025ff257230 */ /* 0x000fe20000004100 */
[----:B------:R-:W-:Y:S01]  /*aee0*/  F2FP.F16.E4M3.UNPACK_B R5, R43 ;  /* 0x0000002bff05723e */ /* 0x000fe200020006ff */
[----:B------:R-:W-:-:S02]  /*aef0*/  HADD2.F32 R41, -RZ, R41.H1_H1 ;  /* 0x30000029ff297230 */ /* 0x000fc40000004100 */
[C---:B------:R-:W-:Y:S01]  /*af00*/  FMUL.FTZ R35, R6.reuse, R45 ;  /* 0x0000002d06237220 */ /* 0x040fe20000410000 */
[----:B------:R-:W-:Y:S02]  /*af10*/  HADD2.F32 R38, -RZ, R38.H0_H0 ;  /* 0x20000026ff267230 */ /* 0x000fe40000004100 */
[C---:B------:R-:W-:Y:S01]  /*af20*/  FFMA.FTZ R49, R37.reuse, R42, -R44 ;  /* 0x0000002a25317223 */ /* 0x040fe2000001082c */
[----:B------:R-:W-:Y:S01]  /*af30*/  FFMA.FTZ R52, R37, R46, R52 ;  /* 0x0000002e25347223 */ /* 0x000fe20000010034 */
        /* <DEDUP_REMOVED lines=13> */
[----:B------:R-:W-:Y:S02]  /*b010*/  HADD2.F32 R4, -RZ, R3.H1_H1 ;  /* 0x30000003ff047230 */ /* 0x000fe40000004100 */
[-C--:B------:R-:W-:Y:S01]  /*b020*/  FMUL.FTZ R44, R6, R37.reuse ;  /* 0x00000025062c7220 */ /* 0x080fe20000410000 */
[----:B------:R-:W-:Y:S02]  /*b030*/  HADD2.F32 R35, -RZ, R35.H0_H0 ;  /* 0x20000023ff237230 */ /* 0x000fe40000004100 */
[----:B------:R-:W-:Y:S01]  /*b040*/  FFMA.FTZ R42, R5, R37, -R42 ;  /* 0x00000025052a7223 */ /* 0x000fe2000001082a */
[----:B------:R-:W-:-:S02]  /*b050*/  HADD2.F32 R3, -RZ, R3.H0_H0 ;  /* 0x20000003ff037230 */ /* 0x000fc40000004100 */
[CC--:B------:R-:W-:Y:S01]  /*b060*/  FMUL.FTZ R6, R4.reuse, R38.reuse ;  /* 0x0000002604067220 */ /* 0x0c0fe20000410000 */
        /* <DEDUP_REMOVED lines=8> */
[C---:B------:R-:W-:Y:S01]  /*b0f0*/  FMUL.FTZ R44, R4.reuse, R5 ;  /* 0x00000005042c7220 */ /* 0x040fe20000410000 */
[--C-:B------:R-:W-:Y:S02]  /*b100*/  HADD2.F32 R3, -RZ, R7.reuse.H1_H1 ;  /* 0x30000007ff037230 */ /* 0x100fe40000004100 */
[----:B------:R-:W-:Y:S01]  /*b110*/  FMUL.FTZ R41, R4, R35 ;  /* 0x0000002304297220 */ /* 0x000fe20000410000 */
[----:B------:R-:W-:Y:S02]  /*b120*/  HADD2.F32 R40, -RZ, R40.H0_H0 ;  /* 0x20000028ff287230 */ /* 0x000fe40000004100 */
[----:B------:R-:W-:Y:S02]  /*b130*/  HADD2.F32 R34, -RZ, R34.H0_H0 ;  /* 0x20000022ff227230 */ /* 0x000fe40000004100 */
[C---:B------:R-:W-:Y:S01]  /*b140*/  FMUL.FTZ R4, R3.reuse, R6 ;  /* 0x0000000603047220 */ /* 0x040fe20000410000 */
[----:B------:R-:W-:Y:S02]  /*b150*/  HADD2.F32 R7, -RZ, R7.H0_H0 ;  /* 0x20000007ff077230 */ /* 0x000fe40000004100 */
[-C--:B------:R-:W-:Y:S01]  /*b160*/  FMUL.FTZ R3, R3, R40.reuse ;  /* 0x0000002803037220 */ /* 0x080fe20000410000 */
        /* <DEDUP_REMOVED lines=13> */
.L_x_1888:
[----:B------:R-:W-:Y:S05]  /*b240*/  BSYNC B2 ;  /* 0x0000000000027941 */ /* 0x000fea0003800000 */
.L_x_1887:
[----:B------:R-:W-:Y:S05]  /*b250*/  @P1 BRA `(.L_x_1886) ;  /* 0x0000000400d81947 */ /* 0x000fea0003800000 */
[----:B0-234-:R-:W0:Y:S01]  /*b260*/  LDS.128 R4, [R213+0x1d000] ;  /* 0x01d00000d5047984 */ /* 0x01de220000000c00 */
[----:B-----5:R-:W-:Y:S02]  /*b270*/  SHF.R.U32.HI R34, RZ, 0x8, R30 ;  /* 0x00000008ff227819 */ /* 0x020fe4000001161e */
        /* <DEDUP_REMOVED lines=16> */
[----:B-1----:R-:W-:Y:S02]  /*b380*/  LOP3.LUT R37, R32, 0xff, RZ, 0xc0, !PT ;  /* 0x000000ff20257812 */ /* 0x002fe400078ec0ff */
[----:B------:R-:W-:Y:S02]  /*b390*/  PRMT R40, R40, 0x7604, R39 ;  /* 0x0000760428287816 */ /* 0x000fe40000000027 */
[----:B------:R-:W-:-:S02]  /*b3a0*/  PRMT R39, R38, 0x7604, R37 ;  /* 0x0000760426277816 */ /* 0x000fc40000000025 */
[----:B------:R-:W-:Y:S02]  /*b3b0*/  LOP3.LUT R37, R35, 0xff0000, R34, 0xf8, !PT ;  /* 0x00ff000023257812 */ /* 0x000fe400078ef822 */
[----:B------:R-:W-:Y:S02]  /*b3c0*/  LOP3.LUT R41, R40, 0xff0000, R41, 0xf8, !PT ;  /* 0x00ff000028297812 */ /* 0x000fe400078ef829 */
[----:B------:R-:W-:Y:S02]  /*b3d0*/  LOP3.LUT R37, R37, 0xff000000, R31, 0xf8, !PT ;  /* 0xff00000025257812 */ /* 0x000fe400078ef81f */
[----:B------:R-:W-:Y:S02]  /*b3e0*/  LOP3.LUT R41, R41, 0xff000000, R33, 0xf8, !PT ;  /* 0xff00000029297812 */ /* 0x000fe400078ef821 */
[----:B------:R-:W-:Y:S02]  /*b3f0*/  LOP3.LUT R35, R3, 0xff0000, R30, 0xf8, !PT ;  /* 0x00ff000003237812 */ /* 0x000fe400078ef81e */
[----:B0-----:R-:W-:-:S02]  /*b400*/  F2FP.F16.E4M3.UNPACK_B R3, R6.H1 ;  /* 0x00000006ff03723e */ /* 0x001fc400030006ff */
[----:B------:R-:W-:Y:S02]  /*b410*/  F2FP.F16.E4M3.UNPACK_B R40, R41 ;  /* 0x00000029ff28723e */ /* 0x000fe400020006ff */
[----:B------:R-:W-:Y:S01]  /*b420*/  F2FP.F16.E4M3.UNPACK_B R34, R37 ;  /* 0x00000025ff22723e */ /* 0x000fe200020006ff */
[--C-:B------:R-:W-:Y:S01]  /*b430*/  HADD2.F32 R31, -RZ, R3.reuse.H0_H0 ;  /* 0x20000003ff1f7230 */ /* 0x100fe20000004100 */
[----:B------:R-:W-:Y:S01]  /*b440*/  LOP3.LUT R35, R35, 0xff000000, R30, 0xf8, !PT ;  /* 0xff00000023237812 */ /* 0x000fe200078ef81e */
[----:B------:R-:W-:Y:S01]  /*b450*/  HADD2.F32 R30, -RZ, R3.H1_H1 ;  /* 0x30000003ff1e7230 */ /* 0x000fe20000004100 */
[--C-:B------:R-:W-:Y:S01]  /*b460*/  LOP3.LUT R39, R39, 0xff0000, R32.reuse, 0xf8, !PT ;  /* 0x00ff000027277812 */ /* 0x100fe200078ef820 */
[----:B------:R-:W-:Y:S01]  /*b470*/  HADD2.F32 R42, -RZ, R40.H1_H1 ;  /* 0x30000028ff2a7230 */ /* 0x000fe20000004100 */
[----:B------:R-:W-:Y:S01]  /*b480*/  F2FP.F16.E4M3.UNPACK_B R6, R6 ;  /* 0x00000006ff06723e */ /* 0x000fe200020006ff */
[----:B------:R-:W-:Y:S01]  /*b490*/  HADD2.F32 R38, -RZ, R34.H1_H1 ;  /* 0x30000022ff267230 */ /* 0x000fe20000004100 */
[----:B------:R-:W-:Y:S01]  /*b4a0*/  LOP3.LUT R39, R39, 0xff000000, R32, 0xf8, !PT ;  /* 0xff00000027277812 */ /* 0x000fe200078ef820 */
[----:B------:R-:W-:Y:S01]  /*b4b0*/  HADD2.F32 R40, -RZ, R40.H0_H0 ;  /* 0x20000028ff287230 */ /* 0x000fe20000004100 */
[-C--:B------:R-:W-:Y:S01]  /*b4c0*/  F2FP.F16.E4M3.UNPACK_B R32, R7.reuse ;  /* 0x00000007ff20723e */ /* 0x080fe200020006ff */
[C---:B------:R-:W-:Y:S01]  /*b4d0*/  FMUL.FTZ R44, R30.reuse, R42 ;  /* 0x0000002a1e2c7220 */ /* 0x040fe20000410000 */
[----:B------:R-:W-:Y:S01]  /*b4e0*/  F2FP.F16.E4M3.UNPACK_B R33, R7.H1 ;  /* 0x00000007ff21723e */ /* 0x000fe200030006ff */
        /* <DEDUP_REMOVED lines=26> */
[----:B------:R-:W-:Y:S02]  /*b690*/  HADD2.F32 R33, -RZ, R33.H0_H0 ;  /* 0x20000021ff217230 */ /* 0x000fe40000004100 */
[C---:B------:R-:W-:Y:S01]  /*b6a0*/  FMUL.FTZ R34, R6.reuse, R41 ;  /* 0x0000002906227220 */ /* 0x040fe20000410000 */
[----:B------:R-:W-:Y:S01]  /*b6b0*/  F2FP.F16.E4M3.UNPACK_B R5, R39 ;  /* 0x00000027ff05723e */ /* 0x000fe200020006ff */
[-C--:B------:R-:W-:Y:S01]  /*b6c0*/  FMUL.FTZ R32, R6, R37.reuse ;  /* 0x0000002506207220 */ /* 0x080fe20000410000 */
[----:B------:R-:W-:Y:S01]  /*b6d0*/  F2FP.F16.E4M3.UNPACK_B R4, R4.H1 ;  /* 0x00000004ff04723e */ /* 0x000fe200030006ff */
[C---:B------:R-:W-:Y:S01]  /*b6e0*/  FFMA.FTZ R48, R33.reuse, R37, -R34 ;  /* 0x0000002521307223 */ /* 0x040fe20000010822 */
[----:B------:R-:W-:Y:S01]  /*b6f0*/  F2FP.F16.E4M3.UNPACK_B R31, R35 ;  /* 0x00000023ff1f723e */ /* 0x000fe200020006ff */
        /* <DEDUP_REMOVED lines=19> */
[--C-:B------:R-:W-:Y:S02]  /*b830*/  HADD2.F32 R31, -RZ, R39.reuse.H1_H1 ;  /* 0x30000027ff1f7230 */ /* 0x100fe40000004100 */
[----:B------:R-:W-:Y:S01]  /*b840*/  FFMA.FTZ R33, R3, R33, R4 ;  /* 0x0000002103217223 */ /* 0x000fe20000010004 */
[----:B------:R-:W-:Y:S02]  /*b850*/  HADD2.F32 R4, -RZ, R30.H1_H1 ;  /* 0x3000001eff047230 */ /* 0x000fe40000004100 */
[----:B------:R-:W-:-:S02]  /*b860*/  HADD2.F32 R32, -RZ, R39.H0_H0 ;  /* 0x20000027ff207230 */ /* 0x000fc40000004100 */
[----:B------:R-:W-:Y:S02]  /*b870*/  HADD2.F32 R3, -RZ, R7.H1_H1 ;  /* 0x30000007ff037230 */ /* 0x000fe40000004100 */
[C---:B------:R-:W-:Y:S01]  /*b880*/  FMUL.FTZ R40, R4.reuse, R5 ;  /* 0x0000000504287220 */ /* 0x040fe20000410000 */
[----:B------:R-:W-:Y:S02]  /*b890*/  HADD2.F32 R6, -RZ, R35.H0_H0 ;  /* 0x20000023ff067230 */ /* 0x000fe40000004100 */
[----:B------:R-:W-:Y:S01]  /*b8a0*/  FMUL.FTZ R35, R4, R31 ;  /* 0x0000001f04237220 */ /* 0x000fe20000410000 */
        /* <DEDUP_REMOVED lines=17> */
.L_x_1886:
[----:B------:R-:W-:Y:S05]  /*b9c0*/  BSYNC B1 ;  /* 0x0000000000017941 */ /* 0x000fea0003800000 */
.L_x_1885:
[----:B------:R-:W-:Y:S01]  /*b9d0*/  VIADD R3, R187, 0x40 ;  /* 0x00000040bb037836 */ /* 0x000fe20000000000 */
[----:B------:R-:W-:Y:S04]  /*b9e0*/  BSSY B1, `(.L_x_1889) ;  /* 0x00000fa000017945 */ /* 0x000fe80003800000 */
[----:B------:R-:W-:-:S13]  /*b9f0*/  ISETP.GE.AND P0, PT, R3, R0, PT ;  /* 0x000000000300720c */ /* 0x000fda0003f06270 */
[----:B------:R-:W-:Y:S05]  /*ba00*/  @P0 BRA `(.L_x_1890) ;  /* 0x0000000c00dc0947 */ /* 0x000fea0003800000 */
[----:B------:R-:W0:Y:S01]  /*ba10*/  LDC R3, c[0x0][0x3f4] ;  /* 0x0000fd00ff037b82 */ /* 0x000e220000000800 */
[----:B------:R-:W-:Y:S01]  /*ba20*/  BSSY B2, `(.L_x_1891) ;  /* 0x000007a000027945 */ /* 0x000fe20003800000 */
[-C--:B0-----:R-:W-:Y:S02]  /*ba30*/  ISETP.GE.AND P0, PT, R18, R3.reuse, PT ;  /* 0x000000031200720c */ /* 0x081fe40003f06270 */
[----:B------:R-:W-:-:S11]  /*ba40*/  ISETP.GE.AND P1, PT, R190, R3, PT ;  /* 0x00000003be00720c */ /* 0x000fd60003f26270 */
[----:B------:R-:W-:Y:S05]  /*ba50*/  @P0 BRA `(.L_x_1892) ;  /* 0x0000000400d80947 */ /* 0x000fea0003800000 */
[----:B--234-:R-:W0:Y:S01]  /*ba60*/  LDS.128 R4, [R213+0x1a000] ;  /* 0x01a00000d5047984 */ /* 0x01ce220000000c00 */
[----:B-----5:R-:W-:Y:S02]  /*ba70*/  SHF.R.U32.HI R30, RZ, 0x8, R26 ;  /* 0x00000008ff1e7819 */ /* 0x020fe4000001161a */
[----:B------:R-:W-:Y:S02]  /*ba80*/  LOP3.LUT R3, R26, 0xff, RZ, 0xc0, !PT ;  /* 0x000000ff1a037812 */ /* 0x000fe400078ec0ff */
[----:B------:R-:W-:Y:S02]  /*ba90*/  LOP3.LUT R30, R30, 0xff, RZ, 0xc0, !PT ;  /* 0x000000ff1e1e7812 */ /* 0x000fe400078ec0ff */
[----:B------:R-:W-:Y:S02]  /*baa0*/  SHF.R.U32.HI R32, RZ, 0x8, R27 ;  /* 0x00000008ff207819 */ /* 0x000fe4000001161b */
[----:B------:R-:W-:Y:S02]  /*bab0*/  SHF.R.U32.HI R35, RZ, 0x8, R29 ;  /* 0x00000008ff237819 */ /* 0x000fe4000001161d */
[----:B------:R-:W-:-:S02]  /*bac0*/  PRMT R3, R30, 0x7604, R3 ;  /* 0x000076041e037816 */ /* 0x000fc40000000003 */
[----:B------:R-:W-:Y:S02]  /*bad0*/  LOP3.LUT R31, R27, 0xff, RZ, 0xc0, !PT ;  /* 0x000000ff1b1f7812 */ /* 0x000fe400078ec0ff */
[----:B------:R-:W-:Y:S02]  /*bae0*/  LOP3.LUT R32, R32, 0xff, RZ, 0xc0, !PT ;  /* 0x000000ff20207812 */ /* 0x000fe400078ec0ff */
[----:B------:R-:W-:Y:S02]  /*baf0*/  SHF.R.U32.HI R38, RZ, 0x10, R27 ;  /* 0x00000010ff267819 */ /* 0x000fe4000001161b */
[----:B------:R-:W-:Y:S02]  /*bb00*/  SHF.R.U32.HI R30, RZ, 0x8, R28 ;  /* 0x00000008ff1e7819 */ /* 0x000fe4000001161c */
[----:B-1----:R-:W-:Y:S02]  /*bb10*/  SHF.R.U32.HI R37, RZ, 0x10, R29 ;  /* 0x00000010ff257819 */ /* 0x002fe4000001161d */
[----:B------:R-:W-:-:S02]  /*bb20*/  LOP3.LUT R34, R29, 0xff, RZ, 0xc0, !PT ;  /* 0x000000ff1d227812 */ /* 0x000fc400078ec0ff */
[----:B------:R-:W-:Y:S01]  /*bb30*/  LOP3.LUT R35, R35, 0xff, RZ, 0xc0, !PT ;  /* 0x000000ff23237812 */ /* 0x000fe200078ec0ff */
[----:B------:R-:W-:Y:S01]  /*bb40*/  IMAD.U32 R37, R37, 0x10000, RZ ;  /* 0x0001000025257824 */ /* 0x000fe200078e00ff */
[----:B------:R-:W-:Y:S02]  /*bb50*/  PRMT R31, R32, 0x7604, R31 ;  /* 0x00007604201f7816 */ /* 0x000fe4000000001f */
[----:B------:R-:W-:Y:S01]  /*bb60*/  LOP3.LUT R33, R30, 0xff, RZ, 0xc0, !PT ;  /* 0x000000ff1e217812 */ /* 0x000fe200078ec0ff */
[----:B------:R-:W-:Y:S01]  /*bb70*/  IMAD.U32 R30, R38, 0x10000, RZ ;  /* 0x00010000261e7824 */ /* 0x000fe200078e00ff */
[----:B------:R-:W-:Y:S02]  /*bb80*/  LOP3.LUT R32, R28, 0xff, RZ, 0xc0, !PT ;  /* 0x000000ff1c207812 */ /* 0x000fe400078ec0ff */
        /* <DEDUP_REMOVED lines=99> */
.L_x_1892:
[----:B------:R-:W-:Y:S05]  /*c1c0*/  BSYNC B2 ;  /* 0x0000000000027941 */ /* 0x000fea0003800000 */
.L_x_1891:
[----:B------:R-:W-:Y:S05]  /*c1d0*/  @P1 BRA `(.L_x_1890) ;  /* 0x0000000400e81947 */ /* 0x000fea0003800000 */
[----:B0-234-:R-:W0:Y:S01]  /*c1e0*/  LDS.128 R4, [R213+0x1e000] ;  /* 0x01e00000d5047984 */ /* 0x01de220000000c00 */
[----:B-----5:R-:W-:Y:S02]  /*c1f0*/  SHF.R.U32.HI R27, RZ, 0x8, R25 ;  /* 0x00000008ff1b7819 */ /* 0x020fe40000011619 */
[----:B------:R-:W-:Y:S02]  /*c200*/  SHF.R.U32.HI R32, RZ, 0x8, R21 ;  /* 0x00000008ff207819 */ /* 0x000fe40000011615 */
[----:B------:R-:W-:Y:S02]  /*c210*/  SHF.R.U32.HI R29, RZ, 0x8, R20 ;  /* 0x00000008ff1d7819 */ /* 0x000fe40000011614 */
[----:B------:R-:W-:Y:S02]  /*c220*/  LOP3.LUT R28, R25, 0xff, RZ, 0xc0, !PT ;  /* 0x000000ff191c7812 */ /* 0x000fe400078ec0ff */
[----:B------:R-:W-:Y:S02]  /*c230*/  LOP3.LUT R33, R21, 0xff, RZ, 0xc0, !PT ;  /* 0x000000ff15217812 */ /* 0x000fe400078ec0ff */
[----:B------:R-:W-:-:S02]  /*c240*/  LOP3.LUT R27, R27, 0xff, RZ, 0xc0, !PT ;  /* 0x000000ff1b1b7812 */ /* 0x000fc400078ec0ff */
[----:B------:R-:W-:Y:S02]  /*c250*/  LOP3.LUT R32, R32, 0xff, RZ, 0xc0, !PT ;  /* 0x000000ff20207812 */ /* 0x000fe400078ec0ff */
[----:B------:R-:W-:Y:S02]  /*c260*/  SHF.R.U32.HI R3, RZ, 0x8, R24 ;  /* 0x00000008ff037819 */ /* 0x000fe40000011618 */
[----:B------:R-:W-:Y:S02]  /*c270*/  LOP3.LUT R30, R29, 0xff, RZ, 0xc0, !PT ;  /* 0x000000ff1d1e7812 */ /* 0x000fe400078ec0ff */
[----:B------:R-:W-:Y:S02]  /*c280*/  PRMT R29, R27, 0x7604, R28 ;  /* 0x000076041b1d7816 */ /* 0x000fe4000000001c */
[----:B------:R-:W-:Y:S02]  /*c290*/  PRMT R33, R32, 0x7604, R33 ;  /* 0x0000760420217816 */ /* 0x000fe40000000021 */
[----:B------:R-:W-:-:S02]  /*c2a0*/  SHF.R.U32.HI R28, RZ, 0x10, R25 ;  /* 0x00000010ff1c7819 */ /* 0x000fc40000011619 */
[----:B------:R-:W-:Y:S02]  /*c2b0*/  SHF.R.U32.HI R32, RZ, 0x10, R21 ;  /* 0x00000010ff207819 */ /* 0x000fe40000011615 */
[----:B------:R-:W-:Y:S02]  /*c2c0*/  LOP3.LUT R26, R24, 0xff, RZ, 0xc0, !PT ;  /* 0x000000ff181a7812 */ /* 0x000fe400078ec0ff */
[----:B------:R-:W-:Y:S02]  /*c2d0*/  LOP3.LUT R3, R3, 0xff, RZ, 0xc0, !PT ;  /* 0x000000ff03037812 */ /* 0x000fe400078ec0ff */
[----:B------:R-:W-:Y:S02]  /*c2e0*/  LOP3.LUT R28, R28, 0xff, RZ, 0xc0, !PT ;  /* 0x000000ff1c1c7812 */ /* 0x000fe400078ec0ff */
[----:B------:R-:W-:Y:S02]  /*c2f0*/  LOP3.LUT R32, R32, 0xff, RZ, 0xc0, !PT ;  /* 0x000000ff20207812 */ /* 0x000fe400078ec0ff */
[----:B------:R-:W-:-:S02]  /*c300*/  LOP3.LUT R31, R20, 0xff, RZ, 0xc0, !PT ;  /* 0x000000ff141f7812 */ /* 0x000fc400078ec0ff */
[----:B------:R-:W-:Y:S02]  /*c310*/  PRMT R26, R3, 0x7604, R26 ;  /* 0x00007604031a7816 */ /* 0x000fe4000000001a */
[----:B------:R-:W-:Y:S02]  /*c320*/  SHF.R.U32.HI R3, RZ, 0x10, R24 ;  /* 0x00000010ff037819 */ /* 0x000fe40000011618 */
[----:B------:R-:W-:Y:S02]  /*c330*/  SHF.R.U32.HI R27, RZ, 0x10, R20 ;  /* 0x00000010ff1b7819 */ /* 0x000fe40000011614 */
[----:B------:R-:W-:Y:S02]  /*c340*/  PRMT R29, R28, 0x7054, R29 ;  /* 0x000070541c1d7816 */ /* 0x000fe4000000001d */
        /* <DEDUP_REMOVED lines=15> */
[----:B------:R-:W-:Y:S01]  /*c440*/  HADD2.F32 R32, -RZ, R30.H1_H1 ;  /* 0x3000001eff207230 */ /* 0x000fe20000004100 */
[----:B------:R-:W-:Y:S01]  /*c450*/  LOP3.LUT R27, R27, 0xff000000, R24, 0xf8, !PT ;  /* 0xff0000001b1b7812 */ /* 0x000fe200078ef818 */
[----:B------:R-:W-:Y:S01]  /*c460*/  HADD2.F32 R28, -RZ, R26.H1_H1 ;  /* 0x3000001aff1c7230 */ /* 0x000fe20000004100 */
        /* <DEDUP_REMOVED lines=10> */
[----:B-1----:R-:W-:Y:S01]  /*c510*/  FFMA.FTZ R37, R21, R32, R35 ;  /* 0x0000002015257223 */ /* 0x002fe20000010023 */
        /* <DEDUP_REMOVED lines=70> */
.L_x_1890:
[----:B------:R-:W-:Y:S05]  /*c980*/  BSYNC B1 ;  /* 0x0000000000017941 */ /* 0x000fea0003800000 */
.L_x_1889:
[----:B------:R-:W-:-:S05]  /*c990*/  VIADD R3, R187, 0x60 ;  /* 0x00000060bb037836 */ /* 0x000fca0000000000 */
        /* <DEDUP_REMOVED lines=9> */
[----:B------:R-:W-:Y:S02]  /*ca30*/  SHF.R.U32.HI R26, RZ, 0x8, R15 ;  /* 0x00000008ff1a7819 */ /* 0x000fe4000001160f */
[----:B------:R-:W-:Y:S02]  /*ca40*/  LOP3.LUT R21, R13, 0xff, RZ, 0xc0, !PT ;  /* 0x000000ff0d157812 */ /* 0x000fe400078ec0ff */
[----:B------:R-:W-:Y:S02]  /*ca50*/  LOP3.LUT R27, R15, 0xff, RZ, 0xc0, !PT ;  /* 0x000000ff0f1b7812 */ /* 0x000fe400078ec0ff */
[----:B------:R-:W-:Y:S02]  /*ca60*/  LOP3.LUT R20, R20, 0xff, RZ, 0xc0, !PT ;  /* 0x000000ff14147812 */ /* 0x000fe400078ec0ff */
[----:B------:R-:W-:-:S02]  /*ca70*/  LOP3.LUT R26, R26, 0xff, RZ, 0xc0, !PT ;  /* 0x000000ff1a1a7812 */ /* 0x000fc400078ec0ff */
[----:B------:R-:W-:Y:S02]  /*ca80*/  SHF.R.U32.HI R0, RZ, 0x8, R12 ;  /* 0x00000008ff007819 */ /* 0x000fe4000001160c */
[----:B------:R-:W-:Y:S02]  /*ca90*/  SHF.R.U32.HI R24, RZ, 0x8, R14 ;  /* 0x00000008ff187819 */ /* 0x000fe4000001160e */
[----:B------:R-:W-:Y:S02]  /*caa0*/  PRMT R21, R20, 0x7604, R21 ;  /* 0x0000760414157816 */ /* 0x000fe40000000015 */
[----:B------:R-:W-:Y:S02]  /*cab0*/  PRMT R27, R26, 0x7604, R27 ;  /* 0x000076041a1b7816 */ /* 0x000fe4000000001b */
[----:B------:R-:W-:Y:S02]  /*cac0*/  SHF.R.U32.HI R20, RZ, 0x10, R13 ;  /* 0x00000010ff147819 */ /* 0x000fe4000001160d */
[----:B------:R-:W-:-:S02]  /*cad0*/  SHF.R.U32.HI R26, RZ, 0x10, R15 ;  /* 0x00000010ff1a7819 */ /* 0x000fc4000001160f */
[----:B------:R-:W-:Y:S02]  /*cae0*/  LOP3.LUT R3, R12, 0xff, RZ, 0xc0, !PT ;  /* 0x000000ff0c037812 */ /* 0x000fe400078ec0ff */
[----:B------:R-:W-:Y:S02]  /*caf0*/  LOP3.LUT R25, R14, 0xff, RZ, 0xc0, !PT ;  /* 0x000000ff0e197812 */ /* 0x000fe400078ec0ff */
        /* <DEDUP_REMOVED lines=19> */
[----:B------:R-:W-:Y:S01]  /*cc30*/  HADD2.F32 R13, -RZ, R0.H1_H1 ;  /* 0x30000000ff0d7230 */ /* 0x000fe20000004100 */
[----:B------:R-:W-:Y:S01]  /*cc40*/  LOP3.LUT R20, R3, 0xff000000, R12, 0xf8, !PT ;  /* 0xff00000003147812 */ /* 0x000fe200078ef80c */
[----:B------:R-:W-:Y:S01]  /*cc50*/  HADD2.F32 R29, -RZ, R28.H1_H1 ;  /* 0x3000001cff1d7230 */ /* 0x000fe20000004100 */
[----:B------:R-:W-:Y:S01]  /*cc60*/  LOP3.LUT R26, R25, 0xff000000, R14, 0xf8, !PT ;  /* 0xff000000191a7812 */ /* 0x000fe200078ef80e */
[----:B------:R-:W-:Y:S01]  /*cc70*/  HADD2.F32 R25, -RZ, R24.H1_H1 ;  /* 0x30000018ff197230 */ /* 0x000fe20000004100 */
[----:B------:R-:W-:Y:S01]  /*cc80*/  F2FP.F16.E4M3.UNPACK_B R3, R6 ;  /* 0x00000006ff03723e */ /* 0x000fe200020006ff */
[----:B------:R-:W-:Y:S01]  /*cc90*/  HADD2.F32 R12, -RZ, R0.H0_H0 ;  /* 0x20000000ff0c7230 */ /* 0x000fe20000004100 */
[----:B------:R-:W-:Y:S01]  /*cca0*/  F2FP.F16.E4M3.UNPACK_B R14, R7 ;  /* 0x00000007ff0e723e */ /* 0x000fe200020006ff */
[C---:B------:R-:W-:Y:S01]  /*ccb0*/  FMUL.FTZ R31, R13.reuse, R29 ;  /* 0x0000001d0d1f7220 */ /* 0x040fe20000410000 */
[----:B------:R-:W-:Y:S01]  /*ccc0*/  F2FP.F16.E4M3.UNPACK_B R15, R7.H1 ;  /* 0x00000007ff0f723e */ /* 0x000fe200030006ff */
[----:B------:R-:W-:Y:S01]  /*ccd0*/  FMUL.FTZ R30, R13, R25 ;  /* 0x000000190d1e7220 */ /* 0x000fe20000410000 */
[-C--:B------:R-:W-:Y:S01]  /*cce0*/  F2FP.F16.E4M3.UNPACK_B R6, R5.reuse ;  /* 0x00000005ff06723e */ /* 0x080fe200020006ff */
[----:B------:R-:W-:Y:S01]  /*ccf0*/  HADD2.F32 R28, -RZ, R28.H0_H0 ;  /* 0x2000001cff1c7230 */ /* 0x000fe20000004100 */
[----:B------:R-:W-:Y:S01]  /*cd00*/  F2FP.F16.E4M3.UNPACK_B R7, R5.H1 ;  /* 0x00000005ff07723e */ /* 0x000fe200030006ff */
[----:B------:R-:W-:Y:S01]  /*cd10*/  HADD2.F32 R5, -RZ, R3.H1_H1 ;  /* 0x30000003ff057230 */ /* 0x000fe20000004100 */
[----:B------:R-:W-:Y:S01]  /*cd20*/  F2FP.F16.E4M3.UNPACK_B R27, R27.H1 ;  /* 0x0000001bff1b723e */ /* 0x000fe200030006ff */
[----:B------:R-:W-:-:S02]  /*cd30*/  HADD2.F32 R24, -RZ, R24.H0_H0 ;  /* 0x20000018ff187230 */ /* 0x000fc40000004100 */
[C---:B------:R-:W-:Y:S01]  /*cd40*/  FFMA.FTZ R31, R12.reuse, R25, -R31 ;  /* 0x000000190c1f7223 */ /* 0x040fe2000001081f */
[----:B------:R-:W-:Y:S01]  /*cd50*/  FFMA.FTZ R30, R12, R29, R30 ;  /* 0x0000001d0c1e7223 */ /* 0x000fe2000001001e */
[----:B------:R-:W-:Y:S01]  /*cd60*/  HADD2.F32 R3, -RZ, R3.H0_H0 ;  /* 0x20000003ff037230 */ /* 0x000fe20000004100 */
[----:B------:R-:W-:Y:S01]  /*cd70*/  F2FP.F16.E4M3.UNPACK_B R21, R21.H1 ;  /* 0x00000015ff15723e */ /* 0x000fe200030006ff */
[C---:B------:R-:W-:Y:S01]  /*cd80*/  FMUL.FTZ R12, R5.reuse, R28 ;  /* 0x0000001c050c7220 */ /* 0x040fe20000410000 */
[----:B------:R-:W-:Y:S01]  /*cd90*/  FMUL.FTZ R25, R5, R24 ;  /* 0x0000001805197220 */ /* 0x000fe20000410000 */
[--C-:B------:R-:W-:Y:S01]  /*cda0*/  HADD2.F32 R5, -RZ, R14.reuse.H1_H1 ;  /* 0x3000000eff057230 */ /* 0x100fe20000004100 */
[----:B------:R-:W-:Y:S01]  /*cdb0*/  F2FP.F16.E4M3.UNPACK_B R0, R4 ;  /* 0x00000004ff00723e */ /* 0x000fe200020006ff */
[----:B------:R-:W-:Y:S02]  /*cdc0*/  HADD2.F32 R13, -RZ, R27.H0_H0 ;  /* 0x2000001bff0d7230 */ /* 0x000fe40000004100 */
[C---:B------:R-:W-:Y:S01]  /*cdd0*/  FFMA.FTZ R29, R3.reuse, R24, -R12 ;  /* 0x00000018031d7223 */ /* 0x040fe2000001080c */
[----:B------:R-:W-:Y:S01]  /*cde0*/  FFMA.FTZ R28, R3, R28, R25 ;  /* 0x0000001c031c7223 */ /* 0x000fe20000010019 */
[----:B------:R-:W-:Y:S01]  /*cdf0*/  HADD2.F32 R12, -RZ, R21.H0_H0 ;  /* 0x20000015ff0c7230 */ /* 0x000fe20000004100 */
[----:B------:R-:W-:Y:S01]  /*ce00*/  F2FP.F16.E4M3.UNPACK_B R4, R4.H1 ;  /* 0x00000004ff04723e */ /* 0x000fe200030006ff */
[----:B------:R-:W-:-:S02]  /*ce10*/  HADD2.F32 R14, -RZ, R14.H0_H0 ;  /* 0x2000000eff0e7230 */ /* 0x000fc40000004100 */
[CC--:B------:R-:W-:Y:S01]  /*ce20*/  FMUL.FTZ R25, R5.reuse, R13.reuse ;  /* 0x0000000d05197220 */ /* 0x0c0fe20000410000 */
[----:B------:R-:W-:Y:S02]  /*ce30*/  HADD2.F32 R24, -RZ, R27.H1_H1 ;  /* 0x3000001bff187230 */ /* 0x000fe40000004100 */
[-C--:B------:R-:W-:Y:S01]  /*ce40*/  FMUL.FTZ R5, R5, R12.reuse ;  /* 0x0000000c05057220 */ /* 0x080fe20000410000 */
[----:B------:R-:W-:Y:S02]  /*ce50*/  HADD2.F32 R3, -RZ, R15.H1_H1 ;  /* 0x3000000fff037230 */ /* 0x000fe40000004100 */
[C---:B------:R-:W-:Y:S01]  /*ce60*/  FFMA.FTZ R27, R14.reuse, R12, -R25 ;  /* 0x0000000c0e1b7223 */ /* 0x040fe20000010819 */
[----:B------:R-:W-:Y:S02]  /*ce70*/  HADD2.F32 R12, -RZ, R21.H1_H1 ;  /* 0x30000015ff0c7230 */ /* 0x000fe40000004100 */
[----:B------:R-:W-:Y:S01]  /*ce80*/  FFMA.FTZ R32, R14, R13, R5 ;  /* 0x0000000d0e207223 */ /* 0x000fe20000010005 */
[----:B------:R-:W-:-:S02]  /*ce90*/  HADD2.F32 R15, -RZ, R15.H0_H0 ;  /* 0x2000000fff0f7230 */ /* 0x000fc40000004100 */
[C---:B------:R-:W-:Y:S01]  /*cea0*/  FMUL.FTZ R34, R3.reuse, R24 ;  /* 0x0000001803227220 */ /* 0x040fe20000410000 */
[----:B------:R-:W-:Y:S01]  /*ceb0*/  F2FP.F16.E4M3.UNPACK_B R13, R26 ;  /* 0x0000001aff0d723e */ /* 0x000fe200020006ff */
[-C--:B------:R-:W-:Y:S01]  /*cec0*/  FMUL.FTZ R14, R3, R12.reuse ;  /* 0x0000000c030e7220 */ /* 0x080fe20000410000 */
[----:B------:R-:W-:Y:S02]  /*ced0*/  HADD2.F32 R5, -RZ, R4.H1_H1 ;  /* 0x30000004ff057230 */ /* 0x000fe40000004100 */
        /* <DEDUP_REMOVED lines=8> */
[C---:B------:R-:W-:Y:S01]  /*cf60*/  FMUL.FTZ R15, R5.reuse, R21 ;  /* 0x00000015050f7220 */ /* 0x040fe20000410000 */
[----:B------:R-:W-:Y:S02]  /*cf70*/  HADD2.F32 R3, -RZ, R0.H1_H1 ;  /* 0x30000000ff037230 */ /* 0x000fe40000004100 */
[----:B------:R-:W-:Y:S02]  /*cf80*/  HADD2.F32 R12, -RZ, R12.H0_H0 ;  /* 0x2000000cff0c7230 */ /* 0x000fe40000004100 */
[-C--:B------:R-:W-:Y:S01]  /*cf90*/  FMUL.FTZ R25, R5, R13.reuse ;  /* 0x0000000d05197220 */ /* 0x080fe20000410000 */
        /* <DEDUP_REMOVED lines=8> */
[----:B------:R-:W-:-:S02]  /*d020*/  HADD2.F32 R4, -RZ, R20.H1_H1 ;  /* 0x30000014ff047230 */ /* 0x000fc40000004100 */
[--C-:B------:R-:W-:Y:S02]  /*d030*/  HADD2.F32 R3, -RZ, R7.reuse.H1_H1 ;  /* 0x30000007ff037230 */ /* 0x100fe40000004100 */
[--C-:B------:R-:W-:Y:S02]  /*d040*/  HADD2.F32 R12, -RZ, R26.reuse.H1_H1 ;  /* 0x3000001aff0c7230 */ /* 0x100fe40000004100 */
[----:B------:R-:W-:Y:S02]  /*d050*/  HADD2.F32 R13, -RZ, R26.H0_H0 ;  /* 0x2000001aff0d7230 */ /* 0x000fe40000004100 */
[C---:B------:R-:W-:Y:S01]  /*d060*/  FMUL.FTZ R21, R3.reuse, R4 ;  /* 0x0000000403157220 */ /* 0x040fe20000410000 */
[----:B------:R-:W-:Y:S02]  /*d070*/  HADD2.F32 R0, -RZ, R6.H1_H1 ;  /* 0x30000006ff007230 */ /* 0x000fe40000004100 */
[----:B------:R-:W-:Y:S02]  /*d080*/  HADD2.F32 R5, -RZ, R20.H0_H0 ;  /* 0x20000014ff057230 */ /* 0x000fe40000004100 */
[----:B------:R-:W-:Y:S01]  /*d090*/  FMUL.FTZ R20, R3, R12 ;  /* 0x0000000c03147220 */ /* 0x000fe20000410000 */
[----:B------:R-:W-:-:S02]  /*d0a0*/  HADD2.F32 R7, -RZ, R7.H0_H0 ;  /* 0x20000007ff077230 */ /* 0x000fc40000004100 */
[C---:B------:R-:W-:Y:S01]  /*d0b0*/  FMUL.FTZ R3, R0.reuse, R13 ;  /* 0x0000000d00037220 */ /* 0x040fe20000410000 */
[----:B------:R-:W-:Y:S02]  /*d0c0*/  HADD2.F32 R6, -RZ, R6.H0_H0 ;  /* 0x20000006ff067230 */ /* 0x000fe40000004100 */
[-C--:B------:R-:W-:Y:S01]  /*d0d0*/  FMUL.FTZ R0, R0, R5.reuse ;  /* 0x0000000500007220 */ /* 0x080fe20000410000 */
[C---:B------:R-:W-:Y:S01]  /*d0e0*/  FFMA.FTZ R20, R7.reuse, R4, -R20 ;  /* 0x0000000407147223 */ /* 0x040fe20000010814 */
[----:B------:R-:W-:Y:S01]  /*d0f0*/  FFMA.FTZ R21, R7, R12, R21 ;  /* 0x0000000c07157223 */ /* 0x000fe20000010015 */
[C---:B------:R-:W-:Y:S01]  /*d100*/  FFMA.FTZ R5, R6.reuse, R5, -R3 ;  /* 0x0000000506057223 */ /* 0x040fe20000010803 */
[----:B------:R-:W-:Y:S01]  /*d110*/  FFMA.FTZ R0, R6, R13, R0 ;  /* 0x0000000d06007223 */ /* 0x000fe20000010000 */
[----:B------:R-:W-:Y:S02]  /*d120*/  F2FP.SATFINITE.E4M3.F32.PACK_AB_MERGE_C R6, R30, R31, RZ ;  /* 0x0000001f1e06723e */ /* 0x000fe400048070ff */
[----:B------:R-:W-:-:S02]  /*d130*/  F2FP.SATFINITE.E4M3.F32.PACK_AB_MERGE_C R7, R33, R34, RZ ;  /* 0x000000222107723e */ /* 0x000fc400048070ff */
[----:B------:R-:W-:Y:S02]  /*d140*/  F2FP.SATFINITE.E4M3.F32.PACK_AB_MERGE_C R4, R25, R24, RZ ;  /* 0x000000181904723e */ /* 0x000fe400048070ff */
[----:B------:R-:W-:Y:S02]  /*d150*/  F2FP.SATFINITE.E4M3.F32.PACK_AB_MERGE_C R20, R21, R20, RZ ;  /* 0x000000141514723e */ /* 0x000fe400048070ff */
[----:B------:R-:W-:Y:S02]  /*d160*/  F2FP.SATFINITE.E4M3.F32.PACK_AB_MERGE_C R6, R28, R29, R6 ;  /* 0x0000001d1c06723e */ /* 0x000fe40004807006 */
[----:B------:R-:W-:Y:S02]  /*d170*/  F2FP.SATFINITE.E4M3.F32.PACK_AB_MERGE_C R7, R32, R27, R7 ;  /* 0x0000001b2007723e */ /* 0x000fe40004807007 */
[----:B------:R-:W-:Y:S02]  /*d180*/  F2FP.SATFINITE.E4M3.F32.PACK_AB_MERGE_C R4, R14, R15, R4 ;  /* 0x0000000f0e04723e */ /* 0x000fe40004807004 */
[----:B------:R-:W-:-:S05]  /*d190*/  F2FP.SATFINITE.E4M3.F32.PACK_AB_MERGE_C R5, R0, R5, R20 ;  /* 0x000000050005723e */ /* 0x000fca0004807014 */
[----:B------:R0:W-:Y:S02]  /*d1a0*/  STS.128 [R213+0x1b000], R4 ;  /* 0x01b00004d5007388 */ /* 0x0001e40000000c00 */
.L_x_1895:
[----:B------:R-:W-:Y:S05]  /*d1b0*/  BSYNC B1 ;  /* 0x0000000000017941 */ /* 0x000fea0003800000 */
.L_x_1894:
[----:B------:R-:W-:Y:S05]  /*d1c0*/  @P1 BRA `(.L_x_1893) ;  /* 0x0000005000201947 */ /* 0x000fea0003800000 */
[----:B0-234-:R-:W0:Y:S01]  /*d1d0*/  LDS.128 R4, [R213+0x1f000] ;  /* 0x01f00000d5047984 */ /* 0x01de220000000c00 */
[----:B-----5:R-:W-:Y:S02]  /*d1e0*/  SHF.R.U32.HI R13, RZ, 0x8, R9 ;  /* 0x00000008ff0d7819 */ /* 0x020fe40000011609 */
[----:B------:R-:W-:Y:S02]  /*d1f0*/  LOP3.LUT R12, R9, 0xff, RZ, 0xc0, !PT ;  /* 0x000000ff090c7812 */ /* 0x000fe400078ec0ff */
[----:B------:R-:W-:Y:S02]  /*d200*/  LOP3.LUT R13, R13, 0xff, RZ, 0xc0, !PT ;  /* 0x000000ff0d0d7812 */ /* 0x000fe400078ec0ff */
[----:B------:R-:W-:Y:S02]  /*d210*/  SHF.R.U32.HI R21, RZ, 0x8, R11 ;  /* 0x00000008ff157819 */ /* 0x000fe4000001160b */
[----:B------:R-:W-:Y:S02]  /*d220*/  PRMT R12, R13, 0x7604, R12 ;  /* 0x000076040d0c7816 */ /* 0x000fe4000000000c */
[----:B------:R-:W-:-:S02]  /*d230*/  SHF.R.U32.HI R24, RZ, 0x10, R9 ;  /* 0x00000010ff187819 */ /* 0x000fc40000011609 */
[----:B------:R-:W-:Y:S02]  /*d240*/  SHF.R.U32.HI R13, RZ, 0x8, R10 ;  /* 0x00000008ff0d7819 */ /* 0x000fe4000001160a */
[----:B------:R-:W-:Y:S02]  /*d250*/  SHF.R.U32.HI R3, RZ, 0x8, R8 ;  /* 0x00000008ff037819 */ /* 0x000fe40000011608 */
[----:B------:R-:W-:Y:S02]  /*d260*/  LOP3.LUT R14, R11, 0xff, RZ, 0xc0, !PT ;  /* 0x000000ff0b0e7812 */ /* 0x000fe400078ec0ff */
[----:B------:R-:W-:Y:S02]  /*d270*/  LOP3.LUT R21, R21, 0xff, RZ, 0xc0, !PT ;  /* 0x000000ff15157812 */ /* 0x000fe400078ec0ff */
[----:B------:R-:W-:Y:S02]  /*d280*/  SHF.R.U32.HI R20, RZ, 0x10, R11 ;  /* 0x00000010ff147819 */ /* 0x000fe4000001160b */
[----:B------:R-:W-:Y:S01]  /*d290*/  LOP3.LUT R15, R13, 0xff, RZ, 0xc0, !PT ;  /* 0x000000ff0d0f7812 */ /* 0x000fe200078ec0ff */
[----:B------:R-:W-:Y:S01]  /*d2a0*/  IMAD.U32 R13, R24, 0x10000, RZ ;  /* 0x00010000180d7824 */ /* 0x000fe200078e00ff */
[----:B------:R-:W-:-:S02]  /*d2b0*/  LOP3.LUT R0, R8, 0xff, RZ, 0xc0, !PT ;  /* 0x000000ff08007812 */ /* 0x000fc400078ec0ff */
[----:B------:R-:W-:Y:S02]  /*d2c0*/  LOP3.LUT R3, R3, 0xff, RZ, 0xc0, !PT ;  /* 0x000000ff03037812 */ /* 0x000fe400078ec0ff */
[----:B------:R-:W-:Y:S02]  /*d2d0*/  PRMT R14, R21, 0x7604, R14 ;  /* 0x00007604150e7816 */ /* 0x000fe4000000000e */
[----:B------:R-:W-:Y:S02]  /*d2e0*/  SHF.L.U32 R21, R20, 0x10, RZ ;  /* 0x0000001014157819 */ /* 0x000fe400000006ff */
[----:B------:R-:W-:Y:S02]  /*d2f0*/  PRMT R3, R3, 0x7604, R0 ;  /* 0x0000760403037816 */ /* 0x000fe40000000000 */
[----:B------:R-:W-:Y:S02]  /*d300*/  LOP3.LUT R0, R10, 0xff, RZ, 0xc0, !PT ;  /* 0x000000ff0a007812 */ /* 0x000fe400078ec0ff */
[----:B------:R-:W-:-:S02]  /*d310*/  LOP3.LUT R13, R12, 0xff0000, R13, 0xf8, !PT ;  /* 0x00ff00000c0d7812 */ /* 0x000fc400078ef80d */
[----:B------:R-:W-:Y:S02]  /*d320*/  LOP3.LUT R21, R14, 0xff0000, R21, 0xf8, !PT ;  /* 0x00ff00000e157812 */ /* 0x000fe400078ef815 */
[----:B------:R-:W-:Y:S02]  /*d330*/  PRMT R15, R15, 0x7604, R0 ;  /* 0x000076040f0f7816 */ /* 0x000fe40000000000 */
[----:B------:R-:W-:Y:S02]  /*d340*/  LOP3.LUT R21, R21, 0xff000000, R11, 0xf8, !PT ;  /* 0xff00000015157812 */ /* 0x000fe400078ef80b */
[----:B------:R-:W-:Y:S02]  /*d350*/  LOP3.LUT R13, R13, 0xff000000, R9, 0xf8, !PT ;  /* 0xff0000000d0d7812 */ /* 0x000fe400078ef809 */
[----:B------:R-:W-:Y:S02]  /*d360*/  LOP3.LUT R3, R3, 0xff0000, R8, 0xf8, !PT ;  /* 0x00ff000003037812 */ /* 0x000fe400078ef808 */
[----:B0-----:R-:W-:-:S02]  /*d370*/  F2FP.F16.E4M3.UNPACK_B R0, R6.H1 ;  /* 0x00000006ff00723e */ /* 0x001fc400030006ff */
[----:B------:R-:W-:Y:S02]  /*d380*/  LOP3.LUT R15, R15, 0xff0000, R10, 0xf8, !PT ;  /* 0x00ff00000f0f7812 */ /* 0x000fe400078ef80a */
[----:B------:R-:W-:Y:S01]  /*d390*/  F2FP.F16.E4M3.UNPACK_B R24, R21 ;  /* 0x00000015ff18723e */ /* 0x000fe200020006ff */
[----:B------:R-:W-:Y:S01]  /*d3a0*/  HADD2.F32 R9, -RZ, R0.H1_H1 ;  /* 0x30000000ff097230 */ /* 0x000fe20000004100 */
[----:B------:R-:W-:Y:S02]  /*d3b0*/  F2FP.F16.E4M3.UNPACK_B R14, R13 ;  /* 0x0000000dff0e723e */ /* 0x000fe400020006ff */
        /* <DEDUP_REMOVED lines=86> */
[----:B------:R0:W-:Y:S01]  /*d920*/  STS.128 [R213+0x1f000], R4 ;  /* 0x01f00004d5007388 */ /* 0x0001e20000000c00 */
[----:B------:R-:W-:Y:S05]  /*d930*/  BRA `(.L_x_1893) ;  /* 0x0000004800447947 */ /* 0x000fea0003800000 */
.L_x_1866:
        /* <DEDUP_REMOVED lines=15> */
[----:B------:R-:W-:Y:S01]  /*da30*/  IMAD R37, R3, UR5, R6 ;  /* 0x0000000503257c24 */ /* 0x000fe2000f8e0206 */
        /* <DEDUP_REMOVED lines=9> */
[----:B------:R-:W0:Y:S01]  /*dad0*/  LDC R3, c[0x0][0x3f4] ;  /* 0x0000fd00ff037b82 */ /* 0x000e220000000800 */
[----:B------:R-:W1:Y:S01]  /*dae0*/  SHFL.IDX PT, R7, R53, RZ, 0x181f ;  /* 0x00181fff35077589 */ /* 0x000e6200000e0000 */
[----:B------:R-:W-:-:S03]  /*daf0*/  IMAD R59, R189, R4, RZ ;  /* 0x00000004bd3b7224 */ /* 0x000fc600078e02ff */
[----:B------:R-:W2:Y:S04]  /*db00*/  SHFL.IDX PT, R14, R57, RZ, 0x181f ;  /* 0x00181fff390e7589 */ /* 0x000ea800000e0000 */
[----:B------:R-:W3:Y:S04]  /*db10*/  SHFL.IDX PT, R5, R37, RZ, 0x181f ;  /* 0x00181fff25057589 */ /* 0x000ee800000e0000 */
[----:B------:R-:W4:Y:S01]  /*db20*/  SHFL.IDX PT, R9, R55, RZ, 0x181f ;  /* 0x00181fff37097589 */ /* 0x000f2200000e0000 */
[----:B0-----:R-:W-:-:S04]  /*db30*/  ISETP.GE.AND P0, PT, R16, R3, PT ;  /* 0x000000031000720c */ /* 0x001fc80003f06270 */
[----:B------:R-:W-:-:S13]  /*db40*/  ISETP.GE.OR P1, PT, R10, R59, P0 ;  /* 0x0000003b0a00720c */ /* 0x000fda0000726670 */
[C---:B-1----:R-:W-:Y:S02]  /*db50*/  @!P1 IADD3 R4, P2, R16.reuse, R7, RZ ;  /* 0x0000000710049210 */ /* 0x042fe40007f5e0ff */
[----:B--2---:R-:W-:-:S03]  /*db60*/  @!P1 IADD3 R24, P3, R16, R14, RZ ;  /* 0x0000000e10189210 */ /* 0x004fc60007f7e0ff */
[--C-:B---3--:R-:W-:Y:S02]  /*db70*/  @!P1 IMAD.X R5, R5, 0x1, R17.reuse, P2 ;  /* 0x0000000105059824 */ /* 0x108fe400010e0611 */
[----:B----4-:R-:W-:-:S04]  /*db80*/  @!P1 IMAD.X R25, R9, 0x1, R17, P3 ;  /* 0x0000000109199824 */ /* 0x010fc800018e0611 */
[----:B------:R-:W2:Y:S04]  /*db90*/  @!P1 LD.E.128 R4, desc[UR36][R4.64] ;  /* 0x0000002404049980 */ /* 0x000ea8000c101d00 */
[----:B------:R-:W3:Y:S01]  /*dba0*/  @!P1 LD.E.128 R24, desc[UR36][R24.64] ;  /* 0x0000002418189980 */ /* 0x000ee2000c101d00 */
[----:B------:R-:W-:Y:S02]  /*dbb0*/  CS2R R44, SRZ ;  /* 0x00000000002c7805 */ /* 0x000fe4000001ff00 */
[----:B------:R-:W-:Y:S02]  /*dbc0*/  CS2R R46, SRZ ;  /* 0x00000000002e7805 */ /* 0x000fe4000001ff00 */
[----:B------:R-:W-:Y:S01]  /*dbd0*/  CS2R R48, SRZ ;  /* 0x0000000000307805 */ /* 0x000fe2000001ff00 */
[----:B------:R0:W1:Y:S01]  /*dbe0*/  SHFL.IDX PT, R9, R37, 0x1, 0x181f ;  /* 0x00381f0025097f89 */ /* 0x00006200000e0000 */
[----:B------:R-:W-:-:S03]  /*dbf0*/  CS2R R50, SRZ ;  /* 0x0000000000327805 */ /* 0x000fc6000001ff00 */
[----:B------:R0:W4:Y:S04]  /*dc00*/  SHFL.IDX PT, R21, R53, 0x1, 0x181f ;  /* 0x00381f0035157f89 */ /* 0x00012800000e0000 */
[----:B------:R0:W0:Y:S04]  /*dc10*/  SHFL.IDX PT, R33, R55, 0x1, 0x181f ;  /* 0x00381f0037217f89 */ /* 0x00002800000e0000 */
[----:B------:R0:W0:Y:S01]  /*dc20*/  SHFL.IDX PT, R14, R57, 0x1, 0x181f ;  /* 0x00381f00390e7f89 */ /* 0x00002200000e0000 */
[----:B--2---:R-:W-:Y:S02]  /*dc30*/  @!P1 IMAD.MOV.U32 R44, RZ, RZ, R4 ;  /* 0x000000ffff2c9224 */ /* 0x004fe400078e0004 */
[----:B------:R-:W-:Y:S01]  /*dc40*/  @!P1 IMAD.MOV.U32 R45, RZ, RZ, R5 ;  /* 0x000000ffff2d9224 */ /* 0x000fe200078e0005 */
[----:B------:R-:W-:Y:S01]  /*dc50*/  CS2R R4, SRZ ;  /* 0x0000000000047805 */ /* 0x000fe2000001ff00 */
[----:B------:R-:W-:Y:S01]  /*dc60*/  @!P1 IMAD.MOV.U32 R46, RZ, RZ, R6 ;  /* 0x000000ffff2e9224 */ /* 0x000fe200078e0006 */
[----:B---3--:R-:W-:Y:S01]  /*dc70*/  @!P1 MOV R50, R26 ;  /* 0x0000001a00329202 */ /* 0x008fe20000000f00 */
[----:B------:R-:W-:-:S02]  /*dc80*/  @!P1 IMAD.MOV.U32 R47, RZ, RZ, R7 ;  /* 0x000000ffff2f9224 */ /* 0x000fc400078e0007 */
[----:B------:R-:W-:Y:S02]  /*dc90*/  @!P1 IMAD.MOV.U32 R48, RZ, RZ, R24 ;  /* 0x000000ffff309224 */ /* 0x000fe400078e0018 */
[----:B------:R-:W-:Y:S02]  /*dca0*/  @!P1 IMAD.MOV.U32 R49, RZ, RZ, R25 ;  /* 0x000000ffff319224 */ /* 0x000fe400078e0019 */
[----:B01--4-:R-:W-:-:S07]  /*dcb0*/  @!P1 IMAD.MOV.U32 R51, RZ, RZ, R27 ;  /* 0x000000ffff339224 */ /* 0x013fce00078e001b */
.L_x_2249:
[----:B------:R-:W-:Y:S01]  /*dcc0*/  VIADD R6, R10, 0x20 ;  /* 0x000000200a067836 */ /* 0x000fe20000000000 */
[----:B------:R-:W-:Y:S01]  /*dcd0*/  BSSY B1, `(.L_x_1897) ;  /* 0x0000010000017945 */ /* 0x000fe20003800000 */
[----:B------:R-:W-:Y:S02]  /*dce0*/  CS2R R28, SRZ ;  /* 0x00000000001c7805 */ /* 0x000fe4000001ff00 */
[----:B------:R-:W-:Y:S02]  /*dcf0*/  CS2R R30, SRZ ;  /* 0x00000000001e7805 */ /* 0x000fe4000001ff00 */
[----:B------:R-:W-:Y:S02]  /*dd00*/  ISETP.GE.AND P1, PT, R6, R59, PT ;  /* 0x0000003b0600720c */ /* 0x000fe40003f26270 */
[----:B------:R-:W-:-:S11]  /*dd10*/  CS2R R6, SRZ ;  /* 0x0000000000067805 */ /* 0x000fd6000001ff00 */
[----:B------:R-:W-:Y:S05]  /*dd20*/  @P1 BRA `(.L_x_1898) ;  /* 0x0000000000281947 */ /* 0x000fea0003800000 */
[----:B------:R-:W-:Y:S02]  /*dd30*/  CS2R R6, SRZ ;  /* 0x0000000000067805 */ /* 0x000fe4000001ff00 */
[----:B------:R-:W-:Y:S02]  /*dd40*/  CS2R R28, SRZ ;  /* 0x00000000001c7805 */ /* 0x000fe4000001ff00 */
[----:B------:R-:W-:Y:S01]  /*dd50*/  CS2R R30, SRZ ;  /* 0x00000000001e7805 */ /* 0x000fe2000001ff00 */
[----:B------:R-:W-:Y:S06]  /*dd60*/  @P0 BRA `(.L_x_1898) ;  /* 0x0000000000180947 */ /* 0x000fec0003800000 */
[C---:B------:R-:W-:Y:S02]  /*dd70*/  IADD3 R28, P1, R16.reuse, R21, RZ ;  /* 0x00000015101c7210 */ /* 0x040fe40007f3e0ff */
[----:B------:R-:W-:-:S03]  /*dd80*/  IADD3 R4, P2, R16, R14, RZ ;  /* 0x0000000e10047210 */ /* 0x000fc60007f5e0ff */
[--C-:B------:R-:W-:Y:S02]  /*dd90*/  IMAD.X R29, R9, 0x1, R17.reuse, P1 ;  /* 0x00000001091d7824 */ /* 0x100fe400008e0611 */
[----:B------:R-:W-:-:S04]  /*dda0*/  IMAD.X R5, R33, 0x1, R17, P2 ;  /* 0x0000000121057824 */ /* 0x000fc800010e0611 */
[----:B------:R-:W5:Y:S04]  /*ddb0*/  LD.E.128 R28, desc[UR36][R28.64] ;  /* 0x000000241c1c7980 */ /* 0x000f68000c101d00 */
[----:B------:R-:W5:Y:S02]  /*ddc0*/  LD.E.128 R4, desc[UR36][R4.64] ;  /* 0x0000002404047980 */ /* 0x000f64000c101d00 */
.L_x_1898:
[----:B------:R-:W-:Y:S05]  /*ddd0*/  BSYNC B1 ;  /* 0x0000000000017941 */ /* 0x000fea0003800000 */
.L_x_1897:
[----:B------:R-:W-:-:S03]  /*dde0*/  UMOV UR4, 0xffffffff ;  /* 0xffffffff00047882 */ /* 0x000fc60000000000 */
[----:B------:R-:W-:Y:S05]  /*ddf0*/  BRA.DIV UR4, `(.L_x_1899) ;  /* 0x000001f604647947 */ /* 0x000fea000b800000 */
[----:B------:R-:W0:Y:S01]  /*de00*/  SHFL.IDX PT, R21, R53, 0x2, 0x181f ;  /* 0x00581f0035157f89 */ /* 0x000e2200000e0000 */
[----:B------:R-:W-:-:S03]  /*de10*/  VIADD R8, R10, 0x40 ;  /* 0x000000400a087836 */ /* 0x000fc60000000000 */
[----:B------:R-:W1:Y:S02]  /*de20*/  SHFL.IDX PT, R14, R57, 0x2, 0x181f ;  /* 0x00581f00390e7f89 */ /* 0x000e6400000e0000 */
[----:B------:R-:W-:Y:S02]  /*de30*/  ISETP.GE.OR P1, PT, R8, R59, P0 ;  /* 0x0000003b0800720c */ /* 0x000fe40000726670 */
[----:B------:R-:W2:Y:S04]  /*de40*/  SHFL.IDX PT, R9, R37, 0x2, 0x181f ;  /* 0x00581f0025097f89 */ /* 0x000ea800000e0000 */
[----:B------:R-:W3:Y:S07]  /*de50*/  SHFL.IDX PT, R25, R55, 0x2, 0x181f ;  /* 0x00581f0037197f89 */ /* 0x000eee00000e0000 */
[----:B0-----:R-:W-:-:S02]  /*de60*/  @!P1 IADD3 R24, P2, R16, R21, RZ ;  /* 0x0000001510189210 */ /* 0x001fc40007f5e0ff */
[----:B-1----:R-:W-:-:S03]  /*de70*/  @!P1 IADD3 R32, P3, R16, R14, RZ ;  /* 0x0000000e10209210 */ /* 0x002fc60007f7e0ff */
[--C-:B--2---:R-:W-:Y:S02]  /*de80*/  @!P1 IMAD.X R9, R9, 0x1, R17.reuse, P2 ;  /* 0x0000000109099824 */ /* 0x104fe400010e0611 */
[----:B---3--:R-:W-:Y:S02]  /*de90*/  @!P1 IMAD.X R33, R25, 0x1, R17, P3 ;  /* 0x0000000119219824 */ /* 0x008fe400018e0611 */
[----:B------:R-:W-:-:S04]  /*dea0*/  @!P1 IMAD.MOV.U32 R25, RZ, RZ, R9 ;  /* 0x000000ffff199224 */ /* 0x000fc800078e0009 */
[----:B------:R-:W2:Y:S04]  /*deb0*/  @!P1 LD.E.128 R32, desc[UR36][R32.64] ;  /* 0x0000002420209980 */ /* 0x000ea8000c101d00 */
[----:B------:R-:W3:Y:S04]  /*dec0*/  @!P1 LD.E.128 R24, desc[UR36][R24.64] ;  /* 0x0000002418189980 */ /* 0x000ee8000c101d00 */
[----:B------:R-:W0:Y:S04]  /*ded0*/  SHFL.IDX PT, R53, R53, 0x3, 0x181f ;  /* 0x00781f0035357f89 */ /* 0x000e2800000e0000 */
[----:B------:R-:W1:Y:S04]  /*dee0*/  SHFL.IDX PT, R37, R37, 0x3, 0x181f ;  /* 0x00781f0025257f89 */ /* 0x000e6800000e0000 */
[----:B------:R-:W4:Y:S04]  /*def0*/  SHFL.IDX PT, R57, R57, 0x3, 0x181f ;  /* 0x00781f0039397f89 */ /* 0x000f2800000e0000 */
[----:B------:R-:W0:Y:S01]  /*df00*/  SHFL.IDX PT, R55, R55, 0x3, 0x181f ;  /* 0x00781f0037377f89 */ /* 0x000e2200000e0000 */
[----:B------:R-:W-:-:S02]  /*df10*/  CS2R R20, SRZ ;  /* 0x0000000000147805 */ /* 0x000fc4000001ff00 */
[----:B------:R-:W-:Y:S02]  /*df20*/  CS2R R38, SRZ ;  /* 0x0000000000267805 */ /* 0x000fe4000001ff00 */
[----:B------:R-:W-:Y:S02]  /*df30*/  CS2R R40, SRZ ;  /* 0x0000000000287805 */ /* 0x000fe4000001ff00 */
[----:B------:R-:W-:Y:S02]  /*df40*/  CS2R R42, SRZ ;  /* 0x00000000002a7805 */ /* 0x000fe4000001ff00 */
[----:B------:R-:W-:Y:S01]  /*df50*/  CS2R R8, SRZ ;  /* 0x0000000000087805 */ /* 0x000fe2000001ff00 */
[----:B--2---:R-:W-:Y:S02]  /*df60*/  @!P1 IMAD.MOV.U32 R40, RZ, RZ, R32 ;  /* 0x000000ffff289224 */ /* 0x004fe400078e0020 */
[----:B------:R-:W-:Y:S02]  /*df70*/  @!P1 IMAD.MOV.U32 R41, RZ, RZ, R33 ;  /* 0x000000ffff299224 */ /* 0x000fe400078e0021 */
[----:B---3--:R-:W-:Y:S01]  /*df80*/  @!P1 IMAD.MOV.U32 R20, RZ, RZ, R24 ;  /* 0x000000ffff149224 */ /* 0x008fe200078e0018 */
[----:B------:R-:W-:Y:S01]  /*df90*/  @!P1 MOV R38, R26 ;  /* 0x0000001a00269202 */ /* 0x000fe20000000f00 */
[----:B------:R-:W-:-:S02]  /*dfa0*/  @!P1 IMAD.MOV.U32 R21, RZ, RZ, R25 ;  /* 0x000000ffff159224 */ /* 0x000fc400078e0019 */
[----:B------:R-:W-:Y:S02]  /*dfb0*/  @!P1 IMAD.MOV.U32 R39, RZ, RZ, R27 ;  /* 0x000000ffff279224 */ /* 0x000fe400078e001b */
[----:B------:R-:W-:Y:S02]  /*dfc0*/  @!P1 IMAD.MOV.U32 R42, RZ, RZ, R34 ;  /* 0x000000ffff2a9224 */ /* 0x000fe400078e0022 */
[----:B01--4-:R-:W-:-:S07]  /*dfd0*/  @!P1 IMAD.MOV.U32 R43, RZ, RZ, R35 ;  /* 0x000000ffff2b9224 */ /* 0x013fce00078e0023 */
.L_x_2259:
[----:B------:R-:W-:Y:S01]  /*dfe0*/  VIADD R10, R10, 0x60 ;  /* 0x000000600a0a7836 */ /* 0x000fe20000000000 */
[----:B------:R-:W-:Y:S01]  /*dff0*/  LEA.HI R11, R217, R217, RZ, 0x1 ;  /* 0x000000d9d90b7211 */ /* 0x000fe200078f08ff */
[----:B------:R-:W-:Y:S01]  /*e000*/  BSSY B1, `(.L_x_1900) ;  /* 0x0000013000017945 */ /* 0x000fe20003800000 */
[----:B------:R-:W-:Y:S02]  /*e010*/  CS2R R14, SRZ ;  /* 0x00000000000e7805 */ /* 0x000fe4000001ff00 */
[----:B------:R-:W-:Y:S02]  /*e020*/  ISETP.GE.AND P1, PT, R10, R59, PT ;  /* 0x0000003b0a00720c */ /* 0x000fe40003f26270 */
[----:B------:R-:W-:Y:S02]  /*e030*/  LOP3.LUT R12, R11, 0xfffffffe, RZ, 0xc0, !PT ;  /* 0xfffffffe0b0c7812 */ /* 0x000fe400078ec0ff */
[----:B------:R-:W-:-:S03]  /*e040*/  CS2R R10, SRZ ;  /* 0x00000000000a7805 */ /* 0x000fc6000001ff00 */
[----:B------:R-:W-:Y:S01]  /*e050*/  IMAD.IADD R25, R217, 0x1, -R12 ;  /* 0x00000001d9197824 */ /* 0x000fe200078e0a0c */
[----:B------:R-:W-:-:S04]  /*e060*/  CS2R R12, SRZ ;  /* 0x00000000000c7805 */ /* 0x000fc8000001ff00 */
[----:B------:R-:W-:Y:S01]  /*e070*/  SHF.L.U32 R25, R25, 0x1f, RZ ;  /* 0x0000001f19197819 */ /* 0x000fe200000006ff */
[----:B------:R-:W-:Y:S06]  /*e080*/  @P1 BRA `(.L_x_1901) ;  /* 0x0000000000281947 */ /* 0x000fec0003800000 */
        /* <DEDUP_REMOVED lines=10> */
.L_x_1901:
[----:B------:R-:W-:Y:S05]  /*e130*/  BSYNC B1 ;  /* 0x0000000000017941 */ /* 0x000fea0003800000 */
.L_x_1900:
[----:B------:R-:W0:Y:S01]  /*e140*/  SYNCS.PHASECHK.TRANS64.TRYWAIT P4, [R22+URZ+0x28400], R25 ;  /* 0x02840019160075a7 */ /* 0x000e22000808017f */
[----:B------:R-:W-:Y:S01]  /*e150*/  VIADD R26, R187, 0x20 ;  /* 0x00000020bb1a7836 */ /* 0x000fe20000000000 */
[----:B------:R-:W-:Y:S01]  /*e160*/  VIADDMNMX R24, R59, -R201, 0x80, PT ;  /* 0x000000803b187446 */ /* 0x000fe200038009c9 */
[C---:B------:R-:W-:Y:S01]  /*e170*/  VIADD R37, R187.reuse, 0x60 ;  /* 0x00000060bb257836 */ /* 0x040fe20000000000 */
[C---:B------:R-:W-:Y:S01]  /*e180*/  IADD3 R52, R187.reuse, 0x40, RZ ;  /* 0x00000040bb347810 */ /* 0x040fe20007ffe0ff */
[----:B------:R-:W-:Y:S01]  /*e190*/  BSSY B1, `(.L_x_1902) ;  /* 0x0000006000017945 */ /* 0x000fe20003800000 */
[-C--:B------:R-:W-:Y:S02]  /*e1a0*/  ISETP.GE.OR P3, PT, R187, R24.reuse, P0 ;  /* 0x00000018bb00720c */ /* 0x080fe40000766670 */
[-C--:B------:R-:W-:Y:S02]  /*e1b0*/  ISETP.GE.OR P2, PT, R26, R24.reuse, P0 ;  /* 0x000000181a00720c */ /* 0x080fe40000746670 */
[----:B------:R-:W-:-:S02]  /*e1c0*/  ISETP.GE.OR P1, PT, R52, R24, P0 ;  /* 0x000000183400720c */ /* 0x000fc40000726670 */
[----:B------:R-:W-:Y:S01]  /*e1d0*/  ISETP.GE.OR P0, PT, R37, R24, P0 ;  /* 0x000000182500720c */ /* 0x000fe20000706670 */
[----:B0-----:R-:W-:-:S12]  /*e1e0*/  @!P4 BRA `(.L_x_1903) ;  /* 0x000001f40084c947 */ /* 0x001fd80003800000 */
.L_x_2260:
[----:B------:R-:W-:Y:S05]  /*e1f0*/  BSYNC B1 ;  /* 0x0000000000017941 */ /* 0x000fea0003800000 */
.L_x_1902:
[----:B------:R-:W-:Y:S04]  /*e200*/  BSSY B1, `(.L_x_1904) ;  /* 0x0000101000017945 */ /* 0x000fe80003800000 */
[----:B------:R-:W-:Y:S05]  /*e210*/  @P3 BRA `(.L_x_1905) ;  /* 0x0000000c00fc3947 */ /* 0x000fea0003800000 */
[----:B------:R-:W-:Y:S02]  /*e220*/  SHF.R.U32.HI R24, RZ, 0x8, R44 ;  /* 0x00000008ff187819 */ /* 0x000fe4000001162c */
[----:B------:R-:W-:Y:S02]  /*e230*/  LOP3.LUT R26, R44, 0xff, RZ, 0xc0, !PT ;  /* 0x000000ff2c1a7812 */ /* 0x000fe400078ec0ff */
[----:B0-----:R-:W-:Y:S02]  /*e240*/  LOP3.LUT R25, R24, 0xff, RZ, 0xc0, !PT ;  /* 0x000000ff18197812 */ /* 0x001fe400078ec0ff */
[----:B------:R-:W-:Y:S02]  /*e250*/  LEA.HI R24, R3, R0, RZ, 0x1c ;  /* 0x0000000003187211 */ /* 0x000fe400078fe0ff */
[----:B------:R-:W-:Y:S02]  /*e260*/  PRMT R55, R25, 0x7604, R26 ;  /* 0x0000760419377816 */ /* 0x000fe4000000001a */
[----:B------:R-:W-:-:S02]  /*e270*/  SHF.R.U32.HI R27, RZ, 0x8, R45 ;  /* 0x00000008ff1b7819 */ /* 0x000fc4000001162d */
[----:B------:R-:W-:Y:S02]  /*e280*/  SHF.R.S32.HI R25, RZ, 0x1f, R24 ;  /* 0x0000001fff197819 */ /* 0x000fe40000011418 */
[----:B------:R-:W-:Y:S02]  /*e290*/  LOP3.LUT R32, R45, 0xff, RZ, 0xc0, !PT ;  /* 0x000000ff2d207812 */ /* 0x000fe400078ec0ff */
[----:B------:R-:W-:Y:S02]  /*e2a0*/  LOP3.LUT R27, R27, 0xff, RZ, 0xc0, !PT ;  /* 0x000000ff1b1b7812 */ /* 0x000fe400078ec0ff */
[----:B------:R-:W-:Y:S01]  /*e2b0*/  LEA.HI R26, R25, R24, RZ, 0x3 ;  /* 0x00000018191a7211 */ /* 0x000fe200078f18ff */
[----:B------:R-:W-:Y:S01]  /*e2c0*/  IMAD.SHL.U32 R25, R24, 0x10, RZ ;  /* 0x0000001018197824 */ /* 0x000fe200078e00ff */
[----:B------:R-:W-:Y:S02]  /*e2d0*/  PRMT R57, R27, 0x7604, R32 ;  /* 0x000076041b397816 */ /* 0x000fe40000000020 */
[----:B------:R-:W-:Y:S01]  /*e2e0*/  SHF.R.U32.HI R27, RZ, 0x8, R46 ;  /* 0x00000008ff1b7819 */ /* 0x000fe2000001162e */
[----:B------:R-:W-:Y:S01]  /*e2f0*/  IMAD.SHL.U32 R26, R26, 0x800, RZ ;  /* 0x000008001a1a7824 */ /* 0x000fe200078e00ff */
[----:B------:R-:W-:-:S02]  /*e300*/  SHF.R.U32.HI R34, RZ, 0x8, R48 ;  /* 0x00000008ff227819 */ /* 0x000fc40000011630 */
[----:B------:R-:W-:Y:S02]  /*e310*/  LOP3.LUT R25, R202, 0x70, R25, 0xf8, !PT ;  /* 0x00000070ca197812 */ /* 0x000fe400078ef819 */
[----:B------:R-:W-:Y:S02]  /*e320*/  SHF.R.U32.HI R54, RZ, 0x3, R202 ;  /* 0x00000003ff367819 */ /* 0x000fe400000116ca */
[----:B------:R-:W-:Y:S02]  /*e330*/  LOP3.LUT R32, R46, 0xff, RZ, 0xc0, !PT ;  /* 0x000000ff2e207812 */ /* 0x000fe400078ec0ff */
[----:B------:R-:W-:Y:S02]  /*e340*/  SHF.R.U32.HI R53, RZ, 0x8, R47 ;  /* 0x00000008ff357819 */ /* 0x000fe4000001162f */
[----:B------:R-:W-:Y:S02]  /*e350*/  LOP3.LUT R35, R48, 0xff, RZ, 0xc0, !PT ;  /* 0x000000ff30237812 */ /* 0x000fe400078ec0ff */
[----:B------:R-:W-:-:S02]  /*e360*/  LOP3.LUT R27, R27, 0xff, RZ, 0xc0, !PT ;  /* 0x000000ff1b1b7812 */ /* 0x000fc400078ec0ff */
[----:B------:R-:W-:Y:S02]  /*e370*/  LOP3.LUT R34, R34, 0xff, RZ, 0xc0, !PT ;  /* 0x000000ff22227812 */ /* 0x000fe400078ec0ff */
[----:B------:R-:W-:Y:S02]  /*e380*/  LOP3.LUT R25, R25, R54, RZ, 0x3c, !PT ;  /* 0x0000003619197212 */ /* 0x000fe400078e3cff */
[----:B------:R-:W-:Y:S02]  /*e390*/  LOP3.LUT R26, R26, 0xffffc000, RZ, 0xc0, !PT ;  /* 0xffffc0001a1a7812 */ /* 0x000fe400078ec0ff */
[----:B------:R-:W-:Y:S02]  /*e3a0*/  LOP3.LUT R33, R47, 0xff, RZ, 0xc0, !PT ;  /* 0x000000ff2f217812 */ /* 0x000fe400078ec0ff */
[----:B------:R-:W-:Y:S02]  /*e3b0*/  LOP3.LUT R24, R53, 0xff, RZ, 0xc0, !PT ;  /* 0x000000ff35187812 */ /* 0x000fe400078ec0ff */
[----:B------:R-:W-:-:S02]  /*e3c0*/  PRMT R59, R27, 0x7604, R32 ;  /* 0x000076041b3b7816 */ /* 0x000fc40000000020 */
[----:B------:R-:W-:Y:S02]  /*e3d0*/  PRMT R65, R34, 0x7604, R35 ;  /* 0x0000760422417816 */ /* 0x000fe40000000023 */
[----:B------:R-:W-:Y:S02]  /*e3e0*/  IADD3 R53, R25, R26, R203 ;  /* 0x0000001a19357210 */ /* 0x000fe40007ffe0cb */
[----:B------:R-:W-:Y:S02]  /*e3f0*/  SHF.R.U32.HI R32, RZ, 0x8, R49 ;  /* 0x00000008ff207819 */ /* 0x000fe40000011631 */
[----:B------:R-:W-:Y:S01]  /*e400*/  SHF.R.U32.HI R34, RZ, 0x8, R50 ;  /* 0x00000008ff227819 */ /* 0x000fe20000011632 */
[----:B------:R-:W-:Y:S01]  /*e410*/  IMAD.IADD R53, R22, 0x1, R53 ;  /* 0x0000000116357824 */ /* 0x000fe200078e0235 */
[----:B------:R-:W-:Y:S02]  /*e420*/  PRMT R63, R24, 0x7604, R33 ;  /* 0x00007604183f7816 */ /* 0x000fe40000000021 */
[----:B------:R-:W-:Y:S01]  /*e430*/  LOP3.LUT R33, R49, 0xff, RZ, 0xc0, !PT ;  /* 0x000000ff31217812 */ /* 0x000fe200078ec0ff */
[----:B------:R-:W-:Y:S01]  /*e440*/  LDS.128 R24, [R213+0x18000] ;  /* 0x01800000d5187984 */ /* 0x000fe20000000c00 */
[----:B------:R-:W-:-:S02]  /*e450*/  LOP3.LUT R35, R50, 0xff, RZ, 0xc0, !PT ;  /* 0x000000ff32237812 */ /* 0x000fc400078ec0ff */
[----:B------:R-:W-:Y:S02]  /*e460*/  LOP3.LUT R32, R32, 0xff, RZ, 0xc0, !PT ;  /* 0x000000ff20207812 */ /* 0x000fe400078ec0ff */
[----:B------:R-:W-:Y:S02]  /*e470*/  LOP3.LUT R34, R34, 0xff, RZ, 0xc0, !PT ;  /* 0x000000ff22227812 */ /* 0x000fe400078ec0ff */
[----:B------:R-:W-:Y:S02]  /*e480*/  PRMT R67, R32, 0x7604, R33 ;  /* 0x0000760420437816 */ /* 0x000fe40000000021 */
[----:B------:R-:W-:Y:S02]  /*e490*/  PRMT R69, R34, 0x7604, R35 ;  /* 0x0000760422457816 */ /* 0x000fe40000000023 */
[----:B------:R-:W0:Y:S01]  /*e4a0*/  LDS.128 R32, [R53+0x18000] ;  /* 0x0180000035207984 */ /* 0x000e220000000c00 */
[----:B------:R-:W-:Y:S02]  /*e4b0*/  SHF.R.U32.HI R56, RZ, 0x10, R45 ;  /* 0x00000010ff387819 */ /* 0x000fe4000001162d */
[----:B------:R-:W-:-:S02]  /*e4c0*/  SHF.R.U32.HI R54, RZ, 0x8, R51 ;  /* 0x00000008ff367819 */ /* 0x000fc40000011633 */
[----:B------:R-:W-:Y:S02]  /*e4d0*/  LOP3.LUT R56, R56, 0xff, RZ, 0xc0, !PT ;  /* 0x000000ff38387812 */ /* 0x000fe400078ec0ff */
[----:B------:R-:W-:Y:S02]  /*e4e0*/  SHF.R.U32.HI R58, RZ, 0x10, R46 ;  /* 0x00000010ff3a7819 */ /* 0x000fe4000001162e */
[----:B------:R-:W-:Y:S02]  /*e4f0*/  LOP3.LUT R61, R51, 0xff, RZ, 0xc0, !PT ;  /* 0x000000ff333d7812 */ /* 0x000fe400078ec0ff */
[----:B------:R-:W-:Y:S02]  /*e500*/  LOP3.LUT R54, R54, 0xff, RZ, 0xc0, !PT ;  /* 0x000000ff36367812 */ /* 0x000fe400078ec0ff */
[----:B------:R-:W-:Y:S02]  /*e510*/  PRMT R57, R56, 0x7054, R57 ;  /* 0x0000705438397816 */ /* 0x000fe40000000039 */
[----:B------:R-:W-:-:S02]  /*e520*/  SHF.R.U32.HI R56, RZ, 0x10, R49 ;  /* 0x00000010ff387819 */ /* 0x000fc40000011631 */
[----:B------:R-:W-:Y:S02]  /*e530*/  LOP3.LUT R58, R58, 0xff, RZ, 0xc0, !PT ;  /* 0x000000ff3a3a7812 */ /* 0x000fe400078ec0ff */
[----:B------:R-:W-:Y:S02]  /*e540*/  PRMT R62, R54, 0x7604, R61 ;  /* 0x00007604363e7816 */ /* 0x000fe4000000003d */
[----:B------:R-:W-:Y:S02]  /*e550*/  SHF.R.U32.HI R54, RZ, 0x10, R44 ;  /* 0x00000010ff367819 */ /* 0x000fe4000001162c */
[----:B------:R-:W-:Y:S02]  /*e560*/  LOP3.LUT R56, R56, 0xff, RZ, 0xc0, !PT ;  /* 0x000000ff38387812 */ /* 0x000fe400078ec0ff */
[----:B------:R-:W-:Y:S02]  /*e570*/  PRMT R61, R58, 0x7054, R59 ;  /* 0x000070543a3d7816 */ /* 0x000fe4000000003b */
[----:B------:R-:W-:-:S02]  /*e580*/  SHF.R.U32.HI R59, RZ, 0x10, R51 ;  /* 0x00000010ff3b7819 */ /* 0x000fc40000011633 */
[----:B------:R-:W-:Y:S02]  /*e590*/  SHF.R.U32.HI R60, RZ, 0x10, R47 ;  /* 0x00000010ff3c7819 */ /* 0x000fe4000001162f */
[----:B------:R-:W-:Y:S02]  /*e5a0*/  LOP3.LUT R54, R54, 0xff, RZ, 0xc0, !PT ;  /* 0x000000ff36367812 */ /* 0x000fe400078ec0ff */
[----:B------:R-:W-:Y:S02]  /*e5b0*/  SHF.R.U32.HI R58, RZ, 0x10, R50 ;  /* 0x00000010ff3a7819 */ /* 0x000fe40000011632 */
[----:B------:R-:W-:Y:S02]  /*e5c0*/  PRMT R67, R56, 0x7054, R67 ;  /* 0x0000705438437816 */ /* 0x000fe40000000043 */
[----:B------:R-:W-:Y:S02]  /*e5d0*/  LOP3.LUT R59, R59, 0xff, RZ, 0xc0, !PT ;  /* 0x000000ff3b3b7812 */ /* 0x000fe400078ec0ff */
[----:B------:R-:W-:-:S02]  /*e5e0*/  LOP3.LUT R60, R60, 0xff, RZ, 0xc0, !PT ;  /* 0x000000ff3c3c7812 */ /* 0x000fc400078ec0ff */
[----:B------:R-:W-:Y:S02]  /*e5f0*/  PRMT R55, R54, 0x7054, R55 ;  /* 0x0000705436377816 */ /* 0x000fe40000000037 */
[----:B------:R-:W-:Y:S02]  /*e600*/  LOP3.LUT R58, R58, 0xff, RZ, 0xc0, !PT ;  /* 0x000000ff3a3a7812 */ /* 0x000fe400078ec0ff */
[----:B------:R-:W-:Y:S02]  /*e610*/  SHF.R.U32.HI R54, RZ, 0x10, R48 ;  /* 0x00000010ff367819 */ /* 0x000fe40000011630 */
[----:B------:R-:W-:Y:S02]  /*e620*/  LOP3.LUT R67, R67, 0xff000000, R49, 0xf8, !PT ;  /* 0xff00000043437812 */ /* 0x000fe400078ef831 */
[----:B------:R-:W-:Y:S02]  /*e630*/  PRMT R71, R59, 0x7054, R62 ;  /* 0x000070543b477816 */ /* 0x000fe4000000003e */
[----:B------:R-:W-:-:S02]  /*e640*/  PRMT R63, R60, 0x7054, R63 ;  /* 0x000070543c3f7816 */ /* 0x000fc4000000003f */
[----:B------:R-:W-:Y:S02]  /*e650*/  PRMT R69, R58, 0x7054, R69 ;  /* 0x000070543a457816 */ /* 0x000fe40000000045 */
[----:B------:R-:W-:Y:S02]  /*e660*/  LOP3.LUT R59, R57, 0xff000000, R45, 0xf8, !PT ;  /* 0xff000000393b7812 */ /* 0x000fe400078ef82d */
[----:B------:R-:W-:Y:S02]  /*e670*/  LOP3.LUT R54, R54, 0xff, RZ, 0xc0, !PT ;  /* 0x000000ff36367812 */ /* 0x000fe400078ec0ff */
[----:B------:R-:W-:Y:S02]  /*e680*/  F2FP.F16.E4M3.UNPACK_B R68, R67 ;  /* 0x00000043ff44723e */ /* 0x000fe400020006ff */
[----:B0-----:R-:W-:Y:S02]  /*e690*/  F2FP.F16.E4M3.UNPACK_B R56, R33 ;  /* 0x00000021ff38723e */ /* 0x001fe400020006ff */
[----:B------:R-:W-:-:S02]  /*e6a0*/  LOP3.LUT R60, R63, 0xff000000, R47, 0xf8, !PT ;  /* 0xff0000003f3c7812 */ /* 0x000fc400078ef82f */
[----:B------:R-:W-:Y:S01]  /*e6b0*/  LOP3.LUT R45, R69, 0xff000000, R50, 0xf8, !PT ;  /* 0xff000000452d7812 */ /* 0x000fe200078ef832 */
[--C-:B------:R-:W-:Y:S01]  /*e6c0*/  HADD2.F32 R69, -RZ, R68.reuse.H0_H0 ;  /* 0x20000044ff457230 */ /* 0x100fe20000004100 */
[----:B------:R-:W-:Y:S01]  /*e6d0*/  F2FP.F16.E4M3.UNPACK_B R62, R59 ;  /* 0x0000003bff3e723e */ /* 0x000fe200020006ff */
[----:B------:R-:W-:Y:S01]  /*e6e0*/  HADD2.F32 R68, -RZ, R68.H1_H1 ;  /* 0x30000044ff447230 */ /* 0x000fe20000004100 */
[----:B------:R-:W-:Y:S02]  /*e6f0*/  PRMT R65, R54, 0x7054, R65 ;  /* 0x0000705436417816 */ /* 0x000fe40000000041 */
[-C--:B------:R-:W-:Y:S01]  /*e700*/  F2FP.F16.E4M3.UNPACK_B R47, R25.reuse ;  /* 0x00000019ff2f723e */ /* 0x080fe200020006ff */
[----:B------:R-:W-:Y:S01]  /*e710*/  HADD2.F32 R66, -RZ, R62.H0_H0 ;  /* 0x2000003eff427230 */ /* 0x000fe20000004100 */
[----:B------:R-:W-:Y:S01]  /*e720*/  F2FP.F16.E4M3.UNPACK_B R50, R25.H1 ;  /* 0x00000019ff32723e */ /* 0x000fe200030006ff */
[----:B------:R-:W-:Y:S01]  /*e730*/  HADD2.F32 R25, -RZ, R56.H0_H0 ;  /* 0x20000038ff197230 */ /* 0x000fe20000004100 */
[----:B------:R-:W-:Y:S01]  /*e740*/  LOP3.LUT R54, R55, 0xff000000, R44, 0xf8, !PT ;  /* 0xff00000037367812 */ /* 0x000fe200078ef82c */
[----:B------:R-:W-:Y:S01]  /*e750*/  HADD2.F32 R62, -RZ, R62.H1_H1 ;  /* 0x3000003eff3e7230 */ /* 0x000fe20000004100 */
[----:B------:R-:W-:Y:S01]  /*e760*/  LOP3.LUT R55, R65, 0xff000000, R48, 0xf8, !PT ;  /* 0xff00000041377812 */ /* 0x000fe200078ef830 */
[--C-:B------:R-:W-:Y:S01]  /*e770*/  HADD2.F32 R48, -RZ, R47.reuse.H0_H0 ;  /* 0x2000002fff307230 */ /* 0x100fe20000004100 */
[----:B------:R-:W-:Y:S01]  /*e780*/  F2FP.F16.E4M3.UNPACK_B R57, R33.H1 ;  /* 0x00000021ff39723e */ /* 0x000fe200030006ff */
[C---:B------:R-:W-:Y:S01]  /*e790*/  FMUL.FTZ R33, R25.reuse, R69 ;  /* 0x0000004519217220 */ /* 0x040fe20000410000 */
[-C--:B------:R-:W-:Y:S01]  /*e7a0*/  F2FP.F16.E4M3.UNPACK_B R49, R32.reuse ;  /* 0x00000020ff31723e */ /* 0x080fe200020006ff */
[----:B------:R-:W-:Y:S01]  /*e7b0*/  HADD2.F32 R56, -RZ, R56.H1_H1 ;  /* 0x30000038ff387230 */ /* 0x000fe20000004100 */
[----:B------:R-:W-:Y:S01]  /*e7c0*/  F2FP.F16.E4M3.UNPACK_B R58, R32.H1 ;  /* 0x00000020ff3a723e */ /* 0x000fe200030006ff */
[-C--:B------:R-:W-:Y:S01]  /*e7d0*/  FMUL.FTZ R32, R25, R66.reuse ;  /* 0x0000004219207220 */ /* 0x080fe20000410000 */
[C---:B------:R-:W-:Y:S01]  /*e7e0*/  FFMA.FTZ R25, R48.reuse, R66, -R33 ;  /* 0x0000004230197223 */ /* 0x040fe20000010821 */
[----:B------:R-:W-:Y:S01]  /*e7f0*/  F2FP.F16.E4M3.UNPACK_B R66, R67.H1 ;  /* 0x00000043ff42723e */ /* 0x000fe200030006ff */
[----:B------:R-:W-:Y:S01]  /*e800*/  HADD2.F32 R47, -RZ, R47.H1_H1 ;  /* 0x3000002fff2f7230 */ /* 0x000fe20000004100 */
[----:B------:R-:W-:Y:S01]  /*e810*/  F2FP.F16.E4M3.UNPACK_B R59, R59.H1 ;  /* 0x0000003bff3b723e */ /* 0x000fe200030006ff */
[----:B------:R-:W-:Y:S01]  /*e820*/  FFMA.FTZ R33, R48, R69, R32 ;  /* 0x0000004530217223 */ /* 0x000fe20000010020 */
[----:B------:R-:W-:Y:S01]  /*e830*/  HADD2.F32 R32, -RZ, R57.H0_H0 ;  /* 0x20000039ff207230 */ /* 0x000fe20000004100 */
[----:B------:R-:W-:Y:S01]  /*e840*/  LOP3.LUT R44, R61, 0xff000000, R46, 0xf8, !PT ;  /* 0xff0000003d2c7812 */ /* 0x000fe200078ef82e */
[----:B------:R-:W-:Y:S01]  /*e850*/  HADD2.F32 R69, -RZ, R66.H0_H0 ;  /* 0x20000042ff457230 */ /* 0x000fe20000004100 */
[-C--:B------:R-:W-:Y:S01]  /*e860*/  F2FP.F16.E4M3.UNPACK_B R61, R27.reuse ;  /* 0x0000001bff3d723e */ /* 0x080fe200020006ff */
[----:B------:R-:W-:Y:S01]  /*e870*/  HADD2.F32 R67, -RZ, R59.H0_H0 ;  /* 0x2000003bff437230 */ /* 0x000fe20000004100 */
[----:B------:R-:W-:Y:S01]  /*e880*/  F2FP.F16.E4M3.UNPACK_B R64, R27.H1 ;  /* 0x0000001bff40723e */ /* 0x000fe200030006ff */
[----:B------:R-:W-:Y:S01]  /*e890*/  HADD2.F32 R48, -RZ, R50.H0_H0 ;  /* 0x20000032ff307230 */ /* 0x000fe20000004100 */
[-C--:B------:R-:W-:Y:S01]  /*e8a0*/  F2FP.F16.E4M3.UNPACK_B R63, R35.reuse ;  /* 0x00000023ff3f723e */ /* 0x080fe200020006ff */
[----:B------:R-:W-:Y:S01]  /*e8b0*/  FMUL.FTZ R73, R56, R62 ;  /* 0x0000003e38497220 */ /* 0x000fe20000410000 */
[----:B------:R-:W-:Y:S01]  /*e8c0*/  F2FP.F16.E4M3.UNPACK_B R65, R35.H1 ;  /* 0x00000023ff41723e */ /* 0x000fe200030006ff */
[----:B------:R-:W-:Y:S01]  /*e8d0*/  FMUL.FTZ R75, R32, R69 ;  /* 0x00000045204b7220 */ /* 0x000fe20000410000 */
[-C--:B------:R-:W-:Y:S01]  /*e8e0*/  F2FP.F16.E4M3.UNPACK_B R27, R34.reuse ;  /* 0x00000022ff1b723e */ /* 0x080fe200020006ff */
[----:B------:R-:W-:Y:S01]  /*e8f0*/  HADD2.F32 R57, -RZ, R57.H1_H1 ;  /* 0x30000039ff397230 */ /* 0x000fe20000004100 */
[----:B------:R-:W-:Y:S01]  /*e900*/  F2FP.F16.E4M3.UNPACK_B R35, R34.H1 ;  /* 0x00000022ff23723e */ /* 0x000fe200030006ff */
[-C--:B------:R-:W-:Y:S01]  /*e910*/  FMUL.FTZ R34, R56, R68.reuse ;  /* 0x0000004438227220 */ /* 0x080fe20000410000 */
[-C--:B------:R-:W-:Y:S01]  /*e920*/  FMUL.FTZ R56, R32, R67.reuse ;  /* 0x0000004320387220 */ /* 0x080fe20000410000 */
[----:B------:R-:W-:Y:S01]  /*e930*/  LOP3.LUT R71, R71, 0xff000000, R51, 0xf8, !PT ;  /* 0xff00000047477812 */ /* 0x000fe200078ef833 */
[C---:B------:R-:W-:Y:S01]  /*e940*/  FFMA.FTZ R32, R47.reuse, R68, R73 ;  /* 0x000000442f207223 */ /* 0x040fe20000010049 */
[----:B------:R-:W-:Y:S01]  /*e950*/  FFMA.FTZ R34, R47, R62, -R34 ;  /* 0x0000003e2f227223 */ /* 0x000fe20000010822 */
[C---:B------:R-:W-:Y:S01]  /*e960*/  FFMA.FTZ R47, R48.reuse, R67, -R75 ;  /* 0x00000043302f7223 */ /* 0x040fe2000001084b */
[----:B------:R-:W-:Y:S01]  /*e970*/  FFMA.FTZ R48, R48, R69, R56 ;  /* 0x0000004530307223 */ /* 0x000fe20000010038 */
[----:B------:R-:W-:Y:S01]  /*e980*/  HADD2.F32 R68, -RZ, R66.H1_H1 ;  /* 0x30000042ff447230 */ /* 0x000fe20000004100 */
[----:B------:R-:W-:Y:S01]  /*e990*/  F2FP.F16.E4M3.UNPACK_B R69, R71 ;  /* 0x00000047ff45723e */ /* 0x000fe200020006ff */
[----:B------:R-:W-:Y:S01]  /*e9a0*/  HADD2.F32 R59, -RZ, R59.H1_H1 ;  /* 0x3000003bff3b7230 */ /* 0x000fe20000004100 */
[----:B------:R-:W-:Y:S01]  /*e9b0*/  F2FP.F16.E4M3.UNPACK_B R66, R60 ;  /* 0x0000003cff42723e */ /* 0x000fe200020006ff */
[----:B------:R-:W-:-:S02]  /*e9c0*/  HADD2.F32 R56, -RZ, R63.H0_H0 ;  /* 0x2000003fff387230 */ /* 0x000fc40000004100 */
[C---:B------:R-:W-:Y:S01]  /*e9d0*/  FMUL.FTZ R75, R57.reuse, R68 ;  /* 0x00000044394b7220 */ /* 0x040fe20000410000 */
[----:B------:R-:W-:Y:S02]  /*e9e0*/  HADD2.F32 R73, -RZ, R69.H0_H0 ;  /* 0x20000045ff497230 */ /* 0x000fe40000004100 */
[----:B------:R-:W-:Y:S01]  /*e9f0*/  FMUL.FTZ R57, R57, R59 ;  /* 0x0000003b39397220 */ /* 0x000fe20000410000 */
[----:B------:R-:W-:Y:S01]  /*ea00*/  HADD2.F32 R67, -RZ, R66.H0_H0 ;  /* 0x20000042ff437230 */ /* 0x000fe20000004100 */
[----:B------:R-:W-:Y:S01]  /*ea10*/  F2FP.F16.E4M3.UNPACK_B R51, R24.H1 ;  /* 0x00000018ff33723e */ /* 0x000fe200030006ff */
        /* <DEDUP_REMOVED lines=8> */
[----:B------:R-:W-:Y:S01]  /*eaa0*/  FFMA.FTZ R50, R62, R73, R70 ;  /* 0x000000493e327223 */ /* 0x000fe20000010046 */
[----:B------:R-:W-:Y:S01]  /*eab0*/  HADD2.F32 R67, -RZ, R66.H1_H1 ;  /* 0x30000042ff437230 */ /* 0x000fe20000004100 */
[----:B------:R-:W-:Y:S01]  /*eac0*/  F2FP.F16.E4M3.UNPACK_B R70, R71.H1 ;  /* 0x00000047ff46723e */ /* 0x000fe200030006ff */
[----:B------:R-:W-:Y:S01]  /*ead0*/  HADD2.F32 R62, -RZ, R65.H0_H0 ;  /* 0x20000041ff3e7230 */ /* 0x000fe20000004100 */
[----:B------:R-:W-:Y:S01]  /*eae0*/  F2FP.F16.E4M3.UNPACK_B R66, R60.H1 ;  /* 0x0000003cff42723e */ /* 0x000fe200030006ff */
[----:B------:R-:W-:Y:S01]  /*eaf0*/  HADD2.F32 R60, -RZ, R63.H1_H1 ;  /* 0x3000003fff3c7230 */ /* 0x000fe20000004100 */
[----:B------:R-:W-:Y:S01]  /*eb00*/  F2FP.F16.E4M3.UNPACK_B R46, R24 ;  /* 0x00000018ff2e723e */ /* 0x000fe200020006ff */
[----:B------:R-:W-:Y:S01]  /*eb10*/  HADD2.F32 R71, -RZ, R70.H0_H0 ;  /* 0x20000046ff477230 */ /* 0x000fe20000004100 */
[----:B------:R-:W-:Y:S01]  /*eb20*/  F2FP.F16.E4M3.UNPACK_B R24, R26 ;  /* 0x0000001aff18723e */ /* 0x000fe200020006ff */
[----:B------:R-:W-:-:S02]  /*eb30*/  HADD2.F32 R68, -RZ, R66.H0_H0 ;  /* 0x20000042ff447230 */ /* 0x000fc40000004100 */
[----:B------:R-:W-:Y:S01]  /*eb40*/  FMUL.FTZ R72, R60, R69 ;  /* 0x000000453c487220 */ /* 0x000fe20000410000 */
[----:B------:R-:W-:Y:S02]  /*eb50*/  HADD2.F32 R63, -RZ, R64.H0_H0 ;  /* 0x20000040ff3f7230 */ /* 0x000fe40000004100 */
[C---:B------:R-:W-:Y:S01]  /*eb60*/  FMUL.FTZ R76, R62.reuse, R71 ;  /* 0x000000473e4c7220 */ /* 0x040fe20000410000 */
[----:B------:R-:W-:Y:S02]  /*eb70*/  HADD2.F32 R61, -RZ, R61.H1_H1 ;  /* 0x3000003dff3d7230 */ /* 0x000fe40000004100 */
[-C--:B------:R-:W-:Y:S01]  /*eb80*/  FMUL.FTZ R78, R62, R68.reuse ;  /* 0x000000443e4e7220 */ /* 0x080fe20000410000 */
[----:B------:R-:W-:Y:S01]  /*eb90*/  FMUL.FTZ R74, R60, R67 ;  /* 0x000000433c4a7220 */ /* 0x000fe20000410000 */
[C---:B------:R-:W-:Y:S01]  /*eba0*/  FFMA.FTZ R62, R63.reuse, R68, -R76 ;  /* 0x000000443f3e7223 */ /* 0x040fe2000001084c */
[----:B------:R-:W-:Y:S02]  /*ebb0*/  HADD2.F32 R73, -RZ, R70.H1_H1 ;  /* 0x30000046ff497230 */ /* 0x000fe40000004100 */
[----:B------:R-:W-:Y:S01]  /*ebc0*/  FFMA.FTZ R63, R63, R71, R78 ;  /* 0x000000473f3f7223 */ /* 0x000fe2000001004e */
[----:B------:R-:W-:Y:S01]  /*ebd0*/  F2FP.F16.E4M3.UNPACK_B R71, R55.H1 ;  /* 0x00000037ff47723e */ /* 0x000fe200030006ff */
[C---:B------:R-:W-:Y:S01]  /*ebe0*/  FFMA.FTZ R60, R61.reuse, R67, -R72 ;  /* 0x000000433d3c7223 */ /* 0x040fe20000010848 */
[----:B------:R-:W-:Y:S01]  /*ebf0*/  FFMA.FTZ R61, R61, R69, R74 ;  /* 0x000000453d3d7223 */ /* 0x000fe2000001004a */
[----:B------:R-:W-:Y:S01]  /*ec00*/  HADD2.F32 R69, -RZ, R66.H1_H1 ;  /* 0x30000042ff457230 */ /* 0x000fe20000004100 */
[----:B------:R-:W-:Y:S01]  /*ec10*/  F2FP.F16.E4M3.UNPACK_B R68, R54.H1 ;  /* 0x00000036ff44723e */ /* 0x000fe200030006ff */
[----:B------:R-:W-:Y:S01]  /*ec20*/  HADD2.F32 R66, -RZ, R65.H1_H1 ;  /* 0x30000041ff427230 */ /* 0x000fe20000004100 */
[----:B------:R-:W-:Y:S01]  /*ec30*/  F2FP.F16.E4M3.UNPACK_B R26, R26.H1 ;  /* 0x0000001aff1a723e */ /* 0x000fe200030006ff */
[----:B------:R-:W-:Y:S01]  /*ec40*/  HADD2.F32 R72, -RZ, R71.H0_H0 ;  /* 0x20000047ff487230 */ /* 0x000fe20000004100 */
[----:B------:R-:W-:Y:S01]  /*ec50*/  F2FP.SATFINITE.E4M3.F32.PACK_AB_MERGE_C R47, R56, R47, RZ ;  /* 0x0000002f382f723e */ /* 0x000fe200048070ff */
[----:B------:R-:W-:-:S02]  /*ec60*/  HADD2.F32 R65, -RZ, R58.H0_H0 ;  /* 0x2000003aff417230 */ /* 0x000fc40000004100 */
[C---:B------:R-:W-:Y:S01]  /*ec70*/  FMUL.FTZ R77, R66.reuse, R73 ;  /* 0x00000049424d7220 */ /* 0x040fe20000410000 */
[----:B------:R-:W-:Y:S02]  /*ec80*/  HADD2.F32 R70, -RZ, R68.H0_H0 ;  /* 0x20000044ff467230 */ /* 0x000fe40000004100 */
[----:B------:R-:W-:Y:S01]  /*ec90*/  FMUL.FTZ R74, R66, R69 ;  /* 0x00000045424a7220 */ /* 0x000fe20000410000 */
[----:B------:R-:W-:Y:S02]  /*eca0*/  HADD2.F32 R67, -RZ, R51.H0_H0 ;  /* 0x20000033ff437230 */ /* 0x000fe40000004100 */
[C---:B------:R-:W-:Y:S01]  /*ecb0*/  FMUL.FTZ R66, R65.reuse, R72 ;  /* 0x0000004841427220 */ /* 0x040fe20000410000 */
[----:B------:R-:W-:Y:S02]  /*ecc0*/  HADD2.F32 R64, -RZ, R64.H1_H1 ;  /* 0x30000040ff407230 */ /* 0x000fe40000004100 */
[----:B------:R-:W-:Y:S01]  /*ecd0*/  FMUL.FTZ R75, R65, R70 ;  /* 0x00000046414b7220 */ /* 0x000fe20000410000 */
[----:B------:R-:W-:-:S02]  /*ece0*/  HADD2.F32 R58, -RZ, R58.H1_H1 ;  /* 0x3000003aff3a7230 */ /* 0x000fc40000004100 */
[C---:B------:R-:W-:Y:S01]  /*ecf0*/  FFMA.FTZ R66, R67.reuse, R70, -R66 ;  /* 0x0000004643427223 */ /* 0x040fe20000010842 */
[----:B------:R-:W-:Y:S02]  /*ed00*/  HADD2.F32 R70, -RZ, R71.H1_H1 ;  /* 0x30000047ff467230 */ /* 0x000fe40000004100 */
[C---:B------:R-:W-:Y:S01]  /*ed10*/  FFMA.FTZ R65, R64.reuse, R69, -R77 ;  /* 0x0000004540417223 */ /* 0x040fe2000001084d */
[----:B------:R-:W-:Y:S01]  /*ed20*/  HADD2.F32 R68, -RZ, R68.H1_H1 ;  /* 0x30000044ff447230 */ /* 0x000fe20000004100 */
[----:B------:R-:W-:Y:S01]  /*ed30*/  F2FP.F16.E4M3.UNPACK_B R71, R55 ;  /* 0x00000037ff47723e */ /* 0x000fe200020006ff */
[----:B------:R-:W-:Y:S01]  /*ed40*/  HADD2.F32 R55, -RZ, R51.H1_H1 ;  /* 0x30000033ff377230 */ /* 0x000fe20000004100 */
[----:B------:R-:W-:Y:S01]  /*ed50*/  F2FP.F16.E4M3.UNPACK_B R69, R54 ;  /* 0x00000036ff45723e */ /* 0x000fe200020006ff */
[----:B------:R-:W-:Y:S01]  /*ed60*/  FFMA.FTZ R64, R64, R73, R74 ;  /* 0x0000004940407223 */ /* 0x000fe2000001004a */
[C---:B------:R-:W-:Y:S01]  /*ed70*/  FMUL.FTZ R54, R58.reuse, R70 ;  /* 0x000000463a367220 */ /* 0x040fe20000410000 */
[----:B------:R-:W-:Y:S01]  /*ed80*/  FMUL.FTZ R73, R58, R68 ;  /* 0x000000443a497220 */ /* 0x000fe20000410000 */
[----:B------:R-:W-:Y:S01]  /*ed90*/  FFMA.FTZ R67, R67, R72, R75 ;  /* 0x0000004843437223 */ /* 0x000fe2000001004b */
[----:B------:R-:W-:-:S02]  /*eda0*/  HADD2.F32 R72, -RZ, R71.H0_H0 ;  /* 0x20000047ff487230 */ /* 0x000fc40000004100 */
[C---:B------:R-:W-:Y:S01]  /*edb0*/  FFMA.FTZ R51, R55.reuse, R68, -R54 ;  /* 0x0000004437337223 */ /* 0x040fe20000010836 */
[----:B------:R-:W-:Y:S02]  /*edc0*/  HADD2.F32 R58, -RZ, R49.H0_H0 ;  /* 0x20000031ff3a7230 */ /* 0x000fe40000004100 */
[----:B------:R-:W-:Y:S01]  /*edd0*/  FFMA.FTZ R54, R55, R70, R73 ;  /* 0x0000004637367223 */ /* 0x000fe20000010049 */
[----:B------:R-:W-:Y:S01]  /*ede0*/  HADD2.F32 R70, -RZ, R69.H0_H0 ;  /* 0x20000045ff467230 */ /* 0x000fe20000004100 */
[----:B------:R-:W-:Y:S01]  /*edf0*/  F2FP.SATFINITE.E4M3.F32.PACK_AB_MERGE_C R48, R59, R48, RZ ;  /* 0x000000303b30723e */ /* 0x000fe200048070ff */
[----:B------:R-:W-:Y:S02]  /*ee00*/  HADD2.F32 R55, -RZ, R46.H0_H0 ;  /* 0x2000002eff377230 */ /* 0x000fe40000004100 */
[C---:B------:R-:W-:Y:S01]  /*ee10*/  FMUL.FTZ R74, R58.reuse, R72 ;  /* 0x000000483a4a7220 */ /* 0x040fe20000410000 */
[----:B------:R-:W-:Y:S02]  /*ee20*/  HADD2.F32 R71, -RZ, R71.H1_H1 ;  /* 0x30000047ff477230 */ /* 0x000fe40000004100 */
[----:B------:R-:W-:Y:S01]  /*ee30*/  FMUL.FTZ R58, R58, R70 ;  /* 0x000000463a3a7220 */ /* 0x000fe20000410000 */
[----:B------:R-:W-:-:S02]  /*ee40*/  HADD2.F32 R68, -RZ, R49.H1_H1 ;  /* 0x30000031ff447230 */ /* 0x000fc40000004100 */
[C---:B------:R-:W-:Y:S01]  /*ee50*/  FFMA.FTZ R49, R55.reuse, R70, -R74 ;  /* 0x0000004637317223 */ /* 0x040fe2000001084a */
[----:B------:R-:W-:Y:S01]  /*ee60*/  HADD2.F32 R69, -RZ, R69.H1_H1 ;  /* 0x30000045ff457230 */ /* 0x000fe20000004100 */
[----:B------:R-:W-:Y:S01]  /*ee70*/  F2FP.F16.E4M3.UNPACK_B R70, R45.H1 ;  /* 0x0000002dff46723e */ /* 0x000fe200030006ff */
[----:B------:R-:W-:Y:S02]  /*ee80*/  HADD2.F32 R46, -RZ, R46.H1_H1 ;  /* 0x3000002eff2e7230 */ /* 0x000fe40000004100 */
[C---:B------:R-:W-:Y:S01]  /*ee90*/  FMUL.FTZ R73, R68.reuse, R71 ;  /* 0x0000004744497220 */ /* 0x040fe20000410000 */
[----:B------:R-:W-:Y:S01]  /*eea0*/  FFMA.FTZ R72, R55, R72, R58 ;  /* 0x0000004837487223 */ /* 0x000fe2000001003a */
[-C--:B------:R-:W-:Y:S01]  /*eeb0*/  F2FP.F16.E4M3.UNPACK_B R58, R44.reuse.H1 ;  /* 0x0000002cff3a723e */ /* 0x080fe200030006ff */
[-C--:B------:R-:W-:Y:S01]  /*eec0*/  FMUL.FTZ R68, R68, R69.reuse ;  /* 0x0000004544447220 */ /* 0x080fe20000410000 */
[----:B------:R-:W-:Y:S01]  /*eed0*/  FFMA.FTZ R74, R46, R69, -R73 ;  /* 0x000000452e4a7223 */ /* 0x000fe20000010849 */
[----:B------:R-:W-:Y:S01]  /*eee0*/  HADD2.F32 R69, -RZ, R70.H0_H0 ;  /* 0x20000046ff457230 */ /* 0x000fe20000004100 */
[----:B------:R-:W-:Y:S01]  /*eef0*/  F2FP.F16.E4M3.UNPACK_B R44, R44 ;  /* 0x0000002cff2c723e */ /* 0x000fe200020006ff */
[----:B------:R-:W-:-:S02]  /*ef00*/  HADD2.F32 R55, -RZ, R35.H0_H0 ;  /* 0x20000023ff377230 */ /* 0x000fc40000004100 */
[----:B------:R-:W-:Y:S01]  /*ef10*/  FFMA.FTZ R71, R46, R71, R68 ;  /* 0x000000472e477223 */ /* 0x000fe20000010044 */
[----:B------:R-:W-:Y:S01]  /*ef20*/  HADD2.F32 R68, -RZ, R58.H0_H0 ;  /* 0x2000003aff447230 */ /* 0x000fe20000004100 */
[----:B------:R-:W-:Y:S01]  /*ef30*/  F2FP.SATFINITE.E4M3.F32.PACK_AB_MERGE_C R54, R54, R67, RZ ;  /* 0x000000433636723e */ /* 0x000fe200048070ff */
        /* <DEDUP_REMOVED lines=9> */
[C---:B------:R-:W-:Y:S01]  /*efd0*/  FMUL.FTZ R75, R35.reuse, R70 ;  /* 0x00000046234b7220 */ /* 0x040fe20000410000 */
[----:B------:R-:W-:Y:S01]  /*efe0*/  F2FP.F16.E4M3.UNPACK_B R46, R45 ;  /* 0x0000002dff2e723e */ /* 0x000fe200020006ff */
[-C--:B------:R-:W-:Y:S01]  /*eff0*/  FMUL.FTZ R35, R35, R58.reuse ;  /* 0x0000003a23237220 */ /* 0x080fe20000410000 */
[--C-:B------:R-:W-:Y:S02]  /*f000*/  HADD2.F32 R45, -RZ, R44.reuse.H0_H0 ;  /* 0x2000002cff2d7230 */ /* 0x100fe40000004100 */
[C---:B------:R-:W-:Y:S01]  /*f010*/  FFMA.FTZ R76, R26.reuse, R58, -R75 ;  /* 0x0000003a1a4c7223 */ /* 0x040fe2000001084b */
[----:B------:R-:W-:Y:S02]  /*f020*/  HADD2.F32 R44, -RZ, R44.H1_H1 ;  /* 0x3000002cff2c7230 */ /* 0x000fe40000004100 */
[----:B------:R-:W-:Y:S01]  /*f030*/  FFMA.FTZ R75, R26, R70, R35 ;  /* 0x000000461a4b7223 */ /* 0x000fe20000010023 */
[--C-:B------:R-:W-:Y:S01]  /*f040*/  HADD2.F32 R55, -RZ, R46.reuse.H0_H0 ;  /* 0x2000002eff377230 */ /* 0x100fe20000004100 */
[----:B------:R-:W-:Y:S01]  /*f050*/  F2FP.SATFINITE.E4M3.F32.PACK_AB_MERGE_C R25, R34, R25, R47 ;  /* 0x000000192219723e */ /* 0x000fe2000480702f */
[--C-:B------:R-:W-:Y:S01]  /*f060*/  HADD2.F32 R35, -RZ, R27.reuse.H0_H0 ;  /* 0x2000001bff237230 */ /* 0x100fe20000004100 */
[----:B------:R-:W-:Y:S01]  /*f070*/  F2FP.SATFINITE.E4M3.F32.PACK_AB_MERGE_C R73, R76, R73, RZ ;  /* 0x000000494c49723e */ /* 0x000fe200048070ff */
[----:B------:R-:W-:Y:S01]  /*f080*/  HADD2.F32 R46, -RZ, R46.H1_H1 ;  /* 0x3000002eff2e7230 */ /* 0x000fe20000004100 */
[----:B------:R-:W-:Y:S01]  /*f090*/  F2FP.SATFINITE.E4M3.F32.PACK_AB_MERGE_C R68, R75, R68, RZ ;  /* 0x000000444b44723e */ /* 0x000fe200048070ff */
[----:B------:R-:W-:-:S02]  /*f0a0*/  HADD2.F32 R27, -RZ, R27.H1_H1 ;  /* 0x3000001bff1b7230 */ /* 0x000fc40000004100 */
[C---:B------:R-:W-:Y:S01]  /*f0b0*/  FMUL.FTZ R69, R35.reuse, R55 ;  /* 0x0000003723457220 */ /* 0x040fe20000410000 */
[--C-:B------:R-:W-:Y:S02]  /*f0c0*/  HADD2.F32 R26, -RZ, R24.reuse.H0_H0 ;  /* 0x20000018ff1a7230 */ /* 0x100fe40000004100 */
[-C--:B------:R-:W-:Y:S01]  /*f0d0*/  FMUL.FTZ R58, R35, R45.reuse ;  /* 0x0000002d233a7220 */ /* 0x080fe20000410000 */
[----:B------:R-:W-:Y:S02]  /*f0e0*/  HADD2.F32 R24, -RZ, R24.H1_H1 ;  /* 0x30000018ff187230 */ /* 0x000fe40000004100 */
[C---:B------:R-:W-:Y:S01]  /*f0f0*/  FMUL.FTZ R35, R27.reuse, R46 ;  /* 0x0000002e1b237220 */ /* 0x040fe20000410000 */
        /* <DEDUP_REMOVED lines=8> */
[----:B------:R-:W-:Y:S02]  /*f180*/  F2FP.SATFINITE.E4M3.F32.PACK_AB_MERGE_C R27, R60, R57, R27 ;  /* 0x000000393c1b723e */ /* 0x000fe4000480701b */
[----:B------:R-:W-:Y:S02]  /*f190*/  F2FP.SATFINITE.E4M3.F32.PACK_AB_MERGE_C R33, R32, R33, R48 ;  /* 0x000000212021723e */ /* 0x000fe40004807030 */
[----:B------:R-:W-:Y:S02]  /*f1a0*/  F2FP.SATFINITE.E4M3.F32.PACK_AB_MERGE_C R24, R74, R49, R24 ;  /* 0x000000314a18723e */ /* 0x000fe40004807018 */
[----:B------:R-:W-:-:S02]  /*f1b0*/  F2FP.SATFINITE.E4M3.F32.PACK_AB_MERGE_C R26, R26, R69, R73 ;  /* 0x000000451a1a723e */ /* 0x000fc40004807049 */
[----:B------:R-:W-:Y:S02]  /*f1c0*/  F2FP.SATFINITE.E4M3.F32.PACK_AB_MERGE_C R35, R61, R50, R35 ;  /* 0x000000323d23723e */ /* 0x000fe40004807023 */
[----:B------:R-:W-:Y:S01]  /*f1d0*/  F2FP.SATFINITE.E4M3.F32.PACK_AB_MERGE_C R32, R71, R72, R54 ;  /* 0x000000484720723e */ /* 0x000fe20004807036 */
[----:B------:R1:W-:Y:S01]  /*f1e0*/  STS.128 [R213+0x18000], R24 ;  /* 0x01800018d5007388 */ /* 0x0003e20000000c00 */
[----:B------:R-:W-:-:S05]  /*f1f0*/  F2FP.SATFINITE.E4M3.F32.PACK_AB_MERGE_C R34, R45, R58, R68 ;  /* 0x0000003a2d22723e */ /* 0x000fca0004807044 */
[----:B------:R1:W-:Y:S02]  /*f200*/  STS.128 [R53+0x18000], R32 ;  /* 0x0180002035007388 */ /* 0x0003e40000000c00 */
.L_x_1905:
[----:B------:R-:W-:Y:S05]  /*f210*/  BSYNC B1 ;  /* 0x0000000000017941 */ /* 0x000fea0003800000 */
.L_x_1904:
[----:B------:R-:W-:Y:S04]  /*f220*/  BSSY B1, `(.L_x_1906) ;  /* 0x00000fa000017945 */ /* 0x000fe80003800000 */
[----:B------:R-:W-:Y:S05]  /*f230*/  @P2 BRA `(.L_x_1907) ;  /* 0x0000000c00e02947 */ /* 0x000fea0003800000 */
[----:B------:R-:W2:Y:S01]  /*f240*/  LDL R71, [R1+0x78] ;  /* 0x0000780001477983 */ /* 0x000ea20000100800 */
[----:B01---5:R-:W-:Y:S02]  /*f250*/  SHF.R.U32.HI R25, RZ, 0x8, R28 ;  /* 0x00000008ff197819 */ /* 0x023fe4000001161c */
[----:B------:R-:W-:Y:S02]  /*f260*/  LOP3.LUT R24, R28, 0xff, RZ, 0xc0, !PT ;  /* 0x000000ff1c187812 */ /* 0x000fe400078ec0ff */
[----:B------:R-:W-:Y:S02]  /*f270*/  SHF.R.U32.HI R33, RZ, 0x8, R30 ;  /* 0x00000008ff217819 */ /* 0x000fe4000001161e */
[----:B------:R-:W-:Y:S02]  /*f280*/  LOP3.LUT R25, R25, 0xff, RZ, 0xc0, !PT ;  /* 0x000000ff19197812 */ /* 0x000fe400078ec0ff */
[----:B------:R-:W-:Y:S02]  /*f290*/  LEA.HI R34, R3, R0, RZ, 0x1c ;  /* 0x0000000003227211 */ /* 0x000fe400078fe0ff */
[----:B------:R-:W-:-:S02]  /*f2a0*/  LOP3.LUT R32, R30, 0xff, RZ, 0xc0, !PT ;  /* 0x000000ff1e207812 */ /* 0x000fc400078ec0ff */
[----:B------:R-:W-:Y:S02]  /*f2b0*/  LOP3.LUT R33, R33, 0xff, RZ, 0xc0, !PT ;  /* 0x000000ff21217812 */ /* 0x000fe400078ec0ff */
[----:B------:R-:W-:Y:S01]  /*f2c0*/  PRMT R45, R25, 0x7604, R24 ;  /* 0x00007604192d7816 */ /* 0x000fe20000000018 */
[----:B------:R-:W-:Y:S01]  /*f2d0*/  IMAD.SHL.U32 R24, R34, 0x10, RZ ;  /* 0x0000001022187824 */ /* 0x000fe200078e00ff */
[----:B------:R-:W-:Y:S02]  /*f2e0*/  SHF.R.S32.HI R25, RZ, 0x1f, R34 ;  /* 0x0000001fff197819 */ /* 0x000fe40000011422 */
[----:B------:R-:W-:Y:S02]  /*f2f0*/  PRMT R49, R33, 0x7604, R32 ;  /* 0x0000760421317816 */ /* 0x000fe40000000020 */
[----:B------:R-:W-:Y:S02]  /*f300*/  LEA.HI R33, R25, R34, RZ, 0x3 ;  /* 0x0000002219217211 */ /* 0x000fe400078f18ff */
[----:B------:R-:W-:-:S02]  /*f310*/  SHF.R.U32.HI R27, RZ, 0x8, R29 ;  /* 0x00000008ff1b7819 */ /* 0x000fc4000001161d */
[----:B------:R-:W-:Y:S01]  /*f320*/  LOP3.LUT R24, R209, 0x70, R24, 0xf8, !PT ;  /* 0x00000070d1187812 */ /* 0x000fe200078ef818 */
[----:B------:R-:W-:Y:S01]  /*f330*/  IMAD.SHL.U32 R34, R33, 0x800, RZ ;  /* 0x0000080021227824 */ /* 0x000fe200078e00ff */
[----:B------:R-:W-:Y:S02]  /*f340*/  SHF.R.U32.HI R35, RZ, 0x3, R209 ;  /* 0x00000003ff237819 */ /* 0x000fe400000116d1 */
[----:B------:R-:W-:Y:S02]  /*f350*/  LOP3.LUT R26, R29, 0xff, RZ, 0xc0, !PT ;  /* 0x000000ff1d1a7812 */ /* 0x000fe400078ec0ff */
[----:B------:R-:W-:Y:S02]  /*f360*/  LOP3.LUT R27, R27, 0xff, RZ, 0xc0, !PT ;  /* 0x000000ff1b1b7812 */ /* 0x000fe400078ec0ff */
[----:B------:R-:W-:Y:S02]  /*f370*/  LOP3.LUT R33, R24, R35, RZ, 0x3c, !PT ;  /* 0x0000002318217212 */ /* 0x000fe400078e3cff */
[----:B------:R-:W-:-:S02]  /*f380*/  LOP3.LUT R34, R34, 0xffffc000, RZ, 0xc0, !PT ;  /* 0xffffc00022227812 */ /* 0x000fc400078ec0ff */
[----:B------:R-:W-:Y:S02]  /*f390*/  PRMT R46, R27, 0x7604, R26 ;  /* 0x000076041b2e7816 */ /* 0x000fe4000000001a */
[----:B------:R-:W-:Y:S02]  /*f3a0*/  SHF.R.U32.HI R26, RZ, 0x8, R31 ;  /* 0x00000008ff1a7819 */ /* 0x000fe4000001161f */
[----:B------:R-:W-:Y:S02]  /*f3b0*/  SHF.R.U32.HI R32, RZ, 0x8, R4 ;  /* 0x00000008ff207819 */ /* 0x000fe40000011604 */
[----:B------:R-:W-:Y:S02]  /*f3c0*/  IADD3 R33, R33, R34, R212 ;  /* 0x0000002221217210 */ /* 0x000fe40007ffe0d4 */
[----:B------:R-:W-:Y:S02]  /*f3d0*/  LOP3.LUT R25, R31, 0xff, RZ, 0xc0, !PT ;  /* 0x000000ff1f197812 */ /* 0x000fe400078ec0ff */
[----:B------:R-:W-:Y:S01]  /*f3e0*/  LOP3.LUT R27, R4, 0xff, RZ, 0xc0, !PT ;  /* 0x000000ff041b7812 */ /* 0x000fe200078ec0ff */
[----:B------:R-:W-:Y:S01]  /*f3f0*/  IMAD.IADD R44, R22, 0x1, R33 ;  /* 0x00000001162c7824 */ /* 0x000fe200078e0221 */
[----:B------:R-:W-:-:S02]  /*f400*/  LOP3.LUT R26, R26, 0xff, RZ, 0xc0, !PT ;  /* 0x000000ff1a1a7812 */ /* 0x000fc400078ec0ff */
[----:B------:R-:W-:Y:S02]  /*f410*/  LOP3.LUT R32, R32, 0xff, RZ, 0xc0, !PT ;  /* 0x000000ff20207812 */ /* 0x000fe400078ec0ff */
[----:B------:R-:W-:Y:S02]  /*f420*/  PRMT R48, R26, 0x7604, R25 ;  /* 0x000076041a307816 */ /* 0x000fe40000000019 */
[----:B------:R-:W-:Y:S02]  /*f430*/  PRMT R55, R32, 0x7604, R27 ;  /* 0x0000760420377816 */ /* 0x000fe4000000001b */
[----:B------:R-:W0:Y:S01]  /*f440*/  LDS.128 R32, [R44+0x18000] ;  /* 0x018000002c207984 */ /* 0x000e220000000c00 */
[----:B------:R-:W-:Y:S02]  /*f450*/  SHF.R.U32.HI R50, RZ, 0x8, R5 ;  /* 0x00000008ff327819 */ /* 0x000fe40000011605 */
[----:B------:R-:W-:Y:S02]  /*f460*/  SHF.R.U32.HI R53, RZ, 0x8, R6 ;  /* 0x00000008ff357819 */ /* 0x000fe40000011606 */
[----:B------:R-:W-:-:S02]  /*f470*/  LOP3.LUT R47, R5, 0xff, RZ, 0xc0, !PT ;  /* 0x000000ff052f7812 */ /* 0x000fc400078ec0ff */
[----:B------:R-:W-:Y:S02]  /*f480*/  LOP3.LUT R50, R50, 0xff, RZ, 0xc0, !PT ;  /* 0x000000ff32327812 */ /* 0x000fe400078ec0ff */
[----:B------:R-:W-:Y:S02]  /*f490*/  SHF.R.U32.HI R57, RZ, 0x8, R7 ;  /* 0x00000008ff397819 */ /* 0x000fe40000011607 */
[----:B------:R-:W-:Y:S02]  /*f4a0*/  LOP3.LUT R51, R6, 0xff, RZ, 0xc0, !PT ;  /* 0x000000ff06337812 */ /* 0x000fe400078ec0ff */
[----:B------:R-:W-:Y:S02]  /*f4b0*/  LOP3.LUT R54, R53, 0xff, RZ, 0xc0, !PT ;  /* 0x000000ff35367812 */ /* 0x000fe400078ec0ff */
[----:B------:R-:W-:Y:S02]  /*f4c0*/  PRMT R50, R50, 0x7604, R47 ;  /* 0x0000760432327816 */ /* 0x000fe4000000002f */
[----:B------:R-:W-:-:S02]  /*f4d0*/  SHF.R.U32.HI R47, RZ, 0x10, R29 ;  /* 0x00000010ff2f7819 */ /* 0x000fc4000001161d */
[----:B------:R-:W-:Y:S02]  /*f4e0*/  LOP3.LUT R53, R57, 0xff, RZ, 0xc0, !PT ;  /* 0x000000ff39357812 */ /* 0x000fe400078ec0ff */
[----:B------:R-:W-:Y:S01]  /*f4f0*/  PRMT R59, R54, 0x7604, R51 ;  /* 0x00007604363b7816 */ /* 0x000fe20000000033 */
[----:B------:R-:W-:Y:S01]  /*f500*/  IMAD.U32 R47, R47, 0x10000, RZ ;  /* 0x000100002f2f7824 */ /* 0x000fe200078e00ff */
[----:B------:R-:W-:Y:S02]  /*f510*/  SHF.R.U32.HI R57, RZ, 0x10, R5 ;  /* 0x00000010ff397819 */ /* 0x000fe40000011605 */
[----:B------:R-:W-:Y:S02]  /*f520*/  SHF.R.U32.HI R51, RZ, 0x10, R31 ;  /* 0x00000010ff337819 */ /* 0x000fe4000001161f */
[----:B------:R-:W-:Y:S01]  /*f530*/  LOP3.LUT R56, R7, 0xff, RZ, 0xc0, !PT ;  /* 0x000000ff07387812 */ /* 0x000fe200078ec0ff */
[----:B------:R-:W-:Y:S01]  /*f540*/  IMAD.U32 R57, R57, 0x10000, RZ ;  /* 0x0001000039397824 */ /* 0x000fe200078e00ff */
[----:B------:R-:W-:Y:S01]  /*f550*/  LOP3.LUT R47, R46, 0xff0000, R47, 0xf8, !PT ;  /* 0x00ff00002e2f7812 */ /* 0x000fe200078ef82f */
[----:B------:R-:W-:Y:S01]  /*f560*/  IMAD.U32 R51, R51, 0x10000, RZ ;  /* 0x0001000033337824 */ /* 0x000fe200078e00ff */
[----:B------:R-:W-:-:S02]  /*f570*/  SHF.R.U32.HI R61, RZ, 0x10, R7 ;  /* 0x00000010ff3d7819 */ /* 0x000fc40000011607 */
[----:B------:R-:W-:Y:S02]  /*f580*/  PRMT R56, R53, 0x7604, R56 ;  /* 0x0000760435387816 */ /* 0x000fe40000000038 */
[----:B------:R-:W-:Y:S02]  /*f590*/  LOP3.LUT R57, R50, 0xff0000, R57, 0xf8, !PT ;  /* 0x00ff000032397812 */ /* 0x000fe400078ef839 */
[----:B------:R-:W-:Y:S02]  /*f5a0*/  LOP3.LUT R53, R48, 0xff0000, R51, 0xf8, !PT ;  /* 0x00ff000030357812 */ /* 0x000fe400078ef833 */
[----:B------:R-:W-:Y:S02]  /*f5b0*/  LOP3.LUT R45, R45, 0xff0000, R28, 0xf8, !PT ;  /* 0x00ff00002d2d7812 */ /* 0x000fe400078ef81c */
[----:B------:R-:W-:Y:S02]  /*f5c0*/  LOP3.LUT R51, R47, 0xff000000, R29, 0xf8, !PT ;  /* 0xff0000002f337812 */ /* 0x000fe400078ef81d */
[----:B------:R-:W-:-:S02]  /*f5d0*/  SHF.L.U32 R61, R61, 0x10, RZ ;  /* 0x000000103d3d7819 */ /* 0x000fc400000006ff */
[----:B------:R-:W-:Y:S02]  /*f5e0*/  LOP3.LUT R49, R49, 0xff0000, R30, 0xf8, !PT ;  /* 0x00ff000031317812 */ /* 0x000fe400078ef81e */
[----:B------:R-:W-:Y:S02]  /*f5f0*/  LOP3.LUT R47, R59, 0xff0000, R6, 0xf8, !PT ;  /* 0x00ff00003b2f7812 */ /* 0x000fe400078ef806 */
[----:B------:R-:W-:Y:S02]  /*f600*/  LOP3.LUT R59, R57, 0xff000000, R5, 0xf8, !PT ;  /* 0xff000000393b7812 */ /* 0x000fe400078ef805 */
[----:B------:R-:W-:Y:S02]  /*f610*/  LOP3.LUT R45, R45, 0xff000000, R28, 0xf8, !PT ;  /* 0xff0000002d2d7812 */ /* 0x000fe400078ef81c */
[----:B------:R-:W-:Y:S02]  /*f620*/  LOP3.LUT R61, R56, 0xff0000, R61, 0xf8, !PT ;  /* 0x00ff0000383d7812 */ /* 0x000fe400078ef83d */
[----:B------:R-:W-:-:S02]  /*f630*/  LOP3.LUT R29, R55, 0xff0000, R4, 0xf8, !PT ;  /* 0x00ff0000371d7812 */ /* 0x000fc400078ef804 */
[----:B------:R-:W-:Y:S02]  /*f640*/  LOP3.LUT R28, R49, 0xff000000, R30, 0xf8, !PT ;  /* 0xff000000311c7812 */ /* 0x000fe400078ef81e */
[----:B------:R-:W-:Y:S02]  /*f650*/  F2FP.F16.E4M3.UNPACK_B R60, R59 ;  /* 0x0000003bff3c723e */ /* 0x000fe400020006ff */
[----:B0-----:R-:W-:Y:S02]  /*f660*/  F2FP.F16.E4M3.UNPACK_B R48, R33 ;  /* 0x00000021ff30723e */ /* 0x001fe400020006ff */
[----:B------:R-:W-:Y:S02]  /*f670*/  LOP3.LUT R58, R53, 0xff000000, R31, 0xf8, !PT ;  /* 0xff000000353a7812 */ /* 0x000fe400078ef81f */
[----:B------:R-:W-:Y:S02]  /*f680*/  LOP3.LUT R29, R29, 0xff000000, R4, 0xf8, !PT ;  /* 0xff0000001d1d7812 */ /* 0x000fe400078ef804 */
[----:B------:R-:W-:Y:S01]  /*f690*/  LOP3.LUT R4, R47, 0xff000000, R6, 0xf8, !PT ;  /* 0xff0000002f047812 */ /* 0x000fe200078ef806 */
[----:B------:R-:W-:Y:S01]  /*f6a0*/  HADD2.F32 R6, -RZ, R48.H0_H0 ;  /* 0x20000030ff067230 */ /* 0x000fe20000004100 */
[----:B------:R-:W-:Y:S01]  /*f6b0*/  LOP3.LUT R62, R61, 0xff000000, R7, 0xf8, !PT ;  /* 0xff0000003d3e7812 */ /* 0x000fe200078ef807 */
[----:B------:R-:W-:Y:S01]  /*f6c0*/  HADD2.F32 R61, -RZ, R60.H0_H0 ;  /* 0x2000003cff3d7230 */ /* 0x000fe20000004100 */
[-C--:B------:R-:W-:Y:S01]  /*f6d0*/  F2FP.F16.E4M3.UNPACK_B R30, R32.reuse ;  /* 0x00000020ff1e723e */ /* 0x080fe200020006ff */
[----:B------:R-:W-:Y:S01]  /*f6e0*/  HADD2.F32 R48, -RZ, R48.H1_H1 ;  /* 0x30000030ff307230 */ /* 0x000fe20000004100 */
[----:B------:R-:W-:-:S02]  /*f6f0*/  F2FP.F16.E4M3.UNPACK_B R53, R32.H1 ;  /* 0x00000020ff35723e */ /* 0x000fc400030006ff */
[----:B------:R-:W-:Y:S01]  /*f700*/  F2FP.F16.E4M3.UNPACK_B R50, R33.H1 ;  /* 0x00000021ff32723e */ /* 0x000fe200030006ff */
[----:B------:R-:W-:Y:S01]  /*f710*/  FMUL.FTZ R32, R6, R61 ;  /* 0x0000003d06207220 */ /* 0x000fe20000410000 */
[----:B------:R-:W-:Y:S02]  /*f720*/  F2FP.F16.E4M3.UNPACK_B R59, R59.H1 ;  /* 0x0000003bff3b723e */ /* 0x000fe400030006ff */
[-C--:B------:R-:W-:Y:S02]  /*f730*/  F2FP.F16.E4M3.UNPACK_B R55, R35.reuse ;  /* 0x00000023ff37723e */ /* 0x080fe400020006ff */
[----:B------:R-:W-:Y:S02]  /*f740*/  F2FP.F16.E4M3.UNPACK_B R57, R35.H1 ;  /* 0x00000023ff39723e */ /* 0x000fe400030006ff */
[-C--:B------:R-:W-:Y:S02]  /*f750*/  F2FP.F16.E4M3.UNPACK_B R7, R34.reuse ;  /* 0x00000022ff07723e */ /* 0x080fe400020006ff */
[----:B------:R-:W-:Y:S01]  /*f760*/  F2FP.F16.E4M3.UNPACK_B R34, R34.H1 ;  /* 0x00000022ff22723e */ /* 0x000fe200030006ff */
[----:B--2---:R-:W0:Y:S02]  /*f770*/  LDS.128 R24, [R71+0x18000] ;  /* 0x0180000047187984 */ /* 0x004e240000000c00 */
[----:B0-----:R-:W-:-:S02]  /*f780*/  F2FP.F16.E4M3.UNPACK_B R49, R27 ;  /* 0x0000001bff31723e */ /* 0x001fc400020006ff */
[----:B------:R-:W-:Y:S02]  /*f790*/  F2FP.F16.E4M3.UNPACK_B R56, R27.H1 ;  /* 0x0000001bff38723e */ /* 0x000fe400030006ff */
[-C--:B------:R-:W-:Y:S02]  /*f7a0*/  F2FP.F16.E4M3.UNPACK_B R27, R24.reuse ;  /* 0x00000018ff1b723e */ /* 0x080fe400020006ff */
[----:B------:R-:W-:Y:S02]  /*f7b0*/  F2FP.F16.E4M3.UNPACK_B R46, R24.H1 ;  /* 0x00000018ff2e723e */ /* 0x000fe400030006ff */
[----:B------:R-:W-:Y:S02]  /*f7c0*/  F2FP.F16.E4M3.UNPACK_B R24, R51 ;  /* 0x00000033ff18723e */ /* 0x000fe400020006ff */
[-C--:B------:R-:W-:Y:S02]  /*f7d0*/  F2FP.F16.E4M3.UNPACK_B R31, R25.reuse ;  /* 0x00000019ff1f723e */ /* 0x080fe400020006ff */
[----:B------:R-:W-:Y:S01]  /*f7e0*/  F2FP.F16.E4M3.UNPACK_B R47, R25.H1 ;  /* 0x00000019ff2f723e */ /* 0x000fe200030006ff */
[--C-:B------:R-:W-:Y:S01]  /*f7f0*/  HADD2.F32 R54, -RZ, R24.reuse.H0_H0 ;  /* 0x20000018ff367230 */ /* 0x100fe20000004100 */
[----:B------:R-:W-:Y:S01]  /*f800*/  F2FP.F16.E4M3.UNPACK_B R51, R51.H1 ;  /* 0x00000033ff33723e */ /* 0x000fe200030006ff */
[----:B------:R-:W-:Y:S01]  /*f810*/  HADD2.F32 R25, -RZ, R31.H0_H0 ;  /* 0x2000001fff197230 */ /* 0x000fe20000004100 */
[----:B------:R-:W-:Y:S01]  /*f820*/  F2FP.F16.E4M3.UNPACK_B R5, R26 ;  /* 0x0000001aff05723e */ /* 0x000fe200020006ff */
[----:B------:R-:W-:-:S02]  /*f830*/  HADD2.F32 R35, -RZ, R24.H1_H1 ;  /* 0x30000018ff237230 */ /* 0x000fc40000004100 */
[-C--:B------:R-:W-:Y:S01]  /*f840*/  FMUL.FTZ R64, R6, R54.reuse ;  /* 0x0000003606407220 */ /* 0x080fe20000410000 */
[----:B------:R-:W-:Y:S02]  /*f850*/  HADD2.F32 R24, -RZ, R31.H1_H1 ;  /* 0x3000001fff187230 */ /* 0x000fe40000004100 */
[C---:B------:R-:W-:Y:S01]  /*f860*/  FFMA.FTZ R6, R25.reuse, R54, -R32 ;  /* 0x0000003619067223 */ /* 0x040fe20000010820 */
[----:B------:R-:W-:Y:S02]  /*f870*/  HADD2.F32 R54, -RZ, R59.H0_H0 ;  /* 0x2000003bff367230 */ /* 0x000fe40000004100 */
[----:B------:R-:W-:Y:S01]  /*f880*/  FFMA.FTZ R25, R25, R61, R64 ;  /* 0x0000003d19197223 */ /* 0x000fe20000010040 */
[----:B------:R-:W-:Y:S01]  /*f890*/  HADD2.F32 R31, -RZ, R50.H0_H0 ;  /* 0x20000032ff1f7230 */ /* 0x000fe20000004100 */
[----:B------:R-:W-:Y:S01]  /*f8a0*/  F2FP.F16.E4M3.UNPACK_B R26, R26.H1 ;  /* 0x0000001aff1a723e */ /* 0x000fe200030006ff */
[----:B------:R-:W-:Y:S02]  /*f8b0*/  HADD2.F32 R32, -RZ, R51.H0_H0 ;  /* 0x20000033ff207230 */ /* 0x000fe40000004100 */
[----:B------:R-:W-:-:S02]  /*f8c0*/  HADD2.F32 R61, -RZ, R60.H1_H1 ;  /* 0x3000003cff3d7230 */ /* 0x000fc40000004100 */
[C---:B------:R-:W-:Y:S01]  /*f8d0*/  FMUL.FTZ R60, R31.reuse, R54 ;  /* 0x000000361f3c7220 */ /* 0x040fe20000410000 */
[----:B------:R-:W-:Y:S02]  /*f8e0*/  HADD2.F32 R33, -RZ, R47.H0_H0 ;  /* 0x2000002fff217230 */ /* 0x000fe40000004100 */
[-C--:B------:R-:W-:Y:S01]  /*f8f0*/  FMUL.FTZ R65, R31, R32.reuse ;  /* 0x000000201f417220 */ /* 0x080fe20000410000 */
[----:B------:R-:W-:Y:S02]  /*f900*/  HADD2.F32 R59, -RZ, R59.H1_H1 ;  /* 0x3000003bff3b7230 */ /* 0x000fe40000004100 */
[C---:B------:R-:W-:Y:S01]  /*f910*/  FMUL.FTZ R63, R48.reuse, R61 ;  /* 0x0000003d303f7220 */ /* 0x040fe20000410000 */
[-C--:B------:R-:W-:Y:S01]  /*f920*/  FMUL.FTZ R48, R48, R35.reuse ;  /* 0x0000002330307220 */ /* 0x080fe20000410000 */
[C---:B------:R-:W-:Y:S01]  /*f930*/  FFMA.FTZ R32, R33.reuse, R32, -R60 ;  /* 0x0000002021207223 */ /* 0x040fe2000001083c */
[----:B------:R-:W-:Y:S01]  /*f940*/  FFMA.FTZ R33, R33, R54, R65 ;  /* 0x0000003621217223 */ /* 0x000fe20000010041 */
[C---:B------:R-:W-:Y:S01]  /*f950*/  FFMA.FTZ R31, R24.reuse, R35, -R63 ;  /* 0x00000023181f7223 */ /* 0x040fe2000001083f */
[----:B------:R-:W-:Y:S01]  /*f960*/  F2FP.F16.E4M3.UNPACK_B R54, R58 ;  /* 0x0000003aff36723e */ /* 0x000fe200020006ff */
[----:B------:R-:W-:Y:S01]  /*f970*/  FFMA.FTZ R24, R24, R61, R48 ;  /* 0x0000003d18187223 */ /* 0x000fe20000010030 */
[----:B------:R-:W-:Y:S01]  /*f980*/  F2FP.F16.E4M3.UNPACK_B R61, R62 ;  /* 0x0000003eff3d723e */ /* 0x000fe200020006ff */
[----:B------:R-:W-:Y:S01]  /*f990*/  HADD2.F32 R50, -RZ, R50.H1_H1 ;  /* 0x30000032ff327230 */ /* 0x000fe20000004100 */
[----:B------:R-:W-:Y:S01]  /*f9a0*/  F2FP.F16.E4M3.UNPACK_B R58, R58.H1 ;  /* 0x0000003aff3a723e */ /* 0x000fe200030006ff */
[----:B------:R-:W-:-:S02]  /*f9b0*/  HADD2.F32 R48, -RZ, R51.H1_H1 ;  /* 0x30000033ff307230 */ /* 0x000fc40000004100 */
[----:B------:R-:W-:Y:S02]  /*f9c0*/  HADD2.F32 R35, -RZ, R55.H0_H0 ;  /* 0x20000037ff237230 */ /* 0x000fe40000004100 */
[C---:B------:R-:W-:Y:S01]  /*f9d0*/  FMUL.FTZ R66, R50.reuse, R59 ;  /* 0x0000003b32427220 */ /* 0x040fe20000410000 */
[----:B------:R-:W-:Y:S02]  /*f9e0*/  HADD2.F32 R60, -RZ, R54.H0_H0 ;  /* 0x20000036ff3c7230 */ /* 0x000fe40000004100 */
[----:B------:R-:W-:Y:S01]  /*f9f0*/  FMUL.FTZ R50, R50, R48 ;  /* 0x0000003032327220 */ /* 0x000fe20000410000 */
[----:B------:R-:W-:Y:S02]  /*fa00*/  HADD2.F32 R64, -RZ, R61.H0_H0 ;  /* 0x2000003dff407230 */ /* 0x000fe40000004100 */
[----:B------:R-:W-:Y:S02]  /*fa10*/  HADD2.F32 R47, -RZ, R47.H1_H1 ;  /* 0x3000002fff2f7230 */ /* 0x000fe40000004100 */
[----:B------:R-:W-:Y:S01]  /*fa20*/  FMUL.FTZ R63, R35, R60 ;  /* 0x0000003c233f7220 */ /* 0x000fe20000410000 */
[----:B------:R-:W-:-:S02]  /*fa30*/  HADD2.F32 R51, -RZ, R49.H0_H0 ;  /* 0x20000031ff337230 */ /* 0x000fc40000004100 */
[----:B------:R-:W-:Y:S01]  /*fa40*/  FMUL.FTZ R68, R35, R64 ;  /* 0x0000004023447220 */ /* 0x000fe20000410000 */
[----:B------:R-:W-:Y:S02]  /*fa50*/  HADD2.F32 R61, -RZ, R61.H1_H1 ;  /* 0x3000003dff3d7230 */ /* 0x000fe40000004100 */
[C---:B------:R-:W-:Y:S01]  /*fa60*/  FFMA.FTZ R35, R47.reuse, R48, -R66 ;  /* 0x000000302f237223 */ /* 0x040fe20000010842 */
[----:B------:R-:W-:Y:S01]  /*fa70*/  FFMA.FTZ R50, R47, R59, R50 ;  /* 0x0000003b2f327223 */ /* 0x000fe20000010032 */
[C---:B------:R-:W-:Y:S01]  /*fa80*/  FFMA.FTZ R47, R51.reuse, R64, R63 ;  /* 0x00000040332f7223 */ /* 0x040fe2000001003f */
[----:B------:R-:W-:Y:S01]  /*fa90*/  F2FP.F16.E4M3.UNPACK_B R64, R62.H1 ;  /* 0x0000003eff40723e */ /* 0x000fe200030006ff */
[----:B------:R-:W-:Y:S02]  /*faa0*/  HADD2.F32 R59, -RZ, R54.H1_H1 ;  /* 0x30000036ff3b7230 */ /* 0x000fe40000004100 */
[----:B------:R-:W-:Y:S01]  /*fab0*/  FFMA.FTZ R48, R51, R60, -R68 ;  /* 0x0000003c33307223 */ /* 0x000fe20000010844 */
[----:B------:R-:W-:Y:S01]  /*fac0*/  HADD2.F32 R54, -RZ, R49.H1_H1 ;  /* 0x30000031ff367230 */ /* 0x000fe20000004100 */
[----:B------:R-:W-:Y:S01]  /*fad0*/  F2FP.SATFINITE.E4M3.F32.PACK_AB_MERGE_C R33, R50, R33, RZ ;  /* 0x000000213221723e */ /* 0x000fe200048070ff */
[----:B------:R-:W-:-:S02]  /*fae0*/  HADD2.F32 R49, -RZ, R55.H1_H1 ;  /* 0x30000037ff317230 */ /* 0x000fc40000004100 */
[----:B------:R-:W-:Y:S01]  /*faf0*/  HADD2.F32 R62, -RZ, R64.H0_H0 ;  /* 0x20000040ff3e7230 */ /* 0x000fe20000004100 */
[----:B------:R-:W-:Y:S01]  /*fb00*/  F2FP.SATFINITE.E4M3.F32.PACK_AB_MERGE_C R25, R24, R25, R33 ;  /* 0x000000191819723e */ /* 0x000fe20004807021 */
[----:B------:R-:W-:Y:S02]  /*fb10*/  HADD2.F32 R51, -RZ, R57.H0_H0 ;  /* 0x20000039ff337230 */ /* 0x000fe40000004100 */
[C---:B------:R-:W-:Y:S01]  /*fb20*/  FMUL.FTZ R63, R49.reuse, R61 ;  /* 0x0000003d313f7220 */ /* 0x040fe20000410000 */
[----:B------:R-:W-:Y:S02]  /*fb30*/  HADD2.F32 R60, -RZ, R58.H0_H0 ;  /* 0x2000003aff3c7230 */ /* 0x000fe40000004100 */
[-C--:B------:R-:W-:Y:S01]  /*fb40*/  FMUL.FTZ R66, R49, R59.reuse ;  /* 0x0000003b31427220 */ /* 0x080fe20000410000 */
[----:B------:R-:W-:Y:S02]  /*fb50*/  HADD2.F32 R55, -RZ, R56.H0_H0 ;  /* 0x20000038ff377230 */ /* 0x000fe40000004100 */
[C---:B------:R-:W-:Y:S01]  /*fb60*/  FMUL.FTZ R68, R51.reuse, R62 ;  /* 0x0000003e33447220 */ /* 0x040fe20000410000 */
[----:B------:R-:W-:Y:S01]  /*fb70*/  FFMA.FTZ R49, R54, R59, -R63 ;  /* 0x0000003b36317223 */ /* 0x000fe2000001083f */
[-C--:B------:R-:W-:Y:S01]  /*fb80*/  FMUL.FTZ R65, R51, R60.reuse ;  /* 0x0000003c33417220 */ /* 0x080fe20000410000 */
[----:B------:R-:W-:Y:S01]  /*fb90*/  F2FP.F16.E4M3.UNPACK_B R63, R29.H1 ;  /* 0x0000001dff3f723e */ /* 0x000fe200030006ff */
[C---:B------:R-:W-:Y:S01]  /*fba0*/  FFMA.FTZ R51, R55.reuse, R60, -R68 ;  /* 0x0000003c37337223 */ /* 0x040fe20000010844 */
[----:B------:R-:W-:Y:S01]  /*fbb0*/  F2FP.F16.E4M3.UNPACK_B R60, R45.H1 ;  /* 0x0000002dff3c723e */ /* 0x000fe200030006ff */
[----:B------:R-:W-:Y:S01]  /*fbc0*/  FFMA.FTZ R55, R55, R62, R65 ;  /* 0x0000003e37377223 */ /* 0x000fe20000010041 */
[----:B------:R-:W-:-:S02]  /*fbd0*/  HADD2.F32 R62, -RZ, R58.H1_H1 ;  /* 0x3000003aff3e7230 */ /* 0x000fc40000004100 */
[----:B------:R-:W-:Y:S01]  /*fbe0*/  FFMA.FTZ R54, R54, R61, R66 ;  /* 0x0000003d36367223 */ /* 0x000fe20000010042 */
[----:B------:R-:W-:Y:S02]  /*fbf0*/  HADD2.F32 R65, -RZ, R64.H1_H1 ;  /* 0x30000040ff417230 */ /* 0x000fe40000004100 */
[----:B------:R-:W-:Y:S02]  /*fc00*/  HADD2.F32 R58, -RZ, R56.H1_H1 ;  /* 0x30000038ff3a7230 */ /* 0x000fe40000004100 */
[----:B------:R-:W-:Y:S02]  /*fc10*/  HADD2.F32 R64, -RZ, R63.H0_H0 ;  /* 0x2000003fff407230 */ /* 0x000fe40000004100 */
[----:B------:R-:W-:Y:S02]  /*fc20*/  HADD2.F32 R56, -RZ, R53.H0_H0 ;  /* 0x20000035ff387230 */ /* 0x000fe40000004100 */
[----:B------:R-:W-:Y:S02]  /*fc30*/  HADD2.F32 R57, -RZ, R57.H1_H1 ;  /* 0x30000039ff397230 */ /* 0x000fe40000004100 */
[----:B------:R-:W-:-:S02]  /*fc40*/  HADD2.F32 R61, -RZ, R60.H0_H0 ;  /* 0x2000003cff3d7230 */ /* 0x000fc40000004100 */
[C---:B------:R-:W-:Y:S01]  /*fc50*/  FMUL.FTZ R66, R56.reuse, R64 ;  /* 0x0000004038427220 */ /* 0x040fe20000410000 */
[----:B------:R-:W-:Y:S02]  /*fc60*/  HADD2.F32 R59, -RZ, R46.H0_H0 ;  /* 0x2000002eff3b7230 */ /* 0x000fe40000004100 */
[C---:B------:R-:W-:Y:S01]  /*fc70*/  FMUL.FTZ R69, R57.reuse, R65 ;  /* 0x0000004139457220 */ /* 0x040fe20000410000 */
[-C--:B------:R-:W-:Y:S01]  /*fc80*/  FMUL.FTZ R68, R57, R62.reuse ;  /* 0x0000003e39447220 */ /* 0x080fe20000410000 */
[-C--:B------:R-:W-:Y:S01]  /*fc90*/  FMUL.FTZ R67, R56, R61.reuse ;  /* 0x0000003d38437220 */ /* 0x080fe20000410000 */
[----:B------:R-:W-:Y:S02]  /*fca0*/  HADD2.F32 R63, -RZ, R63.H1_H1 ;  /* 0x3000003fff3f7230 */ /* 0x000fe40000004100 */
[----:B------:R-:W-:Y:S01]  /*fcb0*/  FFMA.FTZ R57, R59, R61, -R66 ;  /* 0x0000003d3b397223 */ /* 0x000fe20000010842 */
[----:B------:R-:W-:Y:S01]  /*fcc0*/  FFMA.FTZ R56, R58, R62, -R69 ;  /* 0x0000003e3a387223 */ /* 0x000fe20000010845 */
[----:B------:R-:W-:Y:S01]  /*fcd0*/  HADD2.F32 R53, -RZ, R53.H1_H1 ;  /* 0x30000035ff357230 */ /* 0x000fe20000004100 */
[----:B------:R-:W-:Y:S01]  /*fce0*/  F2FP.F16.E4M3.UNPACK_B R62, R29 ;  /* 0x0000001dff3e723e */ /* 0x000fe200020006ff */
[----:B------:R-:W-:-:S02]  /*fcf0*/  HADD2.F32 R61, -RZ, R60.H1_H1 ;  /* 0x3000003cff3d7230 */ /* 0x000fc40000004100 */
[----:B------:R-:W-:Y:S01]  /*fd00*/  FFMA.FTZ R59, R59, R64, R67 ;  /* 0x000000403b3b7223 */ /* 0x000fe20000010043 */
[----:B------:R-:W-:Y:S01]  /*fd10*/  HADD2.F32 R46, -RZ, R46.H1_H1 ;  /* 0x3000002eff2e7230 */ /* 0x000fe20000004100 */
[----:B------:R-:W-:Y:S01]  /*fd20*/  F2FP.F16.E4M3.UNPACK_B R60, R45 ;  /* 0x0000002dff3c723e */ /* 0x000fe200020006ff */
[C---:B------:R-:W-:Y:S01]  /*fd30*/  FMUL.FTZ R29, R53.reuse, R63 ;  /* 0x0000003f351d7220 */ /* 0x040fe20000410000 */
[----:B------:R-:W-:Y:S01]  /*fd40*/  FMUL.FTZ R66, R53, R61 ;  /* 0x0000003d35427220 */ /* 0x000fe20000410000 */
[----:B------:R-:W-:Y:S02]  /*fd50*/  HADD2.F32 R64, -RZ, R62.H0_H0 ;  /* 0x2000003eff407230 */ /* 0x000fe40000004100 */
[----:B------:R-:W-:Y:S01]  /*fd60*/  FFMA.FTZ R58, R58, R65, R68 ;  /* 0x000000413a3a7223 */ /* 0x000fe20000010044 */
[----:B------:R-:W-:Y:S02]  /*fd70*/  HADD2.F32 R45, -RZ, R30.H0_H0 ;  /* 0x2000001eff2d7230 */ /* 0x000fe40000004100 */
[C---:B------:R-:W-:Y:S01]  /*fd80*/  FFMA.FTZ R72, R46.reuse, R61, -R29 ;  /* 0x0000003d2e487223 */ /* 0x040fe2000001081d */
[----:B------:R-:W-:Y:S01]  /*fd90*/  FFMA.FTZ R74, R46, R63, R66 ;  /* 0x0000003f2e4a7223 */ /* 0x000fe20000010042 */
[----:B------:R-:W-:-:S02]  /*fda0*/  HADD2.F32 R46, -RZ, R60.H0_H0 ;  /* 0x2000003cff2e7230 */ /* 0x000fc40000004100 */
[--C-:B------:R-:W-:Y:S02]  /*fdb0*/  HADD2.F32 R29, -RZ, R27.reuse.H0_H0 ;  /* 0x2000001bff1d7230 */ /* 0x100fe40000004100 */
[C---:B------:R-:W-:Y:S01]  /*fdc0*/  FMUL.FTZ R66, R45.reuse, R64 ;  /* 0x000000402d427220 */ /* 0x040fe20000410000 */
[----:B------:R-:W-:Y:S02]  /*fdd0*/  HADD2.F32 R62, -RZ, R62.H1_H1 ;  /* 0x3000003eff3e7230 */ /* 0x000fe40000004100 */
[-C--:B------:R-:W-:Y:S01]  /*fde0*/  FMUL.FTZ R68, R45, R46.reuse ;  /* 0x0000002e2d447220 */ /* 0x080fe20000410000 */
[----:B------:R-:W-:Y:S02]  /*fdf0*/  HADD2.F32 R30, -RZ, R30.H1_H1 ;  /* 0x3000001eff1e7230 */ /* 0x000fe40000004100 */
[----:B------:R-:W-:Y:S01]  /*fe00*/  FFMA.FTZ R66, R29, R46, -R66 ;  /* 0x0000002e1d427223 */ /* 0x000fe20000010842 */
[----:B------:R-:W-:Y:S01]  /*fe10*/  HADD2.F32 R60, -RZ, R60.H1_H1 ;  /* 0x3000003cff3c7230 */ /* 0x000fe20000004100 */
[----:B------:R-:W-:Y:S01]  /*fe20*/  F2FP.F16.E4M3.UNPACK_B R46, R4.H1 ;  /* 0x00000004ff2e723e */ /* 0x000fe200030006ff */
[----:B------:R-:W-:-:S02]  /*fe30*/  HADD2.F32 R27, -RZ, R27.H1_H1 ;  /* 0x3000001bff1b7230 */ /* 0x000fc40000004100 */
[C---:B------:R-:W-:Y:S01]  /*fe40*/  FMUL.FTZ R70, R30.reuse, R62 ;  /* 0x0000003e1e467220 */ /* 0x040fe20000410000 */
[----:B------:R-:W-:Y:S01]  /*fe50*/  F2FP.F16.E4M3.UNPACK_B R45, R28.H1 ;  /* 0x0000001cff2d723e */ /* 0x000fe200030006ff */
[----:B------:R-:W-:Y:S01]  /*fe60*/  FMUL.FTZ R53, R30, R60 ;  /* 0x0000003c1e357220 */ /* 0x000fe20000410000 */
[----:B------:R-:W-:Y:S01]  /*fe70*/  FFMA.FTZ R68, R29, R64, R68 ;  /* 0x000000401d447223 */ /* 0x000fe20000010044 */
[C---:B------:R-:W-:Y:S01]  /*fe80*/  FFMA.FTZ R61, R27.reuse, R60, -R70 ;  /* 0x0000003c1b3d7223 */ /* 0x040fe20000010846 */
[----:B------:R-:W-:Y:S02]  /*fe90*/  HADD2.F32 R60, -RZ, R46.H0_H0 ;  /* 0x2000002eff3c7230 */ /* 0x000fe40000004100 */
[----:B------:R-:W-:Y:S01]  /*fea0*/  FFMA.FTZ R63, R27, R62, R53 ;  /* 0x0000003e1b3f7223 */ /* 0x000fe20000010035 */
[----:B------:R-:W-:Y:S01]  /*feb0*/  HADD2.F32 R29, -RZ, R34.H0_H0 ;  /* 0x20000022ff1d7230 */ /* 0x000fe20000004100 */
[----:B------:R-:W-:Y:S01]  /*fec0*/  F2FP.F16.E4M3.UNPACK_B R4, R4 ;  /* 0x00000004ff04723e */ /* 0x000fe200020006ff */
[----:B------:R-:W-:Y:S01]  /*fed0*/  HADD2.F32 R30, -RZ, R45.H0_H0 ;  /* 0x2000002dff1e7230 */ /* 0x000fe20000004100 */
[----:B------:R-:W-:Y:S01]  /*fee0*/  F2FP.F16.E4M3.UNPACK_B R28, R28 ;  /* 0x0000001cff1c723e */ /* 0x000fe200020006ff */
[----:B------:R-:W-:-:S02]  /*fef0*/  HADD2.F32 R53, -RZ, R46.H1_H1 ;  /* 0x3000002eff357230 */ /* 0x000fc40000004100 */
[C---:B------:R-:W-:Y:S01]  /*ff00*/  FMUL.FTZ R62, R29.reuse, R60 ;  /* 0x0000003c1d3e7220 */ /* 0x040fe20000410000 */
[----:B------:R-:W-:Y:S02]  /*ff10*/  HADD2.F32 R34, -RZ, R34.H1_H1 ;  /* 0x30000022ff227230 */ /* 0x000fe40000004100 */
[----:B------:R-:W-:Y:S01]  /*ff20*/  FMUL.FTZ R46, R29, R30 ;  /* 0x0000001e1d2e7220 */ /* 0x000fe20000410000 */
[----:B------:R-:W-:Y:S01]  /*ff30*/  HADD2.F32 R45, -RZ, R45.H1_H1 ;  /* 0x3000002dff2d7230 */ /* 0x000fe20000004100 */
[----:B------:R-:W-:Y:S01]  /*ff40*/  F2FP.SATFINITE.E4M3.F32.PACK_AB_MERGE_C R59, R74, R59, RZ ;  /* 0x0000003b4a3b723e */ /* 0x000fe200048070ff */
[--C-:B------:R-:W-:Y:S02]  /*ff50*/  HADD2.F32 R27, -RZ, R26.reuse.H0_H0 ;  /* 0x2000001aff1b7230 */ /* 0x100fe40000004100 */
[C---:B------:R-:W-:Y:S01]  /*ff60*/  FMUL.FTZ R29, R34.reuse, R53 ;  /* 0x00000035221d7220 */ /* 0x040fe20000410000 */
[----:B------:R-:W-:Y:S02]  /*ff70*/  HADD2.F32 R26, -RZ, R26.H1_H1 ;  /* 0x3000001aff1a7230 */ /* 0x000fe40000004100 */
[-C--:B------:R-:W-:Y:S01]  /*ff80*/  FMUL.FTZ R34, R34, R45.reuse ;  /* 0x0000002d22227220 */ /* 0x080fe20000410000 */
[----:B------:R-:W-:Y:S01]  /*ff90*/  F2FP.SATFINITE.E4M3.F32.PACK_AB_MERGE_C R24, R63, R68, R59 ;  /* 0x000000443f18723e */ /* 0x000fe2000480703b */
[C---:B------:R-:W-:Y:S01]  /*ffa0*/  FFMA.FTZ R62, R27.reuse, R30, -R62 ;  /* 0x0000001e1b3e7223 */ /* 0x040fe2000001083e */
[----:B------:R-:W-:Y:S01]  /*ffb0*/  FFMA.FTZ R46, R27, R60, R46 ;  /* 0x0000003c1b2e7223 */ /* 0x000fe2000001002e */
[C---:B------:R-:W-:Y:S01]  /*ffc0*/  FFMA.FTZ R65, R26.reuse, R45, -R29 ;  /* 0x0000002d1a417223 */ /* 0x040fe2000001081d */
[----:B------:R-:W-:Y:S01]  /*ffd0*/  FFMA.FTZ R53, R26, R53, R34 ;  /* 0x000000351a357223 */ /* 0x000fe20000010022 */
[----:B------:R-:W-:-:S02]  /*ffe0*/  HADD2.F32 R29, -RZ, R4.H0_H0 ;  /* 0x20000004ff1d7230 */ /* 0x000fc40000004100 */
[--C-:B------:R-:W-:Y:S01]  /*fff0*/  HADD2.F32 R26, -RZ, R7.reuse.H0_H0 ;  /* 0x20000007ff1a7230 */ /* 0x100fe20000004100 */
[----:B------:R-:W-:Y:S01]  /*10000*/  F2FP.SATFINITE.E4M3.F32.PACK_AB_MERGE_C R62, R65, R62, RZ ;  /* 0x0000003e413e723e */ /* 0x000fe200048070ff */
[----:B------:R-:W-:Y:S01]  /*10010*/  HADD2.F32 R27, -RZ, R28.H0_H0 ;  /* 0x2000001cff1b7230 */ /* 0x000fe20000004100 */
[----:B------:R-:W-:Y:S01]  /*10020*/  F2FP.SATFINITE.E4M3.F32.PACK_AB_MERGE_C R46, R53, R46, RZ ;  /* 0x0000002e352e723e */ /* 0x000fe200048070ff */
[----:B------:R-:W-:Y:S02]  /*10030*/  HADD2.F32 R30, -RZ, R4.H1_H1 ;  /* 0x30000004ff1e7230 */ /* 0x000fe40000004100 */
[C---:B------:R-:W-:Y:S01]  /*10040*/  FMUL.FTZ R45, R26.reuse, R29 ;  /* 0x0000001d1a2d7220 */ /* 0x040fe20000410000 */
[----:B------:R-:W-:Y:S02]  /*10050*/  HADD2.F32 R7, -RZ, R7.H1_H1 ;  /* 0x30000007ff077230 */ /* 0x000fe40000004100 */
[----:B------:R-:W-:Y:S01]  /*10060*/  FMUL.FTZ R26, R26, R27 ;  /* 0x0000001b1a1a7220 */ /* 0x000fe20000410000 */
[----:B------:R-:W-:-:S02]  /*10070*/  HADD2.F32 R28, -RZ, R28.H1_H1 ;  /* 0x3000001cff1c7230 */ /* 0x000fc40000004100 */
[--C-:B------:R-:W-:Y:S02]  /*10080*/  HADD2.F32 R4, -RZ, R5.reuse.H0_H0 ;  /* 0x20000005ff047230 */ /* 0x100fe40000004100 */
[C---:B------:R-:W-:Y:S01]  /*10090*/  FMUL.FTZ R34, R7.reuse, R30 ;  /* 0x0000001e07227220 */ /* 0x040fe20000410000 */
[----:B------:R-:W-:Y:S02]  /*100a0*/  HADD2.F32 R5, -RZ, R5.H1_H1 ;  /* 0x30000005ff057230 */ /* 0x000fe40000004100 */
[-C--:B------:R-:W-:Y:S01]  /*100b0*/  FMUL.FTZ R7, R7, R28.reuse ;  /* 0x0000001c07077220 */ /* 0x080fe20000410000 */
[C---:B------:R-:W-:Y:S01]  /*100c0*/  FFMA.FTZ R26, R4.reuse, R29, R26 ;  /* 0x0000001d041a7223 */ /* 0x040fe2000001001a */
[----:B------:R-:W-:Y:S01]  /*100d0*/  FFMA.FTZ R45, R4, R27, -R45 ;  /* 0x0000001b042d7223 */ /* 0x000fe2000001082d */
        /* <DEDUP_REMOVED lines=9> */
[----:B------:R-:W-:Y:S02]  /*10170*/  F2FP.SATFINITE.E4M3.F32.PACK_AB_MERGE_C R6, R34, R45, R62 ;  /* 0x0000002d2206723e */ /* 0x000fe4000480703e */
[----:B------:R-:W-:Y:S02]  /*10180*/  F2FP.SATFINITE.E4M3.F32.PACK_AB_MERGE_C R27, R54, R47, R27 ;  /* 0x0000002f361b723e */ /* 0x000fe4000480701b */
[----:B------:R-:W-:Y:S01]  /*10190*/  F2FP.SATFINITE.E4M3.F32.PACK_AB_MERGE_C R26, R29, R26, R46 ;  /* 0x0000001a1d1a723e */ /* 0x000fe2000480702e */
[----:B------:R2:W-:Y:S04]  /*101a0*/  STS.128 [R71+0x18000], R4 ;  /* 0x0180000447007388 */ /* 0x0005e80000000c00 */
[----:B------:R2:W-:Y:S02]  /*101b0*/  STS.128 [R44+0x18000], R24 ;  /* 0x018000182c007388 */ /* 0x0005e40000000c00 */
.L_x_1907:
[----:B------:R-:W-:Y:S05]  /*101c0*/  BSYNC B1 ;  /* 0x0000000000017941 */ /* 0x000fea0003800000 */
.L_x_1906:
[----:B------:R-:W-:Y:S04]  /*101d0*/  BSSY B1, `(.L_x_1908) ;  /* 0x0000108000017945 */ /* 0x000fe80003800000 */
[----:B------:R-:W-:Y:S05]  /*101e0*/  @P1 BRA `(.L_x_1909) ;  /* 0x0000001000181947 */ /* 0x000fea0003800000 */
[----:B------:R-:W3:Y:S01]  /*101f0*/  LDL R61, [R1+0x74] ;  /* 0x00007400013d7983 */ /* 0x000ee20000100800 */
[----:B--2--5:R-:W-:Y:S01]  /*10200*/  SHF.R.S32.HI R7, RZ, 0x1f, R52 ;  /* 0x0000001fff077819 */ /* 0x024fe20000011434 */
[----:B------:R-:W-:Y:S01]  /*10210*/  IMAD.SHL.U32 R5, R52, 0x80, RZ ;  /* 0x0000008034057824 */ /* 0x000fe200078e00ff */
[----:B01----:R-:W-:Y:S02]  /*10220*/  LEA.HI R25, R3, R0, RZ, 0x1c ;  /* 0x0000000003197211 */ /* 0x003fe400078fe0ff */
[----:B------:R-:W-:Y:S02]  /*10230*/  LEA.HI R52, R7, R52, RZ, 0x3 ;  /* 0x0000003407347211 */ /* 0x000fe400078f18ff */
[----:B------:R-:W-:Y:S01]  /*10240*/  SHF.R.U32.HI R7, RZ, 0x8, R21 ;  /* 0x00000008ff077819 */ /* 0x000fe20000011615 */
[----:B------:R-:W-:Y:S01]  /*10250*/  IMAD.SHL.U32 R26, R25, 0x10, RZ ;  /* 0x00000010191a7824 */ /* 0x000fe200078e00ff */
[----:B------:R-:W-:Y:S01]  /*10260*/  SHF.R.S32.HI R28, RZ, 0x1f, R25 ;  /* 0x0000001fff1c7819 */ /* 0x000fe20000011419 */
[----:B------:R-:W-:Y:S01]  /*10270*/  IMAD.SHL.U32 R52, R52, 0x80, RZ ;  /* 0x0000008034347824 */ /* 0x000fe200078e00ff */
[----:B------:R-:W-:-:S02]  /*10280*/  SHF.R.U32.HI R4, RZ, 0x8, R20 ;  /* 0x00000008ff047819 */ /* 0x000fc40000011614 */
[----:B------:R-:W-:Y:S02]  /*10290*/  LOP3.LUT R24, R21, 0xff, RZ, 0xc0, !PT ;  /* 0x000000ff15187812 */ /* 0x000fe400078ec0ff */
[----:B------:R-:W-:Y:S02]  /*102a0*/  LOP3.LUT R27, R5, 0x380, RZ, 0xc0, !PT ;  /* 0x00000380051b7812 */ /* 0x000fe400078ec0ff */
[----:B------:R-:W-:Y:S02]  /*102b0*/  LOP3.LUT R7, R7, 0xff, RZ, 0xc0, !PT ;  /* 0x000000ff07077812 */ /* 0x000fe400078ec0ff */
[----:B------:R-:W-:Y:S02]  /*102c0*/  LEA.HI R28, R28, R25, RZ, 0x3 ;  /* 0x000000191c1c7211 */ /* 0x000fe400078f18ff */
[----:B------:R-:W-:Y:S02]  /*102d0*/  LOP3.LUT R5, R4, 0xff, RZ, 0xc0, !PT ;  /* 0x000000ff04057812 */ /* 0x000fe400078ec0ff */
[----:B------:R-:W-:Y:S01]  /*102e0*/  LOP3.LUT R4, R27, 0x70, R26, 0xf8, !PT ;  /* 0x000000701b047812 */ /* 0x000fe200078ef81a */
[----:B------:R-:W-:Y:S01]  /*102f0*/  IMAD.SHL.U32 R28, R28, 0x800, RZ ;  /* 0x000008001c1c7824 */ /* 0x000fe200078e00ff */
[----:B------:R-:W-:-:S02]  /*10300*/  PRMT R32, R7, 0x7604, R24 ;  /* 0x0000760407207816 */ /* 0x000fc40000000018 */
[----:B------:R-:W-:Y:S02]  /*10310*/  SHF.R.U32.HI R27, RZ, 0x3, R27 ;  /* 0x00000003ff1b7819 */ /* 0x000fe4000001161b */
[----:B------:R-:W-:Y:S02]  /*10320*/  SHF.R.U32.HI R7, RZ, 0x8, R39 ;  /* 0x00000008ff077819 */ /* 0x000fe40000011627 */
[----:B------:R-:W-:Y:S02]  /*10330*/  SHF.R.U32.HI R25, RZ, 0x8, R40 ;  /* 0x00000008ff197819 */ /* 0x000fe40000011628 */
[----:B------:R-:W-:Y:S02]  /*10340*/  LOP3.LUT R4, R4, R27, RZ, 0x3c, !PT ;  /* 0x0000001b04047212 */ /* 0x000fe400078e3cff */
[----:B------:R-:W-:Y:S02]  /*10350*/  LOP3.LUT R24, R39, 0xff, RZ, 0xc0, !PT ;  /* 0x000000ff27187812 */ /* 0x000fe400078ec0ff */
[----:B------:R-:W-:-:S02]  /*10360*/  LOP3.LUT R26, R40, 0xff, RZ, 0xc0, !PT ;  /* 0x000000ff281a7812 */ /* 0x000fc400078ec0ff */
[----:B------:R-:W-:Y:S02]  /*10370*/  LOP3.LUT R7, R7, 0xff, RZ, 0xc0, !PT ;  /* 0x000000ff07077812 */ /* 0x000fe400078ec0ff */
[----:B------:R-:W-:Y:S02]  /*10380*/  LOP3.LUT R25, R25, 0xff, RZ, 0xc0, !PT ;  /* 0x000000ff19197812 */ /* 0x000fe400078ec0ff */
        /* <DEDUP_REMOVED lines=19> */
[----:B------:R-:W0:Y:S01]  /*104c0*/  LDS.128 R24, [R28+0x18000] ;  /* 0x018000001c187984 */ /* 0x000e220000000c00 */
[----:B------:R-:W-:Y:S02]  /*104d0*/  PRMT R34, R5, 0x7604, R6 ;  /* 0x0000760405227816 */ /* 0x000fe40000000006 */
[----:B------:R-:W-:Y:S02]  /*104e0*/  SHF.R.U32.HI R31, RZ, 0x8, R43 ;  /* 0x00000008ff1f7819 */ /* 0x000fe4000001162b */
[----:B------:R-:W-:Y:S02]  /*104f0*/  LOP3.LUT R46, R43, 0xff, RZ, 0xc0, !PT ;  /* 0x000000ff2b2e7812 */ /* 0x000fe400078ec0ff */
[----:B------:R-:W-:-:S02]  /*10500*/  LOP3.LUT R31, R31, 0xff, RZ, 0xc0, !PT ;  /* 0x000000ff1f1f7812 */ /* 0x000fc400078ec0ff */
[----:B------:R-:W-:Y:S02]  /*10510*/  SHF.R.U32.HI R29, RZ, 0x10, R20 ;  /* 0x00000010ff1d7819 */ /* 0x000fe40000011614 */
[----:B------:R-:W-:Y:S02]  /*10520*/  PRMT R53, R31, 0x7604, R46 ;  /* 0x000076041f357816 */ /* 0x000fe4000000002e */
[----:B------:R-:W-:Y:S02]  /*10530*/  SHF.R.U32.HI R31, RZ, 0x10, R21 ;  /* 0x00000010ff1f7819 */ /* 0x000fe40000011615 */
[----:B------:R-:W-:Y:S02]  /*10540*/  SHF.R.U32.HI R33, RZ, 0x10, R38 ;  /* 0x00000010ff217819 */ /* 0x000fe40000011626 */
[----:B------:R-:W-:Y:S02]  /*10550*/  LOP3.LUT R29, R29, 0xff, RZ, 0xc0, !PT ;  /* 0x000000ff1d1d7812 */ /* 0x000fe400078ec0ff */
[----:B------:R-:W-:-:S02]  /*10560*/  LOP3.LUT R31, R31, 0xff, RZ, 0xc0, !PT ;  /* 0x000000ff1f1f7812 */ /* 0x000fc400078ec0ff */
[----:B------:R-:W-:Y:S02]  /*10570*/  SHF.R.U32.HI R35, RZ, 0x10, R39 ;  /* 0x00000010ff237819 */ /* 0x000fe40000011627 */
[----:B------:R-:W-:Y:S02]  /*10580*/  LOP3.LUT R33, R33, 0xff, RZ, 0xc0, !PT ;  /* 0x000000ff21217812 */ /* 0x000fe400078ec0ff */
[----:B------:R-:W-:Y:S02]  /*10590*/  PRMT R29, R29, 0x7054, R30 ;  /* 0x000070541d1d7816 */ /* 0x000fe4000000001e */
[----:B------:R-:W-:Y:S02]  /*105a0*/  PRMT R31, R31, 0x7054, R32 ;  /* 0x000070541f1f7816 */ /* 0x000fe40000000020 */
[----:B------:R-:W-:Y:S02]  /*105b0*/  SHF.R.U32.HI R30, RZ, 0x10, R40 ;  /* 0x00000010ff1e7819 */ /* 0x000fe40000011628 */
[----:B------:R-:W-:-:S02]  /*105c0*/  LOP3.LUT R35, R35, 0xff, RZ, 0xc0, !PT ;  /* 0x000000ff23237812 */ /* 0x000fc400078ec0ff */
[----:B------:R-:W-:Y:S02]  /*105d0*/  SHF.R.U32.HI R32, RZ, 0x10, R41 ;  /* 0x00000010ff207819 */ /* 0x000fe40000011629 */
[----:B------:R-:W-:Y:S02]  /*105e0*/  PRMT R33, R33, 0x7054, R34 ;  /* 0x0000705421217816 */ /* 0x000fe40000000022 */
[----:B------:R-:W-:Y:S02]  /*105f0*/  SHF.R.U32.HI R34, RZ, 0x10, R42 ;  /* 0x00000010ff227819 */ /* 0x000fe4000001162a */
[----:B------:R-:W-:Y:S02]  /*10600*/  LOP3.LUT R30, R30, 0xff, RZ, 0xc0, !PT ;  /* 0x000000ff1e1e7812 */ /* 0x000fe400078ec0ff */
[----:B------:R-:W-:Y:S02]  /*10610*/  PRMT R35, R35, 0x7054, R44 ;  /* 0x0000705423237816 */ /* 0x000fe4000000002c */
[----:B------:R-:W-:-:S02]  /*10620*/  LOP3.LUT R32, R32, 0xff, RZ, 0xc0, !PT ;  /* 0x000000ff20207812 */ /* 0x000fc400078ec0ff */
[----:B------:R-:W-:Y:S02]  /*10630*/  SHF.R.U32.HI R44, RZ, 0x10, R43 ;  /* 0x00000010ff2c7819 */ /* 0x000fe4000001162b */
[----:B------:R-:W-:Y:S02]  /*10640*/  LOP3.LUT R34, R34, 0xff, RZ, 0xc0, !PT ;  /* 0x000000ff22227812 */ /* 0x000fe400078ec0ff */
[----:B------:R-:W-:Y:S02]  /*10650*/  PRMT R45, R30, 0x7054, R45 ;  /* 0x000070541e2d7816 */ /* 0x000fe4000000002d */
[----:B------:R-:W-:Y:S02]  /*10660*/  PRMT R47, R32, 0x7054, R47 ;  /* 0x00007054202f7816 */ /* 0x000fe4000000002f */
[----:B------:R-:W-:Y:S02]  /*10670*/  LOP3.LUT R44, R44, 0xff, RZ, 0xc0, !PT ;  /* 0x000000ff2c2c7812 */ /* 0x000fe400078ec0ff */
[----:B------:R-:W-:-:S02]  /*10680*/  PRMT R51, R34, 0x7054, R49 ;  /* 0x0000705422337816 */ /* 0x000fc40000000031 */
[----:B------:R-:W-:Y:S02]  /*10690*/  LOP3.LUT R32, R45, 0xff000000, R40, 0xf8, !PT ;  /* 0xff0000002d207812 */ /* 0x000fe400078ef828 */
[----:B------:R-:W-:Y:S02]  /*106a0*/  LOP3.LUT R45, R47, 0xff000000, R41, 0xf8, !PT ;  /* 0xff0000002f2d7812 */ /* 0x000fe400078ef829 */
[----:B------:R-:W-:Y:S02]  /*106b0*/  PRMT R53, R44, 0x7054, R53 ;  /* 0x000070542c357816 */ /* 0x000fe40000000035 */
[----:B------:R-:W-:Y:S02]  /*106c0*/  LOP3.LUT R44, R31, 0xff000000, R21, 0xf8, !PT ;  /* 0xff0000001f2c7812 */ /* 0x000fe400078ef815 */
[----:B------:R-:W-:Y:S02]  /*106d0*/  LOP3.LUT R49, R35, 0xff000000, R39, 0xf8, !PT ;  /* 0xff00000023317812 */ /* 0x000fe400078ef827 */
[----:B------:R-:W-:-:S02]  /*106e0*/  LOP3.LUT R21, R51, 0xff000000, R42, 0xf8, !PT ;  /* 0xff00000033157812 */ /* 0x000fc400078ef82a */
[----:B------:R-:W-:Y:S02]  /*106f0*/  F2FP.F16.E4M3.UNPACK_B R51, R45 ;  /* 0x0000002dff33723e */ /* 0x000fe400020006ff */
[----:B0-----:R-:W-:Y:S02]  /*10700*/  F2FP.F16.E4M3.UNPACK_B R35, R25 ;  /* 0x00000019ff23723e */ /* 0x001fe400020006ff */
[----:B------:R-:W-:Y:S01]  /*10710*/  F2FP.F16.E4M3.UNPACK_B R40, R44 ;  /* 0x0000002cff28723e */ /* 0x000fe200020006ff */
[----:B------:R-:W-:Y:S01]  /*10720*/  HADD2.F32 R52, -RZ, R51.H0_H0 ;  /* 0x20000033ff347230 */ /* 0x000fe20000004100 */
[----:B------:R-:W-:Y:S02]  /*10730*/  LOP3.LUT R29, R29, 0xff000000, R20, 0xf8, !PT ;  /* 0xff0000001d1d7812 */ /* 0x000fe400078ef814 */
[----:B------:R-:W-:Y:S01]  /*10740*/  LOP3.LUT R20, R33, 0xff000000, R38, 0xf8, !PT ;  /* 0xff00000021147812 */ /* 0x000fe200078ef826 */
[--C-:B------:R-:W-:Y:S01]  /*10750*/  HADD2.F32 R50, -RZ, R40.reuse.H0_H0 ;  /* 0x20000028ff327230 */ /* 0x100fe20000004100 */
[-C--:B------:R-:W-:Y:S01]  /*10760*/  F2FP.F16.E4M3.UNPACK_B R39, R24.reuse ;  /* 0x00000018ff27723e */ /* 0x080fe200020006ff */
[----:B------:R-:W-:Y:S01]  /*10770*/  HADD2.F32 R40, -RZ, R40.H1_H1 ;  /* 0x30000028ff287230 */ /* 0x000fe20000004100 */
[----:B------:R-:W-:-:S02]  /*10780*/  F2FP.F16.E4M3.UNPACK_B R46, R24.H1 ;  /* 0x00000018ff2e723e */ /* 0x000fc400030006ff */
[----:B------:R-:W-:Y:S02]  /*10790*/  F2FP.F16.E4M3.UNPACK_B R38, R25.H1 ;  /* 0x00000019ff26723e */ /* 0x000fe400030006ff */
[----:B------:R-:W-:Y:S02]  /*107a0*/  F2FP.F16.E4M3.UNPACK_B R44, R44.H1 ;  /* 0x0000002cff2c723e */ /* 0x000fe400030006ff */
[----:B------:R-:W-:Y:S02]  /*107b0*/  LOP3.LUT R53, R53, 0xff000000, R43, 0xf8, !PT ;  /* 0xff00000035357812 */ /* 0x000fe400078ef82b */
[-C--:B------:R-:W-:Y:S02]  /*107c0*/  F2FP.F16.E4M3.UNPACK_B R43, R27.reuse ;  /* 0x0000001bff2b723e */ /* 0x080fe400020006ff */
[----:B------:R-:W-:Y:S02]  /*107d0*/  F2FP.F16.E4M3.UNPACK_B R48, R27.H1 ;  /* 0x0000001bff30723e */ /* 0x000fe400030006ff */
[----:B------:R-:W-:Y:S01]  /*107e0*/  F2FP.F16.E4M3.UNPACK_B R27, R26.H1 ;  /* 0x0000001aff1b723e */ /* 0x000fe200030006ff */
[----:B---3--:R-:W0:Y:S02]  /*107f0*/  LDS.128 R4, [R61+0x18000] ;  /* 0x018000003d047984 */ /* 0x008e240000000c00 */
[----:B0-----:R-:W-:-:S02]  /*10800*/  F2FP.F16.E4M3.UNPACK_B R31, R5 ;  /* 0x00000005ff1f723e */ /* 0x001fc400020006ff */
[----:B------:R-:W-:Y:S01]  /*10810*/  F2FP.F16.E4M3.UNPACK_B R34, R5.H1 ;  /* 0x00000005ff22723e */ /* 0x000fe200030006ff */
[----:B------:R-:W-:Y:S01]  /*10820*/  HADD2.F32 R5, -RZ, R35.H0_H0 ;  /* 0x20000023ff057230 */ /* 0x000fe20000004100 */
[-C--:B------:R-:W-:Y:S01]  /*10830*/  F2FP.F16.E4M3.UNPACK_B R42, R7.reuse ;  /* 0x00000007ff2a723e */ /* 0x080fe200020006ff */
[----:B------:R-:W-:Y:S01]  /*10840*/  HADD2.F32 R33, -RZ, R31.H0_H0 ;  /* 0x2000001fff217230 */ /* 0x000fe20000004100 */
[----:B------:R-:W-:Y:S01]  /*10850*/  F2FP.F16.E4M3.UNPACK_B R47, R7.H1 ;  /* 0x00000007ff2f723e */ /* 0x000fe200030006ff */
[----:B------:R-:W-:Y:S02]  /*10860*/  HADD2.F32 R35, -RZ, R35.H1_H1 ;  /* 0x30000023ff237230 */ /* 0x000fe40000004100 */
[C---:B------:R-:W-:Y:S01]  /*10870*/  FMUL.FTZ R24, R5.reuse, R52 ;  /* 0x0000003405187220 */ /* 0x040fe20000410000 */
[----:B------:R-:W-:Y:S01]  /*10880*/  FMUL.FTZ R25, R5, R50 ;  /* 0x0000003205197220 */ /* 0x000fe20000410000 */
[----:B------:R-:W-:Y:S01]  /*10890*/  F2FP.F16.E4M3.UNPACK_B R30, R4 ;  /* 0x00000004ff1e723e */ /* 0x000fe200020006ff */
[----:B------:R-:W-:-:S02]  /*108a0*/  HADD2.F32 R31, -RZ, R31.H1_H1 ;  /* 0x3000001fff1f7230 */ /* 0x000fc40000004100 */
[C---:B------:R-:W-:Y:S01]  /*108b0*/  FFMA.FTZ R5, R33.reuse, R50, -R24 ;  /* 0x0000003221057223 */ /* 0x040fe20000010818 */
[----:B------:R-:W-:Y:S01]  /*108c0*/  F2FP.F16.E4M3.UNPACK_B R50, R45.H1 ;  /* 0x0000002dff32723e */ /* 0x000fe200030006ff */
[----:B------:R-:W-:Y:S01]  /*108d0*/  FFMA.FTZ R25, R33, R52, R25 ;  /* 0x0000003421197223 */ /* 0x000fe20000010019 */
[----:B------:R-:W-:Y:S01]  /*108e0*/  HADD2.F32 R52, -RZ, R51.H1_H1 ;  /* 0x30000033ff347230 */ /* 0x000fe20000004100 */
[----:B------:R-:W-:Y:S01]  /*108f0*/  F2FP.F16.E4M3.UNPACK_B R41, R4.H1 ;  /* 0x00000004ff29723e */ /* 0x000fe200030006ff */
[----:B------:R-:W-:Y:S01]  /*10900*/  HADD2.F32 R24, -RZ, R38.H0_H0 ;  /* 0x20000026ff187230 */ /* 0x000fe20000004100 */
[-C--:B------:R-:W-:Y:S01]  /*10910*/  F2FP.F16.E4M3.UNPACK_B R4, R6.reuse ;  /* 0x00000006ff04723e */ /* 0x080fe200020006ff */
[----:B------:R-:W-:Y:S01]  /*10920*/  HADD2.F32 R51, -RZ, R50.H0_H0 ;  /* 0x20000032ff337230 */ /* 0x000fe20000004100 */
[----:B------:R-:W-:Y:S01]  /*10930*/  F2FP.F16.E4M3.UNPACK_B R7, R6.H1 ;  /* 0x00000006ff07723e */ /* 0x000fe200030006ff */
[----:B------:R-:W-:Y:S01]  /*10940*/  HADD2.F32 R45, -RZ, R44.H0_H0 ;  /* 0x2000002cff2d7230 */ /* 0x000fe20000004100 */
[----:B------:R-:W-:Y:S01]  /*10950*/  F2FP.F16.E4M3.UNPACK_B R6, R26 ;  /* 0x0000001aff06723e */ /* 0x000fe200020006ff */
[----:B------:R-:W-:Y:S01]  /*10960*/  FMUL.FTZ R26, R35, R52 ;  /* 0x00000034231a7220 */ /* 0x000fe20000410000 */
[----:B------:R-:W-:-:S02]  /*10970*/  HADD2.F32 R33, -RZ, R34.H0_H0 ;  /* 0x20000022ff217230 */ /* 0x000fc40000004100 */
[-C--:B------:R-:W-:Y:S01]  /*10980*/  FMUL.FTZ R35, R35, R40.reuse ;  /* 0x0000002823237220 */ /* 0x080fe20000410000 */
[C---:B------:R-:W-:Y:S01]  /*10990*/  FMUL.FTZ R54, R24.reuse, R51 ;  /* 0x0000003318367220 */ /* 0x040fe20000410000 */
[-C--:B------:R-:W-:Y:S01]  /*109a0*/  FMUL.FTZ R56, R24, R45.reuse ;  /* 0x0000002d18387220 */ /* 0x080fe20000410000 */
[C---:B------:R-:W-:Y:S01]  /*109b0*/  FFMA.FTZ R26, R31.reuse, R40, -R26 ;  /* 0x000000281f1a7223 */ /* 0x040fe2000001081a */
[----:B------:R-:W-:Y:S01]  /*109c0*/  FFMA.FTZ R24, R31, R52, R35 ;  /* 0x000000341f187223 */ /* 0x000fe20000010023 */
[C---:B------:R-:W-:Y:S01]  /*109d0*/  FFMA.FTZ R31, R33.reuse, R45, -R54 ;  /* 0x0000002d211f7223 */ /* 0x040fe20000010836 */
[----:B------:R-:W-:Y:S01]  /*109e0*/  HADD2.F32 R45, -RZ, R44.H1_H1 ;  /* 0x3000002cff2d7230 */ /* 0x000fe20000004100 */
[----:B------:R-:W-:Y:S01]  /*109f0*/  F2FP.F16.E4M3.UNPACK_B R52, R53 ;  /* 0x00000035ff34723e */ /* 0x000fe200020006ff */
[----:B------:R-:W-:Y:S01]  /*10a00*/  FFMA.FTZ R33, R33, R51, R56 ;  /* 0x0000003321217223 */ /* 0x000fe20000010038 */
[-C--:B------:R-:W-:Y:S01]  /*10a10*/  F2FP.F16.E4M3.UNPACK_B R44, R49.reuse ;  /* 0x00000031ff2c723e */ /* 0x080fe200020006ff */
[----:B------:R-:W-:Y:S01]  /*10a20*/  HADD2.F32 R51, -RZ, R50.H1_H1 ;  /* 0x30000032ff337230 */ /* 0x000fe20000004100 */
[----:B------:R-:W-:Y:S01]  /*10a30*/  F2FP.F16.E4M3.UNPACK_B R49, R49.H1 ;  /* 0x00000031ff31723e */ /* 0x000fe200030006ff */
[----:B------:R-:W-:-:S02]  /*10a40*/  HADD2.F32 R38, -RZ, R38.H1_H1 ;  /* 0x30000026ff267230 */ /* 0x000fc40000004100 */
[----:B------:R-:W-:Y:S02]  /*10a50*/  HADD2.F32 R40, -RZ, R34.H1_H1 ;  /* 0x30000022ff287230 */ /* 0x000fe40000004100 */
[----:B------:R-:W-:Y:S02]  /*10a60*/  HADD2.F32 R54, -RZ, R52.H0_H0 ;  /* 0x20000034ff367230 */ /* 0x000fe40000004100 */
[C---:B------:R-:W-:Y:S01]  /*10a70*/  FMUL.FTZ R55, R38.reuse, R51 ;  /* 0x0000003326377220 */ /* 0x040fe20000410000 */
[----:B------:R-:W-:Y:S02]  /*10a80*/  HADD2.F32 R34, -RZ, R43.H0_H0 ;  /* 0x2000002bff227230 */ /* 0x000fe40000004100 */
[----:B------:R-:W-:Y:S01]  /*10a90*/  FMUL.FTZ R38, R38, R45 ;  /* 0x0000002d26267220 */ /* 0x000fe20000410000 */
[----:B------:R-:W-:Y:S02]  /*10aa0*/  HADD2.F32 R50, -RZ, R44.H0_H0 ;  /* 0x2000002cff327230 */ /* 0x000fe40000004100 */
[----:B------:R-:W-:-:S02]  /*10ab0*/  HADD2.F32 R35, -RZ, R42.H0_H0 ;  /* 0x2000002aff237230 */ /* 0x000fc40000004100 */
[C---:B------:R-:W-:Y:S01]  /*10ac0*/  FMUL.FTZ R56, R34.reuse, R54 ;  /* 0x0000003622387220 */ /* 0x040fe20000410000 */
[----:B------:R-:W-:Y:S02]  /*10ad0*/  HADD2.F32 R52, -RZ, R52.H1_H1 ;  /* 0x30000034ff347230 */ /* 0x000fe40000004100 */
[-C--:B------:R-:W-:Y:S01]  /*10ae0*/  FMUL.FTZ R57, R34, R50.reuse ;  /* 0x0000003222397220 */ /* 0x080fe20000410000 */
[C---:B------:R-:W-:Y:S01]  /*10af0*/  FFMA.FTZ R34, R40.reuse, R45, -R55 ;  /* 0x0000002d28227223 */ /* 0x040fe20000010837 */
[----:B------:R-:W-:Y:S01]  /*10b00*/  F2FP.F16.E4M3.UNPACK_B R55, R53.H1 ;  /* 0x00000035ff37723e */ /* 0x000fe200030006ff */
[----:B------:R-:W-:Y:S01]  /*10b10*/  FFMA.FTZ R40, R40, R51, R38 ;  /* 0x0000003328287223 */ /* 0x000fe20000010026 */
[C---:B------:R-:W-:Y:S01]  /*10b20*/  FFMA.FTZ R38, R35.reuse, R50, -R56 ;  /* 0x0000003223267223 */ /* 0x040fe20000010838 */
[----:B------:R-:W-:Y:S02]  /*10b30*/  HADD2.F32 R50, -RZ, R44.H1_H1 ;  /* 0x3000002cff327230 */ /* 0x000fe40000004100 */
[----:B------:R-:W-:Y:S01]  /*10b40*/  FFMA.FTZ R35, R35, R54, R57 ;  /* 0x0000003623237223 */ /* 0x000fe20000010039 */
[----:B------:R-:W-:Y:S01]  /*10b50*/  HADD2.F32 R53, -RZ, R55.H0_H0 ;  /* 0x20000037ff357230 */ /* 0x000fe20000004100 */
[----:B------:R-:W-:Y:S01]  /*10b60*/  F2FP.SATFINITE.E4M3.F32.PACK_AB_MERGE_C R31, R34, R31, RZ ;  /* 0x0000001f221f723e */ /* 0x000fe200048070ff */
[----:B------:R-:W-:Y:S01]  /*10b70*/  HADD2.F32 R44, -RZ, R48.H0_H0 ;  /* 0x20000030ff2c7230 */ /* 0x000fe20000004100 */
[----:B------:R-:W-:Y:S01]  /*10b80*/  F2FP.SATFINITE.E4M3.F32.PACK_AB_MERGE_C R33, R40, R33, RZ ;  /* 0x000000212821723e */ /* 0x000fe200048070ff */
[----:B------:R-:W-:Y:S01]  /*10b90*/  HADD2.F32 R51, -RZ, R49.H0_H0 ;  /* 0x20000031ff337230 */ /* 0x000fe20000004100 */
[----:B------:R-:W-:Y:S01]  /*10ba0*/  F2FP.SATFINITE.E4M3.F32.PACK_AB_MERGE_C R5, R26, R5, R31 ;  /* 0x000000051a05723e */ /* 0x000fe2000480701f */
[----:B------:R-:W-:-:S02]  /*10bb0*/  HADD2.F32 R43, -RZ, R43.H1_H1 ;  /* 0x3000002bff2b7230 */ /* 0x000fc40000004100 */
[C---:B------:R-:W-:Y:S01]  /*10bc0*/  FMUL.FTZ R54, R44.reuse, R53 ;  /* 0x000000352c367220 */ /* 0x040fe20000410000 */
[----:B------:R-:W-:Y:S02]  /*10bd0*/  HADD2.F32 R45, -RZ, R47.H0_H0 ;  /* 0x2000002fff2d7230 */ /* 0x000fe40000004100 */
[-C--:B------:R-:W-:Y:S01]  /*10be0*/  FMUL.FTZ R56, R44, R51.reuse ;  /* 0x000000332c387220 */ /* 0x080fe20000410000 */
[----:B------:R-:W-:Y:S02]  /*10bf0*/  HADD2.F32 R42, -RZ, R42.H1_H1 ;  /* 0x3000002aff2a7230 */ /* 0x000fe40000004100 */
[C---:B------:R-:W-:Y:S01]  /*10c00*/  FMUL.FTZ R57, R43.reuse, R52 ;  /* 0x000000342b397220 */ /* 0x040fe20000410000 */
[----:B------:R-:W-:Y:S01]  /*10c10*/  FMUL.FTZ R59, R43, R50 ;  /* 0x000000322b3b7220 */ /* 0x000fe20000410000 */
[C---:B------:R-:W-:Y:S01]  /*10c20*/  FFMA.FTZ R44, R45.reuse, R51, -R54 ;  /* 0x000000332d2c7223 */ /* 0x040fe20000010836 */
[----:B------:R-:W-:Y:S01]  /*10c30*/  F2FP.F16.E4M3.UNPACK_B R54, R32.H1 ;  /* 0x00000020ff36723e */ /* 0x000fe200030006ff */
[----:B------:R-:W-:Y:S01]  /*10c40*/  FFMA.FTZ R45, R45, R53, R56 ;  /* 0x000000352d2d7223 */ /* 0x000fe20000010038 */
[----:B------:R-:W-:Y:S01]  /*10c50*/  F2FP.F16.E4M3.UNPACK_B R51, R29.H1 ;  /* 0x0000001dff33723e */ /* 0x000fe200030006ff */
[----:B------:R-:W-:Y:S01]  /*10c60*/  FFMA.FTZ R43, R42, R50, -R57 ;  /* 0x000000322a2b7223 */ /* 0x000fe20000010839 */
[----:B------:R-:W-:-:S02]  /*10c70*/  HADD2.F32 R53, -RZ, R49.H1_H1 ;  /* 0x30000031ff357230 */ /* 0x000fc40000004100 */
[----:B------:R-:W-:Y:S01]  /*10c80*/  FFMA.FTZ R42, R42, R52, R59 ;  /* 0x000000342a2a7223 */ /* 0x000fe2000001003b */
[----:B------:R-:W-:Y:S01]  /*10c90*/  HADD2.F32 R56, -RZ, R55.H1_H1 ;  /* 0x30000037ff387230 */ /* 0x000fe20000004100 */
[----:B------:R-:W-:Y:S01]  /*10ca0*/  F2FP.SATFINITE.E4M3.F32.PACK_AB_MERGE_C R25, R24, R25, R33 ;  /* 0x000000191819723e */ /* 0x000fe20004807021 */
[----:B------:R-:W-:Y:S02]  /*10cb0*/  HADD2.F32 R49, -RZ, R47.H1_H1 ;  /* 0x3000002fff317230 */ /* 0x000fe40000004100 */
[----:B------:R-:W-:Y:S02]  /*10cc0*/  HADD2.F32 R50, -RZ, R48.H1_H1 ;  /* 0x30000030ff327230 */ /* 0x000fe40000004100 */
[----:B------:R-:W-:Y:S02]  /*10cd0*/  HADD2.F32 R55, -RZ, R54.H0_H0 ;  /* 0x20000036ff377230 */ /* 0x000fe40000004100 */
[----:B------:R-:W-:Y:S02]  /*10ce0*/  HADD2.F32 R47, -RZ, R46.H0_H0 ;  /* 0x2000002eff2f7230 */ /* 0x000fe40000004100 */
[----:B------:R-:W-:Y:S01]  /*10cf0*/  FMUL.FTZ R58, R50, R56 ;  /* 0x00000038323a7220 */ /* 0x000fe20000410000 */
[----:B------:R-:W-:-:S02]  /*10d00*/  HADD2.F32 R52, -RZ, R51.H0_H0 ;  /* 0x20000033ff347230 */ /* 0x000fc40000004100 */
[----:B------:R-:W-:Y:S01]  /*10d10*/  FMUL.FTZ R59, R50, R53 ;  /* 0x00000035323b7220 */ /* 0x000fe20000410000 */
[----:B------:R-:W-:Y:S02]  /*10d20*/  HADD2.F32 R48, -RZ, R41.H0_H0 ;  /* 0x20000029ff307230 */ /* 0x000fe40000004100 */
[C---:B------:R-:W-:Y:S01]  /*10d30*/  FMUL.FTZ R57, R47.reuse, R55 ;  /* 0x000000372f397220 */ /* 0x040fe20000410000 */
[----:B------:R-:W-:Y:S02]  /*10d40*/  HADD2.F32 R54, -RZ, R54.H1_H1 ;  /* 0x30000036ff367230 */ /* 0x000fe40000004100 */
[----:B------:R-:W-:Y:S01]  /*10d50*/  FMUL.FTZ R50, R47, R52 ;  /* 0x000000342f327220 */ /* 0x000fe20000410000 */
[----:B------:R-:W-:Y:S02]  /*10d60*/  HADD2.F32 R46, -RZ, R46.H1_H1 ;  /* 0x3000002eff2e7230 */ /* 0x000fe40000004100 */
[----:B------:R-:W-:Y:S01]  /*10d70*/  FFMA.FTZ R47, R49, R53, -R58 ;  /* 0x00000035312f7223 */ /* 0x000fe2000001083a */
[----:B------:R-:W-:-:S02]  /*10d80*/  HADD2.F32 R51, -RZ, R51.H1_H1 ;  /* 0x30000033ff337230 */ /* 0x000fc40000004100 */
[----:B------:R-:W-:Y:S01]  /*10d90*/  FFMA.FTZ R60, R49, R56, R59 ;  /* 0x00000038313c7223 */ /* 0x000fe2000001003b */
[C---:B------:R-:W-:Y:S01]  /*10da0*/  FFMA.FTZ R57, R48.reuse, R52, -R57 ;  /* 0x0000003430397223 */ /* 0x040fe20000010839 */
[----:B------:R-:W-:Y:S01]  /*10db0*/  FFMA.FTZ R55, R48, R55, R50 ;  /* 0x0000003730377223 */ /* 0x000fe20000010032 */
[----:B------:R-:W-:Y:S01]  /*10dc0*/  F2FP.F16.E4M3.UNPACK_B R49, R32 ;  /* 0x00000020ff31723e */ /* 0x000fe200020006ff */
[----:B------:R-:W-:Y:S01]  /*10dd0*/  HADD2.F32 R41, -RZ, R41.H1_H1 ;  /* 0x30000029ff297230 */ /* 0x000fe20000004100 */
[----:B------:R-:W-:Y:S01]  /*10de0*/  F2FP.F16.E4M3.UNPACK_B R48, R29 ;  /* 0x0000001dff30723e */ /* 0x000fe200020006ff */
[C---:B------:R-:W-:Y:S01]  /*10df0*/  FMUL.FTZ R50, R46.reuse, R54 ;  /* 0x000000362e327220 */ /* 0x040fe20000410000 */
[----:B------:R-:W-:Y:S01]  /*10e00*/  FMUL.FTZ R29, R46, R51 ;  /* 0x000000332e1d7220 */ /* 0x000fe20000410000 */
[----:B------:R-:W-:Y:S02]  /*10e10*/  HADD2.F32 R46, -RZ, R49.H0_H0 ;  /* 0x20000031ff2e7230 */ /* 0x000fe40000004100 */
[----:B------:R-:W-:-:S02]  /*10e20*/  HADD2.F32 R32, -RZ, R39.H0_H0 ;  /* 0x20000027ff207230 */ /* 0x000fc40000004100 */
[C---:B------:R-:W-:Y:S01]  /*10e30*/  FFMA.FTZ R56, R41.reuse, R51, -R50 ;  /* 0x0000003329387223 */ /* 0x040fe20000010832 */
[----:B------:R-:W-:Y:S01]  /*10e40*/  FFMA.FTZ R54, R41, R54, R29 ;  /* 0x0000003629367223 */ /* 0x000fe2000001001d */
[----:B------:R-:W-:Y:S02]  /*10e50*/  HADD2.F32 R41, -RZ, R48.H0_H0 ;  /* 0x20000030ff297230 */ /* 0x000fe40000004100 */
        /* <DEDUP_REMOVED lines=9> */
[----:B------:R-:W-:Y:S01]  /*10ef0*/  FFMA.FTZ R51, R29, R46, R32 ;  /* 0x0000002e1d337223 */ /* 0x000fe20000010020 */
[C---:B------:R-:W-:Y:S01]  /*10f00*/  FMUL.FTZ R53, R39.reuse, R49 ;  /* 0x0000003127357220 */ /* 0x040fe20000410000 */
[----:B------:R-:W-:Y:S01]  /*10f10*/  F2FP.F16.E4M3.UNPACK_B R29, R20.H1 ;  /* 0x00000014ff1d723e */ /* 0x000fe200030006ff */
[-C--:B------:R-:W-:Y:S01]  /*10f20*/  FMUL.FTZ R46, R39, R48.reuse ;  /* 0x00000030272e7220 */ /* 0x080fe20000410000 */
[----:B------:R-:W-:Y:S02]  /*10f30*/  HADD2.F32 R39, -RZ, R41.H0_H0 ;  /* 0x20000029ff277230 */ /* 0x000fe40000004100 */
[----:B------:R-:W-:Y:S01]  /*10f40*/  FFMA.FTZ R53, R30, R48, -R53 ;  /* 0x000000301e357223 */ /* 0x000fe20000010835 */
[----:B------:R-:W-:-:S02]  /*10f50*/  HADD2.F32 R32, -RZ, R27.H0_H0 ;  /* 0x2000001bff207230 */ /* 0x000fc40000004100 */
[----:B------:R-:W-:Y:S01]  /*10f60*/  FFMA.FTZ R52, R30, R49, R46 ;  /* 0x000000311e347223 */ /* 0x000fe2000001002e */
[--C-:B------:R-:W-:Y:S01]  /*10f70*/  HADD2.F32 R30, -RZ, R29.reuse.H0_H0 ;  /* 0x2000001dff1e7230 */ /* 0x100fe20000004100 */
[----:B------:R-:W-:Y:S01]  /*10f80*/  F2FP.F16.E4M3.UNPACK_B R20, R20 ;  /* 0x00000014ff14723e */ /* 0x000fe200020006ff */
[----:B------:R-:W-:Y:S02]  /*10f90*/  HADD2.F32 R46, -RZ, R29.H1_H1 ;  /* 0x3000001dff2e7230 */ /* 0x000fe40000004100 */
[C---:B------:R-:W-:Y:S01]  /*10fa0*/  FMUL.FTZ R58, R32.reuse, R39 ;  /* 0x00000027203a7220 */ /* 0x040fe20000410000 */
[----:B------:R-:W-:Y:S02]  /*10fb0*/  HADD2.F32 R29, -RZ, R7.H0_H0 ;  /* 0x20000007ff1d7230 */ /* 0x000fe40000004100 */
[----:B------:R-:W-:Y:S01]  /*10fc0*/  FMUL.FTZ R32, R32, R30 ;  /* 0x0000001e20207220 */ /* 0x000fe20000410000 */
[----:B------:R-:W-:Y:S01]  /*10fd0*/  HADD2.F32 R48, -RZ, R41.H1_H1 ;  /* 0x30000029ff307230 */ /* 0x000fe20000004100 */
[----:B------:R-:W-:Y:S01]  /*10fe0*/  F2FP.SATFINITE.E4M3.F32.PACK_AB_MERGE_C R54, R54, R55, RZ ;  /* 0x000000373636723e */ /* 0x000fe200048070ff */
[----:B------:R-:W-:-:S02]  /*10ff0*/  HADD2.F32 R27, -RZ, R27.H1_H1 ;  /* 0x3000001bff1b7230 */ /* 0x000fc40000004100 */
[C---:B------:R-:W-:Y:S01]  /*11000*/  FFMA.FTZ R58, R29.reuse, R30, -R58 ;  /* 0x0000001e1d3a7223 */ /* 0x040fe2000001083a */
[----:B------:R-:W-:Y:S02]  /*11010*/  HADD2.F32 R7, -RZ, R7.H1_H1 ;  /* 0x30000007ff077230 */ /* 0x000fe40000004100 */
[----:B------:R-:W-:Y:S01]  /*11020*/  FFMA.FTZ R32, R29, R39, R32 ;  /* 0x000000271d207223 */ /* 0x000fe20000010020 */
[----:B------:R-:W-:Y:S01]  /*11030*/  F2FP.F16.E4M3.UNPACK_B R29, R21 ;  /* 0x00000015ff1d723e */ /* 0x000fe200020006ff */
[C---:B------:R-:W-:Y:S01]  /*11040*/  FMUL.FTZ R30, R27.reuse, R48 ;  /* 0x000000301b1e7220 */ /* 0x040fe20000410000 */
[-C--:B------:R-:W-:Y:S01]  /*11050*/  FMUL.FTZ R27, R27, R46.reuse ;  /* 0x0000002e1b1b7220 */ /* 0x080fe20000410000 */
[--C-:B------:R-:W-:Y:S01]  /*11060*/  HADD2.F32 R21, -RZ, R20.reuse.H0_H0 ;  /* 0x20000014ff157230 */ /* 0x100fe20000004100 */
[----:B------:R-:W-:Y:S01]  /*11070*/  F2FP.SATFINITE.E4M3.F32.PACK_AB_MERGE_C R24, R52, R51, R54 ;  /* 0x000000333418723e */ /* 0x000fe20004807036 */
[C---:B------:R-:W-:Y:S01]  /*11080*/  FFMA.FTZ R49, R7.reuse, R46, -R30 ;  /* 0x0000002e07317223 */ /* 0x040fe2000001081e */
[----:B------:R-:W-:Y:S01]  /*11090*/  FFMA.FTZ R59, R7, R48, R27 ;  /* 0x00000030073b7223 */ /* 0x000fe2000001001b */
[----:B------:R-:W-:-:S02]  /*110a0*/  HADD2.F32 R27, -RZ, R20.H1_H1 ;  /* 0x30000014ff1b7230 */ /* 0x000fc40000004100 */
[--C-:B------:R-:W-:Y:S01]  /*110b0*/  HADD2.F32 R30, -RZ, R29.reuse.H0_H0 ;  /* 0x2000001dff1e7230 */ /* 0x100fe20000004100 */
[----:B------:R-:W-:Y:S01]  /*110c0*/  F2FP.SATFINITE.E4M3.F32.PACK_AB_MERGE_C R49, R49, R58, RZ ;  /* 0x0000003a3131723e */ /* 0x000fe200048070ff */
[--C-:B------:R-:W-:Y:S01]  /*110d0*/  HADD2.F32 R7, -RZ, R6.reuse.H0_H0 ;  /* 0x20000006ff077230 */ /* 0x100fe20000004100 */
[----:B------:R-:W-:Y:S01]  /*110e0*/  F2FP.SATFINITE.E4M3.F32.PACK_AB_MERGE_C R32, R59, R32, RZ ;  /* 0x000000203b20723e */ /* 0x000fe200048070ff */
[----:B------:R-:W-:Y:S02]  /*110f0*/  HADD2.F32 R29, -RZ, R29.H1_H1 ;  /* 0x3000001dff1d7230 */ /* 0x000fe40000004100 */
[----:B------:R-:W-:Y:S02]  /*11100*/  HADD2.F32 R20, -RZ, R6.H1_H1 ;  /* 0x30000006ff147230 */ /* 0x000fe40000004100 */
[C---:B------:R-:W-:Y:S01]  /*11110*/  FMUL.FTZ R39, R7.reuse, R30 ;  /* 0x0000001e07277220 */ /* 0x040fe20000410000 */
[--C-:B------:R-:W-:Y:S02]  /*11120*/  HADD2.F32 R6, -RZ, R4.reuse.H0_H0 ;  /* 0x20000004ff067230 */ /* 0x100fe40000004100 */
[----:B------:R-:W-:Y:S01]  /*11130*/  FMUL.FTZ R7, R7, R21 ;  /* 0x0000001507077220 */ /* 0x000fe20000410000 */
[----:B------:R-:W-:-:S02]  /*11140*/  HADD2.F32 R4, -RZ, R4.H1_H1 ;  /* 0x30000004ff047230 */ /* 0x000fc40000004100 */
[C---:B------:R-:W-:Y:S01]  /*11150*/  FMUL.FTZ R41, R20.reuse, R29 ;  /* 0x0000001d14297220 */ /* 0x040fe20000410000 */
[----:B------:R-:W-:Y:S01]  /*11160*/  FMUL.FTZ R20, R20, R27 ;  /* 0x0000001b14147220 */ /* 0x000fe20000410000 */
[C---:B------:R-:W-:Y:S01]  /*11170*/  FFMA.FTZ R39, R6.reuse, R21, -R39 ;  /* 0x0000001506277223 */ /* 0x040fe20000010827 */
[----:B------:R-:W-:Y:S01]  /*11180*/  FFMA.FTZ R30, R6, R30, R7 ;  /* 0x0000001e061e7223 */ /* 0x000fe20000010007 */
[C---:B------:R-:W-:Y:S01]  /*11190*/  FFMA.FTZ R6, R4.reuse, R27, -R41 ;  /* 0x0000001b04067223 */ /* 0x040fe20000010829 */
[----:B------:R-:W-:Y:S01]  /*111a0*/  FFMA.FTZ R29, R4, R29, R20 ;  /* 0x0000001d041d7223 */ /* 0x000fe20000010014 */
[----:B------:R-:W-:Y:S02]  /*111b0*/  F2FP.SATFINITE.E4M3.F32.PACK_AB_MERGE_C R7, R47, R44, RZ ;  /* 0x0000002c2f07723e */ /* 0x000fe400048070ff */
[----:B------:R-:W-:Y:S02]  /*111c0*/  F2FP.SATFINITE.E4M3.F32.PACK_AB_MERGE_C R4, R56, R57, RZ ;  /* 0x000000393804723e */ /* 0x000fe400048070ff */
[----:B------:R-:W-:-:S02]  /*111d0*/  F2FP.SATFINITE.E4M3.F32.PACK_AB_MERGE_C R27, R60, R45, RZ ;  /* 0x0000002d3c1b723e */ /* 0x000fc400048070ff */
[----:B------:R-:W-:Y:S02]  /*111e0*/  F2FP.SATFINITE.E4M3.F32.PACK_AB_MERGE_C R7, R43, R38, R7 ;  /* 0x000000262b07723e */ /* 0x000fe40004807007 */
[----:B------:R-:W-:Y:S02]  /*111f0*/  F2FP.SATFINITE.E4M3.F32.PACK_AB_MERGE_C R4, R53, R50, R4 ;  /* 0x000000323504723e */ /* 0x000fe40004807004 */
[----:B------:R-:W-:Y:S02]  /*11200*/  F2FP.SATFINITE.E4M3.F32.PACK_AB_MERGE_C R6, R6, R39, R49 ;  /* 0x000000270606723e */ /* 0x000fe40004807031 */
[----:B------:R-:W-:Y:S02]  /*11210*/  F2FP.SATFINITE.E4M3.F32.PACK_AB_MERGE_C R27, R42, R35, R27 ;  /* 0x000000232a1b723e */ /* 0x000fe4000480701b */
[----:B------:R-:W-:Y:S01]  /*11220*/  F2FP.SATFINITE.E4M3.F32.PACK_AB_MERGE_C R26, R29, R30, R32 ;  /* 0x0000001e1d1a723e */ /* 0x000fe20004807020 */
[----:B------:R3:W-:Y:S04]  /*11230*/  STS.128 [R61+0x18000], R4 ;  /* 0x018000043d007388 */ /* 0x0007e80000000c00 */
[----:B------:R3:W-:Y:S02]  /*11240*/  STS.128 [R28+0x18000], R24 ;  /* 0x018000181c007388 */ /* 0x0007e40000000c00 */
.L_x_1909:
[----:B------:R-:W-:Y:S05]  /*11250*/  BSYNC B1 ;  /* 0x0000000000017941 */ /* 0x000fea0003800000 */
.L_x_1908:
[----:B------:R-:W-:Y:S05]  /*11260*/  @P0 BRA `(.L_x_1893) ;  /* 0x0000000c00f80947 */ /* 0x000fea0003800000 */
[----:B------:R-:W4:Y:S01]  /*11270*/  LDL R51, [R1+0x70] ;  /* 0x0000700001337983 */ /* 0x000f220000100800 */
[----:B--23-5:R-:W-:Y:S01]  /*11280*/  LEA.HI R4, R3, R0, RZ, 0x1c ;  /* 0x0000000003047211 */ /* 0x02cfe200078fe0ff */
[----:B-1----:R-:W-:Y:S01]  /*11290*/  IMAD.SHL.U32 R24, R37, 0x80, RZ ;  /* 0x0000008025187824 */ /* 0x002fe200078e00ff */
[----:B------:R-:W-:Y:S02]  /*112a0*/  SHF.R.S32.HI R6, RZ, 0x1f, R37 ;  /* 0x0000001fff067819 */ /* 0x000fe40000011425 */
[----:B------:R-:W-:Y:S02]  /*112b0*/  SHF.R.S32.HI R21, RZ, 0x1f, R4 ;  /* 0x0000001fff157819 */ /* 0x000fe40000011404 */
[----:B------:R-:W-:Y:S02]  /*112c0*/  SHF.R.U32.HI R0, RZ, 0x8, R12 ;  /* 0x00000008ff007819 */ /* 0x000fe4000001160c */
[----:B0-----:R-:W-:Y:S01]  /*112d0*/  LEA.HI R25, R21, R4, RZ, 0x3 ;  /* 0x0000000415197211 */ /* 0x001fe200078f18ff */
[----:B------:R-:W-:Y:S01]  /*112e0*/  IMAD.SHL.U32 R21, R4, 0x10, RZ ;  /* 0x0000001004157824 */ /* 0x000fe200078e00ff */
[----:B------:R-:W-:-:S02]  /*112f0*/  LOP3.LUT R26, R24, 0x380, RZ, 0xc0, !PT ;  /* 0x00000380181a7812 */ /* 0x000fc400078ec0ff */
[----:B------:R-:W-:Y:S01]  /*11300*/  LEA.HI R37, R6, R37, RZ, 0x3 ;  /* 0x0000002506257211 */ /* 0x000fe200078f18ff */
[----:B------:R-:W-:Y:S01]  /*11310*/  IMAD.SHL.U32 R25, R25, 0x800, RZ ;  /* 0x0000080019197824 */ /* 0x000fe200078e00ff */
[----:B------:R-:W-:Y:S02]  /*11320*/  LOP3.LUT R3, R12, 0xff, RZ, 0xc0, !PT ;  /* 0x000000ff0c037812 */ /* 0x000fe400078ec0ff */
[----:B------:R-:W-:Y:S01]  /*11330*/  LOP3.LUT R4, R0, 0xff, RZ, 0xc0, !PT ;  /* 0x000000ff00047812 */ /* 0x000fe200078ec0ff */
[----:B------:R-:W-:Y:S01]  /*11340*/  IMAD.SHL.U32 R37, R37, 0x80, RZ ;  /* 0x0000008025257824 */ /* 0x000fe200078e00ff */
[----:B------:R-:W-:Y:S02]  /*11350*/  LOP3.LUT R0, R26, 0x70, R21, 0xf8, !PT ;  /* 0x000000701a007812 */ /* 0x000fe400078ef815 */
[----:B------:R-:W-:Y:S02]  /*11360*/  PRMT R21, R4, 0x7604, R3 ;  /* 0x0000760404157816 */ /* 0x000fe40000000003 */
[----:B------:R-:W-:-:S02]  /*11370*/  SHF.R.U32.HI R4, RZ, 0x8, R15 ;  /* 0x00000008ff047819 */ /* 0x000fc4000001160f */
[----:B------:R-:W-:Y:S02]  /*11380*/  SHF.R.U32.HI R27, RZ, 0x3, R26 ;  /* 0x00000003ff1b7819 */ /* 0x000fe4000001161a */
[----:B------:R-:W-:Y:S02]  /*11390*/  SHF.R.U32.HI R6, RZ, 0x8, R13 ;  /* 0x00000008ff067819 */ /* 0x000fe4000001160d */
[----:B------:R-:W-:Y:S02]  /*113a0*/  SHF.R.U32.HI R20, RZ, 0x8, R14 ;  /* 0x00000008ff147819 */ /* 0x000fe4000001160e */
[----:B------:R-:W-:Y:S02]  /*113b0*/  LOP3.LUT R3, R15, 0xff, RZ, 0xc0, !PT ;  /* 0x000000ff0f037812 */ /* 0x000fe400078ec0ff */
[----:B------:R-:W-:Y:S02]  /*113c0*/  LOP3.LUT R4, R4, 0xff, RZ, 0xc0, !PT ;  /* 0x000000ff04047812 */ /* 0x000fe400078ec0ff */
[----:B------:R-:W-:-:S02]  /*113d0*/  LOP3.LUT R0, R0, R27, RZ, 0x3c, !PT ;  /* 0x0000001b00007212 */ /* 0x000fc400078e3cff */
[----:B------:R-:W-:Y:S02]  /*113e0*/  LOP3.LUT R37, R37, 0xfffffc00, RZ, 0xc0, !PT ;  /* 0xfffffc0025257812 */ /* 0x000fe400078ec0ff */
[----:B------:R-:W-:Y:S02]  /*113f0*/  LOP3.LUT R25, R25, 0xffffc000, RZ, 0xc0, !PT ;  /* 0xffffc00019197812 */ /* 0x000fe400078ec0ff */
[----:B------:R-:W-:Y:S02]  /*11400*/  LOP3.LUT R5, R13, 0xff, RZ, 0xc0, !PT ;  /* 0x000000ff0d057812 */ /* 0x000fe400078ec0ff */
[----:B------:R-:W-:Y:S02]  /*11410*/  LOP3.LUT R7, R14, 0xff, RZ, 0xc0, !PT ;  /* 0x000000ff0e077812 */ /* 0x000fe400078ec0ff */
[----:B------:R-:W-:Y:S02]  /*11420*/  LOP3.LUT R6, R6, 0xff, RZ, 0xc0, !PT ;  /* 0x000000ff06067812 */ /* 0x000fe400078ec0ff */
[----:B------:R-:W-:-:S02]  /*11430*/  LOP3.LUT R24, R20, 0xff, RZ, 0xc0, !PT ;  /* 0x000000ff14187812 */ /* 0x000fc400078ec0ff */
[----:B------:R-:W-:Y:S02]  /*11440*/  PRMT R28, R4, 0x7604, R3 ;  /* 0x00007604041c7816 */ /* 0x000fe40000000003 */
[----:B------:R-:W-:Y:S02]  /*11450*/  IADD3 R3, R0, R25, R37 ;  /* 0x0000001900037210 */ /* 0x000fe40007ffe025 */
[----:B------:R-:W-:Y:S02]  /*11460*/  PRMT R20, R6, 0x7604, R5 ;  /* 0x0000760406147816 */ /* 0x000fe40000000005 */
[----:B------:R-:W-:Y:S01]  /*11470*/  PRMT R29, R24, 0x7604, R7 ;  /* 0x00007604181d7816 */ /* 0x000fe20000000007 */
[----:B------:R-:W-:Y:S01]  /*11480*/  IMAD.IADD R0, R22, 0x1, R3 ;  /* 0x0000000116007824 */ /* 0x000fe200078e0203 */
[----:B------:R-:W-:Y:S02]  /*11490*/  SHF.R.U32.HI R6, RZ, 0x8, R8 ;  /* 0x00000008ff067819 */ /* 0x000fe40000011608 */
[----:B------:R-:W-:-:S02]  /*114a0*/  SHF.R.U32.HI R24, RZ, 0x8, R9 ;  /* 0x00000008ff187819 */ /* 0x000fc40000011609 */
[----:B------:R-:W-:Y:S02]  /*114b0*/  LOP3.LUT R5, R8, 0xff, RZ, 0xc0, !PT ;  /* 0x000000ff08057812 */ /* 0x000fe400078ec0ff */
[----:B------:R-:W-:Y:S02]  /*114c0*/  LOP3.LUT R6, R6, 0xff, RZ, 0xc0, !PT ;  /* 0x000000ff06067812 */ /* 0x000fe400078ec0ff */
[----:B------:R-:W-:Y:S02]  /*114d0*/  LOP3.LUT R3, R24, 0xff, RZ, 0xc0, !PT ;  /* 0x000000ff18037812 */ /* 0x000fe400078ec0ff */
[----:B------:R-:W0:Y:S01]  /*114e0*/  LDS.128 R24, [R0+0x18000] ;  /* 0x0180000000187984 */ /* 0x000e220000000c00 */
[----:B------:R-:W-:Y:S02]  /*114f0*/  PRMT R33, R6, 0x7604, R5 ;  /* 0x0000760406217816 */ /* 0x000fe40000000005 */
[----:B------:R-:W-:Y:S02]  /*11500*/  SHF.R.U32.HI R35, RZ, 0x8, R11 ;  /* 0x00000008ff237819 */ /* 0x000fe4000001160b */
[----:B------:R-:W-:-:S02]  /*11510*/  LOP3.LUT R34, R11, 0xff, RZ, 0xc0, !PT ;  /* 0x000000ff0b227812 */ /* 0x000fc400078ec0ff */
[----:B------:R-:W-:Y:S02]  /*11520*/  LOP3.LUT R35, R35, 0xff, RZ, 0xc0, !PT ;  /* 0x000000ff23237812 */ /* 0x000fe400078ec0ff */
[----:B------:R-:W-:Y:S02]  /*11530*/  LOP3.LUT R30, R9, 0xff, RZ, 0xc0, !PT ;  /* 0x000000ff091e7812 */ /* 0x000fe400078ec0ff */
[----:B------:R-:W-:Y:S02]  /*11540*/  PRMT R34, R35, 0x7604, R34 ;  /* 0x0000760423227816 */ /* 0x000fe40000000022 */
[----:B------:R-:W-:Y:S02]  /*11550*/  SHF.R.U32.HI R35, RZ, 0x10, R9 ;  /* 0x00000010ff237819 */ /* 0x000fe40000011609 */
[----:B------:R-:W-:Y:S02]  /*11560*/  SHF.R.U32.HI R39, RZ, 0x10, R11 ;  /* 0x00000010ff277819 */ /* 0x000fe4000001160b */
[----:B------:R-:W-:Y:S01]  /*11570*/  PRMT R30, R3, 0x7604, R30 ;  /* 0x00007604031e7816 */ /* 0x000fe2000000001e */
[----:B------:R-:W-:Y:S01]  /*11580*/  IMAD.U32 R35, R35, 0x10000, RZ ;  /* 0x0001000023237824 */ /* 0x000fe200078e00ff */
[----:B------:R-:W-:Y:S01]  /*11590*/  SHF.R.U32.HI R32, RZ, 0x8, R10 ;  /* 0x00000008ff207819 */ /* 0x000fe2000001160a */
[----:B------:R-:W-:Y:S01]  /*115a0*/  IMAD.U32 R39, R39, 0x10000, RZ ;  /* 0x0001000027277824 */ /* 0x000fe200078e00ff */
[----:B------:R-:W-:-:S02]  /*115b0*/  SHF.R.U32.HI R3, RZ, 0x10, R13 ;  /* 0x00000010ff037819 */ /* 0x000fc4000001160d */
[----:B------:R-:W-:Y:S02]  /*115c0*/  LOP3.LUT R31, R10, 0xff, RZ, 0xc0, !PT ;  /* 0x000000ff0a1f7812 */ /* 0x000fe400078ec0ff */
[----:B------:R-:W-:Y:S02]  /*115d0*/  LOP3.LUT R32, R32, 0xff, RZ, 0xc0, !PT ;  /* 0x000000ff20207812 */ /* 0x000fe400078ec0ff */
[----:B------:R-:W-:Y:S02]  /*115e0*/  SHF.L.U32 R3, R3, 0x10, RZ ;  /* 0x0000001003037819 */ /* 0x000fe400000006ff */
[----:B------:R-:W-:Y:S02]  /*115f0*/  LOP3.LUT R35, R30, 0xff0000, R35, 0xf8, !PT ;  /* 0x00ff00001e237812 */ /* 0x000fe400078ef823 */
[----:B------:R-:W-:Y:S02]  /*11600*/  PRMT R37, R32, 0x7604, R31 ;  /* 0x0000760420257816 */ /* 0x000fe4000000001f */
[----:B------:R-:W-:-:S02]  /*11610*/  LOP3.LUT R3, R20, 0xff0000, R3, 0xf8, !PT ;  /* 0x00ff000014037812 */ /* 0x000fc400078ef803 */
[----:B------:R-:W-:Y:S02]  /*11620*/  LOP3.LUT R39, R34, 0xff0000, R39, 0xf8, !PT ;  /* 0x00ff000022277812 */ /* 0x000fe400078ef827 */
[----:B------:R-:W-:Y:S02]  /*11630*/  LOP3.LUT R38, R35, 0xff000000, R9, 0xf8, !PT ;  /* 0xff00000023267812 */ /* 0x000fe400078ef809 */
[----:B------:R-:W-:Y:S02]  /*11640*/  SHF.R.U32.HI R31, RZ, 0x10, R15 ;  /* 0x00000010ff1f7819 */ /* 0x000fe4000001160f */
[----:B------:R-:W-:Y:S02]  /*11650*/  LOP3.LUT R29, R29, 0xff0000, R14, 0xf8, !PT ;  /* 0x00ff00001d1d7812 */ /* 0x000fe400078ef80e */
[----:B------:R-:W-:Y:S01]  /*11660*/  LOP3.LUT R33, R33, 0xff0000, R8, 0xf8, !PT ;  /* 0x00ff000021217812 */ /* 0x000fe200078ef808 */
[----:B------:R-:W-:Y:S01]  /*11670*/  IMAD.U32 R31, R31, 0x10000, RZ ;  /* 0x000100001f1f7824 */ /* 0x000fe200078e00ff */
[----:B------:R-:W-:-:S02]  /*11680*/  LOP3.LUT R13, R3, 0xff000000, R13, 0xf8, !PT ;  /* 0xff000000030d7812 */ /* 0x000fc400078ef80d */
[----:B------:R-:W-:Y:S02]  /*11690*/  LOP3.LUT R37, R37, 0xff0000, R10, 0xf8, !PT ;  /* 0x00ff000025257812 */ /* 0x000fe400078ef80a */
[----:B------:R-:W-:Y:S02]  /*116a0*/  LOP3.LUT R42, R39, 0xff000000, R11, 0xf8, !PT ;  /* 0xff000000272a7812 */ /* 0x000fe400078ef80b */
[----:B------:R-:W-:Y:S02]  /*116b0*/  F2FP.F16.E4M3.UNPACK_B R39, R38 ;  /* 0x00000026ff27723e */ /* 0x000fe400020006ff */
[----:B0-----:R-:W-:Y:S02]  /*116c0*/  F2FP.F16.E4M3.UNPACK_B R11, R25 ;  /* 0x00000019ff0b723e */ /* 0x001fe400020006ff */
[----:B------:R-:W-:Y:S01]  /*116d0*/  LOP3.LUT R3, R29, 0xff000000, R14, 0xf8, !PT ;  /* 0xff0000001d037812 */ /* 0x000fe200078ef80e */
[--C-:B------:R-:W-:Y:S01]  /*116e0*/  HADD2.F32 R40, -RZ, R39.reuse.H0_H0 ;  /* 0x20000027ff287230 */ /* 0x100fe20000004100 */
[----:B------:R-:W-:Y:S01]  /*116f0*/  LOP3.LUT R29, R33, 0xff000000, R8, 0xf8, !PT ;  /* 0xff000000211d7812 */ /* 0x000fe200078ef808 */
[----:B------:R-:W-:Y:S01]  /*11700*/  HADD2.F32 R39, -RZ, R39.H1_H1 ;  /* 0x30000027ff277230 */ /* 0x000fe20000004100 */
[----:B------:R-:W-:-:S02]  /*11710*/  LOP3.LUT R21, R21, 0xff0000, R12, 0xf8, !PT ;  /* 0x00ff000015157812 */ /* 0x000fc400078ef80c */
[----:B------:R-:W-:Y:S02]  /*11720*/  LOP3.LUT R8, R37, 0xff000000, R10, 0xf8, !PT ;  /* 0xff00000025087812 */ /* 0x000fe400078ef80a */
[----:B------:R-:W-:Y:S02]  /*11730*/  F2FP.F16.E4M3.UNPACK_B R14, R13 ;  /* 0x0000000dff0e723e */ /* 0x000fe400020006ff */
[----:B------:R-:W-:Y:S02]  /*11740*/  LOP3.LUT R31, R28, 0xff0000, R31, 0xf8, !PT ;  /* 0x00ff00001c1f7812 */ /* 0x000fe400078ef81f */
[----:B------:R-:W-:Y:S01]  /*11750*/  LOP3.LUT R12, R21, 0xff000000, R12, 0xf8, !PT ;  /* 0xff000000150c7812 */ /* 0x000fe200078ef80c */
[----:B------:R-:W-:Y:S01]  /*11760*/  HADD2.F32 R28, -RZ, R14.H0_H0 ;  /* 0x2000000eff1c7230 */ /* 0x000fe20000004100 */
[----:B------:R-:W-:Y:S02]  /*11770*/  F2FP.F16.E4M3.UNPACK_B R21, R25.H1 ;  /* 0x00000019ff15723e */ /* 0x000fe400030006ff */
[----:B------:R-:W-:-:S02]  /*11780*/  F2FP.F16.E4M3.UNPACK_B R25, R24 ;  /* 0x00000018ff19723e */ /* 0x000fc400020006ff */
[----:B------:R-:W-:Y:S02]  /*11790*/  F2FP.F16.E4M3.UNPACK_B R35, R24.H1 ;  /* 0x00000018ff23723e */ /* 0x000fe400030006ff */
[-C--:B------:R-:W-:Y:S02]  /*117a0*/  F2FP.F16.E4M3.UNPACK_B R32, R27.reuse ;  /* 0x0000001bff20723e */ /* 0x080fe400020006ff */
[----:B------:R-:W-:Y:S02]  /*117b0*/  F2FP.F16.E4M3.UNPACK_B R37, R27.H1 ;  /* 0x0000001bff25723e */ /* 0x000fe400030006ff */
[----:B------:R-:W-:Y:S02]  /*117c0*/  F2FP.F16.E4M3.UNPACK_B R38, R38.H1 ;  /* 0x00000026ff26723e */ /* 0x000fe400030006ff */
[----:B------:R-:W-:Y:S01]  /*117d0*/  LOP3.LUT R34, R31, 0xff000000, R15, 0xf8, !PT ;  /* 0xff0000001f227812 */ /* 0x000fe200078ef80f */
[----:B----4-:R-:W0:Y:S02]  /*117e0*/  LDS.128 R4, [R51+0x18000] ;  /* 0x0180000033047984 */ /* 0x010e240000000c00 */
[----:B0-----:R-:W-:-:S02]  /*117f0*/  F2FP.F16.E4M3.UNPACK_B R10, R5 ;  /* 0x00000005ff0a723e */ /* 0x001fc400020006ff */
[----:B------:R-:W-:Y:S01]  /*11800*/  F2FP.F16.E4M3.UNPACK_B R20, R5.H1 ;  /* 0x00000005ff14723e */ /* 0x000fe200030006ff */
[--C-:B------:R-:W-:Y:S01]  /*11810*/  HADD2.F32 R5, -RZ, R11.reuse.H0_H0 ;  /* 0x2000000bff057230 */ /* 0x100fe20000004100 */
[-C--:B------:R-:W-:Y:S01]  /*11820*/  F2FP.F16.E4M3.UNPACK_B R30, R7.reuse ;  /* 0x00000007ff1e723e */ /* 0x080fe200020006ff */
[--C-:B------:R-:W-:Y:S01]  /*11830*/  HADD2.F32 R9, -RZ, R10.reuse.H0_H0 ;  /* 0x2000000aff097230 */ /* 0x100fe20000004100 */
[----:B------:R-:W-:Y:S01]  /*11840*/  F2FP.F16.E4M3.UNPACK_B R33, R7.H1 ;  /* 0x00000007ff21723e */ /* 0x000fe200030006ff */
[----:B------:R-:W-:Y:S02]  /*11850*/  HADD2.F32 R11, -RZ, R11.H1_H1 ;  /* 0x3000000bff0b7230 */ /* 0x000fe40000004100 */
[C---:B------:R-:W-:Y:S01]  /*11860*/  FMUL.FTZ R24, R5.reuse, R40 ;  /* 0x0000002805187220 */ /* 0x040fe20000410000 */
[----:B------:R-:W-:Y:S01]  /*11870*/  FMUL.FTZ R27, R5, R28 ;  /* 0x0000001c051b7220 */ /* 0x000fe20000410000 */
[----:B------:R-:W-:Y:S01]  /*11880*/  HADD2.F32 R10, -RZ, R10.H1_H1 ;  /* 0x3000000aff0a7230 */ /* 0x000fe20000004100 */
[----:B------:R-:W-:Y:S01]  /*11890*/  F2FP.F16.E4M3.UNPACK_B R31, R4.H1 ;  /* 0x00000004ff1f723e */ /* 0x000fe200030006ff */
[C---:B------:R-:W-:Y:S01]  /*118a0*/  FFMA.FTZ R5, R9.reuse, R28, -R24 ;  /* 0x0000001c09057223 */ /* 0x040fe20000010818 */
[----:B------:R-:W-:Y:S01]  /*118b0*/  F2FP.F16.E4M3.UNPACK_B R24, R13.H1 ;  /* 0x0000000dff18723e */ /* 0x000fe200030006ff */
[----:B------:R-:W-:Y:S01]  /*118c0*/  FFMA.FTZ R9, R9, R40, R27 ;  /* 0x0000002809097223 */ /* 0x000fe2000001001b */
[----:B------:R-:W-:-:S02]  /*118d0*/  HADD2.F32 R27, -RZ, R14.H1_H1 ;  /* 0x3000000eff1b7230 */ /* 0x000fc40000004100 */
[C---:B------:R-:W-:Y:S01]  /*118e0*/  FMUL.FTZ R41, R11.reuse, R39 ;  /* 0x000000270b297220 */ /* 0x040fe20000410000 */
[----:B------:R-:W-:Y:S01]  /*118f0*/  HADD2.F32 R40, -RZ, R38.H0_H0 ;  /* 0x20000026ff287230 */ /* 0x000fe20000004100 */
[----:B------:R-:W-:Y:S01]  /*11900*/  F2FP.F16.E4M3.UNPACK_B R15, R4 ;  /* 0x00000004ff0f723e */ /* 0x000fe200020006ff */
[----:B------:R-:W-:Y:S02]  /*11910*/  HADD2.F32 R14, -RZ, R21.H0_H0 ;  /* 0x20000015ff0e7230 */ /* 0x000fe40000004100 */
[-C--:B------:R-:W-:Y:S01]  /*11920*/  FMUL.FTZ R44, R11, R27.reuse ;  /* 0x0000001b0b2c7220 */ /* 0x080fe20000410000 */
[----:B------:R-:W-:Y:S01]  /*11930*/  HADD2.F32 R28, -RZ, R24.H0_H0 ;  /* 0x20000018ff1c7230 */ /* 0x000fe20000004100 */
[----:B------:R-:W-:Y:S01]  /*11940*/  F2FP.F16.E4M3.UNPACK_B R4, R6 ;  /* 0x00000006ff04723e */ /* 0x000fe200020006ff */
[----:B------:R-:W-:Y:S02]  /*11950*/  HADD2.F32 R13, -RZ, R20.H0_H0 ;  /* 0x20000014ff0d7230 */ /* 0x000fe40000004100 */
[C---:B------:R-:W-:Y:S01]  /*11960*/  FMUL.FTZ R46, R14.reuse, R40 ;  /* 0x000000280e2e7220 */ /* 0x040fe20000410000 */
[----:B------:R-:W-:Y:S01]  /*11970*/  F2FP.F16.E4M3.UNPACK_B R7, R6.H1 ;  /* 0x00000006ff07723e */ /* 0x000fe200030006ff */
[-C--:B------:R-:W-:Y:S01]  /*11980*/  FMUL.FTZ R43, R14, R28.reuse ;  /* 0x0000001c0e2b7220 */ /* 0x080fe20000410000 */
[----:B------:R-:W-:Y:S01]  /*11990*/  FFMA.FTZ R14, R10, R27, -R41 ;  /* 0x0000001b0a0e7223 */ /* 0x000fe20000010829 */
[----:B------:R-:W-:Y:S01]  /*119a0*/  FFMA.FTZ R11, R13, R28, -R46 ;  /* 0x0000001c0d0b7223 */ /* 0x000fe2000001082e */
[----:B------:R-:W-:-:S02]  /*119b0*/  HADD2.F32 R41, -RZ, R38.H1_H1 ;  /* 0x30000026ff297230 */ /* 0x000fc40000004100 */
[----:B------:R-:W-:Y:S01]  /*119c0*/  FFMA.FTZ R13, R13, R40, R43 ;  /* 0x000000280d0d7223 */ /* 0x000fe2000001002b */
[----:B------:R-:W-:Y:S01]  /*119d0*/  F2FP.F16.E4M3.UNPACK_B R40, R42 ;  /* 0x0000002aff28723e */ /* 0x000fe200020006ff */
[----:B------:R-:W-:Y:S01]  /*119e0*/  HADD2.F32 R27, -RZ, R24.H1_H1 ;  /* 0x30000018ff1b7230 */ /* 0x000fe20000004100 */
[----:B------:R-:W-:Y:S01]  /*119f0*/  F2FP.F16.E4M3.UNPACK_B R38, R34 ;  /* 0x00000022ff26723e */ /* 0x000fe200020006ff */
[----:B------:R-:W-:Y:S02]  /*11a00*/  HADD2.F32 R24, -RZ, R32.H0_H0 ;  /* 0x20000020ff187230 */ /* 0x000fe40000004100 */
[----:B------:R-:W-:Y:S01]  /*11a10*/  FFMA.FTZ R10, R10, R39, R44 ;  /* 0x000000270a0a7223 */ /* 0x000fe2000001002c */
[----:B------:R-:W-:Y:S01]  /*11a20*/  HADD2.F32 R43, -RZ, R40.H0_H0 ;  /* 0x20000028ff2b7230 */ /* 0x000fe20000004100 */
[-C--:B------:R-:W-:Y:S01]  /*11a30*/  F2FP.F16.E4M3.UNPACK_B R6, R26.reuse ;  /* 0x0000001aff06723e */ /* 0x080fe200020006ff */
[----:B------:R-:W-:Y:S01]  /*11a40*/  HADD2.F32 R28, -RZ, R20.H1_H1 ;  /* 0x30000014ff1c7230 */ /* 0x000fe20000004100 */
[----:B------:R-:W-:Y:S01]  /*11a50*/  F2FP.F16.E4M3.UNPACK_B R26, R26.H1 ;  /* 0x0000001aff1a723e */ /* 0x000fe200030006ff */
[----:B------:R-:W-:-:S02]  /*11a60*/  HADD2.F32 R20, -RZ, R21.H1_H1 ;  /* 0x30000015ff147230 */ /* 0x000fc40000004100 */
[----:B------:R-:W-:Y:S01]  /*11a70*/  FMUL.FTZ R46, R24, R43 ;  /* 0x0000002b182e7220 */ /* 0x000fe20000410000 */
[----:B------:R-:W-:Y:S02]  /*11a80*/  HADD2.F32 R39, -RZ, R38.H0_H0 ;  /* 0x20000026ff277230 */ /* 0x000fe40000004100 */
[----:B------:R-:W-:Y:S02]  /*11a90*/  HADD2.F32 R21, -RZ, R30.H0_H0 ;  /* 0x2000001eff157230 */ /* 0x000fe40000004100 */
[C---:B------:R-:W-:Y:S01]  /*11aa0*/  FMUL.FTZ R45, R20.reuse, R41 ;  /* 0x00000029142d7220 */ /* 0x040fe20000410000 */
[----:B------:R-:W-:Y:S01]  /*11ab0*/  FMUL.FTZ R44, R20, R27 ;  /* 0x0000001b142c7220 */ /* 0x000fe20000410000 */
[-C--:B------:R-:W-:Y:S01]  /*11ac0*/  FMUL.FTZ R48, R24, R39.reuse ;  /* 0x0000002718307220 */ /* 0x080fe20000410000 */
[----:B------:R-:W-:Y:S02]  /*11ad0*/  HADD2.F32 R32, -RZ, R32.H1_H1 ;  /* 0x30000020ff207230 */ /* 0x000fe40000004100 */
[C---:B------:R-:W-:Y:S01]  /*11ae0*/  FFMA.FTZ R24, R21.reuse, R39, -R46 ;  /* 0x0000002715187223 */ /* 0x040fe2000001082e */
[----:B------:R-:W-:Y:S01]  /*11af0*/  HADD2.F32 R39, -RZ, R38.H1_H1 ;  /* 0x30000026ff277230 */ /* 0x000fe20000004100 */
[----:B------:R-:W-:Y:S01]  /*11b00*/  F2FP.F16.E4M3.UNPACK_B R38, R34.H1 ;  /* 0x00000022ff26723e */ /* 0x000fe200030006ff */
[C---:B------:R-:W-:Y:S01]  /*11b10*/  FFMA.FTZ R20, R28.reuse, R27, -R45 ;  /* 0x0000001b1c147223 */ /* 0x040fe2000001082d */
[----:B------:R-:W-:Y:S01]  /*11b20*/  FFMA.FTZ R21, R21, R43, R48 ;  /* 0x0000002b15157223 */ /* 0x000fe20000010030 */
[----:B------:R-:W-:Y:S01]  /*11b30*/  FFMA.FTZ R28, R28, R41, R44 ;  /* 0x000000291c1c7223 */ /* 0x000fe2000001002c */
[----:B------:R-:W-:Y:S01]  /*11b40*/  F2FP.F16.E4M3.UNPACK_B R43, R42.H1 ;  /* 0x0000002aff2b723e */ /* 0x000fe200030006ff */
[----:B------:R-:W-:Y:S01]  /*11b50*/  HADD2.F32 R41, -RZ, R40.H1_H1 ;  /* 0x30000028ff297230 */ /* 0x000fe20000004100 */
[----:B------:R-:W-:Y:S01]  /*11b60*/  F2FP.SATFINITE.E4M3.F32.PACK_AB_MERGE_C R11, R20, R11, RZ ;  /* 0x0000000b140b723e */ /* 0x000fe200048070ff */
[----:B------:R-:W-:Y:S01]  /*11b70*/  HADD2.F32 R27, -RZ, R37.H0_H0 ;  /* 0x20000025ff1b7230 */ /* 0x000fe20000004100 */
[----:B------:R-:W-:Y:S01]  /*11b80*/  F2FP.SATFINITE.E4M3.F32.PACK_AB_MERGE_C R13, R28, R13, RZ ;  /* 0x0000000d1c0d723e */ /* 0x000fe200048070ff */
[----:B------:R-:W-:-:S02]  /*11b90*/  HADD2.F32 R40, -RZ, R38.H0_H0 ;  /* 0x20000026ff287230 */ /* 0x000fc40000004100 */
[C---:B------:R-:W-:Y:S01]  /*11ba0*/  FMUL.FTZ R45, R32.reuse, R41 ;  /* 0x00000029202d7220 */ /* 0x040fe20000410000 */
[----:B------:R-:W-:Y:S02]  /*11bb0*/  HADD2.F32 R42, -RZ, R43.H0_H0 ;  /* 0x2000002bff2a7230 */ /* 0x000fe40000004100 */
[----:B------:R-:W-:Y:S01]  /*11bc0*/  FMUL.FTZ R32, R32, R39 ;  /* 0x0000002720207220 */ /* 0x000fe20000410000 */
[----:B------:R-:W-:Y:S02]  /*11bd0*/  HADD2.F32 R30, -RZ, R30.H1_H1 ;  /* 0x3000001eff1e7230 */ /* 0x000fe40000004100 */
[C---:B------:R-:W-:Y:S01]  /*11be0*/  FMUL.FTZ R49, R27.reuse, R40 ;  /* 0x000000281b317220 */ /* 0x040fe20000410000 */
[----:B------:R-:W-:Y:S02]  /*11bf0*/  HADD2.F32 R34, -RZ, R33.H0_H0 ;  /* 0x20000021ff227230 */ /* 0x000fe40000004100 */
[----:B------:R-:W-:Y:S01]  /*11c00*/  FMUL.FTZ R47, R27, R42 ;  /* 0x0000002a1b2f7220 */ /* 0x000fe20000410000 */
[----:B------:R-:W-:-:S02]  /*11c10*/  HADD2.F32 R43, -RZ, R43.H1_H1 ;  /* 0x3000002bff2b7230 */ /* 0x000fc40000004100 */
[C---:B------:R-:W-:Y:S01]  /*11c20*/  FFMA.FTZ R27, R30.reuse, R39, -R45 ;  /* 0x000000271e1b7223 */ /* 0x040fe2000001082d */
[----:B------:R-:W-:Y:S01]  /*11c30*/  FFMA.FTZ R30, R30, R41, R32 ;  /* 0x000000291e1e7223 */ /* 0x000fe20000010020 */
[C---:B------:R-:W-:Y:S01]  /*11c40*/  FFMA.FTZ R49, R34.reuse, R42, R49 ;  /* 0x0000002a22317223 */ /* 0x040fe20000010031 */
[----:B------:R-:W-:Y:S01]  /*11c50*/  F2FP.F16.E4M3.UNPACK_B R42, R29.H1 ;  /* 0x0000001dff2a723e */ /* 0x000fe200030006ff */
[----:B------:R-:W-:Y:S01]  /*11c60*/  HADD2.F32 R41, -RZ, R38.H1_H1 ;  /* 0x30000026ff297230 */ /* 0x000fe20000004100 */
[----:B------:R-:W-:Y:S01]  /*11c70*/  F2FP.F16.E4M3.UNPACK_B R39, R12.H1 ;  /* 0x0000000cff27723e */ /* 0x000fe200030006ff */
[----:B------:R-:W-:Y:S02]  /*11c80*/  HADD2.F32 R38, -RZ, R37.H1_H1 ;  /* 0x30000025ff267230 */ /* 0x000fe40000004100 */
[----:B------:R-:W-:Y:S01]  /*11c90*/  FFMA.FTZ R32, R34, R40, -R47 ;  /* 0x0000002822207223 */ /* 0x000fe2000001082f */
[----:B------:R-:W-:Y:S01]  /*11ca0*/  HADD2.F32 R44, -RZ, R42.H0_H0 ;  /* 0x2000002aff2c7230 */ /* 0x000fe20000004100 */
[----:B------:R-:W-:Y:S01]  /*11cb0*/  F2FP.SATFINITE.E4M3.F32.PACK_AB_MERGE_C R5, R14, R5, R11 ;  /* 0x000000050e05723e */ /* 0x000fe2000480700b */
[----:B------:R-:W-:-:S02]  /*11cc0*/  HADD2.F32 R37, -RZ, R35.H0_H0 ;  /* 0x20000023ff257230 */ /* 0x000fc40000004100 */
[C---:B------:R-:W-:Y:S01]  /*11cd0*/  FMUL.FTZ R45, R38.reuse, R43 ;  /* 0x0000002b262d7220 */ /* 0x040fe20000410000 */
[----:B------:R-:W-:Y:S02]  /*11ce0*/  HADD2.F32 R34, -RZ, R33.H1_H1 ;  /* 0x30000021ff227230 */ /* 0x000fe40000004100 */
[-C--:B------:R-:W-:Y:S01]  /*11cf0*/  FMUL.FTZ R46, R38, R41.reuse ;  /* 0x00000029262e7220 */ /* 0x080fe20000410000 */
[----:B------:R-:W-:Y:S02]  /*11d00*/  HADD2.F32 R40, -RZ, R39.H0_H0 ;  /* 0x20000027ff287230 */ /* 0x000fe40000004100 */
[C---:B------:R-:W-:Y:S01]  /*11d10*/  FMUL.FTZ R38, R37.reuse, R44 ;  /* 0x0000002c25267220 */ /* 0x040fe20000410000 */
[----:B------:R-:W-:Y:S02]  /*11d20*/  HADD2.F32 R33, -RZ, R31.H0_H0 ;  /* 0x2000001fff217230 */ /* 0x000fe40000004100 */
[C---:B------:R-:W-:Y:S01]  /*11d30*/  FFMA.FTZ R45, R34.reuse, R41, -R45 ;  /* 0x00000029222d7223 */ /* 0x040fe2000001082d */
[----:B------:R-:W-:Y:S01]  /*11d40*/  FFMA.FTZ R50, R34, R43, R46 ;  /* 0x0000002b22327223 */ /* 0x000fe2000001002e */
[----:B------:R-:W-:Y:S01]  /*11d50*/  FMUL.FTZ R37, R37, R40 ;  /* 0x0000002825257220 */ /* 0x000fe20000410000 */
[----:B------:R-:W-:-:S02]  /*11d60*/  HADD2.F32 R42, -RZ, R42.H1_H1 ;  /* 0x3000002aff2a7230 */ /* 0x000fc40000004100 */
[C---:B------:R-:W-:Y:S01]  /*11d70*/  FFMA.FTZ R41, R33.reuse, R40, -R38 ;  /* 0x0000002821297223 */ /* 0x040fe20000010826 */
[----:B------:R-:W-:Y:S02]  /*11d80*/  HADD2.F32 R35, -RZ, R35.H1_H1 ;  /* 0x30000023ff237230 */ /* 0x000fe40000004100 */
[----:B------:R-:W-:Y:S01]  /*11d90*/  FFMA.FTZ R44, R33, R44, R37 ;  /* 0x0000002c212c7223 */ /* 0x000fe20000010025 */
[----:B------:R-:W-:Y:S01]  /*11da0*/  HADD2.F32 R34, -RZ, R39.H1_H1 ;  /* 0x30000027ff227230 */ /* 0x000fe20000004100 */
[----:B------:R-:W-:Y:S01]  /*11db0*/  F2FP.F16.E4M3.UNPACK_B R37, R29 ;  /* 0x0000001dff25723e */ /* 0x000fe200020006ff */
[----:B------:R-:W-:Y:S01]  /*11dc0*/  HADD2.F32 R31, -RZ, R31.H1_H1 ;  /* 0x3000001fff1f7230 */ /* 0x000fe20000004100 */
[----:B------:R-:W-:Y:S01]  /*11dd0*/  F2FP.F16.E4M3.UNPACK_B R33, R12 ;  /* 0x0000000cff21723e */ /* 0x000fe200020006ff */
[C---:B------:R-:W-:Y:S01]  /*11de0*/  FMUL.FTZ R12, R35.reuse, R42 ;  /* 0x0000002a230c7220 */ /* 0x040fe20000410000 */
[----:B------:R-:W-:Y:S01]  /*11df0*/  FMUL.FTZ R39, R35, R34 ;  /* 0x0000002223277220 */ /* 0x000fe20000410000 */
[----:B------:R-:W-:Y:S01]  /*11e00*/  HADD2.F32 R35, -RZ, R37.H0_H0 ;  /* 0x20000025ff237230 */ /* 0x000fe20000004100 */
[----:B------:R-:W-:Y:S01]  /*11e10*/  F2FP.SATFINITE.E4M3.F32.PACK_AB_MERGE_C R49, R50, R49, RZ ;  /* 0x000000313231723e */ /* 0x000fe200048070ff */
[----:B------:R-:W-:-:S02]  /*11e20*/  HADD2.F32 R29, -RZ, R25.H0_H0 ;  /* 0x20000019ff1d7230 */ /* 0x000fc40000004100 */
[C---:B------:R-:W-:Y:S01]  /*11e30*/  FFMA.FTZ R46, R31.reuse, R34, -R12 ;  /* 0x000000221f2e7223 */ /* 0x040fe2000001080c */
[----:B------:R-:W-:Y:S01]  /*11e40*/  FFMA.FTZ R43, R31, R42, R39 ;  /* 0x0000002a1f2b7223 */ /* 0x000fe20000010027 */
[----:B------:R-:W-:Y:S01]  /*11e50*/  HADD2.F32 R31, -RZ, R33.H0_H0 ;  /* 0x20000021ff1f7230 */ /* 0x000fe20000004100 */
[----:B------:R-:W-:Y:S01]  /*11e60*/  F2FP.SATFINITE.E4M3.F32.PACK_AB_MERGE_C R9, R10, R9, R13 ;  /* 0x000000090a09723e */ /* 0x000fe2000480700d */
        /* <DEDUP_REMOVED lines=24> */
[----:B------:R-:W-:Y:S01]  /*11ff0*/  F2FP.SATFINITE.E4M3.F32.PACK_AB_MERGE_C R11, R30, R21, R49 ;  /* 0x000000151e0b723e */ /* 0x000fe20004807031 */
[----:B------:R-:W-:-:S02]  /*12000*/  HADD2.F32 R26, -RZ, R26.H1_H1 ;  /* 0x3000001aff1a7230 */ /* 0x000fc40000004100 */
[C---:B------:R-:W-:Y:S01]  /*12010*/  FFMA.FTZ R37, R12.reuse, R15, -R37 ;  /* 0x0000000f0c257223 */ /* 0x040fe20000010825 */
[----:B------:R-:W-:Y:S02]  /*12020*/  HADD2.F32 R7, -RZ, R7.H1_H1 ;  /* 0x30000007ff077230 */ /* 0x000fe40000004100 */
[----:B------:R-:W-:Y:S01]  /*12030*/  FFMA.FTZ R33, R12, R33, R25 ;  /* 0x000000210c217223 */ /* 0x000fe20000010019 */
[----:B------:R-:W-:Y:S01]  /*12040*/  F2FP.F16.E4M3.UNPACK_B R12, R8 ;  /* 0x00000008ff0c723e */ /* 0x000fe200020006ff */
[C---:B------:R-:W-:Y:S01]  /*12050*/  FMUL.FTZ R34, R26.reuse, R31 ;  /* 0x0000001f1a227220 */ /* 0x040fe20000410000 */
[-C--:B------:R-:W-:Y:S01]  /*12060*/  FMUL.FTZ R26, R26, R29.reuse ;  /* 0x0000001d1a1a7220 */ /* 0x080fe20000410000 */
[----:B------:R-:W-:Y:S02]  /*12070*/  HADD2.F32 R8, -RZ, R3.H0_H0 ;  /* 0x20000003ff087230 */ /* 0x000fe40000004100 */
[C---:B------:R-:W-:Y:S01]  /*12080*/  FFMA.FTZ R42, R7.reuse, R29, -R34 ;  /* 0x0000001d072a7223 */ /* 0x040fe20000010822 */
[----:B------:R-:W-:Y:S01]  /*12090*/  FFMA.FTZ R48, R7, R31, R26 ;  /* 0x0000001f07307223 */ /* 0x000fe2000001001a */
[----:B------:R-:W-:-:S02]  /*120a0*/  HADD2.F32 R26, -RZ, R12.H0_H0 ;  /* 0x2000000cff1a7230 */ /* 0x000fc40000004100 */
[----:B------:R-:W-:Y:S01]  /*120b0*/  HADD2.F32 R7, -RZ, R6.H0_H0 ;  /* 0x20000006ff077230 */ /* 0x000fe20000004100 */
[----:B------:R-:W-:Y:S01]  /*120c0*/  F2FP.SATFINITE.E4M3.F32.PACK_AB_MERGE_C R37, R42, R37, RZ ;  /* 0x000000252a25723e */ /* 0x000fe200048070ff */
[----:B------:R-:W-:Y:S01]  /*120d0*/  HADD2.F32 R15, -RZ, R3.H1_H1 ;  /* 0x30000003ff0f7230 */ /* 0x000fe20000004100 */
[----:B------:R-:W-:Y:S01]  /*120e0*/  F2FP.SATFINITE.E4M3.F32.PACK_AB_MERGE_C R33, R48, R33, RZ ;  /* 0x000000213021723e */ /* 0x000fe200048070ff */
[----:B------:R-:W-:Y:S02]  /*120f0*/  HADD2.F32 R25, -RZ, R12.H1_H1 ;  /* 0x3000000cff197230 */ /* 0x000fe40000004100 */
[C---:B------:R-:W-:Y:S01]  /*12100*/  FMUL.FTZ R12, R7.reuse, R26 ;  /* 0x0000001a070c7220 */ /* 0x040fe20000410000 */
[----:B------:R-:W-:Y:S02]  /*12110*/  HADD2.F32 R6, -RZ, R6.H1_H1 ;  /* 0x30000006ff067230 */ /* 0x000fe40000004100 */
[----:B------:R-:W-:Y:S01]  /*12120*/  FMUL.FTZ R7, R7, R8 ;  /* 0x0000000807077220 */ /* 0x000fe20000410000 */
[----:B------:R-:W-:-:S02]  /*12130*/  HADD2.F32 R3, -RZ, R4.H0_H0 ;  /* 0x20000004ff037230 */ /* 0x000fc40000004100 */
[----:B------:R-:W-:Y:S02]  /*12140*/  HADD2.F32 R4, -RZ, R4.H1_H1 ;  /* 0x30000004ff047230 */ /* 0x000fe40000004100 */
[C---:B------:R-:W-:Y:S01]  /*12150*/  FMUL.FTZ R29, R6.reuse, R25 ;  /* 0x00000019061d7220 */ /* 0x040fe20000410000 */
        /* <DEDUP_REMOVED lines=11> */
[----:B------:R-:W-:Y:S02]  /*12210*/  F2FP.SATFINITE.E4M3.F32.PACK_AB_MERGE_C R8, R38, R35, R8 ;  /* 0x000000232608723e */ /* 0x000fe40004807008 */
[----:B------:R-:W-:Y:S01]  /*12220*/  F2FP.SATFINITE.E4M3.F32.PACK_AB_MERGE_C R10, R34, R3, R33 ;  /* 0x00000003220a723e */ /* 0x000fe20004807021 */
[----:B------:R4:W-:Y:S04]  /*12230*/  STS.128 [R51+0x18000], R4 ;  /* 0x0180000433007388 */ /* 0x0009e80000000c00 */
[----:B------:R4:W-:Y:S02]  /*12240*/  STS.128 [R0+0x18000], R8 ;  /* 0x0180000800007388 */ /* 0x0009e40000000c00 */
.L_x_1893:
[----:B------:R-:W-:Y:S05]  /*12250*/  BSYNC B0 ;  /* 0x0000000000007941 */ /* 0x000fea0003800000 */
.L_x_1865:
[----:B------:R-:W-:Y:S01]  /*12260*/  @!PT LDS RZ, [RZ] ;  /* 0x00000000fffff984 */ /* 0x000fe20000000800 */
[----:B------:R-:W-:Y:S01]  /*12270*/  @!PT LDS RZ, [RZ] ;  /* 0x00000000fffff984 */ /* 0x000fe20000000800 */
[----:B------:R-:W-:Y:S01]  /*12280*/  @!PT LDS RZ, [RZ] ;  /* 0x00000000fffff984 */ /* 0x000fe20000000800 */
[----:B------:R-:W-:Y:S01]  /*12290*/  @!PT LDS RZ, [RZ] ;  /* 0x00000000fffff984 */ /* 0x000fe20000000800 */
[----:B------:R1:W-:Y:S06]  /*122a0*/  MEMBAR.ALL.CTA ;  /* 0x0000000000007992 */ /* 0x0003ec0000008000 */
[----:B-1----:R-:W1:Y:S01]  /*122b0*/  FENCE.VIEW.ASYNC.S ;  /* 0x00000000000073c6 */ /* 0x002e620000000000 */
[----:B------:R-:W-:Y:S05]  /*122c0*/  WARPSYNC.ALL ;  /* 0x0000000000007948 */ /* 0x000fea0003800000 */
[----:B-1----:R-:W-:Y:S06]  /*122d0*/  BAR.SYNC.DEFER_BLOCKING 0xd, 0x100 ;  /* 0x0344000000007b1d */ /* 0x002fec0000010000 */
.L_x_1863:
[----:B----4-:R-:W4:Y:S01]  /*122e0*/  S2R R0, SR_TID.X ;  /* 0x0000000000007919 */ /* 0x010f220000002100 */
[----:B------:R-:W-:Y:S05]  /*122f0*/  WARPSYNC.ALL ;  /* 0x0000000000007948 */ /* 0x000fea0003800000 */
[----:B----4-:R-:W-:-:S05]  /*12300*/  SHF.R.U32.HI R0, RZ, 0x7, R0 ;  /* 0x00000007ff007819 */ /* 0x010fca0000011600 */
[----:B-----5:R-:W-:Y:S02]  /*12310*/  VIADD R10, R0, 0x8 ;  /* 0x00000008000a7836 */ /* 0x020fe40000000000 */
[----:B------:R-:W-:-:S03]  /*12320*/  IMAD.U32 R0, RZ, RZ, UR61 ;  /* 0x0000003dff007e24 */ /* 0x000fc6000f8e00ff */
[----:B------:R4:W-:Y:S02]  /*12330*/  BAR.SYNC.DEFER_BLOCKING R10, 0x100 ;  /* 0x0004000a0000751d */ /* 0x0009e40000010000 */
[----:B------:R-:W-:-:S13]  /*12340*/  ISETP.NE.AND P0, PT, R0, 0x3, PT ;  /* 0x000000030000780c */ /* 0x000fda0003f05270 */
[----:B----4-:R-:W-:Y:S05]  /*12350*/  @!P0 BRA `(.L_x_1910) ;  /* 0x0000000000048947 */ /* 0x010fea0003800000 */
[----:B------:R-:W-:Y:S01]  /*12360*/  BPT.TRAP 0x1 ;  /* 0x000000040000795c */ /* 0x000fe20000300000 */
.L_x_1910:
[----:B0-23--:R-:W-:Y:S01]  /*12370*/  IMAD R5, R23, 0x8, R22 ;  /* 0x0000000817057824 */ /* 0x00dfe200078e0216 */
[----:B------:R-:W-:-:S04]  /*12380*/  SHF.L.U32 R12, R186, 0x1f, RZ ;  /* 0x0000001fba0c7819 */ /* 0x000fc800000006ff */
[----:B------:R0:W2:Y:S01]  /*12390*/  SYNCS.PHASECHK.TRANS64.TRYWAIT P1, [R5+URZ+0x28430], R12 ;  /* 0x0284300c050075a7 */ /* 0x0000a2000802017f */
[----:B------:R-:W-:Y:S05]  /*123a0*/  @!P0 BRA `(.L_x_1911) ;  /* 0x0000000000048947 */ /* 0x000fea0003800000 */
[----:B------:R-:W-:Y:S01]  /*123b0*/  BPT.TRAP 0x1 ;  /* 0x000000040000795c */ /* 0x000fe20000300000 */
.L_x_1911:
[----:B--2---:R-:W-:Y:S05]  /*123c0*/  @P1 BRA `(.L_x_1912) ;  /* 0x0000000000081947 */ /* 0x004fea0003800000 */
[----:B------:R-:W2:Y:S02]  /*123d0*/  SYNCS.PHASECHK.TRANS64.TRYWAIT P1, [R5+URZ+0x28430], R12 ;  /* 0x0284300c050075a7 */ /* 0x000ea4000802017f */
[----:B--2---:R-:W-:Y:S05]  /*123e0*/  @!P1 BRA `(.L_x_1913) ;  /* 0x000001b400189947 */ /* 0x004fea0003800000 */
.L_x_1912:
[----:B------:R-:W-:Y:S05]  /*123f0*/  WARPSYNC.ALL ;  /* 0x0000000000007948 */ /* 0x000fea0003800000 */
[----:B------:R-:W-:Y:S01]  /*12400*/  R2UR UR4, R22 ;  /* 0x00000000160472ca */ /* 0x000fe200000e0000 */
[----:B------:R-:W-:Y:S01]  /*12410*/  IMAD.MOV.U32 R7, RZ, RZ, 0x40000040 ;  /* 0x40000040ff077424 */ /* 0x000fe200078e00ff */
[----:B------:R-:W-:Y:S01]  /*12420*/  R2UR UR5, R36 ;  /* 0x00000000240572ca */ /* 0x000fe200000e0000 */
[----:B------:R-:W-:Y:S01]  /*12430*/  UMOV UR9, 0x40000040 ;  /* 0x4000004000097882 */ /* 0x000fe20000000000 */
[----:B------:R-:W-:Y:S01]  /*12440*/  WARPGROUP.ARRIVE ;  /* 0x00000000000079c5 */ /* 0x000fe20000000000 */
[----:B------:R-:W-:Y:S01]  /*12450*/  MOV R9, 0x40000040 ;  /* 0x4000004000097802 */ /* 0x000fe20000000f00 */
[----:B------:R-:W-:Y:S01]  /*12460*/  IMAD.U32 R199, RZ, RZ, UR9 ;  /* 0x00000009ffc77e24 */ /* 0x000fe2000f8e00ff */
[----:B------:R-:W-:Y:S01]  /*12470*/  R2UR UR11, R7 ;  /* 0x00000000070b72ca */ /* 0x000fe200000e0000 */
[----:B------:R-:W-:Y:S01]  /*12480*/  UMOV UR57, 0x40000040 ;  /* 0x4000004000397882 */ /* 0x000fe20000000000 */
[----:B------:R-:W-:Y:S01]  /*12490*/  UMOV UR53, 0x40000040 ;  /* 0x4000004000357882 */ /* 0x000fe20000000000 */
[----:B------:R-:W-:Y:S01]  /*124a0*/  UMOV UR49, 0x40000040 ;  /* 0x4000004000317882 */ /* 0x000fe20000000000 */
[----:B------:R-:W-:Y:S01]  /*124b0*/  UMOV UR45, 0x40000040 ;  /* 0x40000040002d7882 */ /* 0x000fe20000000000 */
[----:B------:R-:W-:Y:S01]  /*124c0*/  IMAD.MOV.U32 R7, RZ, RZ, 0x40000040 ;  /* 0x40000040ff077424 */ /* 0x000fe200078e00ff */
[----:B------:R-:W-:Y:S01]  /*124d0*/  UIADD3 UR4, UR4, 0x20000, URZ ;  /* 0x0002000004047890 */ /* 0x000fe2000fffe03f */
[----:B------:R-:W3:Y:S01]  /*124e0*/  S2R R0, SR_TID.X ;  /* 0x0000000000007919 */ /* 0x000ee20000002100 */
[----:B------:R-:W-:-:S02]  /*124f0*/  ULOP3.LUT UR5, UR5, 0x10000, URZ, 0xfc, !UPT ;  /* 0x0001000005057892 */ /* 0x000fc4000f8efc3f */
[----:B------:R-:W-:Y:S01]  /*12500*/  USHF.R.U32.HI UR4, URZ, 0x4, UR4 ;  /* 0x000000043f047899 */ /* 0x000fe20008011604 */
[----:B------:R-:W-:Y:S01]  /*12510*/  R2UR UR43, R7 ;  /* 0x00000000072b72ca */ /* 0x000fe200000e0000 */
[----:B------:R-:W-:Y:S02]  /*12520*/  UIADD3 UR56, UR5, 0x6, URZ ;  /* 0x0000000605387890 */ /* 0x000fe4000fffe03f */
[----:B------:R-:W-:Y:S01]  /*12530*/  ULOP3.LUT UR4, UR4, 0x3fff, URZ, 0xc0, !UPT ;  /* 0x00003fff04047892 */ /* 0x000fe2000f8ec03f */
[----:B------:R-:W-:Y:S01]  /*12540*/  UMOV UR8, UR5 ;  /* 0x0000000500087c82 */ /* 0x000fe20008000000 */
[----:B------:R-:W-:Y:S01]  /*12550*/  UIADD3 UR52, UR5, 0x400, URZ ;  /* 0x0000040005347890 */ /* 0x000fe2000fffe03f */
[----:B------:R-:W-:Y:S01]  /*12560*/  IMAD.U32 R198, RZ, RZ, UR8 ;  /* 0x00000008ffc67e24 */ /* 0x000fe2000f8e00ff */
[----:B------:R-:W-:Y:S02]  /*12570*/  ULOP3.LUT UR60, UR4, 0x10000, URZ, 0xfc, !UPT ;  /* 0x00010000043c7892 */ /* 0x000fe4000f8efc3f */
[----:B------:R-:W-:-:S02]  /*12580*/  UIADD3 UR4, UR5, 0x2, URZ ;  /* 0x0000000205047890 */ /* 0x000fc4000fffe03f */
[----:B------:R-:W-:Y:S02]  /*12590*/  UIADD3 UR48, UR5, 0x402, URZ ;  /* 0x0000040205307890 */ /* 0x000fe4000fffe03f */
[----:B------:R-:W-:Y:S01]  /*125a0*/  LEA R6, R23, UR60, 0xa ;  /* 0x0000003c17067c11 */ /* 0x000fe2000f8e50ff */
[----:B------:R-:W-:Y:S02]  /*125b0*/  UIADD3 UR44, UR5, 0x404, URZ ;  /* 0x00000404052c7890 */ /* 0x000fe4000fffe03f */
[----:B------:R-:W-:Y:S01]  /*125c0*/  UIADD3 UR40, UR5, 0x406, URZ ;  /* 0x0000040605287890 */ /* 0x000fe2000fffe03f */
[C---:B------:R-:W-:Y:S01]  /*125d0*/  R2UR UR10, R6.reuse ;  /* 0x00000000060a72ca */ /* 0x040fe200000e0000 */
[----:B------:R-:W-:Y:S01]  /*125e0*/  VIADD R8, R6, 0x2 ;  /* 0x0000000206087836 */ /* 0x000fe20000000000 */
[----:B------:R-:W-:Y:S01]  /*125f0*/  UMOV UR41, 0x40000040 ;  /* 0x4000004000297882 */ /* 0x000fe20000000000 */
[----:B---3--:R-:W-:-:S10]  /*12600*/  SHF.R.U32.HI R0, RZ, 0x7, R0 ;  /* 0x00000007ff007819 */ /* 0x008fd40000011600 */
[----:B------:R-:W-:Y:S01]  /*12610*/  QGMMA.64x64x32.F32.E4M3.E4M3 R24, gdesc[UR8], RZ, !UPT, gsb0 ;  /* 0x00e00000081879f3 */ /* 0x000fe2000c0008ff */
[----:B------:R-:W-:Y:S01]  /*12620*/  R2UR UR10, R8 ;  /* 0x00000000080a72ca */ /* 0x000fe200000e0000 */
[----:B------:R-:W-:Y:S01]  /*12630*/  UMOV UR8, UR4 ;  /* 0x0000000400087c82 */ /* 0x000fe20008000000 */
[----:B------:R-:W-:Y:S01]  /*12640*/  R2UR UR11, R9 ;  /* 0x00000000090b72ca */ /* 0x000fe200000e0000 */
[----:B------:R-:W-:Y:S01]  /*12650*/  UMOV UR9, 0x40000040 ;  /* 0x4000004000097882 */ /* 0x000fe20000000000 */
[----:B------:R-:W-:Y:S01]  /*12660*/  VIADD R8, R6, 0x4 ;  /* 0x0000000406087836 */ /* 0x000fe20000000000 */
[----:B------:R-:W-:Y:S01]  /*12670*/  UIADD3 UR4, UR5, 0x4, URZ ;  /* 0x0000000405047890 */ /* 0x000fe2000fffe03f */
[----:B------:R-:W-:Y:S01]  /*12680*/  IMAD.MOV.U32 R9, RZ, RZ, 0x40000040 ;  /* 0x40000040ff097424 */ /* 0x000fe200078e00ff */
[----:B------:R-:W-:Y:S01]  /*12690*/  IADD3 R4, -R0, 0xb, RZ ;  /* 0x0000000b00047810 */ /* 0x000fe20007ffe1ff */
[----:B------:R-:W-:Y:S02]  /*126a0*/  IMAD.U32 R196, RZ, RZ, UR8 ;  /* 0x00000008ffc47e24 */ /* 0x000fe4000f8e00ff */
[----:B------:R-:W-:Y:S01]  /*126b0*/  IMAD.U32 R197, RZ, RZ, UR9 ;  /* 0x00000009ffc57e24 */ /* 0x000fe2000f8e00ff */
[----:B------:R-:W-:-:S02]  /*126c0*/  WARPGROUP.DEPBAR.LE gsb0, 0x0 ;  /* 0x00008000000079c5 */ /* 0x000fc40000010000 */
[----:B------:R-:W-:-:S06]  /*126d0*/  WARPGROUP.ARRIVE ;  /* 0x00000000000079c5 */ /* 0x000fcc0000000000 */
[----:B------:R-:W-:Y:S01]  /*126e0*/  QGMMA.64x64x32.F32.E4M3.E4M3 R24, gdesc[UR8], R24, gsb0 ;  /* 0x00e00000081879f3 */ /* 0x000fe20008000818 */
        /* <DEDUP_REMOVED lines=8> */
[----:B------:R-:W-:Y:S01]  /*12770*/  VIADD R8, R6, 0x200 ;  /* 0x0000020006087836 */ /* 0x000fe20000000000 */
[----:B------:R-:W-:Y:S01]  /*12780*/  R2UR UR59, R9 ;  /* 0x00000000093b72ca */ /* 0x000fe200000e0000 */
[----:B------:R-:W-:-:S02]  /*12790*/  IMAD.MOV.U32 R9, RZ, RZ, 0x40000040 ;  /* 0x40000040ff097424 */ /* 0x000fc400078e00ff */
[----:B------:R-:W-:Y:S01]  /*127a0*/  IMAD.U32 R195, RZ, RZ, UR9 ;  /* 0x00000009ffc37e24 */ /* 0x000fe2000f8e00ff */
[----:B------:R-:W-:Y:S02]  /*127b0*/  R2UR UR54, R8 ;  /* 0x00000000083672ca */ /* 0x000fe400000e0000 */
[----:B------:R-:W-:Y:S01]  /*127c0*/  R2UR UR55, R9 ;  /* 0x00000000093772ca */ /* 0x000fe200000e0000 */
[----:B------:R-:W-:Y:S01]  /*127d0*/  IMAD.MOV.U32 R9, RZ, RZ, 0x40000040 ;  /* 0x40000040ff097424 */ /* 0x000fe200078e00ff */
[----:B------:R-:W-:-:S04]  /*127e0*/  IADD3 R8, R6, 0x202, RZ ;  /* 0x0000020206087810 */ /* 0x000fc80007ffe0ff */
[----:B------:R-:W-:Y:S01]  /*127f0*/  R2UR UR50, R8 ;  /* 0x00000000083272ca */ /* 0x000fe200000e0000 */
[C---:B------:R-:W-:Y:S01]  /*12800*/  VIADD R8, R6.reuse, 0x204 ;  /* 0x0000020406087836 */ /* 0x040fe20000000000 */
[----:B------:R-:W-:Y:S01]  /*12810*/  R2UR UR51, R9 ;  /* 0x00000000093372ca */ /* 0x000fe200000e0000 */
[----:B------:R-:W-:Y:S02]  /*12820*/  IMAD.MOV.U32 R9, RZ, RZ, 0x40000040 ;  /* 0x40000040ff097424 */ /* 0x000fe400078e00ff */
[----:B------:R-:W-:Y:S01]  /*12830*/  VIADD R6, R6, 0x206 ;  /* 0x0000020606067836 */ /* 0x000fe20000000000 */
[----:B------:R-:W-:Y:S02]  /*12840*/  R2UR UR46, R8 ;  /* 0x00000000082e72ca */ /* 0x000fe400000e0000 */
[----:B------:R-:W-:Y:S02]  /*12850*/  R2UR UR47, R9 ;  /* 0x00000000092f72ca */ /* 0x000fe400000e0000 */
[----:B------:R-:W-:Y:S01]  /*12860*/  R2UR UR42, R6 ;  /* 0x00000000062a72ca */ /* 0x000fe200000e0000 */
        /* <DEDUP_REMOVED lines=20> */
[----:B------:R-:W-:Y:S05]  /*129b0*/  @!P0 BRA `(.L_x_1914) ;  /* 0x0000000000048947 */ /* 0x000fea0003800000 */
[----:B------:R-:W-:Y:S01]  /*129c0*/  BPT.TRAP 0x1 ;  /* 0x000000040000795c */ /* 0x000fe20000300000 */
.L_x_1914:
[----:B------:R-:W4:Y:S01]  /*129d0*/  LDC R9, c[0x0][0x448] ;  /* 0x00011200ff097b82 */ /* 0x000f220000000800 */
[C---:B-1----:R-:W-:Y:S01]  /*129e0*/  FMUL.FTZ R3, R2.reuse, R24 ;  /* 0x0000001802037220 */ /* 0x042fe20000410000 */
[----:B------:R-:W-:Y:S01]  /*129f0*/  FMUL.FTZ R13, R2, R25 ;  /* 0x00000019020d7220 */ /* 0x000fe20000410000 */
[----:B------:R-:W-:Y:S02]  /*12a00*/  IMAD.IADD R21, R208, 0x1, R201 ;  /* 0x00000001d0157824 */ /* 0x000fe400078e02c9 */
[C---:B------:R-:W-:Y:S01]  /*12a10*/  FMUL.FTZ R0, R2.reuse, R26 ;  /* 0x0000001a02007220 */ /* 0x040fe20000410000 */
[C---:B------:R-:W-:Y:S01]  /*12a20*/  FMUL.FTZ R20, R2.reuse, R32 ;  /* 0x0000002002147220 */ /* 0x040fe20000410000 */
[C---:B------:R-:W-:Y:S01]  /*12a30*/  FMUL.FTZ R32, R2.reuse, R33 ;  /* 0x0000002102207220 */ /* 0x040fe20000410000 */
[----:B------:R-:W-:Y:S02]  /*12a40*/  IMAD.MOV.U32 R26, RZ, RZ, R21 ;  /* 0x000000ffff1a7224 */ /* 0x000fe400078e0015 */
[C---:B------:R-:W-:Y:S01]  /*12a50*/  FMUL.FTZ R33, R2.reuse, R34 ;  /* 0x0000002202217220 */ /* 0x040fe20000410000 */
[C---:B------:R-:W-:Y:S01]  /*12a60*/  FMUL.FTZ R34, R2.reuse, R35 ;  /* 0x0000002302227220 */ /* 0x040fe20000410000 */
[C---:B------:R-:W-:Y:S01]  /*12a70*/  FMUL.FTZ R35, R2.reuse, R38 ;  /* 0x0000002602237220 */ /* 0x040fe20000410000 */
[C---:B------:R-:W-:Y:S01]  /*12a80*/  FMUL.FTZ R38, R2.reuse, R43 ;  /* 0x0000002b02267220 */ /* 0x040fe20000410000 */
[C---:B------:R-:W-:Y:S01]  /*12a90*/  FMUL.FTZ R6, R2.reuse, R27 ;  /* 0x0000001b02067220 */ /* 0x040fe20000410000 */
[C---:B------:R-:W-:Y:S01]  /*12aa0*/  FMUL.FTZ R40, R2.reuse, R40 ;  /* 0x0000002802287220 */ /* 0x040fe20000410000 */
[----:B------:R-:W-:Y:S01]  /*12ab0*/  IMAD.MOV.U32 R27, RZ, RZ, -0x40 ;  /* 0xffffffc0ff1b7424 */ /* 0x000fe200078e00ff */
[----:B------:R-:W-:Y:S01]  /*12ac0*/  ULDC.64 UR6, c[0x0][0x9e0] ;  /* 0x0002780000067ab9 */ /* 0x000fe20000000a00 */
[C---:B------:R-:W-:Y:S01]  /*12ad0*/  FMUL.FTZ R8, R2.reuse, R31 ;  /* 0x0000001f02087220 */ /* 0x040fe20000410000 */
[----:B------:R-:W-:Y:S01]  /*12ae0*/  UISETP.GE.AND UP0, UPT, UR7, 0x1, UPT ;  /* 0x000000010700788c */ /* 0x000fe2000bf06270 */
[C---:B------:R-:W-:Y:S01]  /*12af0*/  FMUL.FTZ R15, R2.reuse, R29 ;  /* 0x0000001d020f7220 */ /* 0x040fe20000410000 */
[C---:B------:R-:W-:Y:S01]  /*12b00*/  FMUL.FTZ R7, R2.reuse, R30 ;  /* 0x0000001e02077220 */ /* 0x040fe20000410000 */
[C---:B------:R-:W-:Y:S01]  /*12b10*/  FMUL.FTZ R31, R2.reuse, R36 ;  /* 0x00000024021f7220 */ /* 0x040fe20000410000 */
[C---:B------:R-:W-:Y:S01]  /*12b20*/  FMUL.FTZ R30, R2.reuse, R37 ;  /* 0x00000025021e7220 */ /* 0x040fe20000410000 */
[C---:B------:R-:W-:Y:S01]  /*12b30*/  FMUL.FTZ R36, R2.reuse, R39 ;  /* 0x0000002702247220 */ /* 0x040fe20000410000 */
[----:B------:R1:W0:Y:S01]  /*12b40*/  MUFU.TANH R29, R40 ;  /* 0x00000028001d7308 */ /* 0x0002220000002400 */
[----:B----4-:R-:W-:Y:S01]  /*12b50*/  ISETP.NE.AND P1, PT, R9, 0x1, PT ;  /* 0x000000010900780c */ /* 0x010fe20003f25270 */
[C---:B------:R-:W-:Y:S01]  /*12b60*/  FMUL.FTZ R14, R2.reuse, R28 ;  /* 0x0000001c020e7220 */ /* 0x040fe20000410000 */
[C---:B------:R-:W-:Y:S01]  /*12b70*/  FMUL.FTZ R37, R2.reuse, R42 ;  /* 0x0000002a02257220 */ /* 0x040fe20000410000 */
[C---:B------:R-:W-:Y:S01]  /*12b80*/  FMUL.FTZ R39, R2.reuse, R46 ;  /* 0x0000002e02277220 */ /* 0x040fe20000410000 */
[C---:B------:R-:W-:Y:S01]  /*12b90*/  FMUL.FTZ R48, R2.reuse, R48 ;  /* 0x0000003002307220 */ /* 0x040fe20000410000 */
[C---:B------:R-:W-:Y:S01]  /*12ba0*/  FMUL.FTZ R49, R2.reuse, R49 ;  /* 0x0000003102317220 */ /* 0x040fe20000410000 */
[C---:B------:R-:W-:Y:S01]  /*12bb0*/  FMUL.FTZ R11, R2.reuse, R50 ;  /* 0x00000032020b7220 */ /* 0x040fe20000410000 */
[C---:B------:R-:W-:Y:S01]  /*12bc0*/  FMUL.FTZ R9, R2.reuse, R51 ;  /* 0x0000003302097220 */ /* 0x040fe20000410000 */
[C---:B-1----:R-:W-:Y:S01]  /*12bd0*/  FMUL.FTZ R40, R2.reuse, R47 ;  /* 0x0000002f02287220 */ /* 0x042fe20000410000 */
[C---:B------:R-:W-:Y:S01]  /*12be0*/  FMUL.FTZ R52, R2.reuse, R52 ;  /* 0x0000003402347220 */ /* 0x040fe20000410000 */
[C---:B------:R-:W-:Y:S01]  /*12bf0*/  FMUL.FTZ R53, R2.reuse, R53 ;  /* 0x0000003502357220 */ /* 0x040fe20000410000 */
[C---:B------:R-:W-:Y:S01]  /*12c00*/  FMUL.FTZ R44, R2.reuse, R44 ;  /* 0x0000002c022c7220 */ /* 0x040fe20000410000 */
[C---:B------:R-:W-:Y:S01]  /*12c10*/  FMUL.FTZ R45, R2.reuse, R45 ;  /* 0x0000002d022d7220 */ /* 0x040fe20000410000 */
[----:B------:R-:W1:Y:S01]  /*12c20*/  @P1 LDC R24, c[0x0][0x44c] ;  /* 0x00011300ff181b82 */ /* 0x000e620000000800 */
[----:B------:R-:W-:Y:S01]  /*12c30*/  FMUL.FTZ R55, R2, R55 ;  /* 0x0000003702377220 */ /* 0x000fe20000410000 */
[----:B------:R-:W-:Y:S01]  /*12c40*/  PLOP3.LUT P2, PT, PT, PT, UP0, 0x40, 0x0 ;  /* 0x000000000000781c */ /* 0x000fe20003f4e808 */
[----:B------:R-:W4:Y:S01]  /*12c50*/  MUFU.TANH R3, R3 ;  /* 0x0000000300037308 */ /* 0x000f220000002400 */
[----:B------:R-:W-:Y:S01]  /*12c60*/  ULDC UR51, c[0x0][0x9dc] ;  /* 0x0002770000337ab9 */ /* 0x000fe20000000800 */
[----:B------:R-:W-:Y:S01]  /*12c70*/  LEA R51, R160, 0xffffffc0, 0x6 ;  /* 0xffffffc0a0337811 */ /* 0x000fe200078e30ff */
[----:B------:R-:W-:Y:S01]  /*12c80*/  ULOP3.LUT UR51, URZ, UR51, URZ, 0x33, !UPT ;  /* 0x000000333f337292 */ /* 0x000fe2000f8e333f */
[----:B------:R-:W-:Y:S01]  /*12c90*/  FMUL.FTZ R41, R2, R41 ;  /* 0x0000002902297220 */ /* 0x000fe20000410000 */
[----:B------:R-:W5:Y:S01]  /*12ca0*/  @P1 LDC R25, c[0x0][0x450] ;  /* 0x00011400ff191b82 */ /* 0x000f620000000800 */
[----:B------:R-:W-:Y:S01]  /*12cb0*/  IADD3 R46, -R191, R192, -R51 ;  /* 0x000000c0bf2e7210 */ /* 0x000fe20007ffe933 */
[----:B------:R-:W-:Y:S01]  /*12cc0*/  UP2UR UR42, UPR, URZ, 0x1 ;  /* 0x000000013f2a7883 */ /* 0x000fe20008000000 */
[----:B------:R-:W0:Y:S08]  /*12cd0*/  MUFU.TANH R13, R13 ;  /* 0x0000000d000d7308 */ /* 0x000e300000002400 */
[----:B------:R-:W0:Y:S01]  /*12ce0*/  MUFU.TANH R0, R0 ;  /* 0x0000000000007308 */ /* 0x000e220000002400 */
[----:B-1----:R-:W-:-:S07]  /*12cf0*/  @P1 IMAD.HI.U32 R24, R21, R24, RZ ;  /* 0x0000001815181227 */ /* 0x002fce00078e00ff */
[----:B------:R-:W1:Y:S01]  /*12d00*/  MUFU.TANH R6, R6 ;  /* 0x0000000600067308 */ /* 0x000e620000002400 */
[----:B------:R-:W-:Y:S01]  /*12d10*/  VIADD R21, R5, 0x28440 ;  /* 0x0002844005157836 */ /* 0x000fe20000000000 */
[----:B-----5:R-:W-:Y:S01]  /*12d20*/  @P1 SHF.R.U32.HI R26, RZ, R25, R24 ;  /* 0x00000019ff1a1219 */ /* 0x020fe20000011618 */
[----:B------:R-:W-:Y:S02]  /*12d30*/  IMAD.U32 R24, RZ, RZ, UR39 ;  /* 0x00000027ff187e24 */ /* 0x000fe4000f8e00ff */
[----:B------:R-:W-:-:S03]  /*12d40*/  FMUL.FTZ R25, R2, R54 ;  /* 0x0000003602197220 */ /* 0x000fc60000410000 */
[----:B------:R-:W0:Y:S01]  /*12d50*/  MUFU.TANH R14, R14 ;  /* 0x0000000e000e7308 */ /* 0x000e220000002400 */
[----:B------:R-:W5:Y:S01]  /*12d60*/  SHFL.IDX PT, R43, R26, RZ, 0x1c1f ;  /* 0x001c1fff1a2b7589 */ /* 0x000f6200000e0000 */
[----:B------:R-:W-:Y:S01]  /*12d70*/  PRMT R21, R24, 0x654, R21 ;  /* 0x0000065418157816 */ /* 0x000fe20000000015 */
[----:B------:R-:W-:-:S03]  /*12d80*/  IMAD R24, R160, R27, 0x41 ;  /* 0x00000041a0187424 */ /* 0x000fc600078e021b */
[----:B------:R2:W-:Y:S02]  /*12d90*/  SYNCS.ARRIVE.TRANS64.RED.A1T0 RZ, [R21+URZ], RZ ;  /* 0x000000ff15ff79a7 */ /* 0x0005e4000810043f */
[----:B------:R-:W0:Y:S01]  /*12da0*/  MUFU.TANH R15, R15 ;  /* 0x0000000f000f7308 */ /* 0x000e220000002400 */
[----:B------:R-:W-:Y:S01]  /*12db0*/  IADD3 R28, -R191, R24, R192 ;  /* 0x00000018bf1c7210 */ /* 0x000fe20007ffe1c0 */
[----:B------:R-:W-:-:S03]  /*12dc0*/  VIADD R54, R24, 0xffffffff ;  /* 0xffffffff18367836 */ /* 0x000fc60000000000 */
[----:B------:R-:W-:-:S03]  /*12dd0*/  IADD3 R28, R28, -R189, RZ ;  /* 0x800000bd1c1c7210 */ /* 0x000fc60007ffe0ff */
[----:B------:R-:W0:Y:S02]  /*12de0*/  MUFU.TANH R7, R7 ;  /* 0x0000000700077308 */ /* 0x000e240000002400 */
[C---:B------:R-:W-:Y:S02]  /*12df0*/  VIADD R47, R28.reuse, UR6 ;  /* 0x000000061c2f7c36 */ /* 0x040fe40008000000 */
[----:B------:R-:W-:-:S04]  /*12e00*/  VIADD R50, R28, UR51 ;  /* 0x000000331c327c36 */ /* 0x000fc80008000000 */
[----:B------:R-:W0:Y:S01]  /*12e10*/  MUFU.TANH R8, R8 ;  /* 0x0000000800087308 */ /* 0x000e220000002400 */
[----:B-----5:R-:W-:-:S07]  /*12e20*/  VIADDMNMX R28, R43, R47, R46, PT ;  /* 0x0000002f2b1c7246 */ /* 0x020fce000380012e */
        /* <DEDUP_REMOVED lines=21> */
[----:B--2---:R-:W2:Y:S08]  /*12f80*/  MUFU.TANH R21, R55 ;  /* 0x0000003700157308 */ /* 0x004eb00000002400 */
[----:B------:R5:W0:Y:S02]  /*12f90*/  MUFU.TANH R56, R41 ;  /* 0x0000002900387308 */ /* 0x000a240000002400 */
[----:B-----5:R-:W-:Y:S01]  /*12fa0*/  IMAD.IADD R41, R50, 0x1, R43 ;  /* 0x0000000132297824 */ /* 0x020fe200078e022b */
[----:B-12-4-:R-:W-:Y:S06]  /*12fb0*/  @P2 BRA `(.L_x_1915) ;  /* 0x0000000000582947 */ /* 0x016fec0003800000 */
[----:B------:R-:W-:Y:S01]  /*12fc0*/  IADD3 R24, -R189, R192, R43 ;  /* 0x000000c0bd187210 */ /* 0x000fe20007ffe12b */
[----:B------:R-:W-:Y:S03]  /*12fd0*/  BSSY B0, `(.L_x_1916) ;  /* 0x0000010000007945 */ /* 0x000fe60003800000 */
[----:B------:R-:W-:-:S13]  /*12fe0*/  ISETP.GT.AND P2, PT, R24, -0x1, PT ;  /* 0xffffffff1800780c */ /* 0x000fda0003f44270 */
[----:B------:R-:W-:Y:S05]  /*12ff0*/  @P2 BRA `(.L_x_1917) ;  /* 0x0000000000202947 */ /* 0x000fea0003800000 */
[----:B------:R-:W-:Y:S01]  /*13000*/  UISETP.NE.AND UP0, UPT, UR7, 0x1, UPT ;  /* 0x000000010700788c */ /* 0x000fe2000bf05270 */
[----:B------:R-:W-:-:S05]  /*13010*/  LOP3.LUT R24, RZ, R24, RZ, 0x33, !PT ;  /* 0x00000018ff187212 */ /* 0x000fca00078e33ff */
[----:B------:R-:W-:-:S05]  /*13020*/  PLOP3.LUT P2, PT, PT, PT, UP0, 0x80, 0x0 ;  /* 0x000000000000781c */ /* 0x000fca0003f4f008 */
[----:B------:R-:W-:-:S08]  /*13030*/  @UP0 ULDC.64 UR4, c[0x0][0x9e8] ;  /* 0x00027a0000040ab9 */ /* 0x000fd00000000a00 */
[----:B------:R-:W-:-:S05]  /*13040*/  @P2 IMAD.HI.U32 R27, R24, UR4, RZ ;  /* 0x00000004181b2c27 */ /* 0x000fca000f8e00ff */
[----:B------:R-:W-:-:S04]  /*13050*/  @P2 SHF.R.U32.HI R24, RZ, UR5, R27 ;  /* 0x00000005ff182c19 */ /* 0x000fc8000801161b */
[----:B------:R-:W-:Y:S01]  /*13060*/  LOP3.LUT R24, RZ, R24, RZ, 0x33, !PT ;  /* 0x00000018ff187212 */ /* 0x000fe200078e33ff */
[----:B------:R-:W-:Y:S06]  /*13070*/  BRA `(.L_x_1918) ;  /* 0x0000000000147947 */ /* 0x000fec0003800000 */
.L_x_1917:
[----:B------:R-:W-:-:S06]  /*13080*/  UISETP.NE.AND UP0, UPT, UR7, 0x1, UPT ;  /* 0x000000010700788c */ /* 0x000fcc000bf05270 */
[----:B------:R-:W-:-:S05]  /*13090*/  PLOP3.LUT P2, PT, PT, PT, UP0, 0x80, 0x0 ;  /* 0x000000000000781c */ /* 0x000fca0003f4f008 */
[----:B------:R-:W-:-:S08]  /*130a0*/  @UP0 ULDC.64 UR4, c[0x0][0x9e8] ;  /* 0x00027a0000040ab9 */ /* 0x000fd00000000a00 */
[----:B------:R-:W-:-:S05]  /*130b0*/  @P2 IMAD.HI.U32 R27, R24, UR4, RZ ;  /* 0x00000004181b2c27 */ /* 0x000fca000f8e00ff */
[----:B------:R-:W-:-:S07]  /*130c0*/  @P2 SHF.R.U32.HI R24, RZ, UR5, R27 ;  /* 0x00000005ff182c19 */ /* 0x000fce000801161b */
.L_x_1918:
[----:B------:R-:W-:Y:S05]  /*130d0*/  BSYNC B0 ;  /* 0x0000000000007941 */ /* 0x000fea0003800000 */
.L_x_1916:
[----:B------:R-:W-:-:S04]  /*130e0*/  IMAD R24, R24, UR7, -R51 ;  /* 0x0000000718187c24 */ /* 0x000fc8000f8e0a33 */
[----:B------:R-:W-:-:S05]  /*130f0*/  IMAD.IADD R24, R24, 0x1, -R191 ;  /* 0x0000000118187824 */ /* 0x000fca00078e0abf */
[----:B------:R-:W-:Y:S02]  /*13100*/  VIMNMX R41, R41, R24, !PT ;  /* 0x0000001829297248 */ /* 0x000fe40007fe0100 */
[----:B------:R-:W-:-:S07]  /*13110*/  VIADDMNMX R28, R24, UR7, R28, PT ;  /* 0x00000007181c7c46 */ /* 0x000fce000b80011c */
.L_x_1915:
[C---:B------:R-:W-:Y:S01]  /*13120*/  ISETP.GE.AND P3, PT, R54.reuse, 0x9, PT ;  /* 0x000000093600780c */ /* 0x040fe20003f66270 */
[----:B------:R-:W-:Y:S01]  /*13130*/  UISETP.GE.AND UP0, UPT, UR7, 0x1, UPT ;  /* 0x000000010700788c */ /* 0x000fe2000bf06270 */
[----:B------:R-:W-:Y:S02]  /*13140*/  ISETP.GE.AND P2, PT, R54, 0x2, PT ;  /* 0x000000023600780c */ /* 0x000fe40003f46270 */
[C---:B------:R-:W-:Y:S02]  /*13150*/  ISETP.GT.AND P4, PT, R41.reuse, 0x8, !P3 ;  /* 0x000000082900780c */ /* 0x040fe40005f84270 */
[----:B------:R-:W-:Y:S02]  /*13160*/  ISETP.GT.AND P5, PT, R41, 0x1, !P2 ;  /* 0x000000012900780c */ /* 0x000fe400057a4270 */
[----:B------:R-:W-:Y:S02]  /*13170*/  ISETP.LT.OR P4, PT, R28, 0x9, P4 ;  /* 0x000000091c00780c */ /* 0x000fe40002781670 */
[----:B------:R-:W-:-:S02]  /*13180*/  ISETP.GE.AND P6, PT, R54, 0xa, PT ;  /* 0x0000000a3600780c */ /* 0x000fc40003fc6270 */
[----:B0-----:R-:W-:Y:S02]  /*13190*/  FSEL R42, R14, -INF , !P4 ;  /* 0xff8000000e2a7808 */ /* 0x001fe40006000000 */
[C---:B------:R-:W-:Y:S02]  /*131a0*/  ISETP.LT.OR P5, PT, R28.reuse, 0x2, P5 ;  /* 0x000000021c00780c */ /* 0x040fe40002fa1670 */
[----:B------:R-:W-:Y:S02]  /*131b0*/  ISETP.GT.AND P4, PT, R41, 0x9, !P6 ;  /* 0x000000092900780c */ /* 0x000fe40007784270 */
[----:B------:R-:W-:Y:S02]  /*131c0*/  FSEL R45, R13, -INF , !P5 ;  /* 0xff8000000d2d7808 */ /* 0x000fe40006800000 */
        /* <DEDUP_REMOVED lines=8> */
[C---:B------:R-:W-:Y:S02]  /*13250*/  ISETP.GT.AND P4, PT, R41.reuse, 0x11, !P5 ;  /* 0x000000112900780c */ /* 0x040fe40006f84270 */
[----:B------:R-:W-:Y:S02]  /*13260*/  P2R R60, PR, RZ, 0x20 ;  /* 0x00000020ff3c7803 */ /* 0x000fe40000000000 */
[----:B------:R-:W-:Y:S02]  /*13270*/  ISETP.LT.OR P4, PT, R28, 0x12, P4 ;  /* 0x000000121c00780c */ /* 0x000fe40002781670 */
[----:B------:R-:W-:Y:S02]  /*13280*/  ISETP.GE.AND P5, PT, R54, 0x19, PT ;  /* 0x000000193600780c */ /* 0x000fe40003fa6270 */
[----:B------:R-:W-:Y:S02]  /*13290*/  FSEL R32, R32, -INF , !P4 ;  /* 0xff80000020207808 */ /* 0x000fe40006000000 */
[----:B------:R-:W-:-:S02]  /*132a0*/  ISETP.GT.AND P4, PT, R41, 0x18, !P5 ;  /* 0x000000182900780c */ /* 0x000fc40006f84270 */
[----:B------:R-:W-:Y:S02]  /*132b0*/  P2R R61, PR, RZ, 0x20 ;  /* 0x00000020ff3d7803 */ /* 0x000fe40000000000 */
[----:B------:R-:W-:Y:S02]  /*132c0*/  ISETP.LT.OR P4, PT, R28, 0x19, P4 ;  /* 0x000000191c00780c */ /* 0x000fe40002781670 */
[----:B------:R-:W-:Y:S02]  /*132d0*/  ISETP.GE.AND P5, PT, R54, 0x1a, PT ;  /* 0x0000001a3600780c */ /* 0x000fe40003fa6270 */
[----:B------:R-:W-:Y:S02]  /*132e0*/  FSEL R31, R31, -INF , !P4 ;  /* 0xff8000001f1f7808 */ /* 0x000fe40006000000 */
[----:B------:R-:W-:Y:S02]  /*132f0*/  ISETP.GT.AND P4, PT, R41, 0x19, !P5 ;  /* 0x000000192900780c */ /* 0x000fe40006f84270 */
[----:B------:R-:W-:-:S02]  /*13300*/  P2R R62, PR, RZ, 0x20 ;  /* 0x00000020ff3e7803 */ /* 0x000fc40000000000 */
        /* <DEDUP_REMOVED lines=26> */
[----:B------:R-:W-:Y:S02]  /*134b0*/  P2R R55, PR, RZ, 0x40 ;  /* 0x00000040ff377803 */ /* 0x000fe40000000000 */
        /* <DEDUP_REMOVED lines=11> */
[----:B------:R-:W-:-:S04]  /*13570*/  ISETP.GT.AND P6, PT, R41, RZ, !P6 ;  /* 0x000000ff2900720c */ /* 0x000fc800077c4270 */
[----:B------:R-:W-:-:S04]  /*13580*/  ISETP.LT.OR P6, PT, R28, 0x1, P6 ;  /* 0x000000011c00780c */ /* 0x000fc800037c1670 */
[----:B------:R-:W-:Y:S02]  /*13590*/  FSEL R49, R3, -INF , !P6 ;  /* 0xff80000003317808 */ /* 0x000fe40007000000 */
[----:B------:R-:W-:-:S04]  /*135a0*/  ISETP.GE.AND P6, PT, R54, 0x3a, PT ;  /* 0x0000003a3600780c */ /* 0x000fc80003fc6270 */
[----:B------:R-:W-:Y:S02]  /*135b0*/  P2R R52, PR, RZ, 0x40 ;  /* 0x00000040ff347803 */ /* 0x000fe40000000000 */
[----:B------:R-:W-:Y:S02]  /*135c0*/  ISETP.GT.AND P6, PT, R41, 0x39, !P6 ;  /* 0x000000392900780c */ /* 0x000fe400077c4270 */
[----:B------:R-:W0:Y:S02]  /*135d0*/  SHFL.IDX PT, R41, R26, 0x1, 0x1c1f ;  /* 0x003c1f001a297f89 */ /* 0x000e2400000e0000 */
[----:B------:R-:W-:-:S04]  /*135e0*/  ISETP.LT.OR P6, PT, R28, 0x3a, P6 ;  /* 0x0000003a1c00780c */ /* 0x000fc800037c1670 */
[----:B------:R-:W-:Y:S02]  /*135f0*/  FSEL R3, R53, -INF , !P6 ;  /* 0xff80000035037808 */ /* 0x000fe40007000000 */
[----:B------:R-:W-:Y:S02]  /*13600*/  PLOP3.LUT P6, PT, PT, PT, UP0, 0x40, 0x0 ;  /* 0x000000000000781c */ /* 0x000fe40003fce808 */
[----:B0-----:R-:W-:Y:S01]  /*13610*/  VIADDMNMX R46, R41, R47, R46, PT ;  /* 0x0000002f292e7246 */ /* 0x001fe2000380012e */
[----:B------:R-:W-:-:S10]  /*13620*/  IMAD.IADD R47, R50, 0x1, R41 ;  /* 0x00000001322f7824 */ /* 0x000fd400078e0229 */
[----:B------:R-:W-:Y:S05]  /*13630*/  @P6 BRA `(.L_x_1919) ;  /* 0x0000000000606947 */ /* 0x000fea0003800000 */
        /* <DEDUP_REMOVED lines=8> */
[----:B------:R-:W-:Y:S01]  /*136c0*/  @P6 IMAD.HI.U32 R28, R26, UR4, RZ ;  /* 0x000000041a1c6c27 */ /* 0x000fe2000f8e00ff */
[----:B------:R-:W-:-:S13]  /*136d0*/  PLOP3.LUT P6, PT, PT, PT, UP0, 0x80, 0x0 ;  /* 0x000000000000781c */ /* 0x000fda0003fcf008 */
[----:B------:R-:W-:-:S04]  /*136e0*/  @P6 SHF.R.U32.HI R26, RZ, UR5, R28 ;  /* 0x00000005ff1a6c19 */ /* 0x000fc8000801161c */
[----:B------:R-:W-:Y:S01]  /*136f0*/  LOP3.LUT R26, RZ, R26, RZ, 0x33, !PT ;  /* 0x0000001aff1a7212 */ /* 0x000fe200078e33ff */
[----:B------:R-:W-:Y:S06]  /*13700*/  BRA `(.L_x_1922) ;  /* 0x0000000000187947 */ /* 0x000fec0003800000 */
.L_x_1921:
[----:B------:R-:W-:-:S06]  /*13710*/  UISETP.NE.AND UP0, UPT, UR7, 0x1, UPT ;  /* 0x000000010700788c */ /* 0x000fcc000bf05270 */
[----:B------:R-:W-:-:S05]  /*13720*/  PLOP3.LUT P6, PT, PT, PT, UP0, 0x80, 0x0 ;  /* 0x000000000000781c */ /* 0x000fca0003fcf008 */
[----:B------:R-:W-:-:S08]  /*13730*/  @UP0 ULDC.64 UR4, c[0x0][0x9e8] ;  /* 0x00027a0000040ab9 */ /* 0x000fd00000000a00 */
[----:B------:R-:W-:Y:S01]  /*13740*/  @P6 IMAD.HI.U32 R28, R26, UR4, RZ ;  /* 0x000000041a1c6c27 */ /* 0x000fe2000f8e00ff */
[----:B------:R-:W-:-:S13]  /*13750*/  PLOP3.LUT P6, PT, PT, PT, UP0, 0x80, 0x0 ;  /* 0x000000000000781c */ /* 0x000fda0003fcf008 */
[----:B------:R-:W-:-:S07]  /*13760*/  @P6 SHF.R.U32.HI R26, RZ, UR5, R28 ;  /* 0x00000005ff1a6c19 */ /* 0x000fce000801161c */
.L_x_1922:
[----:B------:R-:W-:Y:S05]  /*13770*/  BSYNC B0 ;  /* 0x0000000000007941 */ /* 0x000fea0003800000 */
.L_x_1920:
[----:B------:R-:W-:-:S04]  /*13780*/  IMAD R26, R26, UR7, -R51 ;  /* 0x000000071a1a7c24 */ /* 0x000fc8000f8e0a33 */
[----:B------:R-:W-:-:S05]  /*13790*/  IMAD.IADD R26, R26, 0x1, -R191 ;  /* 0x000000011a1a7824 */ /* 0x000fca00078e0abf */
[----:B------:R-:W-:Y:S02]  /*137a0*/  VIMNMX R47, R47, R26, !PT ;  /* 0x0000001a2f2f7248 */ /* 0x000fe40007fe0100 */
[----:B------:R-:W-:-:S07]  /*137b0*/  VIADDMNMX R46, R26, UR7, R46, PT ;  /* 0x000000071a2e7c46 */ /* 0x000fce000b80012e */
.L_x_1919:
[C---:B------:R-:W-:Y:S01]  /*137c0*/  ISETP.GT.AND P2, PT, R47.reuse, 0x1, !P2 ;  /* 0x000000012f00780c */ /* 0x040fe20005744270 */
[----:B------:R-:W-:Y:S01]  /*137d0*/  ULDC UR38, c[0x0][0x988] ;  /* 0x0002620000267ab9 */ /* 0x000fe20000000800 */
[----:B------:R-:W-:Y:S02]  /*137e0*/  ISETP.GT.AND P3, PT, R47, 0x8, !P3 ;  /* 0x000000082f00780c */ /* 0x000fe40005f64270 */
[C---:B------:R-:W-:Y:S02]  /*137f0*/  ISETP.LT.OR P2, PT, R46.reuse, 0x2, P2 ;  /* 0x000000022e00780c */ /* 0x040fe40001741670 */
[----:B------:R-:W-:Y:S02]  /*13800*/  ISETP.LT.OR P3, PT, R46, 0x9, P3 ;  /* 0x000000092e00780c */ /* 0x000fe40001f61670 */
[----:B------:R-:W-:Y:S02]  /*13810*/  FSEL R26, R6, -INF , !P2 ;  /* 0xff800000061a7808 */ /* 0x000fe40005000000 */
[----:B------:R-:W-:-:S02]  /*13820*/  ISETP.NE.AND P2, PT, R55, RZ, PT ;  /* 0x000000ff3700720c */ /* 0x000fc40003f45270 */
[----:B------:R-:W-:Y:S02]  /*13830*/  FSEL R28, R7, -INF , !P3 ;  /* 0xff800000071c7808 */ /* 0x000fe40005800000 */
[----:B------:R-:W-:Y:S02]  /*13840*/  ISETP.GT.AND P2, PT, R47, 0x9, !P2 ;  /* 0x000000092f00780c */ /* 0x000fe40005744270 */
[----:B------:R-:W-:Y:S02]  /*13850*/  ISETP.NE.AND P3, PT, R57, RZ, PT ;  /* 0x000000ff3900720c */ /* 0x000fe40003f65270 */
[----:B------:R-:W-:Y:S02]  /*13860*/  ISETP.LT.OR P2, PT, R46, 0xa, P2 ;  /* 0x0000000a2e00780c */ /* 0x000fe40001741670 */
[----:B------:R-:W-:Y:S02]  /*13870*/  ISETP.NE.AND P6, PT, R48, RZ, PT ;  /* 0x000000ff3000720c */ /* 0x000fe40003fc5270 */
[----:B------:R-:W-:-:S02]  /*13880*/  FSEL R8, R8, -INF , !P2 ;  /* 0xff80000008087808 */ /* 0x000fc40005000000 */
[----:B------:R-:W-:Y:S02]  /*13890*/  ISETP.NE.AND P2, PT, R59, RZ, PT ;  /* 0x000000ff3b00720c */ /* 0x000fe40003f45270 */
[----:B------:R-:W-:Y:S02]  /*138a0*/  FMNMX.FTZ R7, R49, R45, !PT ;  /* 0x0000002d31077209 */ /* 0x000fe40007810000 */
[C---:B------:R-:W-:Y:S02]  /*138b0*/  ISETP.GT.AND P2, PT, R47.reuse, 0x10, !P2 ;  /* 0x000000102f00780c */ /* 0x040fe40005744270 */
[C---:B------:R-:W-:Y:S02]  /*138c0*/  ISETP.GT.AND P4, PT, R47.reuse, 0x31, !P4 ;  /* 0x000000312f00780c */ /* 0x040fe40006784270 */
[----:B------:R-:W-:Y:S02]  /*138d0*/  ISETP.LT.OR P2, PT, R46, 0x11, P2 ;  /* 0x000000112e00780c */ /* 0x000fe40001741670 */
[----:B------:R-:W-:-:S02]  /*138e0*/  ISETP.GT.AND P5, PT, R47, 0x38, !P5 ;  /* 0x000000382f00780c */ /* 0x000fc40006fa4270 */
[----:B------:R-:W-:Y:S02]  /*138f0*/  FSEL R33, R33, -INF , !P2 ;  /* 0xff80000021217808 */ /* 0x000fe40005000000 */
[----:B------:R-:W-:Y:S02]  /*13900*/  ISETP.NE.AND P2, PT, R60, RZ, PT ;  /* 0x000000ff3c00720c */ /* 0x000fe40003f45270 */
[C---:B------:R-:W-:Y:S02]  /*13910*/  ISETP.LT.OR P4, PT, R46.reuse, 0x32, P4 ;  /* 0x000000322e00780c */ /* 0x040fe40002781670 */
[----:B------:R-:W-:Y:S02]  /*13920*/  ISETP.GT.AND P2, PT, R47, 0x11, !P2 ;  /* 0x000000112f00780c */ /* 0x000fe40005744270 */
[C---:B------:R-:W-:Y:S02]  /*13930*/  ISETP.LT.OR P5, PT, R46.reuse, 0x39, P5 ;  /* 0x000000392e00780c */ /* 0x040fe40002fa1670 */
[----:B------:R-:W-:-:S02]  /*13940*/  ISETP.LT.OR P2, PT, R46, 0x12, P2 ;  /* 0x000000122e00780c */ /* 0x000fc40001741670 */
[----:B------:R-:W-:Y:S02]  /*13950*/  FSEL R25, R25, -INF , !P5 ;  /* 0xff80000019197808 */ /* 0x000fe40006800000 */
[----:B------:R-:W-:Y:S02]  /*13960*/  FSEL R34, R34, -INF , !P2 ;  /* 0xff80000022227808 */ /* 0x000fe40005000000 */
[----:B------:R-:W-:-:S04]  /*13970*/  ISETP.NE.AND P2, PT, R61, RZ, PT ;  /* 0x000000ff3d00720c */ /* 0x000fc80003f45270 */
[----:B------:R-:W-:-:S04]  /*13980*/  ISETP.GT.AND P2, PT, R47, 0x18, !P2 ;  /* 0x000000182f00780c */ /* 0x000fc80005744270 */
[----:B------:R-:W-:-:S04]  /*13990*/  ISETP.LT.OR P2, PT, R46, 0x19, P2 ;  /* 0x000000192e00780c */ /* 0x000fc80001741670 */
        /* <DEDUP_REMOVED lines=17> */
[----:B------:R-:W-:Y:S02]  /*13ab0*/  ISETP.GT.AND P2, PT, R47, 0x29, !P3 ;  /* 0x000000292f00780c */ /* 0x000fe40005f44270 */
[----:B------:R-:W-:Y:S02]  /*13ac0*/  ISETP.NE.AND P3, PT, R58, RZ, PT ;  /* 0x000000ff3a00720c */ /* 0x000fe40003f65270 */
[----:B------:R-:W-:-:S04]  /*13ad0*/  ISETP.LT.OR P2, PT, R46, 0x2a, P2 ;  /* 0x0000002a2e00780c */ /* 0x000fc80001741670 */
[----:B------:R-:W-:Y:S02]  /*13ae0*/  FSEL R40, R40, -INF , !P2 ;  /* 0xff80000028287808 */ /* 0x000fe40005000000 */
[----:B------:R-:W-:Y:S02]  /*13af0*/  ISETP.GT.AND P2, PT, R47, RZ, !P6 ;  /* 0x000000ff2f00720c */ /* 0x000fe40007744270 */
[----:B------:R-:W-:Y:S02]  /*13b00*/  ISETP.NE.AND P6, PT, R52, RZ, PT ;  /* 0x000000ff3400720c */ /* 0x000fe40003fc5270 */
[----:B------:R-:W-:-:S04]  /*13b10*/  ISETP.LT.OR P2, PT, R46, 0x1, P2 ;  /* 0x000000012e00780c */ /* 0x000fc80001741670 */
[----:B------:R-:W-:Y:S02]  /*13b20*/  FSEL R41, R0, -INF , !P2 ;  /* 0xff80000000297808 */ /* 0x000fe40005000000 */
[----:B------:R-:W-:-:S04]  /*13b30*/  FMNMX.FTZ R0, R42, R7, !PT ;  /* 0x000000072a007209 */ /* 0x000fc80007810000 */
        /* <DEDUP_REMOVED lines=12> */
[----:B------:R-:W-:-:S05]  /*13c00*/  FMNMX.FTZ R0, R3, R0, !PT ;  /* 0x0000000003007209 */ /* 0x000fca0007810000 */
[----:B------:R-:W0:Y:S02]  /*13c10*/  SHFL.BFLY PT, R7, R0, 0x2, 0x1f ;  /* 0x0c401f0000077f89 */ /* 0x000e2400000e0000 */
[----:B0-----:R-:W-:-:S05]  /*13c20*/  FMNMX.FTZ R48, R0, R7, !PT ;  /* 0x0000000700307209 */ /* 0x001fca0007810000 */
[----:B------:R-:W0:Y:S02]  /*13c30*/  SHFL.BFLY PT, R7, R48, 0x1, 0x1f ;  /* 0x0c201f0030077f89 */ /* 0x000e2400000e0000 */
[----:B0-----:R-:W-:Y:S01]  /*13c40*/  FMNMX.FTZ R6, R48, R7, !PT ;  /* 0x0000000730067209 */ /* 0x001fe20007810000 */
[----:B------:R-:W-:-:S03]  /*13c50*/  IMAD.U32 R7, RZ, RZ, UR38 ;  /* 0x00000026ff077e24 */ /* 0x000fc6000f8e00ff */
[C---:B------:R-:W-:Y:S01]  /*13c60*/  FSETP.NEU.FTZ.AND P2, PT, R6.reuse, -INF , PT ;  /* 0xff8000000600780b */ /* 0x040fe20003f5d000 */
[----:B------:R-:W-:-:S05]  /*13c70*/  FFMA.FTZ R7, R6, R7, -8 ;  /* 0xc100000006077423 */ /* 0x000fca0000010007 */
[----:B------:R-:W-:Y:S02]  /*13c80*/  FSEL R50, R7, RZ, P2 ;  /* 0x000000ff07327208 */ /* 0x000fe40001000000 */
[----:B------:R-:W-:Y:S02]  /*13c90*/  FMNMX.FTZ R7, R41, R26, !PT ;  /* 0x0000001a29077209 */ /* 0x000fe40007810000 */
[----:B------:R-:W-:Y:S01]  /*13ca0*/  ISETP.GT.AND P2, PT, R47, 0x30, !P3 ;  /* 0x000000302f00780c */ /* 0x000fe20005f44270 */
[----:B------:R-:W-:-:S01]  /*13cb0*/  FFMA.FTZ R158, R15, UR38, -R50 ;  /* 0x000000260f9e7c23 */ /* 0x000fc20008010832 */
[----:B------:R-:W-:Y:S01]  /*13cc0*/  FMNMX.FTZ R7, R28, R7, !PT ;  /* 0x000000071c077209 */ /* 0x000fe20007810000 */
[----:B------:R-:W-:-:S01]  /*13cd0*/  FFMA.FTZ R15, R14, UR38, -R50 ;  /* 0x000000260e0f7c23 */ /* 0x000fc20008010832 */
[----:B------:R-:W-:Y:S01]  /*13ce0*/  ISETP.LT.OR P2, PT, R46, 0x31, P2 ;  /* 0x000000312e00780c */ /* 0x000fe20001741670 */
[----:B------:R-:W-:Y:S01]  /*13cf0*/  IMAD.U32 R14, RZ, RZ, UR38 ;  /* 0x00000026ff0e7e24 */ /* 0x000fe2000f8e00ff */
[----:B------:R-:W-:Y:S01]  /*13d00*/  FMNMX.FTZ R0, R8, R7, !PT ;  /* 0x0000000708007209 */ /* 0x000fe20007810000 */
[----:B------:R-:W-:-:S01]  /*13d10*/  FFMA.FTZ R156, R29, UR38, -R50 ;  /* 0x000000261d9c7c23 */ /* 0x000fc20008010832 */
[----:B------:R-:W-:Y:S01]  /*13d20*/  FSEL R11, R11, -INF , !P2 ;  /* 0xff8000000b0b7808 */ /* 0x000fe20005000000 */
[----:B------:R-:W-:-:S01]  /*13d30*/  FFMA.FTZ R29, R20, UR38, -R50 ;  /* 0x00000026141d7c23 */ /* 0x000fc20008010832 */
[----:B------:R-:W-:Y:S01]  /*13d40*/  FMNMX.FTZ R7, R33, R0, !PT ;  /* 0x0000000021077209 */ /* 0x000fe20007810000 */
[----:B------:R-:W-:-:S01]  /*13d50*/  FFMA.FTZ R152, R49, UR38, -R50 ;  /* 0x0000002631987c23 */ /* 0x000fc20008010832 */
[----:B------:R-:W-:Y:S01]  /*13d60*/  ISETP.GT.AND P3, PT, R47, 0x39, !P6 ;  /* 0x000000392f00780c */ /* 0x000fe20007764270 */
[----:B------:R-:W-:-:S01]  /*13d70*/  FFMA.FTZ R42, R42, UR38, -R50 ;  /* 0x000000262a2a7c23 */ /* 0x000fc20008010832 */
[----:B------:R-:W-:Y:S01]  /*13d80*/  FMNMX.FTZ R0, R34, R7, !PT ;  /* 0x0000000722007209 */ /* 0x000fe20007810000 */
[----:B------:R-:W-:-:S01]  /*13d90*/  FFMA.FTZ R43, R43, UR38, -R50 ;  /* 0x000000262b2b7c23 */ /* 0x000fc20008010832 */
[----:B------:R-:W-:Y:S01]  /*13da0*/  ISETP.LT.OR P3, PT, R46, 0x3a, P3 ;  /* 0x0000003a2e00780c */ /* 0x000fe20001f61670 */
[----:B------:R-:W-:Y:S01]  /*13db0*/  MUFU.EX2 R152, R152 ;  /* 0x0000009800987308 */ /* 0x000fe20000000800 */
[----:B------:R-:W-:Y:S01]  /*13dc0*/  FMNMX.FTZ R7, R35, R0, !PT ;  /* 0x0000000023077209 */ /* 0x000fe20007810000 */
[--C-:B------:R-:W-:Y:S01]  /*13dd0*/  FFMA.FTZ R154, R44, UR38, -R50.reuse ;  /* 0x000000262c9a7c23 */ /* 0x100fe20008010832 */
[----:B------:R-:W-:Y:S01]  /*13de0*/  FSEL R21, R21, -INF , !P3 ;  /* 0xff80000015157808 */ /* 0x000fe20005800000 */
[--C-:B------:R-:W-:Y:S01]  /*13df0*/  FFMA.FTZ R3, R3, UR38, -R50.reuse ;  /* 0x0000002603037c23 */ /* 0x100fe20008010832 */
[----:B------:R-:W-:Y:S01]  /*13e00*/  FMNMX.FTZ R0, R36, R7, !PT ;  /* 0x0000000724007209 */ /* 0x000fe20007810000 */
[--C-:B------:R-:W-:Y:S01]  /*13e10*/  FFMA.FTZ R31, R31, UR38, -R50.reuse ;  /* 0x000000261f1f7c23 */ /* 0x100fe20008010832 */
[----:B------:R-:W-:-:S01]  /*13e20*/  FFMA.FTZ R30, R30, UR38, -R50 ;  /* 0x000000261e1e7c23 */ /* 0x000fc20008010832 */
[----:B------:R-:W-:Y:S01]  /*13e30*/  MUFU.EX2 R42, R42 ;  /* 0x0000002a002a7308 */ /* 0x000fe20000000800 */
[----:B------:R-:W-:Y:S01]  /*13e40*/  FMNMX.FTZ R7, R37, R0, !PT ;  /* 0x0000000025077209 */ /* 0x000fe20007810000 */
[--C-:B------:R-:W-:Y:S01]  /*13e50*/  FFMA.FTZ R27, R27, UR38, -R50.reuse ;  /* 0x000000261b1b7c23 */ /* 0x100fe20008010832 */
[----:B------:R-:W-:-:S01]  /*13e60*/  FFMA.FTZ R24, R24, UR38, -R50 ;  /* 0x0000002618187c23 */ /* 0x000fc20008010832 */
[----:B------:R-:W-:Y:S01]  /*13e70*/  FFMA.FTZ R13, R13, UR38, -R50 ;  /* 0x000000260d0d7c23 */ /* 0x000fe20008010832 */
[----:B------:R-:W-:-:S03]  /*13e80*/  FMNMX.FTZ R0, R38, R7, !PT ;  /* 0x0000000726007209 */ /* 0x000fc60007810000 */
[----:B------:R-:W-:Y:S01]  /*13e90*/  MUFU.EX2 R43, R43 ;  /* 0x0000002b002b7308 */ /* 0x000fe20000000800 */
[----:B------:R-:W-:Y:S02]  /*13ea0*/  FMNMX.FTZ R7, R39, R0, !PT ;  /* 0x0000000027077209 */ /* 0x000fe40007810000 */
[----:B------:R-:W-:Y:S01]  /*13eb0*/  FSEL R0, R9, -INF , !P4 ;  /* 0xff80000009007808 */ /* 0x000fe20006000000 */
[----:B------:R-:W-:-:S01]  /*13ec0*/  FFMA.FTZ R9, R45, UR38, -R50 ;  /* 0x000000262d097c23 */ /* 0x000fc20008010832 */
[----:B------:R-:W-:Y:S01]  /*13ed0*/  FMNMX.FTZ R48, R40, R7, !PT ;  /* 0x0000000728307209 */ /* 0x000fe20007810000 */
[----:B------:R-:W-:-:S02]  /*13ee0*/  FFMA.FTZ R45, R32, UR38, -R50 ;  /* 0x00000026202d7c23 */ /* 0x000fc40008010832 */
[----:B------:R-:W-:Y:S01]  /*13ef0*/  MUFU.EX2 R154, R154 ;  /* 0x0000009a009a7308 */ /* 0x000fe20000000800 */
[----:B------:R-:W-:-:S04]  /*13f00*/  FMNMX.FTZ R7, R11, R48, !PT ;  /* 0x000000300b077209 */ /* 0x000fc80007810000 */
[----:B------:R-:W-:-:S03]  /*13f10*/  FMNMX.FTZ R46, R0, R7, !PT ;  /* 0x00000007002e7209 */ /* 0x000fc60007810000 */
[----:B------:R-:W-:Y:S01]  /*13f20*/  MUFU.EX2 R9, R9 ;  /* 0x0000000900097308 */ /* 0x000fe20000000800 */
[----:B------:R-:W-:-:S04]  /*13f30*/  FMNMX.FTZ R46, R25, R46, !PT ;  /* 0x0000002e192e7209 */ /* 0x000fc80007810000 */
[----:B------:R-:W-:-:S03]  /*13f40*/  FMNMX.FTZ R46, R21, R46, !PT ;  /* 0x0000002e152e7209 */ /* 0x000fc60007810000 */
[----:B------:R-:W-:Y:S02]  /*13f50*/  MUFU.EX2 R45, R45 ;  /* 0x0000002d002d7308 */ /* 0x000fe40000000800 */
[----:B------:R-:W0:Y:S06]  /*13f60*/  SHFL.BFLY PT, R7, R46, 0x2, 0x1f ;  /* 0x0c401f002e077f89 */ /* 0x000e2c00000e0000 */
[----:B------:R-:W-:Y:S08]  /*13f70*/  MUFU.EX2 R31, R31 ;  /* 0x0000001f001f7308 */ /* 0x000ff00000000800 */
[----:B------:R-:W-:Y:S08]  /*13f80*/  MUFU.EX2 R30, R30 ;  /* 0x0000001e001e7308 */ /* 0x000ff00000000800 */
[----:B------:R-:W-:Y:S01]  /*13f90*/  MUFU.EX2 R156, R156 ;  /* 0x0000009c009c7308 */ /* 0x000fe20000000800 */
[----:B0-----:R-:W-:-:S05]  /*13fa0*/  FMNMX.FTZ R32, R46, R7, !PT ;  /* 0x000000072e207209 */ /* 0x001fca0007810000 */
[----:B------:R-:W0:Y:S02]  /*13fb0*/  SHFL.BFLY PT, R7, R32, 0x1, 0x1f ;  /* 0x0c201f0020077f89 */ /* 0x000e2400000e0000 */
[----:B------:R-:W-:Y:S08]  /*13fc0*/  MUFU.EX2 R27, R27 ;  /* 0x0000001b001b7308 */ /* 0x000ff00000000800 */
[----:B------:R-:W-:Y:S08]  /*13fd0*/  MUFU.EX2 R24, R24 ;  /* 0x0000001800187308 */ /* 0x000ff00000000800 */
[----:B------:R-:W-:Y:S01]  /*13fe0*/  MUFU.EX2 R29, R29 ;  /* 0x0000001d001d7308 */ /* 0x000fe20000000800 */
[----:B0-----:R-:W-:-:S07]  /*13ff0*/  FMNMX.FTZ R7, R32, R7, !PT ;  /* 0x0000000720077209 */ /* 0x001fce0007810000 */
[----:B------:R-:W-:Y:S01]  /*14000*/  MUFU.EX2 R158, R158 ;  /* 0x0000009e009e7308 */ /* 0x000fe20000000800 */
[C---:B------:R-:W-:Y:S01]  /*14010*/  FSETP.NEU.FTZ.AND P2, PT, R7.reuse, -INF , PT ;  /* 0xff8000000700780b */ /* 0x040fe20003f5d000 */
[----:B------:R-:W-:-:S06]  /*14020*/  FFMA.FTZ R14, R7, R14, -8 ;  /* 0xc1000000070e7423 */ /* 0x000fcc000001000e */
[----:B------:R-:W-:Y:S01]  /*14030*/  MUFU.EX2 R15, R15 ;  /* 0x0000000f000f7308 */ /* 0x000fe20000000800 */
        /* <DEDUP_REMOVED lines=18> */
[----:B------:R-:W-:-:S05]  /*14160*/  FFMA.FTZ R20, R21, UR38, -R20 ;  /* 0x0000002615147c23 */ /* 0x000fca0008010814 */
[----:B------:R-:W1:Y:S08]  /*14170*/  MUFU.EX2 R28, R28 ;  /* 0x0000001c001c7308 */ /* 0x000e700000000800 */
[----:B------:R-:W2:Y:S01]  /*14180*/  MUFU.EX2 R41, R8 ;  /* 0x0000000800297308 */ /* 0x000ea20000000800 */
[----:B0-----:R-:W-:-:S07]  /*14190*/  FADD.FTZ R47, R153, R26 ;  /* 0x0000001a992f7221 */ /* 0x001fce0000010000 */
[----:B------:R-:W0:Y:S01]  /*141a0*/  MUFU.EX2 R33, R33 ;  /* 0x0000002100217308 */ /* 0x000e220000000800 */
[----:B-1----:R-:W-:-:S07]  /*141b0*/  FADD.FTZ R32, R28, R47 ;  /* 0x0000002f1c207221 */ /* 0x002fce0000010000 */
[----:B------:R1:W-:Y:S01]  /*141c0*/  MUFU.EX2 R14, R3 ;  /* 0x00000003000e7308 */ /* 0x0003e20000000800 */
[----:B--2---:R-:W-:-:S01]  /*141d0*/  FADD.FTZ R32, R41, R32 ;  /* 0x0000002029207221 */ /* 0x004fc20000010000 */
[----:B------:R-:W-:-:S04]  /*141e0*/  F2FP.SATFINITE.E4M3.F32.PACK_AB_MERGE_C R28, R41, R28, RZ ;  /* 0x0000001c291c723e */ /* 0x000fc800048070ff */
[----:B------:R-:W-:Y:S02]  /*141f0*/  F2FP.SATFINITE.E4M3.F32.PACK_AB_MERGE_C R153, R26, R153, R28 ;  /* 0x000000991a99723e */ /* 0x000fe4000480701c */
[----:B------:R-:W2:Y:S01]  /*14200*/  MUFU.EX2 R34, R34 ;  /* 0x0000002200227308 */ /* 0x000ea20000000800 */
[----:B-1----:R-:W-:-:S04]  /*14210*/  FADD.FTZ R3, R152, R9 ;  /* 0x0000000998037221 */ /* 0x002fc80000010000 */
[----:B------:R-:W-:Y:S01]  /*14220*/  FADD.FTZ R8, R42, R3 ;  /* 0x000000032a087221 */ /* 0x000fe20000010000 */
[C---:B------:R-:W-:Y:S02]  /*14230*/  F2FP.SATFINITE.E4M3.F32.PACK_AB_MERGE_C R42, R43.reuse, R42, RZ ;  /* 0x0000002a2b2a723e */ /* 0x040fe400048070ff */
[----:B------:R-:W1:Y:S01]  /*14240*/  MUFU.EX2 R35, R35 ;  /* 0x0000002300237308 */ /* 0x000e620000000800 */
[----:B------:R-:W-:-:S01]  /*14250*/  FADD.FTZ R3, R43, R8 ;  /* 0x000000082b037221 */ /* 0x000fc20000010000 */
[----:B------:R-:W-:-:S03]  /*14260*/  F2FP.SATFINITE.E4M3.F32.PACK_AB_MERGE_C R152, R9, R152, R42 ;  /* 0x000000980998723e */ /* 0x000fc6000480702a */
[----:B------:R-:W-:Y:S01]  /*14270*/  FADD.FTZ R8, R154, R3 ;  /* 0x000000039a087221 */ /* 0x000fe20000010000 */
[----:B0-----:R-:W-:-:S02]  /*14280*/  FADD.FTZ R3, R33, R32 ;  /* 0x0000002021037221 */ /* 0x001fc40000010000 */
[----:B------:R-:W0:Y:S01]  /*14290*/  MUFU.EX2 R36, R36 ;  /* 0x0000002400247308 */ /* 0x000e220000000800 */
[----:B------:R-:W-:-:S01]  /*142a0*/  FADD.FTZ R8, R45, R8 ;  /* 0x000000082d087221 */ /* 0x000fc20000010000 */
[----:B--2---:R-:W-:-:S03]  /*142b0*/  FADD.FTZ R32, R34, R3 ;  /* 0x0000000322207221 */ /* 0x004fc60000010000 */
[----:B------:R-:W-:-:S03]  /*142c0*/  FADD.FTZ R3, R31, R8 ;  /* 0x000000081f037221 */ /* 0x000fc60000010000 */
[----:B------:R-:W2:Y:S01]  /*142d0*/  MUFU.EX2 R37, R37 ;  /* 0x0000002500257308 */ /* 0x000ea20000000800 */
[----:B-1----:R-:W-:-:S01]  /*142e0*/  FADD.FTZ R47, R35, R32 ;  /* 0x00000020232f7221 */ /* 0x002fc20000010000 */
[C---:B------:R-:W-:Y:S01]  /*142f0*/  FADD.FTZ R3, R30.reuse, R3 ;  /* 0x000000031e037221 */ /* 0x040fe20000010000 */
[----:B------:R-:W-:-:S03]  /*14300*/  F2FP.SATFINITE.E4M3.F32.PACK_AB_MERGE_C R30, R30, R31, RZ ;  /* 0x0000001f1e1e723e */ /* 0x000fc600048070ff */
[----:B------:R-:W-:Y:S01]  /*14310*/  FADD.FTZ R44, R156, R3 ;  /* 0x000000039c2c7221 */ /* 0x000fe20000010000 */
[----:B------:R-:W-:Y:S01]  /*14320*/  F2FP.SATFINITE.E4M3.F32.PACK_AB_MERGE_C R154, R45, R154, R30 ;  /* 0x0000009a2d9a723e */ /* 0x000fe2000480701e */
[----:B------:R-:W1:Y:S01]  /*14330*/  MUFU.EX2 R38, R38 ;  /* 0x0000002600267308 */ /* 0x000e620000000800 */
[----:B0-----:R-:W-:-:S01]  /*14340*/  FADD.FTZ R32, R36, R47 ;  /* 0x0000002f24207221 */ /* 0x001fc20000010000 */
[----:B------:R-:W-:Y:S01]  /*14350*/  FADD.FTZ R47, R27, R44 ;  /* 0x0000002c1b2f7221 */ /* 0x000fe20000010000 */
[----:B------:R-:W-:-:S03]  /*14360*/  F2FP.SATFINITE.E4M3.F32.PACK_AB_MERGE_C R35, R36, R35, RZ ;  /* 0x000000232423723e */ /* 0x000fc600048070ff */
[----:B------:R-:W-:Y:S01]  /*14370*/  FADD.FTZ R44, R24, R47 ;  /* 0x0000002f182c7221 */ /* 0x000fe20000010000 */
[----:B------:R-:W-:Y:S01]  /*14380*/  F2FP.SATFINITE.E4M3.F32.PACK_AB_MERGE_C R24, R29, R24, RZ ;  /* 0x000000181d18723e */ /* 0x000fe200048070ff */
[----:B------:R-:W0:Y:S01]  /*14390*/  MUFU.EX2 R39, R39 ;  /* 0x0000002700277308 */ /* 0x000e220000000800 */
[----:B--2---:R-:W-:-:S01]  /*143a0*/  FADD.FTZ R3, R37, R32 ;  /* 0x0000002025037221 */ /* 0x004fc20000010000 */
[----:B------:R-:W-:Y:S01]  /*143b0*/  FADD.FTZ R21, R29, R44 ;  /* 0x0000002c1d157221 */ /* 0x000fe20000010000 */
[----:B------:R-:W-:Y:S02]  /*143c0*/  F2FP.SATFINITE.E4M3.F32.PACK_AB_MERGE_C R156, R27, R156, R24 ;  /* 0x0000009c1b9c723e */ /* 0x000fe40004807018 */
[----:B------:R-:W-:-:S03]  /*143d0*/  F2FP.SATFINITE.E4M3.F32.PACK_AB_MERGE_C R155, R34, R33, R35 ;  /* 0x00000021229b723e */ /* 0x000fc60004807023 */
[----:B------:R-:W2:Y:S01]  /*143e0*/  MUFU.EX2 R40, R40 ;  /* 0x0000002800287308 */ /* 0x000ea20000000800 */
[----:B-1----:R-:W-:-:S07]  /*143f0*/  FADD.FTZ R32, R38, R3 ;  /* 0x0000000326207221 */ /* 0x002fce0000010000 */
[----:B------:R-:W1:Y:S01]  /*14400*/  MUFU.EX2 R11, R11 ;  /* 0x0000000b000b7308 */ /* 0x000e620000000800 */
[----:B0-----:R-:W-:-:S01]  /*14410*/  FADD.FTZ R3, R39, R32 ;  /* 0x0000002027037221 */ /* 0x001fc20000010000 */
[----:B------:R-:W-:-:S04]  /*14420*/  FADD.FTZ R32, R158, R21 ;  /* 0x000000159e207221 */ /* 0x000fc80000010000 */
[----:B------:R-:W-:Y:S02]  /*14430*/  FADD.FTZ R32, R15, R32 ;  /* 0x000000200f207221 */ /* 0x000fe40000010000 */
[----:B------:R0:W4:Y:S01]  /*14440*/  MUFU.EX2 R8, R0 ;  /* 0x0000000000087308 */ /* 0x0001220000000800 */
[----:B--2---:R-:W-:-:S04]  /*14450*/  F2FP.SATFINITE.E4M3.F32.PACK_AB_MERGE_C R39, R40, R39, RZ ;  /* 0x000000272827723e */ /* 0x004fc800048070ff */
[----:B------:R-:W-:-:S03]  /*14460*/  F2FP.SATFINITE.E4M3.F32.PACK_AB_MERGE_C R157, R38, R37, R39 ;  /* 0x00000025269d723e */ /* 0x000fc60004807027 */
[----:B------:R-:W2:Y:S01]  /*14470*/  MUFU.EX2 R13, R13 ;  /* 0x0000000d000d7308 */ /* 0x000ea20000000800 */
[----:B0-----:R-:W-:-:S04]  /*14480*/  FADD.FTZ R0, R40, R3 ;  /* 0x0000000328007221 */ /* 0x001fc80000010000 */
[----:B-1----:R-:W-:-:S03]  /*14490*/  FADD.FTZ R3, R11, R0 ;  /* 0x000000000b037221 */ /* 0x002fc60000010000 */
[----:B------:R-:W0:Y:S01]  /*144a0*/  MUFU.EX2 R25, R25 ;  /* 0x0000001900197308 */ /* 0x000e220000000800 */
[----:B----4-:R-:W-:-:S07]  /*144b0*/  FADD.FTZ R0, R8, R3 ;  /* 0x0000000308007221 */ /* 0x010fce0000010000 */
[----:B------:R-:W1:Y:S01]  /*144c0*/  MUFU.EX2 R20, R20 ;  /* 0x0000001400147308 */ /* 0x000e620000000800 */
[----:B--2---:R-:W-:-:S01]  /*144d0*/  FADD.FTZ R3, R13, R32 ;  /* 0x000000200d037221 */ /* 0x004fc20000010000 */
[----:B------:R-:W-:-:S03]  /*144e0*/  F2FP.SATFINITE.E4M3.F32.PACK_AB_MERGE_C R13, R14, R13, RZ ;  /* 0x0000000d0e0d723e */ /* 0x000fc600048070ff */
[----:B------:R-:W-:Y:S01]  /*144f0*/  FADD.FTZ R3, R14, R3 ;  /* 0x000000030e037221 */ /* 0x000fe20000010000 */
[----:B------:R-:W-:Y:S01]  /*14500*/  F2FP.SATFINITE.E4M3.F32.PACK_AB_MERGE_C R158, R15, R158, R13 ;  /* 0x0000009e0f9e723e */ /* 0x000fe2000480700d */
[----:B0-----:R-:W-:Y:S01]  /*14510*/  FADD.FTZ R21, R25, R0 ;  /* 0x0000000019157221 */ /* 0x001fe20000010000 */
[----:B-1----:R-:W-:-:S03]  /*14520*/  F2FP.SATFINITE.E4M3.F32.PACK_AB_MERGE_C R25, R20, R25, RZ ;  /* 0x000000191419723e */ /* 0x002fc600048070ff */
[----:B------:R-:W-:Y:S01]  /*14530*/  FADD.FTZ R0, R20, R21 ;  /* 0x0000001514007221 */ /* 0x000fe20000010000 */
[----:B------:R-:W-:Y:S01]  /*14540*/  F2FP.SATFINITE.E4M3.F32.PACK_AB_MERGE_C R159, R8, R11, R25 ;  /* 0x0000000b089f723e */ /* 0x000fe20004807019 */
[----:B------:R-:W-:Y:S06]  /*14550*/  @!P0 BRA `(.L_x_1923) ;  /* 0x0000000000048947 */ /* 0x000fec0003800000 */
[----:B------:R-:W-:Y:S01]  /*14560*/  BPT.TRAP 0x1 ;  /* 0x000000040000795c */ /* 0x000fe20000300000 */
.L_x_1923:
[----:B------:R0:W1:Y:S01]  /*14570*/  SYNCS.PHASECHK.TRANS64.TRYWAIT P2, [R5+URZ+0x28450], R12 ;  /* 0x0284500c050075a7 */ /* 0x000062000804017f */
[----:B------:R-:W-:Y:S05]  /*14580*/  @!P0 BRA `(.L_x_1924) ;  /* 0x0000000000048947 */ /* 0x000fea0003800000 */
[----:B------:R-:W-:Y:S01]  /*14590*/  BPT.TRAP 0x1 ;  /* 0x000000040000795c */ /* 0x000fe20000300000 */
.L_x_1924:
[----:B------:R-:W-:Y:S04]  /*145a0*/  BSSY B0, `(.L_x_1925) ;  /* 0x0000004000007945 */ /* 0x000fe80003800000 */
[----:B-1----:R-:W-:Y:S05]  /*145b0*/  @P2 BRA `(.L_x_1926) ;  /* 0x0000000000082947 */ /* 0x002fea0003800000 */
[----:B------:R-:W1:Y:S02]  /*145c0*/  SYNCS.PHASECHK.TRANS64.TRYWAIT P2, [R5+URZ+0x28450], R12 ;  /* 0x0284500c050075a7 */ /* 0x000e64000804017f */
[----:B-1----:R-:W-:Y:S05]  /*145d0*/  @!P2 BRA `(.L_x_1927) ;  /* 0x0000019000b0a947 */ /* 0x002fea0003800000 */
.L_x_1926:
[----:B------:R-:W-:Y:S05]  /*145e0*/  BSYNC B0 ;  /* 0x0000000000007941 */ /* 0x000fea0003800000 */
.L_x_1925:
[----:B------:R-:W-:Y:S05]  /*145f0*/  WARPSYNC.ALL ;  /* 0x0000000000007948 */ /* 0x000fea0003800000 */
[----:B------:R-:W-:Y:S01]  /*14600*/  R2UR UR4, R22 ;  /* 0x00000000160472ca */ /* 0x000fe200000e0000 */
[----:B------:R2:W-:Y:S01]  /*14610*/  BAR.SYNC.DEFER_BLOCKING R10, 0x100 ;  /* 0x0004000a0000751d */ /* 0x0005e20000010000 */
[----:B------:R-:W-:-:S05]  /*14620*/  IMAD.MOV.U32 R9, RZ, RZ, -0x7fffffe0 ;  /* 0x80000020ff097424 */ /* 0x000fca00078e00ff */
[C---:B------:R-:W-:Y:S02]  /*14630*/  R2UR UR11, R9.reuse ;  /* 0x00000000090b72ca */ /* 0x040fe400000e0000 */
[----:B------:R-:W-:-:S04]  /*14640*/  R2UR UR15, R9 ;  /* 0x00000000090f72ca */ /* 0x000fc800000e0000 */
[----:B------:R-:W-:-:S04]  /*14650*/  UIADD3 UR4, UR4, 0x8000, URZ ;  /* 0x0000800004047890 */ /* 0x000fc8000fffe03f */
[----:B------:R-:W-:-:S04]  /*14660*/  USHF.R.U32.HI UR4, URZ, 0x4, UR4 ;  /* 0x000000043f047899 */ /* 0x000fc80008011604 */
[----:B------:R-:W-:-:S04]  /*14670*/  ULOP3.LUT UR4, UR4, 0x3fff, URZ, 0xc0, !UPT ;  /* 0x00003fff04047892 */ /* 0x000fc8000f8ec03f */
[----:B------:R-:W-:Y:S01]  /*14680*/  ULOP3.LUT UR43, UR4, 0x10000, URZ, 0xfc, !UPT ;  /* 0x00010000042b7892 */ /* 0x000fe2000f8efc3f */
[----:B------:R-:W-:-:S05]  /*14690*/  WARPGROUP.ARRIVE ;  /* 0x00000000000079c5 */ /* 0x000fca0000000000 */
[----:B------:R-:W-:-:S04]  /*146a0*/  LEA R8, R23, UR43, 0xa ;  /* 0x0000002b17087c11 */ /* 0x000fc8000f8e50ff */
[C---:B------:R-:W-:Y:S02]  /*146b0*/  R2UR UR10, R8.reuse ;  /* 0x00000000080a72ca */ /* 0x040fe400000e0000 */
[----:B------:R-:W-:-:S04]  /*146c0*/  IADD3 R8, R8, 0x2, RZ ;  /* 0x0000000208087810 */ /* 0x000fc80007ffe0ff */
[----:B------:R-:W-:-:S07]  /*146d0*/  R2UR UR14, R8 ;  /* 0x00000000080e72ca */ /* 0x000fce00000e0000 */
[----:B------:R-:W-:Y:S03]  /*146e0*/  QGMMA.64x256x32.F32.E4M3.E4M3 R24, R152, gdesc[UR8], RZ, !UPT, gsb0 ;  /* 0x03e0000898187df3 */ /* 0x000fe6000c0008ff */
[----:B------:R-:W-:Y:S02]  /*146f0*/  WARPGROUP.DEPBAR.LE gsb0, 0x0 ;  /* 0x00008000000079c5 */ /* 0x000fe40000010000 */
[----:B------:R-:W-:-:S15]  /*14700*/  WARPGROUP.ARRIVE ;  /* 0x00000000000079c5 */ /* 0x000fde0000000000 */
[----:B------:R-:W-:-:S08]  /*14710*/  NOP ;  /* 0x0000000000007918 */ /* 0x000fd00000000000 */
[----:B------:R-:W-:Y:S03]  /*14720*/  QGMMA.64x256x32.F32.E4M3.E4M3 R24, R156, gdesc[UR12], R24, gsb0 ;  /* 0x03e0000c9c187df3 */ /* 0x000fe60008000818 */
[----:B------:R-:W-:Y:S02]  /*14730*/  WARPGROUP.DEPBAR.LE gsb0, 0x0 ;  /* 0x00008000000079c5 */ /* 0x000fe40000010000 */
[----:B--2---:R-:W-:Y:S05]  /*14740*/  @!P0 BRA `(.L_x_1928) ;  /* 0x0000000000048947 */ /* 0x004fea0003800000 */
[----:B------:R-:W-:Y:S01]  /*14750*/  BPT.TRAP 0x1 ;  /* 0x000000040000795c */ /* 0x000fe20000300000 */
.L_x_1928:
[----:B01----:R-:W-:Y:S01]  /*14760*/  VIADD R5, R5, 0x28460 ;  /* 0x0002846005057836 */ /* 0x003fe20000000000 */
[----:B------:R-:W-:Y:S01]  /*14770*/  UISETP.GE.AND UP0, UPT, UR7, 0x1, UPT ;  /* 0x000000010700788c */ /* 0x000fe2000bf06270 */
[----:B------:R-:W-:Y:S02]  /*14780*/  IMAD.U32 R8, RZ, RZ, UR39 ;  /* 0x00000027ff087e24 */ /* 0x000fe4000f8e00ff */
[----:B------:R-:W-:-:S03]  /*14790*/  IMAD.MOV.U32 R9, RZ, RZ, R201 ;  /* 0x000000ffff097224 */ /* 0x000fc600078e00c9 */
[----:B------:R-:W-:Y:S02]  /*147a0*/  PRMT R5, R8, 0x654, R5 ;  /* 0x0000065408057816 */ /* 0x000fe40000000005 */
[----:B------:R-:W0:Y:S01]  /*147b0*/  @P1 LDC R8, c[0x0][0x44c] ;  /* 0x00011300ff081b82 */ /* 0x000e220000000800 */
[----:B------:R-:W-:Y:S01]  /*147c0*/  PLOP3.LUT P2, PT, PT, PT, UP0, 0x40, 0x0 ;  /* 0x000000000000781c */ /* 0x000fe20003f4e808 */
[----:B------:R1:W-:Y:S06]  /*147d0*/  SYNCS.ARRIVE.TRANS64.RED.A1T0 RZ, [R5+URZ], RZ ;  /* 0x000000ff05ff79a7 */ /* 0x0003ec000810043f */
[----:B-1----:R-:W1:Y:S01]  /*147e0*/  @P1 LDC R5, c[0x0][0x450] ;  /* 0x00011400ff051b82 */ /* 0x002e620000000800 */
[----:B0-----:R-:W-:-:S05]  /*147f0*/  @P1 IMAD.HI.U32 R8, R201, R8, RZ ;  /* 0x00000008c9081227 */ /* 0x001fca00078e00ff */
[----:B-1----:R-:W-:Y:S01]  /*14800*/  @P1 SHF.R.U32.HI R9, RZ, R5, R8 ;  /* 0x00000005ff091219 */ /* 0x002fe20000011608 */
[----:B------:R-:W-:-:S04]  /*14810*/  VIADD R5, R160, 0xfffffffe ;  /* 0xfffffffea0057836 */ /* 0x000fc80000000000 */
[----:B------:R-:W-:-:S04]  /*14820*/  IMAD.IADD R161, R161, 0x1, R9 ;  /* 0x00000001a1a17824 */ /* 0x000fc800078e0209 */
[----:B------:R-:W-:Y:S01]  /*14830*/  VIADD R8, R161, UR6 ;  /* 0x00000006a1087c36 */ /* 0x000fe20008000000 */
[----:B------:R-:W-:Y:S06]  /*14840*/  @P2 BRA `(.L_x_1929) ;  /* 0x0000000000542947 */ /* 0x000fec0003800000 */
[C---:B------:R-:W-:Y:S01]  /*14850*/  ISETP.GT.AND P2, PT, R161.reuse, RZ, PT ;  /* 0x000000ffa100720c */ /* 0x040fe20003f44270 */
[----:B------:R-:W-:Y:S01]  /*14860*/  BSSY B0, `(.L_x_1930) ;  /* 0x0000010000007945 */ /* 0x000fe20003800000 */
[----:B------:R-:W-:-:S11]  /*14870*/  VIADD R9, R161, 0xffffffff ;  /* 0xffffffffa1097836 */ /* 0x000fd60000000000 */
[----:B------:R-:W-:Y:S05]  /*14880*/  @P2 BRA `(.L_x_1931) ;  /* 0x0000000000202947 */ /* 0x000fea0003800000 */
[----:B------:R-:W-:Y:S01]  /*14890*/  UISETP.NE.AND UP0, UPT, UR7, 0x1, UPT ;  /* 0x000000010700788c */ /* 0x000fe2000bf05270 */
[----:B------:R-:W-:-:S05]  /*148a0*/  IMAD.MOV R9, RZ, RZ, -R161 ;  /* 0x000000ffff097224 */ /* 0x000fca00078e0aa1 */
[----:B------:R-:W-:-:S05]  /*148b0*/  PLOP3.LUT P2, PT, PT, PT, UP0, 0x80, 0x0 ;  /* 0x000000000000781c */ /* 0x000fca0003f4f008 */
[----:B------:R-:W-:-:S08]  /*148c0*/  @UP0 ULDC.64 UR4, c[0x0][0x9e8] ;  /* 0x00027a0000040ab9 */ /* 0x000fd00000000a00 */
[----:B------:R-:W-:-:S05]  /*148d0*/  @P2 IMAD.HI.U32 R10, R9, UR4, RZ ;  /* 0x00000004090a2c27 */ /* 0x000fca000f8e00ff */
[----:B------:R-:W-:-:S04]  /*148e0*/  @P2 SHF.R.U32.HI R9, RZ, UR5, R10 ;  /* 0x00000005ff092c19 */ /* 0x000fc8000801160a */
[----:B------:R-:W-:Y:S01]  /*148f0*/  LOP3.LUT R9, RZ, R9, RZ, 0x33, !PT ;  /* 0x00000009ff097212 */ /* 0x000fe200078e33ff */
[----:B------:R-:W-:Y:S06]  /*14900*/  BRA `(.L_x_1932) ;  /* 0x0000000000147947 */ /* 0x000fec0003800000 */
.L_x_1931:
[----:B------:R-:W-:-:S06]  /*14910*/  UISETP.NE.AND UP0, UPT, UR7, 0x1, UPT ;  /* 0x000000010700788c */ /* 0x000fcc000bf05270 */
[----:B------:R-:W-:-:S05]  /*14920*/  PLOP3.LUT P2, PT, PT, PT, UP0, 0x80, 0x0 ;  /* 0x000000000000781c */ /* 0x000fca0003f4f008 */
[----:B------:R-:W-:-:S08]  /*14930*/  @UP0 ULDC.64 UR4, c[0x0][0x9e8] ;  /* 0x00027a0000040ab9 */ /* 0x000fd00000000a00 */
[----:B------:R-:W-:-:S05]  /*14940*/  @P2 IMAD.HI.U32 R10, R9, UR4, RZ ;  /* 0x00000004090a2c27 */ /* 0x000fca000f8e00ff */
[----:B------:R-:W-:-:S07]  /*14950*/  @P2 SHF.R.U32.HI R9, RZ, UR5, R10 ;  /* 0x00000005ff092c19 */ /* 0x000fce000801160a */
.L_x_1932:
[----:B------:R-:W-:Y:S05]  /*14960*/  BSYNC B0 ;  /* 0x0000000000007941 */ /* 0x000fea0003800000 */
.L_x_1930:
[----:B------:R-:W-:-:S04]  /*14970*/  IMAD.U32 R10, RZ, RZ, UR7 ;  /* 0x00000007ff0a7e24 */ /* 0x000fc8000f8e00ff */
[----:B------:R-:W-:-:S05]  /*14980*/  IMAD R10, R9, R10, UR7 ;  /* 0x00000007090a7e24 */ /* 0x000fca000f8e020a */
[----:B------:R-:W-:-:S07]  /*14990*/  VIMNMX R8, R8, R10, PT ;  /* 0x0000000a08087248 */ /* 0x000fce0003fe0100 */
.L_x_1929:
[----:B------:R-:W-:Y:S01]  /*149a0*/  SHF.R.S32.HI R9, RZ, 0x1f, R8 ;  /* 0x0000001fff097819 */ /* 0x000fe20000011408 */
[----:B------:R-:W-:Y:S01]  /*149b0*/  ULDC UR46, c[0x0][0x9e4] ;  /* 0x00027900002e7ab9 */ /* 0x000fe20000000800 */
[----:B------:R-:W-:Y:S01]  /*149c0*/  ULDC UR54, c[0x0][0x9e4] ;  /* 0x0002790000367ab9 */ /* 0x000fe20000000800 */
[----:B------:R-:W-:Y:S01]  /*149d0*/  ULDC UR58, c[0x0][0x988] ;  /* 0x00026200003a7ab9 */ /* 0x000fe20000000800 */
[----:B------:R-:W-:Y:S01]  /*149e0*/  LEA.HI R9, R9, R8, RZ, 0x6 ;  /* 0x0000000809097211 */ /* 0x000fe200078f30ff */
[----:B------:R-:W-:Y:S01]  /*149f0*/  ULDC UR47, c[0x0][0x988] ;  /* 0x00026200002f7ab9 */ /* 0x000fe20000000800 */
[----:B------:R-:W-:Y:S01]  /*14a00*/  ULDC UR55, c[0x0][0x988] ;  /* 0x0002620000377ab9 */ /* 0x000fe20000000800 */
[----:B------:R-:W-:Y:S01]  /*14a10*/  ULDC UR50, c[0x0][0x9e0] ;  /* 0x0002780000327ab9 */ /* 0x000fe20000000800 */
[----:B------:R-:W-:Y:S01]  /*14a20*/  SHF.R.S32.HI R8, RZ, 0x6, R9 ;  /* 0x00000006ff087819 */ /* 0x000fe20000011409 */
[----:B------:R-:W-:-:S03]  /*14a30*/  ULDC UR59, c[0x0][0x9e0] ;  /* 0x00027800003b7ab9 */ /* 0x000fc60000000800 */
[----:B------:R-:W-:-:S04]  /*14a40*/  VIMNMX R8, R204, R8, !PT ;  /* 0x00000008cc087248 */ /* 0x000fc80007fe0100 */
[----:B------:R-:W-:-:S13]  /*14a50*/  ISETP.GE.AND P2, PT, R5, R8, PT ;  /* 0x000000080500720c */ /* 0x000fda0003f46270 */
[----:B------:R-:W-:Y:S05]  /*14a60*/  @!P2 BRA `(.L_x_1933) ;  /* 0x000000280060a947 */ /* 0x000fea0003800000 */
.L_x_1953:
[----:B------:R-:W-:Y:S01]  /*14a70*/  VIADD R23, R23, 0x1 ;  /* 0x0000000117177836 */ /* 0x000fe20000000000 */
[----:B------:R-:W-:Y:S05]  /*14a80*/  YIELD ;  /* 0x0000000000007946 */ /* 0x000fea0003800000 */
[----:B------:R-:W-:-:S04]  /*14a90*/  ISETP.NE.AND P2, PT, R23, 0x2, PT ;  /* 0x000000021700780c */ /* 0x000fc80003f45270 */
[----:B--23--:R-:W-:Y:S02]  /*14aa0*/  SEL R4, RZ, 0x1, P2 ;  /* 0x00000001ff047807 */ /* 0x00cfe40001000000 */
[----:B------:R-:W-:Y:S02]  /*14ab0*/  SEL R23, R23, RZ, P2 ;  /* 0x000000ff17177207 */ /* 0x000fe40001000000 */
[----:B------:R-:W-:Y:S01]  /*14ac0*/  LOP3.LUT R186, R186, R4, RZ, 0x3c, !PT ;  /* 0x00000004baba7212 */ /* 0x000fe200078e3cff */
[----:B------:R-:W-:Y:S06]  /*14ad0*/  @!P0 BRA `(.L_x_1934) ;  /* 0x0000000000048947 */ /* 0x000fec0003800000 */
[----:B------:R-:W-:Y:S01]  /*14ae0*/  BPT.TRAP 0x1 ;  /* 0x000000040000795c */ /* 0x000fe20000300000 */
.L_x_1934:
[----:B------:R-:W-:Y:S02]  /*14af0*/  LEA R205, R23, R22, 0x3 ;  /* 0x0000001617cd7211 */ /* 0x000fe400078e18ff */
[----:B------:R-:W-:-:S04]  /*14b00*/  SHF.L.U32 R9, R186, 0x1f, RZ ;  /* 0x0000001fba097819 */ /* 0x000fc800000006ff */
[----:B------:R0:W1:Y:S01]  /*14b10*/  SYNCS.PHASECHK.TRANS64.TRYWAIT P2, [R205+URZ+0x28430], R9 ;  /* 0x02843009cd0075a7 */ /* 0x000062000804017f */
[----:B------:R-:W-:Y:S05]  /*14b20*/  @!P0 BRA `(.L_x_1935) ;  /* 0x0000000000048947 */ /* 0x000fea0003800000 */
[----:B------:R-:W-:Y:S01]  /*14b30*/  BPT.TRAP 0x1 ;  /* 0x000000040000795c */ /* 0x000fe20000300000 */
.L_x_1935:
[----:B------:R-:W-:Y:S01]  /*14b40*/  LEA R10, R23, UR60, 0xa ;  /* 0x0000003c170a7c11 */ /* 0x000fe2000f8e50ff */
[----:B------:R-:W-:-:S04]  /*14b50*/  IMAD.MOV.U32 R11, RZ, RZ, 0x40000040 ;  /* 0x40000040ff0b7424 */ /* 0x000fc800078e00ff */
[C---:B------:R-:W-:Y:S02]  /*14b60*/  VIADD R12, R10.reuse, 0x2 ;  /* 0x000000020a0c7836 */ /* 0x040fe40000000000 */
[----:B------:R-:W-:Y:S01]  /*14b70*/  VIADD R4, R10, 0x4 ;  /* 0x000000040a047836 */ /* 0x000fe20000000000 */
[----:B-1----:R-:W-:Y:S06]  /*14b80*/  @P2 BRA `(.L_x_1936) ;  /* 0x0000000000082947 */ /* 0x002fec0003800000 */
[----:B------:R-:W1:Y:S02]  /*14b90*/  SYNCS.PHASECHK.TRANS64.TRYWAIT P2, [R205+URZ+0x28430], R9 ;  /* 0x02843009cd0075a7 */ /* 0x000e64000804017f */
[----:B-1----:R-:W-:Y:S05]  /*14ba0*/  @!P2 BRA `(.L_x_1937) ;  /* 0x0000018c0050a947 */ /* 0x002fea0003800000 */
.L_x_1936:
[----:B------:R-:W-:Y:S05]  /*14bb0*/  WARPSYNC.ALL ;  /* 0x0000000000007948 */ /* 0x000fea0003800000 */
[----:B------:R-:W-:Y:S01]  /*14bc0*/  R2UR UR14, R10 ;  /* 0x000000000a0e72ca */ /* 0x000fe200000e0000 */
[----:B------:R-:W-:Y:S01]  /*14bd0*/  WARPGROUP.ARRIVE ;  /* 0x00000000000079c5 */ /* 0x000fe20000000000 */
[----:B------:R-:W-:Y:S01]  /*14be0*/  R2UR UR15, R11 ;  /* 0x000000000b0f72ca */ /* 0x000fe200000e0000 */
[----:B------:R-:W-:Y:S01]  /*14bf0*/  IMAD.MOV.U32 R13, RZ, RZ, 0x40000040 ;  /* 0x40000040ff0d7424 */ /* 0x000fe200078e00ff */
[----:B------:R-:W-:Y:S01]  /*14c00*/  R2UR UR12, R198 ;  /* 0x00000000c60c72ca */ /* 0x000fe200000e0000 */
[----:B------:R-:W-:Y:S01]  /*14c10*/  VIADD R14, R10, 0x6 ;  /* 0x000000060a0e7836 */ /* 0x000fe20000000000 */
[----:B------:R-:W-:Y:S01]  /*14c20*/  R2UR UR13, R199 ;  /* 0x00000000c70d72ca */ /* 0x000fe200000e0000 */
[----:B------:R-:W-:Y:S01]  /*14c30*/  IMAD.MOV.U32 R15, RZ, RZ, 0x40000040 ;  /* 0x40000040ff0f7424 */ /* 0x000fe200078e00ff */
[----:B------:R-:W-:Y:S01]  /*14c40*/  R2UR UR10, R12 ;  /* 0x000000000c0a72ca */ /* 0x000fe200000e0000 */
[----:B------:R-:W-:Y:S01]  /*14c50*/  IMAD.MOV.U32 R12, RZ, RZ, R4 ;  /* 0x000000ffff0c7224 */ /* 0x000fe200078e0004 */
[----:B------:R-:W-:Y:S01]  /*14c60*/  R2UR UR11, R13 ;  /* 0x000000000d0b72ca */ /* 0x000fe200000e0000 */
[----:B------:R-:W-:Y:S01]  /*14c70*/  UMOV UR16, UR56 ;  /* 0x0000003800107c82 */ /* 0x000fe20008000000 */
[----:B------:R-:W-:Y:S01]  /*14c80*/  R2UR UR8, R196 ;  /* 0x00000000c40872ca */ /* 0x000fe200000e0000 */
[----:B------:R-:W-:Y:S01]  /*14c90*/  UMOV UR17, UR57 ;  /* 0x0000003900117c82 */ /* 0x000fe20008000000 */
[----:B------:R-:W-:Y:S01]  /*14ca0*/  R2UR UR9, R197 ;  /* 0x00000000c50972ca */ /* 0x000fe200000e0000 */
[----:B------:R-:W-:Y:S01]  /*14cb0*/  UMOV UR20, UR52 ;  /* 0x0000003400147c82 */ /* 0x000fe20008000000 */
[----:B------:R-:W-:Y:S01]  /*14cc0*/  R2UR UR6, R12 ;  /* 0x000000000c0672ca */ /* 0x000fe200000e0000 */
[----:B------:R-:W-:Y:S01]  /*14cd0*/  VIADD R12, R10, 0x200 ;  /* 0x000002000a0c7836 */ /* 0x000fe20000000000 */
[----:B------:R-:W-:Y:S01]  /*14ce0*/  R2UR UR7, R13 ;  /* 0x000000000d0772ca */ /* 0x000fe200000e0000 */
[----:B------:R-:W-:Y:S01]  /*14cf0*/  QGMMA.64x64x32.F32.E4M3.E4M3 R152, gdesc[UR12], RZ, !UPT, gsb0 ;  /* 0x00e000000c9879f3 */ /* 0x000fe2000c0008ff */
[----:B------:R-:W-:Y:S01]  /*14d00*/  R2UR UR4, R194 ;  /* 0x00000000c20472ca */ /* 0x000fe200000e0000 */
[----:B------:R-:W-:Y:S01]  /*14d10*/  UMOV UR21, UR53 ;  /* 0x0000003500157c82 */ /* 0x000fe20008000000 */
[----:B------:R-:W-:Y:S01]  /*14d20*/  R2UR UR5, R195 ;  /* 0x00000000c30572ca */ /* 0x000fe200000e0000 */
[----:B------:R-:W-:Y:S01]  /*14d30*/  UMOV UR24, UR48 ;  /* 0x0000003000187c82 */ /* 0x000fe20008000000 */
[----:B------:R-:W-:Y:S01]  /*14d40*/  R2UR UR18, R14 ;  /* 0x000000000e1272ca */ /* 0x000fe200000e0000 */
[----:B------:R-:W-:Y:S01]  /*14d50*/  VIADD R14, R10, 0x202 ;  /* 0x000002020a0e7836 */ /* 0x000fe20000000000 */
[----:B------:R-:W-:Y:S01]  /*14d60*/  R2UR UR19, R15 ;  /* 0x000000000f1372ca */ /* 0x000fe200000e0000 */
[----:B------:R-:W-:Y:S01]  /*14d70*/  UMOV UR25, UR49 ;  /* 0x0000003100197c82 */ /* 0x000fe20008000000 */
[----:B------:R-:W-:Y:S01]  /*14d80*/  R2UR UR22, R12 ;  /* 0x000000000c1672ca */ /* 0x000fe200000e0000 */
[----:B------:R-:W-:Y:S01]  /*14d90*/  VIADD R20, R10, 0x204 ;  /* 0x000002040a147836 */ /* 0x000fe20000000000 */
[----:B------:R-:W-:Y:S01]  /*14da0*/  R2UR UR23, R13 ;  /* 0x000000000d1772ca */ /* 0x000fe200000e0000 */
[----:B------:R-:W-:Y:S01]  /*14db0*/  IMAD.MOV.U32 R21, RZ, RZ, 0x40000040 ;  /* 0x40000040ff157424 */ /* 0x000fe200078e00ff */
[----:B------:R-:W-:Y:S01]  /*14dc0*/  R2UR UR26, R14 ;  /* 0x000000000e1a72ca */ /* 0x000fe200000e0000 */
[----:B------:R-:W-:Y:S01]  /*14dd0*/  UMOV UR28, UR44 ;  /* 0x0000002c001c7c82 */ /* 0x000fe20008000000 */
        /* <DEDUP_REMOVED lines=8> */
[----:B------:R-:W-:Y:S01]  /*14e60*/  R2UR UR35, R11 ;  /* 0x000000000b2372ca */ /* 0x000fe200000e0000 */
[----:B------:R-:W2:Y:S01]  /*14e70*/  S2R R206, SR_TID.X ;  /* 0x0000000000ce7919 */ /* 0x000ea20000002100 */
[----:B------:R-:W-:-:S02]  /*14e80*/  R2UR UR34, R10 ;  /* 0x000000000a2272ca */ /* 0x000fc400000e0000 */
[----:B--2---:R-:W-:-:S04]  /*14e90*/  SHF.R.U32.HI R206, RZ, 0x7, R206 ;  /* 0x00000007ffce7819 */ /* 0x004fc800000116ce */
        /* <DEDUP_REMOVED lines=26> */
.L_x_1938:
[----:B------:R-:W3:Y:S01]  /*15040*/  @P1 LDC R11, c[0x0][0x44c] ;  /* 0x00011300ff0b1b82 */ /* 0x000ee20000000800 */
[----:B------:R-:W-:Y:S02]  /*15050*/  IMAD.IADD R14, R208, 0x1, R201 ;  /* 0x00000001d00e7824 */ /* 0x000fe400078e02c9 */
[C---:B------:R-:W-:Y:S01]  /*15060*/  FMUL.FTZ R15, R2.reuse, R152 ;  /* 0x00000098020f7220 */ /* 0x040fe20000410000 */
[C---:B------:R-:W-:Y:S01]  /*15070*/  FMUL.FTZ R21, R2.reuse, R153 ;  /* 0x0000009902157220 */ /* 0x040fe20000410000 */
[C---:B------:R-:W-:Y:S01]  /*15080*/  FMUL.FTZ R13, R2.reuse, R155 ;  /* 0x0000009b020d7220 */ /* 0x040fe20000410000 */
[C---:B------:R-:W-:Y:S01]  /*15090*/  FMUL.FTZ R152, R2.reuse, R156 ;  /* 0x0000009c02987220 */ /* 0x040fe20000410000 */
[C---:B------:R-:W-:Y:S01]  /*150a0*/  FMUL.FTZ R155, R2.reuse, R157 ;  /* 0x0000009d029b7220 */ /* 0x040fe20000410000 */
[C---:B------:R-:W-:Y:S01]  /*150b0*/  FMUL.FTZ R153, R2.reuse, R159 ;  /* 0x0000009f02997220 */ /* 0x040fe20000410000 */
[----:B------:R-:W4:Y:S01]  /*150c0*/  @P1 LDC R10, c[0x0][0x450] ;  /* 0x00011400ff0a1b82 */ /* 0x000f220000000800 */
        /* <DEDUP_REMOVED lines=8> */
[----:B------:R-:W-:Y:S01]  /*15150*/  UISETP.NE.AND UP0, UPT, UR42, URZ, UPT ;  /* 0x0000003f2a00728c */ /* 0x000fe2000bf05270 */
[C---:B------:R-:W-:Y:S01]  /*15160*/  FMUL.FTZ R20, R2.reuse, R158 ;  /* 0x0000009e02147220 */ /* 0x040fe20000410000 */
[C---:B------:R-:W-:Y:S01]  /*15170*/  FMUL.FTZ R154, R2.reuse, R162 ;  /* 0x000000a2029a7220 */ /* 0x040fe20000410000 */
[C---:B------:R-:W-:Y:S01]  /*15180*/  FMUL.FTZ R167, R2.reuse, R169 ;  /* 0x000000a902a77220 */ /* 0x040fe20000410000 */
[C---:B------:R-:W-:Y:S01]  /*15190*/  FMUL.FTZ R164, R2.reuse, R171 ;  /* 0x000000ab02a47220 */ /* 0x040fe20000410000 */
[C---:B------:R-:W-:Y:S01]  /*151a0*/  FMUL.FTZ R168, R2.reuse, R175 ;  /* 0x000000af02a87220 */ /* 0x040fe20000410000 */
[----:B------:R-:W-:Y:S01]  /*151b0*/  FMUL.FTZ R158, R2, R166 ;  /* 0x000000a6029e7220 */ /* 0x000fe20000410000 */
[----:B---3--:R-:W-:-:S04]  /*151c0*/  @P1 IMAD.HI.U32 R11, R14, R11, RZ ;  /* 0x0000000b0e0b1227 */ /* 0x008fc800078e00ff */
[C---:B------:R-:W-:Y:S01]  /*151d0*/  FMUL.FTZ R162, R2.reuse, R170 ;  /* 0x000000aa02a27220 */ /* 0x040fe20000410000 */
[C---:B------:R-:W-:Y:S01]  /*151e0*/  FMUL.FTZ R169, R2.reuse, R172 ;  /* 0x000000ac02a97220 */ /* 0x040fe20000410000 */
[C---:B------:R-:W-:Y:S01]  /*151f0*/  FMUL.FTZ R171, R2.reuse, R173 ;  /* 0x000000ad02ab7220 */ /* 0x040fe20000410000 */
[C---:B------:R-:W-:Y:S01]  /*15200*/  FMUL.FTZ R175, R2.reuse, R177 ;  /* 0x000000b102af7220 */ /* 0x040fe20000410000 */
[C---:B------:R-:W-:Y:S01]  /*15210*/  FMUL.FTZ R166, R2.reuse, R174 ;  /* 0x000000ae02a67220 */ /* 0x040fe20000410000 */
[C---:B------:R-:W-:Y:S01]  /*15220*/  FMUL.FTZ R173, R2.reuse, R176 ;  /* 0x000000b002ad7220 */ /* 0x040fe20000410000 */
[C---:B------:R-:W-:Y:S01]  /*15230*/  FMUL.FTZ R170, R2.reuse, R178 ;  /* 0x000000b202aa7220 */ /* 0x040fe20000410000 */
[----:B----4-:R-:W-:Y:S01]  /*15240*/  @P1 SHF.R.U32.HI R14, RZ, R10, R11 ;  /* 0x0000000aff0e1219 */ /* 0x010fe2000001160b */
[C---:B------:R-:W-:Y:S01]  /*15250*/  FMUL.FTZ R172, R2.reuse, R179 ;  /* 0x000000b302ac7220 */ /* 0x040fe20000410000 */
[----:B------:R-:W-:Y:S02]  /*15260*/  IMAD.SHL.U32 R177, R5, 0x40, RZ ;  /* 0x0000004005b17824 */ /* 0x000fe400078e00ff */
[C---:B------:R-:W-:Y:S01]  /*15270*/  FMUL.FTZ R178, R2.reuse, R180 ;  /* 0x000000b402b27220 */ /* 0x040fe20000410000 */
[C---:B------:R-:W-:Y:S01]  /*15280*/  FMUL.FTZ R179, R2.reuse, R181 ;  /* 0x000000b502b37220 */ /* 0x040fe20000410000 */
[----:B------:R-:W3:Y:S01]  /*15290*/  SHFL.IDX PT, R206, R14, RZ, 0x1c1f ;  /* 0x001c1fff0ece7589 */ /* 0x000ee200000e0000 */
[C---:B------:R-:W-:Y:S01]  /*152a0*/  FMUL.FTZ R174, R2.reuse, R182 ;  /* 0x000000b602ae7220 */ /* 0x040fe20000410000 */
[----:B------:R-:W-:Y:S01]  /*152b0*/  FMUL.FTZ R176, R2, R183 ;  /* 0x000000b702b07220 */ /* 0x000fe20000410000 */
[----:B------:R-:W-:Y:S01]  /*152c0*/  PLOP3.LUT P2, PT, PT, PT, UP0, 0x40, 0x0 ;  /* 0x000000000000781c */ /* 0x000fe20003f4e808 */
[----:B------:R-:W4:Y:S01]  /*152d0*/  MUFU.TANH R15, R15 ;  /* 0x0000000f000f7308 */ /* 0x000f220000002400 */
[----:B------:R-:W-:Y:S01]  /*152e0*/  IADD3 R181, -R191, 0x1, -R177 ;  /* 0x00000001bfb57810 */ /* 0x000fe20007ffe9b1 */
[----:B------:R-:W-:-:S02]  /*152f0*/  VIADD R10, R205, 0x28440 ;  /* 0x00028440cd0a7836 */ /* 0x000fc40000000000 */
[----:B------:R-:W-:Y:S01]  /*15300*/  IMAD.U32 R11, RZ, RZ, UR39 ;  /* 0x00000027ff0b7e24 */ /* 0x000fe2000f8e00ff */
[----:B------:R-:W-:-:S03]  /*15310*/  IADD3 R181, -R189, R181, R192 ;  /* 0x000000b5bdb57210 */ /* 0x000fc60007ffe1c0 */
[----:B------:R-:W0:Y:S01]  /*15320*/  MUFU.TANH R21, R21 ;  /* 0x0000001500157308 */ /* 0x000e220000002400 */
[----:B------:R-:W-:Y:S01]  /*15330*/  PRMT R10, R11, 0x654, R10 ;  /* 0x000006540b0a7816 */ /* 0x000fe2000000000a */
[C---:B------:R-:W-:Y:S02]  /*15340*/  VIADD R180, R181.reuse, UR50 ;  /* 0x00000032b5b47c36 */ /* 0x040fe40008000000 */
[----:B------:R-:W-:Y:S01]  /*15350*/  VIADD R181, R181, UR51 ;  /* 0x00000033b5b57c36 */ /* 0x000fe20008000000 */
[----:B------:R0:W-:Y:S03]  /*15360*/  SYNCS.ARRIVE.TRANS64.RED.A1T0 RZ, [R10+URZ], RZ ;  /* 0x000000ff0aff79a7 */ /* 0x0001e6000810043f */
[----:B------:R-:W0:Y:S01]  /*15370*/  MUFU.TANH R12, R12 ;  /* 0x0000000c000c7308 */ /* 0x000e220000002400 */
[C---:B---3--:R-:W-:Y:S02]  /*15380*/  IMAD.IADD R182, R206.reuse, 0x1, R180 ;  /* 0x00000001ceb67824 */ /* 0x048fe400078e02b4 */
[----:B------:R-:W-:-:S05]  /*15390*/  IMAD.IADD R183, R206, 0x1, R181 ;  /* 0x00000001ceb77824 */ /* 0x000fca00078e02b5 */
[----:B------:R-:W3:Y:S08]  /*153a0*/  MUFU.TANH R13, R13 ;  /* 0x0000000d000d7308 */ /* 0x000ef00000002400 */
        /* <DEDUP_REMOVED lines=28> */
[----:B---34-:R-:W-:Y:S05]  /*15570*/  @P2 BRA `(.L_x_1939) ;  /* 0x0000000000582947 */ /* 0x018fea0003800000 */
[----:B------:R-:W-:Y:S01]  /*15580*/  IADD3 R206, -R189, R192, R206 ;  /* 0x000000c0bdce7210 */ /* 0x000fe20007ffe1ce */
[----:B------:R-:W-:Y:S03]  /*15590*/  BSSY B0, `(.L_x_1940) ;  /* 0x0000010000007945 */ /* 0x000fe60003800000 */
[----:B------:R-:W-:-:S13]  /*155a0*/  ISETP.GT.AND P2, PT, R206, -0x1, PT ;  /* 0xffffffffce00780c */ /* 0x000fda0003f44270 */
[----:B------:R-:W-:Y:S05]  /*155b0*/  @P2 BRA `(.L_x_1941) ;  /* 0x0000000000202947 */ /* 0x000fea0003800000 */
[----:B------:R-:W-:Y:S02]  /*155c0*/  MOV R226, UR46 ;  /* 0x0000002e00e27c02 */ /* 0x000fe40008000f00 */
[----:B------:R-:W-:Y:S02]  /*155d0*/  LOP3.LUT R206, RZ, R206, RZ, 0x33, !PT ;  /* 0x000000ceffce7212 */ /* 0x000fe400078e33ff */
[----:B------:R-:W-:-:S13]  /*155e0*/  ISETP.NE.AND P2, PT, R226, 0x1, PT ;  /* 0x00000001e200780c */ /* 0x000fda0003f45270 */
[----:B0-----:R-:W0:Y:S02]  /*155f0*/  @P2 LDC.64 R10, c[0x0][0x9e8] ;  /* 0x00027a00ff0a2b82 */ /* 0x001e240000000a00 */
[----:B0-----:R-:W-:-:S05]  /*15600*/  @P2 IMAD.HI.U32 R10, R206, R10, RZ ;  /* 0x0000000ace0a2227 */ /* 0x001fca00078e00ff */
[----:B------:R-:W-:-:S04]  /*15610*/  @P2 SHF.R.U32.HI R206, RZ, R11, R10 ;  /* 0x0000000bffce2219 */ /* 0x000fc8000001160a */
[----:B------:R-:W-:Y:S01]  /*15620*/  LOP3.LUT R206, RZ, R206, RZ, 0x33, !PT ;  /* 0x000000ceffce7212 */ /* 0x000fe200078e33ff */
[----:B------:R-:W-:Y:S06]  /*15630*/  BRA `(.L_x_1942) ;  /* 0x0000000000147947 */ /* 0x000fec0003800000 */
.L_x_1941:
[----:B------:R-:W-:-:S05]  /*15640*/  IMAD.U32 R226, RZ, RZ, UR46 ;  /* 0x0000002effe27e24 */ /* 0x000fca000f8e00ff */
[----:B------:R-:W-:-:S13]  /*15650*/  ISETP.NE.AND P2, PT, R226, 0x1, PT ;  /* 0x00000001e200780c */ /* 0x000fda0003f45270 */
[----:B0-----:R-:W0:Y:S02]  /*15660*/  @P2 LDC.64 R10, c[0x0][0x9e8] ;  /* 0x00027a00ff0a2b82 */ /* 0x001e240000000a00 */
[----:B0-----:R-:W-:-:S05]  /*15670*/  @P2 IMAD.HI.U32 R10, R206, R10, RZ ;  /* 0x0000000ace0a2227 */ /* 0x001fca00078e00ff */
[----:B------:R-:W-:-:S07]  /*15680*/  @P2 SHF.R.U32.HI R206, RZ, R11, R10 ;  /* 0x0000000bffce2219 */ /* 0x000fce000001160a */
.L_x_1942:
[----:B------:R-:W-:Y:S05]  /*15690*/  BSYNC B0 ;  /* 0x0000000000007941 */ /* 0x000fea0003800000 */
.L_x_1940:
[----:B------:R-:W-:-:S04]  /*156a0*/  IMAD R206, R206, R226, -R177 ;  /* 0x000000e2cece7224 */ /* 0x000fc800078e0ab1 */
[----:B------:R-:W-:-:S05]  /*156b0*/  IMAD.IADD R206, R206, 0x1, -R191 ;  /* 0x00000001cece7824 */ /* 0x000fca00078e0abf */
[----:B------:R-:W-:Y:S02]  /*156c0*/  VIMNMX R183, R183, R206, !PT ;  /* 0x000000ceb7b77248 */ /* 0x000fe40007fe0100 */
[----:B------:R-:W-:-:S07]  /*156d0*/  VIADDMNMX R182, R206, R226, R182, PT ;  /* 0x000000e2ceb67246 */ /* 0x000fce00038001b6 */
.L_x_1939:
[----:B------:R-:W-:Y:S01]  /*156e0*/  ISETP.GT.AND P2, PT, R5, -0x1, PT ;  /* 0xffffffff0500780c */ /* 0x000fe20003f44270 */
[----:B------:R-:W3:Y:S01]  /*156f0*/  SHFL.IDX PT, R14, R14, 0x1, 0x1c1f ;  /* 0x003c1f000e0e7f89 */ /* 0x000ee200000e0000 */
[----:B------:R-:W-:Y:S02]  /*15700*/  UISETP.NE.AND UP0, UPT, UR42, URZ, UPT ;  /* 0x0000003f2a00728c */ /* 0x000fe4000bf05270 */
[C---:B------:R-:W-:Y:S02]  /*15710*/  ISETP.GT.AND P3, PT, R183.reuse, RZ, P2 ;  /* 0x000000ffb700720c */ /* 0x040fe40001764270 */
[C---:B------:R-:W-:Y:S02]  /*15720*/  ISETP.GT.AND P5, PT, R183.reuse, 0x8, P2 ;  /* 0x00000008b700780c */ /* 0x040fe400017a4270 */
[----:B------:R-:W-:Y:S02]  /*15730*/  ISETP.LT.OR P4, PT, R182, 0x1, P3 ;  /* 0x00000001b600780c */ /* 0x000fe40001f81670 */
[----:B------:R-:W-:-:S02]  /*15740*/  ISETP.GT.AND P3, PT, R183, 0x1, P2 ;  /* 0x00000001b700780c */ /* 0x000fc40001764270 */
[----:B------:R-:W-:Y:S02]  /*15750*/  FSEL R15, R15, -INF , !P4 ;  /* 0xff8000000f0f7808 */ /* 0x000fe40006000000 */
[C---:B------:R-:W-:Y:S02]  /*15760*/  ISETP.LT.OR P3, PT, R182.reuse, 0x2, P3 ;  /* 0x00000002b600780c */ /* 0x040fe40001f61670 */
[----:B------:R-:W-:Y:S02]  /*15770*/  ISETP.GT.AND P4, PT, R183, 0x9, P2 ;  /* 0x00000009b700780c */ /* 0x000fe40001784270 */
[----:B0-----:R-:W-:Y:S02]  /*15780*/  FSEL R21, R21, -INF , !P3 ;  /* 0xff80000015157808 */ /* 0x001fe40005800000 */
[----:B------:R-:W-:Y:S02]  /*15790*/  ISETP.GT.AND P3, PT, R183, 0x10, P2 ;  /* 0x00000010b700780c */ /* 0x000fe40001764270 */
[----:B------:R-:W-:-:S02]  /*157a0*/  ISETP.LT.OR P5, PT, R182, 0x9, P5 ;  /* 0x00000009b600780c */ /* 0x000fc40002fa1670 */
[----:B------:R-:W-:Y:S01]  /*157b0*/  ISETP.LT.OR P3, PT, R182, 0x11, P3 ;  /* 0x00000011b600780c */ /* 0x000fe20001f61670 */
[--C-:B---3--:R-:W-:Y:S01]  /*157c0*/  IMAD.IADD R180, R180, 0x1, R14.reuse ;  /* 0x00000001b4b47824 */ /* 0x108fe200078e020e */
[----:B------:R-:W-:Y:S01]  /*157d0*/  ISETP.LT.OR P4, PT, R182, 0xa, P4 ;  /* 0x0000000ab600780c */ /* 0x000fe20002781670 */
[----:B------:R-:W-:Y:S01]  /*157e0*/  IMAD.IADD R181, R181, 0x1, R14 ;  /* 0x00000001b5b57824 */ /* 0x000fe200078e020e */
[----:B------:R-:W-:Y:S02]  /*157f0*/  FSEL R157, R157, -INF , !P3 ;  /* 0xff8000009d9d7808 */ /* 0x000fe40005800000 */
[----:B------:R-:W-:Y:S02]  /*15800*/  ISETP.GT.AND P3, PT, R183, 0x19, P2 ;  /* 0x00000019b700780c */ /* 0x000fe40001764270 */
[----:B------:R-:W-:Y:S02]  /*15810*/  FSEL R152, R152, -INF , !P5 ;  /* 0xff80000098987808 */ /* 0x000fe40006800000 */
[----:B------:R-:W-:-:S02]  /*15820*/  ISETP.LT.OR P3, PT, R182, 0x1a, P3 ;  /* 0x0000001ab600780c */ /* 0x000fc40001f61670 */
[----:B------:R-:W-:Y:S02]  /*15830*/  FSEL R155, R155, -INF , !P4 ;  /* 0xff8000009b9b7808 */ /* 0x000fe40006000000 */
[C---:B------:R-:W-:Y:S02]  /*15840*/  ISETP.GT.AND P5, PT, R183.reuse, 0x11, P2 ;  /* 0x00000011b700780c */ /* 0x040fe400017a4270 */
[----:B------:R-:W-:Y:S02]  /*15850*/  ISETP.GT.AND P4, PT, R183, 0x18, P2 ;  /* 0x00000018b700780c */ /* 0x000fe40001784270 */
[----:B------:R-:W-:Y:S02]  /*15860*/  FSEL R163, R163, -INF , !P3 ;  /* 0xff800000a3a37808 */ /* 0x000fe40005800000 */
[----:B------:R-:W-:Y:S02]  /*15870*/  ISETP.GT.AND P3, PT, R183, 0x28, P2 ;  /* 0x00000028b700780c */ /* 0x000fe40001764270 */
[----:B------:R-:W-:-:S02]  /*15880*/  ISETP.LT.OR P5, PT, R182, 0x12, P5 ;  /* 0x00000012b600780c */ /* 0x000fc40002fa1670 */
[C---:B------:R-:W-:Y:S02]  /*15890*/  ISETP.LT.OR P4, PT, R182.reuse, 0x19, P4 ;  /* 0x00000019b600780c */ /* 0x040fe40002781670 */
[----:B------:R-:W-:Y:S02]  /*158a0*/  ISETP.LT.OR P3, PT, R182, 0x29, P3 ;  /* 0x00000029b600780c */ /* 0x000fe40001f61670 */
[----:B------:R-:W-:Y:S02]  /*158b0*/  FSEL R159, R159, -INF , !P5 ;  /* 0xff8000009f9f7808 */ /* 0x000fe40006800000 */
[----:B------:R-:W-:Y:S02]  /*158c0*/  FSEL R161, R161, -INF , !P4 ;  /* 0xff800000a1a17808 */ /* 0x000fe40006000000 */
[C---:B------:R-:W-:Y:S02]  /*158d0*/  ISETP.GT.AND P5, PT, R183.reuse, 0x20, P2 ;  /* 0x00000020b700780c */ /* 0x040fe400017a4270 */
[----:B------:R-:W-:-:S02]  /*158e0*/  ISETP.GT.AND P4, PT, R183, 0x21, P2 ;  /* 0x00000021b700780c */ /* 0x000fc40001784270 */
[----:B------:R-:W-:Y:S02]  /*158f0*/  FSEL R169, R169, -INF , !P3 ;  /* 0xff800000a9a97808 */ /* 0x000fe40005800000 */
[----:B------:R-:W-:Y:S02]  /*15900*/  ISETP.GT.AND P3, PT, R183, 0x31, P2 ;  /* 0x00000031b700780c */ /* 0x000fe40001764270 */
[C---:B------:R-:W-:Y:S02]  /*15910*/  ISETP.LT.OR P5, PT, R182.reuse, 0x21, P5 ;  /* 0x00000021b600780c */ /* 0x040fe40002fa1670 */
[C---:B------:R-:W-:Y:S02]  /*15920*/  ISETP.LT.OR P4, PT, R182.reuse, 0x22, P4 ;  /* 0x00000022b600780c */ /* 0x040fe40002781670 */
[----:B------:R-:W-:Y:S02]  /*15930*/  ISETP.LT.OR P3, PT, R182, 0x32, P3 ;  /* 0x00000032b600780c */ /* 0x000fe40001f61670 */
[----:B------:R-:W-:-:S02]  /*15940*/  FSEL R165, R165, -INF , !P5 ;  /* 0xff800000a5a57808 */ /* 0x000fc40006800000 */
[----:B------:R-:W-:Y:S02]  /*15950*/  FSEL R167, R167, -INF , !P4 ;  /* 0xff800000a7a77808 */ /* 0x000fe40006000000 */
[C---:B------:R-:W-:Y:S02]  /*15960*/  ISETP.GT.AND P5, PT, R183.reuse, 0x29, P2 ;  /* 0x00000029b700780c */ /* 0x040fe400017a4270 */
[----:B------:R-:W-:Y:S02]  /*15970*/  ISETP.GT.AND P4, PT, R183, 0x30, P2 ;  /* 0x00000030b700780c */ /* 0x000fe40001784270 */
[----:B------:R-:W-:Y:S02]  /*15980*/  FSEL R175, R175, -INF , !P3 ;  /* 0xff800000afaf7808 */ /* 0x000fe40005800000 */
[----:B------:R-:W-:Y:S02]  /*15990*/  PLOP3.LUT P3, PT, PT, PT, UP0, 0x40, 0x0 ;  /* 0x000000000000781c */ /* 0x000fe40003f6e808 */
[----:B------:R-:W-:-:S02]  /*159a0*/  ISETP.LT.OR P5, PT, R182, 0x2a, P5 ;  /* 0x0000002ab600780c */ /* 0x000fc40002fa1670 */
[C---:B------:R-:W-:Y:S02]  /*159b0*/  ISETP.LT.OR P4, PT, R182.reuse, 0x31, P4 ;  /* 0x00000031b600780c */ /* 0x040fe40002781670 */
[----:B------:R-:W-:Y:S02]  /*159c0*/  FSEL R171, R171, -INF , !P5 ;  /* 0xff800000abab7808 */ /* 0x000fe40006800000 */
[----:B------:R-:W-:Y:S02]  /*159d0*/  FSEL R173, R173, -INF , !P4 ;  /* 0xff800000adad7808 */ /* 0x000fe40006000000 */
[C---:B------:R-:W-:Y:S02]  /*159e0*/  ISETP.GT.AND P5, PT, R183.reuse, 0x38, P2 ;  /* 0x00000038b700780c */ /* 0x040fe400017a4270 */
[----:B------:R-:W-:Y:S02]  /*159f0*/  ISETP.GT.AND P4, PT, R183, 0x39, P2 ;  /* 0x00000039b700780c */ /* 0x000fe40001784270 */
[----:B------:R-:W-:-:S02]  /*15a00*/  ISETP.LT.OR P5, PT, R182, 0x39, P5 ;  /* 0x00000039b600780c */ /* 0x000fc40002fa1670 */
[----:B------:R-:W-:Y:S02]  /*15a10*/  ISETP.LT.OR P4, PT, R182, 0x3a, P4 ;  /* 0x0000003ab600780c */ /* 0x000fe40002781670 */
[----:B------:R-:W-:Y:S02]  /*15a20*/  FSEL R178, R178, -INF , !P5 ;  /* 0xff800000b2b27808 */ /* 0x000fe40006800000 */
[----:B------:R-:W-:Y:S01]  /*15a30*/  FSEL R179, R179, -INF , !P4 ;  /* 0xff800000b3b37808 */ /* 0x000fe20006000000 */
[----:B------:R-:W-:Y:S08]  /*15a40*/  @P3 BRA `(.L_x_1943) ;  /* 0x0000000000583947 */ /* 0x000ff00003800000 */
[----:B------:R-:W-:Y:S01]  /*15a50*/  IADD3 R14, -R189, R192, R14 ;  /* 0x000000c0bd0e7210 */ /* 0x000fe20007ffe10e */
[----:B------:R-:W-:Y:S03]  /*15a60*/  BSSY B0, `(.L_x_1944) ;  /* 0x0000010000007945 */ /* 0x000fe60003800000 */
        /* <DEDUP_REMOVED lines=10> */
.L_x_1945:
[----:B------:R-:W-:-:S05]  /*15b10*/  IMAD.U32 R182, RZ, RZ, UR46 ;  /* 0x0000002effb67e24 */ /* 0x000fca000f8e00ff */
[----:B------:R-:W-:-:S13]  /*15b20*/  ISETP.NE.AND P3, PT, R182, 0x1, PT ;  /* 0x00000001b600780c */ /* 0x000fda0003f65270 */
[----:B------:R-:W0:Y:S02]  /*15b30*/  @P3 LDC.64 R10, c[0x0][0x9e8] ;  /* 0x00027a00ff0a3b82 */ /* 0x000e240000000a00 */
[----:B0-----:R-:W-:-:S05]  /*15b40*/  @P3 IMAD.HI.U32 R10, R14, R10, RZ ;  /* 0x0000000a0e0a3227 */ /* 0x001fca00078e00ff */
[----:B------:R-:W-:-:S07]  /*15b50*/  @P3 SHF.R.U32.HI R14, RZ, R11, R10 ;  /* 0x0000000bff0e3219 */ /* 0x000fce000001160a */
.L_x_1946:
[----:B------:R-:W-:Y:S05]  /*15b60*/  BSYNC B0 ;  /* 0x0000000000007941 */ /* 0x000fea0003800000 */
.L_x_1944:
[----:B------:R-:W-:-:S04]  /*15b70*/  IMAD R14, R14, R182, -R177 ;  /* 0x000000b60e0e7224 */ /* 0x000fc800078e0ab1 */
[----:B------:R-:W-:-:S05]  /*15b80*/  IMAD.IADD R14, R14, 0x1, -R191 ;  /* 0x000000010e0e7824 */ /* 0x000fca00078e0abf */
[----:B------:R-:W-:Y:S02]  /*15b90*/  VIMNMX R181, R181, R14, !PT ;  /* 0x0000000eb5b57248 */ /* 0x000fe40007fe0100 */
[----:B------:R-:W-:-:S07]  /*15ba0*/  VIADDMNMX R180, R14, R182, R180, PT ;  /* 0x000000b60eb47246 */ /* 0x000fce00038001b4 */
.L_x_1943:
[----:B------:R-:W-:Y:S01]  /*15bb0*/  FMNMX.FTZ R10, R15, R6, !PT ;  /* 0x000000060f0a7209 */ /* 0x000fe20007810000 */
[----:B------:R-:W-:Y:S01]  /*15bc0*/  UMOV UR38, UR47 ;  /* 0x0000002f00267c82 */ /* 0x000fe20008000000 */
[----:B------:R-:W-:Y:S02]  /*15bd0*/  ISETP.GT.AND P4, PT, R181, 0x8, P2 ;  /* 0x00000008b500780c */ /* 0x000fe40001784270 */
[----:B------:R-:W-:Y:S02]  /*15be0*/  FMNMX.FTZ R10, R21, R10, !PT ;  /* 0x0000000a150a7209 */ /* 0x000fe40007810000 */
[----:B------:R-:W-:Y:S02]  /*15bf0*/  ISETP.LT.OR P4, PT, R180, 0x9, P4 ;  /* 0x00000009b400780c */ /* 0x000fe40002781670 */
[----:B------:R-:W-:Y:S02]  /*15c00*/  FMNMX.FTZ R10, R152, R10, !PT ;  /* 0x0000000a980a7209 */ /* 0x000fe40007810000 */
[----:B------:R-:W-:-:S02]  /*15c10*/  FSEL R20, R20, -INF , !P4 ;  /* 0xff80000014147808 */ /* 0x000fc40006000000 */
[----:B------:R-:W-:Y:S02]  /*15c20*/  FMNMX.FTZ R10, R155, R10, !PT ;  /* 0x0000000a9b0a7209 */ /* 0x000fe40007810000 */
[----:B------:R-:W-:Y:S02]  /*15c30*/  ISETP.GT.AND P4, PT, R181, RZ, P2 ;  /* 0x000000ffb500720c */ /* 0x000fe40001784270 */
[----:B------:R-:W-:Y:S02]  /*15c40*/  FMNMX.FTZ R10, R157, R10, !PT ;  /* 0x0000000a9d0a7209 */ /* 0x000fe40007810000 */
[----:B------:R-:W-:Y:S02]  /*15c50*/  ISETP.GT.AND P5, PT, R181, 0x1, P2 ;  /* 0x00000001b500780c */ /* 0x000fe400017a4270 */
[----:B------:R-:W-:Y:S02]  /*15c60*/  FMNMX.FTZ R10, R159, R10, !PT ;  /* 0x0000000a9f0a7209 */ /* 0x000fe40007810000 */
[----:B------:R-:W-:-:S02]  /*15c70*/  ISETP.LT.OR P4, PT, R180, 0x1, P4 ;  /* 0x00000001b400780c */ /* 0x000fc40002781670 */
[----:B------:R-:W-:Y:S02]  /*15c80*/  FMNMX.FTZ R10, R161, R10, !PT ;  /* 0x0000000aa10a7209 */ /* 0x000fe40007810000 */
[----:B------:R-:W-:Y:S02]  /*15c90*/  ISETP.LT.OR P5, PT, R180, 0x2, P5 ;  /* 0x00000002b400780c */ /* 0x000fe40002fa1670 */
[----:B------:R-:W-:Y:S02]  /*15ca0*/  FMNMX.FTZ R10, R163, R10, !PT ;  /* 0x0000000aa30a7209 */ /* 0x000fe40007810000 */
[----:B------:R-:W-:Y:S02]  /*15cb0*/  FSEL R12, R12, -INF , !P4 ;  /* 0xff8000000c0c7808 */ /* 0x000fe40006000000 */
[----:B------:R-:W-:Y:S02]  /*15cc0*/  FMNMX.FTZ R10, R165, R10, !PT ;  /* 0x0000000aa50a7209 */ /* 0x000fe40007810000 */
[----:B------:R-:W-:-:S02]  /*15cd0*/  FSEL R13, R13, -INF , !P5 ;  /* 0xff8000000d0d7808 */ /* 0x000fc40006800000 */
        /* <DEDUP_REMOVED lines=13> */
[----:B------:R-:W-:-:S03]  /*15db0*/  ISETP.LT.OR P4, PT, R180, 0x29, P4 ;  /* 0x00000029b400780c */ /* 0x000fc60002781670 */
[----:B------:R-:W0:Y:S01]  /*15dc0*/  SHFL.BFLY PT, R11, R10, 0x2, 0x1f ;  /* 0x0c401f000a0b7f89 */ /* 0x000e2200000e0000 */
[----:B------:R-:W-:Y:S02]  /*15dd0*/  FSEL R166, R166, -INF , !P4 ;  /* 0xff800000a6a67808 */ /* 0x000fe40006000000 */
[----:B------:R-:W-:-:S04]  /*15de0*/  ISETP.GT.AND P4, PT, R181, 0x31, P2 ;  /* 0x00000031b500780c */ /* 0x000fc80001784270 */
[----:B------:R-:W-:-:S04]  /*15df0*/  ISETP.LT.OR P4, PT, R180, 0x32, P4 ;  /* 0x00000032b400780c */ /* 0x000fc80002781670 */
[----:B------:R-:W-:Y:S02]  /*15e00*/  FSEL R172, R172, -INF , !P4 ;  /* 0xff800000acac7808 */ /* 0x000fe40006000000 */
[----:B0-----:R-:W-:-:S05]  /*15e10*/  FMNMX.FTZ R10, R10, R11, !PT ;  /* 0x0000000b0a0a7209 */ /* 0x001fca0007810000 */
[----:B------:R-:W0:Y:S02]  /*15e20*/  SHFL.BFLY PT, R11, R10, 0x1, 0x1f ;  /* 0x0c201f000a0b7f89 */ /* 0x000e2400000e0000 */
[----:B0-----:R-:W-:-:S04]  /*15e30*/  FMNMX.FTZ R10, R10, R11, !PT ;  /* 0x0000000b0a0a7209 */ /* 0x001fc80007810000 */
[----:B------:R-:W-:-:S04]  /*15e40*/  FSETP.NEU.FTZ.AND P3, PT, R10, -INF , PT ;  /* 0xff8000000a00780b */ /* 0x000fc80003f7d000 */
[----:B------:R-:W-:-:S05]  /*15e50*/  FSEL R11, R10, RZ, P3 ;  /* 0x000000ff0a0b7208 */ /* 0x000fca0001800000 */
[----:B------:R-:W-:Y:S01]  /*15e60*/  FADD.FTZ R11, -R11, R6 ;  /* 0x000000060b0b7221 */ /* 0x000fe20000010100 */
[----:B------:R-:W-:-:S04]  /*15e70*/  IMAD.U32 R6, RZ, RZ, UR38 ;  /* 0x00000026ff067e24 */ /* 0x000fc8000f8e00ff */
[----:B------:R-:W-:-:S05]  /*15e80*/  FFMA.FTZ R6, R10, R6, -8 ;  /* 0xc10000000a067423 */ /* 0x000fca0000010006 */
[----:B------:R-:W-:Y:S02]  /*15e90*/  FSEL R6, R6, RZ, P3 ;  /* 0x000000ff06067208 */ /* 0x000fe40001800000 */
[----:B------:R-:W-:-:S03]  /*15ea0*/  ISETP.GT.AND P3, PT, R181, 0x9, P2 ;  /* 0x00000009b500780c */ /* 0x000fc60001764270 */
        /* <DEDUP_REMOVED lines=17> */
[----:B------:R-:W-:Y:S01]  /*15fc0*/  MUFU.EX2 R15, R15 ;  /* 0x0000000f000f7308 */ /* 0x000fe20000000800 */
[----:B------:R-:W-:-:S02]  /*15fd0*/  ISETP.LT.OR P3, PT, R180, 0xa, P3 ;  /* 0x0000000ab400780c */ /* 0x000fc40001f61670 */
[----:B------:R-:W-:Y:S02]  /*15fe0*/  FSEL R11, R154, -INF , !P5 ;  /* 0xff8000009a0b7808 */ /* 0x000fe40006800000 */
[----:B------:R-:W-:Y:S02]  /*15ff0*/  FSEL R153, R153, -INF , !P3 ;  /* 0xff80000099997808 */ /* 0x000fe40005800000 */
[C---:B------:R-:W-:Y:S01]  /*16000*/  ISETP.GT.AND P3, PT, R181.reuse, 0x11, P2 ;  /* 0x00000011b500780c */ /* 0x040fe20001764270 */
[----:B------:R-:W0:Y:S01]  /*16010*/  MUFU.EX2 R6, R6 ;  /* 0x0000000600067308 */ /* 0x000e220000000800 */
[----:B------:R-:W-:Y:S02]  /*16020*/  ISETP.GT.AND P5, PT, R181, 0x18, P2 ;  /* 0x00000018b500780c */ /* 0x000fe400017a4270 */
[C---:B------:R-:W-:Y:S02]  /*16030*/  ISETP.LT.OR P3, PT, R180.reuse, 0x12, P3 ;  /* 0x00000012b400780c */ /* 0x040fe40001f61670 */
[----:B------:R-:W-:-:S02]  /*16040*/  ISETP.LT.OR P5, PT, R180, 0x19, P5 ;  /* 0x00000019b400780c */ /* 0x000fc40002fa1670 */
[----:B------:R-:W-:Y:S01]  /*16050*/  FSEL R14, R156, -INF , !P3 ;  /* 0xff8000009c0e7808 */ /* 0x000fe20005800000 */
[----:B------:R-:W3:Y:S01]  /*16060*/  MUFU.EX2 R21, R21 ;  /* 0x0000001500157308 */ /* 0x000ee20000000800 */
[----:B------:R-:W-:-:S04]  /*16070*/  ISETP.GT.AND P3, PT, R181, 0x20, P2 ;  /* 0x00000020b500780c */ /* 0x000fc80001764270 */
[----:B------:R-:W-:-:S03]  /*16080*/  ISETP.LT.OR P3, PT, R180, 0x21, P3 ;  /* 0x00000021b400780c */ /* 0x000fc60001f61670 */
[----:B------:R-:W4:Y:S01]  /*16090*/  MUFU.EX2 R152, R152 ;  /* 0x0000009800987308 */ /* 0x000f220000000800 */
[----:B0-----:R-:W-:-:S01]  /*160a0*/  FFMA.FTZ R3, R6, R3, R15 ;  /* 0x0000000306037223 */ /* 0x001fc2000001000f */
[----:B------:R-:W-:Y:S01]  /*160b0*/  FSEL R162, R162, -INF , !P3 ;  /* 0xff800000a2a27808 */ /* 0x000fe20005800000 */
[-C--:B------:R-:W-:Y:S01]  /*160c0*/  FMUL.FTZ R24, R24, R6.reuse ;  /* 0x0000000618187220 */ /* 0x080fe20000410000 */
[----:B------:R-:W-:Y:S01]  /*160d0*/  ISETP.GT.AND P3, PT, R181, 0x29, P2 ;  /* 0x00000029b500780c */ /* 0x000fe20001764270 */
[-C--:B------:R-:W-:Y:S01]  /*160e0*/  FMUL.FTZ R25, R25, R6.reuse ;  /* 0x0000000619197220 */ /* 0x080fe20000410000 */
[-C--:B------:R-:W-:Y:S01]  /*160f0*/  FMUL.FTZ R28, R28, R6.reuse ;  /* 0x000000061c1c7220 */ /* 0x080fe20000410000 */
[----:B------:R-:W-:Y:S01]  /*16100*/  FMUL.FTZ R29, R29, R6 ;  /* 0x000000061d1d7220 */ /* 0x000fe20000410000 */
[----:B------:R-:W0:Y:S01]  /*16110*/  MUFU.EX2 R155, R155 ;  /* 0x0000009b009b7308 */ /* 0x000e220000000800 */
[----:B---3--:R-:W-:-:S01]  /*16120*/  FADD.FTZ R3, R21, R3 ;  /* 0x0000000315037221 */ /* 0x008fc20000010000 */
[----:B------:R-:W-:Y:S01]  /*16130*/  ISETP.LT.OR P3, PT, R180, 0x2a, P3 ;  /* 0x0000002ab400780c */ /* 0x000fe20001f61670 */
[-C--:B------:R-:W-:Y:S01]  /*16140*/  FMUL.FTZ R32, R32, R6.reuse ;  /* 0x0000000620207220 */ /* 0x080fe20000410000 */
[-C--:B------:R-:W-:Y:S01]  /*16150*/  FMUL.FTZ R33, R33, R6.reuse ;  /* 0x0000000621217220 */ /* 0x080fe20000410000 */
[-C--:B------:R-:W-:Y:S01]  /*16160*/  FMUL.FTZ R36, R36, R6.reuse ;  /* 0x0000000624247220 */ /* 0x080fe20000410000 */
[----:B------:R-:W-:Y:S01]  /*16170*/  FSEL R168, R168, -INF , !P3 ;  /* 0xff800000a8a87808 */ /* 0x000fe20005800000 */
[----:B------:R-:W-:Y:S01]  /*16180*/  FMUL.FTZ R37, R37, R6 ;  /* 0x0000000625257220 */ /* 0x000fe20000410000 */
[----:B------:R-:W-:Y:S01]  /*16190*/  ISETP.GT.AND P3, PT, R181, 0x38, P2 ;  /* 0x00000038b500780c */ /* 0x000fe20001764270 */
[----:B----4-:R-:W-:-:S01]  /*161a0*/  FADD.FTZ R3, R152, R3 ;  /* 0x0000000398037221 */ /* 0x010fc20000010000 */
[----:B------:R-:W-:Y:S01]  /*161b0*/  MUFU.EX2 R161, R161 ;  /* 0x000000a100a17308 */ /* 0x000fe20000000800 */
[-C--:B------:R-:W-:Y:S01]  /*161c0*/  FMUL.FTZ R40, R40, R6.reuse ;  /* 0x0000000628287220 */ /* 0x080fe20000410000 */
[----:B------:R-:W-:Y:S01]  /*161d0*/  ISETP.LT.OR P3, PT, R180, 0x39, P3 ;  /* 0x00000039b400780c */ /* 0x000fe20001f61670 */
[-C--:B------:R-:W-:Y:S01]  /*161e0*/  FMUL.FTZ R41, R41, R6.reuse ;  /* 0x0000000629297220 */ /* 0x080fe20000410000 */
[-C--:B------:R-:W-:Y:S01]  /*161f0*/  FMUL.FTZ R44, R44, R6.reuse ;  /* 0x000000062c2c7220 */ /* 0x080fe20000410000 */
[----:B------:R-:W-:Y:S01]  /*16200*/  FMUL.FTZ R45, R45, R6 ;  /* 0x000000062d2d7220 */ /* 0x000fe20000410000 */
[----:B------:R-:W-:Y:S01]  /*16210*/  FSEL R174, R174, -INF , !P3 ;  /* 0xff800000aeae7808 */ /* 0x000fe20005800000 */
[----:B0-----:R-:W-:-:S01]  /*16220*/  FADD.FTZ R3, R155, R3 ;  /* 0x000000039b037221 */ /* 0x001fc20000010000 */
[----:B------:R-:W-:Y:S01]  /*16230*/  F2FP.SATFINITE.E4M3.F32.PACK_AB_MERGE_C R152, R155, R152, RZ ;  /* 0x000000989b98723e */ /* 0x000fe200048070ff */
[----:B------:R-:W-:Y:S01]  /*16240*/  MUFU.EX2 R163, R163 ;  /* 0x000000a300a37308 */ /* 0x000fe20000000800 */
[-C--:B------:R-:W-:Y:S01]  /*16250*/  FMUL.FTZ R48, R48, R6.reuse ;  /* 0x0000000630307220 */ /* 0x080fe20000410000 */
[-C--:B------:R-:W-:Y:S01]  /*16260*/  FMUL.FTZ R49, R49, R6.reuse ;  /* 0x0000000631317220 */ /* 0x080fe20000410000 */
[----:B------:R-:W-:Y:S01]  /*16270*/  F2FP.SATFINITE.E4M3.F32.PACK_AB_MERGE_C R152, R21, R15, R152 ;  /* 0x0000000f1598723e */ /* 0x000fe20004807098 */
[-C--:B------:R-:W-:Y:S01]  /*16280*/  FMUL.FTZ R52, R52, R6.reuse ;  /* 0x0000000634347220 */ /* 0x080fe20000410000 */
[----:B------:R-:W-:Y:S01]  /*16290*/  FMNMX.FTZ R15, R12, R7, !PT ;  /* 0x000000070c0f7209 */ /* 0x000fe20007810000 */
[-C--:B------:R-:W-:Y:S01]  /*162a0*/  FMUL.FTZ R53, R53, R6.reuse ;  /* 0x0000000635357220 */ /* 0x080fe20000410000 */
[-C--:B------:R-:W-:Y:S01]  /*162b0*/  FMUL.FTZ R56, R56, R6.reuse ;  /* 0x0000000638387220 */ /* 0x080fe20000410000 */
[----:B------:R-:W0:Y:S01]  /*162c0*/  MUFU.EX2 R157, R157 ;  /* 0x0000009d009d7308 */ /* 0x000e220000000800 */
[----:B------:R-:W-:Y:S01]  /*162d0*/  FMNMX.FTZ R21, R13, R15, !PT ;  /* 0x0000000f0d157209 */ /* 0x000fe20007810000 */
[-C--:B------:R-:W-:Y:S01]  /*162e0*/  FMUL.FTZ R57, R57, R6.reuse ;  /* 0x0000000639397220 */ /* 0x080fe20000410000 */
[----:B------:R-:W-:Y:S01]  /*162f0*/  FSEL R15, R158, -INF , !P5 ;  /* 0xff8000009e0f7808 */ /* 0x000fe20006800000 */
[-C--:B------:R-:W-:Y:S01]  /*16300*/  FMUL.FTZ R60, R60, R6.reuse ;  /* 0x000000063c3c7220 */ /* 0x080fe20000410000 */
[----:B------:R-:W-:Y:S01]  /*16310*/  FMNMX.FTZ R21, R20, R21, !PT ;  /* 0x0000001514157209 */ /* 0x000fe20007810000 */
[-C--:B------:R-:W-:Y:S01]  /*16320*/  FMUL.FTZ R61, R61, R6.reuse ;  /* 0x000000063d3d7220 */ /* 0x080fe20000410000 */
[----:B------:R-:W-:Y:S01]  /*16330*/  ISETP.GT.AND P5, PT, R181, 0x21, P2 ;  /* 0x00000021b500780c */ /* 0x000fe200017a4270 */
[----:B------:R-:W3:Y:S01]  /*16340*/  MUFU.EX2 R159, R159 ;  /* 0x0000009f009f7308 */ /* 0x000ee20000000800 */
[----:B------:R-:W-:Y:S01]  /*16350*/  FMNMX.FTZ R21, R153, R21, !PT ;  /* 0x0000001599157209 */ /* 0x000fe20007810000 */
[-C--:B------:R-:W-:Y:S01]  /*16360*/  FMUL.FTZ R64, R64, R6.reuse ;  /* 0x0000000640407220 */ /* 0x080fe20000410000 */
[----:B------:R-:W-:Y:S01]  /*16370*/  ISETP.LT.OR P5, PT, R180, 0x22, P5 ;  /* 0x00000022b400780c */ /* 0x000fe20002fa1670 */
[-C--:B------:R-:W-:Y:S01]  /*16380*/  FMUL.FTZ R65, R65, R6.reuse ;  /* 0x0000000641417220 */ /* 0x080fe20000410000 */
[----:B------:R-:W-:Y:S01]  /*16390*/  FMNMX.FTZ R21, R11, R21, !PT ;  /* 0x000000150b157209 */ /* 0x000fe20007810000 */
[-C--:B------:R-:W-:Y:S01]  /*163a0*/  FMUL.FTZ R68, R68, R6.reuse ;  /* 0x0000000644447220 */ /* 0x080fe20000410000 */
[----:B------:R-:W-:Y:S01]  /*163b0*/  FSEL R164, R164, -INF , !P5 ;  /* 0xff800000a4a47808 */ /* 0x000fe20006800000 */
[----:B------:R-:W4:Y:S01]  /*163c0*/  MUFU.EX2 R165, R165 ;  /* 0x000000a500a57308 */ /* 0x000f220000000800 */
[----:B------:R-:W-:Y:S01]  /*163d0*/  FMNMX.FTZ R21, R14, R21, !PT ;  /* 0x000000150e157209 */ /* 0x000fe20007810000 */
[----:B0-----:R-:W-:Y:S01]  /*163e0*/  FADD.FTZ R3, R157, R3 ;  /* 0x000000039d037221 */ /* 0x001fe20000010000 */
[----:B------:R-:W-:Y:S01]  /*163f0*/  ISETP.GT.AND P5, PT, R181, 0x30, P2 ;  /* 0x00000030b500780c */ /* 0x000fe200017a4270 */
[-C--:B------:R-:W-:Y:S01]  /*16400*/  FMUL.FTZ R69, R69, R6.reuse ;  /* 0x0000000645457220 */ /* 0x080fe20000410000 */
[----:B------:R-:W-:Y:S01]  /*16410*/  FMNMX.FTZ R21, R15, R21, !PT ;  /* 0x000000150f157209 */ /* 0x000fe20007810000 */
[-C--:B------:R-:W-:Y:S01]  /*16420*/  FMUL.FTZ R72, R72, R6.reuse ;  /* 0x0000000648487220 */ /* 0x080fe20000410000 */
[----:B------:R-:W-:Y:S01]  /*16430*/  ISETP.LT.OR P5, PT, R180, 0x31, P5 ;  /* 0x00000031b400780c */ /* 0x000fe20002fa1670 */
[----:B------:R-:W0:Y:S01]  /*16440*/  MUFU.EX2 R167, R167 ;  /* 0x000000a700a77308 */ /* 0x000e220000000800 */
[----:B------:R-:W-:Y:S01]  /*16450*/  FMNMX.FTZ R21, R160, R21, !PT ;  /* 0x00000015a0157209 */ /* 0x000fe20007810000 */
[----:B---3--:R-:W-:Y:S01]  /*16460*/  FADD.FTZ R3, R159, R3 ;  /* 0x000000039f037221 */ /* 0x008fe20000010000 */
[----:B------:R-:W-:Y:S01]  /*16470*/  FSEL R170, R170, -INF , !P5 ;  /* 0xff800000aaaa7808 */ /* 0x000fe20006800000 */
[-C--:B------:R-:W-:Y:S01]  /*16480*/  FMUL.FTZ R73, R73, R6.reuse ;  /* 0x0000000649497220 */ /* 0x080fe20000410000 */
[----:B------:R-:W-:Y:S01]  /*16490*/  FMNMX.FTZ R21, R162, R21, !PT ;  /* 0x00000015a2157209 */ /* 0x000fe20007810000 */
[----:B------:R-:W-:Y:S01]  /*164a0*/  FADD.FTZ R3, R161, R3 ;  /* 0x00000003a1037221 */ /* 0x000fe20000010000 */
[----:B------:R-:W-:Y:S01]  /*164b0*/  ISETP.GT.AND P2, PT, R181, 0x39, P2 ;  /* 0x00000039b500780c */ /* 0x000fe20001744270 */
[----:B------:R-:W3:Y:S01]  /*164c0*/  MUFU.EX2 R169, R169 ;  /* 0x000000a900a97308 */ /* 0x000ee20000000800 */
[----:B------:R-:W-:Y:S01]  /*164d0*/  FMNMX.FTZ R21, R164, R21, !PT ;  /* 0x00000015a4157209 */ /* 0x000fe20007810000 */
[----:B------:R-:W-:Y:S01]  /*164e0*/  FADD.FTZ R3, R163, R3 ;  /* 0x00000003a3037221 */ /* 0x000fe20000010000 */
[----:B------:R-:W-:Y:S01]  /*164f0*/  ISETP.LT.OR P2, PT, R180, 0x3a, P2 ;  /* 0x0000003ab400780c */ /* 0x000fe20001741670 */
[-C--:B------:R-:W-:Y:S01]  /*16500*/  FMUL.FTZ R76, R76, R6.reuse ;  /* 0x000000064c4c7220 */ /* 0x080fe20000410000 */
[----:B------:R-:W-:Y:S01]  /*16510*/  FMNMX.FTZ R21, R166, R21, !PT ;  /* 0x00000015a6157209 */ /* 0x000fe20007810000 */
[----:B----4-:R-:W-:Y:S01]  /*16520*/  FADD.FTZ R3, R165, R3 ;  /* 0x00000003a5037221 */ /* 0x010fe20000010000 */
[----:B------:R-:W-:Y:S01]  /*16530*/  FSEL R176, R176, -INF , !P2 ;  /* 0xff800000b0b07808 */ /* 0x000fe20005000000 */
[----:B------:R-:W4:Y:S01]  /*16540*/  MUFU.EX2 R171, R171 ;  /* 0x000000ab00ab7308 */ /* 0x000f220000000800 */
[----:B------:R-:W-:Y:S01]  /*16550*/  FMNMX.FTZ R21, R168, R21, !PT ;  /* 0x00000015a8157209 */ /* 0x000fe20007810000 */
[----:B0-----:R-:W-:Y:S01]  /*16560*/  FADD.FTZ R3, R167, R3 ;  /* 0x00000003a7037221 */ /* 0x001fe20000010000 */
[-C--:B------:R-:W-:Y:S01]  /*16570*/  FMUL.FTZ R77, R77, R6.reuse ;  /* 0x000000064d4d7220 */ /* 0x080fe20000410000 */
[-C--:B------:R-:W-:Y:S01]  /*16580*/  FMUL.FTZ R80, R80, R6.reuse ;  /* 0x0000000650507220 */ /* 0x080fe20000410000 */
[----:B------:R-:W-:Y:S01]  /*16590*/  FMNMX.FTZ R21, R170, R21, !PT ;  /* 0x00000015aa157209 */ /* 0x000fe20007810000 */
[-C--:B------:R-:W-:Y:S01]  /*165a0*/  FMUL.FTZ R81, R81, R6.reuse ;  /* 0x0000000651517220 */ /* 0x080fe20000410000 */
[-C--:B------:R-:W-:Y:S01]  /*165b0*/  FMUL.FTZ R84, R84, R6.reuse ;  /* 0x0000000654547220 */ /* 0x080fe20000410000 */
[----:B------:R-:W0:Y:S01]  /*165c0*/  MUFU.EX2 R173, R173 ;  /* 0x000000ad00ad7308 */ /* 0x000e220000000800 */
[----:B------:R-:W-:Y:S01]  /*165d0*/  FMNMX.FTZ R21, R172, R21, !PT ;  /* 0x00000015ac157209 */ /* 0x000fe20007810000 */
[----:B---3--:R-:W-:Y:S01]  /*165e0*/  FADD.FTZ R3, R169, R3 ;  /* 0x00000003a9037221 */ /* 0x008fe20000010000 */
[-C--:B------:R-:W-:Y:S01]  /*165f0*/  FMUL.FTZ R85, R85, R6.reuse ;  /* 0x0000000655557220 */ /* 0x080fe20000410000 */
[-C--:B------:R-:W-:Y:S01]  /*16600*/  FMUL.FTZ R88, R88, R6.reuse ;  /* 0x0000000658587220 */ /* 0x080fe20000410000 */
[----:B------:R-:W-:Y:S01]  /*16610*/  FMNMX.FTZ R21, R174, R21, !PT ;  /* 0x00000015ae157209 */ /* 0x000fe20007810000 */
[-C--:B------:R-:W-:Y:S01]  /*16620*/  FMUL.FTZ R89, R89, R6.reuse ;  /* 0x0000000659597220 */ /* 0x080fe20000410000 */
[-C--:B------:R-:W-:Y:S01]  /*16630*/  FMUL.FTZ R92, R92, R6.reuse ;  /* 0x000000065c5c7220 */ /* 0x080fe20000410000 */
[----:B------:R-:W3:Y:S01]  /*16640*/  MUFU.EX2 R175, R175 ;  /* 0x000000af00af7308 */ /* 0x000ee20000000800 */
[----:B------:R-:W-:Y:S01]  /*16650*/  FMNMX.FTZ R21, R176, R21, !PT ;  /* 0x00000015b0157209 */ /* 0x000fe20007810000 */
[C---:B----4-:R-:W-:Y:S01]  /*16660*/  FADD.FTZ R3, R171.reuse, R3 ;  /* 0x00000003ab037221 */ /* 0x050fe20000010000 */
[----:B------:R-:W-:Y:S01]  /*16670*/  F2FP.SATFINITE.E4M3.F32.PACK_AB_MERGE_C R156, R171, R169, RZ ;  /* 0x000000a9ab9c723e */ /* 0x000fe200048070ff */
[-C--:B------:R-:W-:Y:S01]  /*16680*/  FMUL.FTZ R93, R93, R6.reuse ;  /* 0x000000065d5d7220 */ /* 0x080fe20000410000 */
[----:B------:R-:W-:Y:S01]  /*16690*/  FMUL.FTZ R96, R96, R6 ;  /* 0x0000000660607220 */ /* 0x000fe20000410000 */
[----:B------:R-:W4:Y:S01]  /*166a0*/  SHFL.BFLY PT, R154, R21, 0x2, 0x1f ;  /* 0x0c401f00159a7f89 */ /* 0x000f2200000e0000 */
[----:B------:R-:W-:Y:S01]  /*166b0*/  F2FP.SATFINITE.E4M3.F32.PACK_AB_MERGE_C R156, R167, R165, R156 ;  /* 0x000000a5a79c723e */ /* 0x000fe2000480709c */
[----:B------:R-:W5:Y:S01]  /*166c0*/  MUFU.EX2 R178, R178 ;  /* 0x000000b200b27308 */ /* 0x000f620000000800 */
        /* <DEDUP_REMOVED lines=8> */
[----:B---3--:R-:W-:-:S01]  /*16750*/  FADD.FTZ R3, R175, R3 ;  /* 0x00000003af037221 */ /* 0x008fc20000010000 */
[-C--:B------:R-:W-:Y:S01]  /*16760*/  FMUL.FTZ R109, R109, R6.reuse ;  /* 0x000000066d6d7220 */ /* 0x080fe20000410000 */
[-C--:B------:R-:W-:Y:S01]  /*16770*/  FMUL.FTZ R112, R112, R6.reuse ;  /* 0x0000000670707220 */ /* 0x080fe20000410000 */
[-C--:B------:R-:W-:Y:S01]  /*16780*/  FMUL.FTZ R113, R113, R6.reuse ;  /* 0x0000000671717220 */ /* 0x080fe20000410000 */
[-C--:B------:R-:W-:Y:S01]  /*16790*/  FMUL.FTZ R116, R116, R6.reuse ;  /* 0x0000000674747220 */ /* 0x080fe20000410000 */
[-C--:B------:R-:W-:Y:S01]  /*167a0*/  FMUL.FTZ R117, R117, R6.reuse ;  /* 0x0000000675757220 */ /* 0x080fe20000410000 */
[-C--:B------:R-:W-:Y:S01]  /*167b0*/  FMUL.FTZ R120, R120, R6.reuse ;  /* 0x0000000678787220 */ /* 0x080fe20000410000 */
[----:B------:R-:W-:Y:S01]  /*167c0*/  FMUL.FTZ R121, R121, R6 ;  /* 0x0000000679797220 */ /* 0x000fe20000410000 */
[----:B-----5:R-:W-:-:S01]  /*167d0*/  FADD.FTZ R3, R178, R3 ;  /* 0x00000003b2037221 */ /* 0x020fc20000010000 */
[-C--:B------:R-:W-:Y:S01]  /*167e0*/  FMUL.FTZ R124, R124, R6.reuse ;  /* 0x000000067c7c7220 */ /* 0x080fe20000410000 */
[-C--:B------:R-:W-:Y:S01]  /*167f0*/  FMUL.FTZ R125, R125, R6.reuse ;  /* 0x000000067d7d7220 */ /* 0x080fe20000410000 */
[-C--:B------:R-:W-:Y:S01]  /*16800*/  FMUL.FTZ R128, R128, R6.reuse ;  /* 0x0000000680807220 */ /* 0x080fe20000410000 */
[----:B------:R-:W-:Y:S01]  /*16810*/  FMUL.FTZ R129, R129, R6 ;  /* 0x0000000681817220 */ /* 0x000fe20000410000 */
[----:B----4-:R-:W-:Y:S01]  /*16820*/  FMNMX.FTZ R21, R21, R154, !PT ;  /* 0x0000009a15157209 */ /* 0x010fe20007810000 */
[----:B------:R-:W-:Y:S01]  /*16830*/  FMUL.FTZ R132, R132, R6 ;  /* 0x0000000684847220 */ /* 0x000fe20000410000 */
[----:B------:R-:W-:Y:S01]  /*16840*/  F2FP.SATFINITE.E4M3.F32.PACK_AB_MERGE_C R154, R163, R161, RZ ;  /* 0x000000a1a39a723e */ /* 0x000fe200048070ff */
[----:B0-----:R-:W-:-:S01]  /*16850*/  FADD.FTZ R3, R179, R3 ;  /* 0x00000003b3037221 */ /* 0x001fc20000010000 */
[----:B------:R-:W-:Y:S01]  /*16860*/  F2FP.SATFINITE.E4M3.F32.PACK_AB_MERGE_C R158, R179, R178, RZ ;  /* 0x000000b2b39e723e */ /* 0x000fe200048070ff */
[----:B------:R-:W0:Y:S01]  /*16870*/  SHFL.BFLY PT, R155, R21, 0x1, 0x1f ;  /* 0x0c201f00159b7f89 */ /* 0x000e2200000e0000 */
[----:B------:R-:W-:Y:S01]  /*16880*/  F2FP.SATFINITE.E4M3.F32.PACK_AB_MERGE_C R154, R159, R157, R154 ;  /* 0x0000009d9f9a723e */ /* 0x000fe2000480709a */
        /* <DEDUP_REMOVED lines=10> */
[----:B0-----:R-:W-:Y:S01]  /*16930*/  FMNMX.FTZ R21, R21, R155, !PT ;  /* 0x0000009b15157209 */ /* 0x001fe20007810000 */
[----:B------:R-:W-:-:S03]  /*16940*/  IMAD.U32 R155, RZ, RZ, UR38 ;  /* 0x00000026ff9b7e24 */ /* 0x000fc6000f8e00ff */
[C---:B------:R-:W-:Y:S01]  /*16950*/  FSETP.NEU.FTZ.AND P2, PT, R21.reuse, -INF , PT ;  /* 0xff8000001500780b */ /* 0x040fe20003f5d000 */
[----:B------:R-:W-:-:S05]  /*16960*/  FFMA.FTZ R155, R21, R155, -8 ;  /* 0xc1000000159b7423 */ /* 0x000fca000001009b */
[----:B------:R-:W-:-:S05]  /*16970*/  FSEL R155, R155, RZ, P2 ;  /* 0x000000ff9b9b7208 */ /* 0x000fca0001000000 */
[--C-:B------:R-:W-:Y:S01]  /*16980*/  FFMA.FTZ R157, R153, UR38, -R155.reuse ;  /* 0x00000026999d7c23 */ /* 0x100fe2000801089b */
[----:B------:R-:W-:Y:S01]  /*16990*/  FSEL R153, R21, RZ, P2 ;  /* 0x000000ff15997208 */ /* 0x000fe20001000000 */
[--C-:B------:R-:W-:Y:S01]  /*169a0*/  FFMA.FTZ R12, R12, UR38, -R155.reuse ;  /* 0x000000260c0c7c23 */ /* 0x100fe2000801089b */
[----:B------:R-:W-:-:S01]  /*169b0*/  FFMA.FTZ R13, R13, UR38, -R155 ;  /* 0x000000260d0d7c23 */ /* 0x000fc2000801089b */
[--C-:B------:R-:W-:Y:S01]  /*169c0*/  FFMA.FTZ R20, R20, UR38, -R155.reuse ;  /* 0x0000002614147c23 */ /* 0x100fe2000801089b */
[----:B------:R-:W-:-:S01]  /*169d0*/  FFMA.FTZ R11, R11, UR38, -R155 ;  /* 0x000000260b0b7c23 */ /* 0x000fc2000801089b */
[----:B------:R-:W-:Y:S01]  /*169e0*/  FADD.FTZ R153, -R153, R7 ;  /* 0x0000000799997221 */ /* 0x000fe20000010100 */
[----:B------:R-:W-:Y:S01]  /*169f0*/  MUFU.EX2 R157, R157 ;  /* 0x0000009d009d7308 */ /* 0x000fe20000000800 */
[----:B------:R-:W-:-:S01]  /*16a00*/  FFMA.FTZ R14, R14, UR38, -R155 ;  /* 0x000000260e0e7c23 */ /* 0x000fc2000801089b */
[--C-:B------:R-:W-:Y:S01]  /*16a10*/  FFMA.FTZ R15, R15, UR38, -R155.reuse ;  /* 0x000000260f0f7c23 */ /* 0x100fe2000801089b */
[----:B------:R-:W-:Y:S01]  /*16a20*/  FMUL.FTZ R7, R153, UR38 ;  /* 0x0000002699077c20 */ /* 0x000fe20008410000 */
[--C-:B------:R-:W-:Y:S01]  /*16a30*/  FFMA.FTZ R159, R160, UR38, -R155.reuse ;  /* 0x00000026a09f7c23 */ /* 0x100fe2000801089b */
[----:B------:R-:W-:-:S01]  /*16a40*/  FFMA.FTZ R160, R162, UR38, -R155 ;  /* 0x00000026a2a07c23 */ /* 0x000fc2000801089b */
[--C-:B------:R-:W-:Y:S01]  /*16a50*/  FFMA.FTZ R161, R172, UR38, -R155.reuse ;  /* 0x00000026aca17c23 */ /* 0x100fe2000801089b */
[----:B------:R-:W-:-:S01]  /*16a60*/  FFMA.FTZ R174, R174, UR38, -R155 ;  /* 0x00000026aeae7c23 */ /* 0x000fc2000801089b */
[----:B------:R-:W-:Y:S08]  /*16a70*/  MUFU.EX2 R12, R12 ;  /* 0x0000000c000c7308 */ /* 0x000ff00000000800 */
[----:B------:R-:W0:Y:S08]  /*16a80*/  MUFU.EX2 R7, R7 ;  /* 0x0000000700077308 */ /* 0x000e300000000800 */
[----:B------:R-:W3:Y:S08]  /*16a90*/  MUFU.EX2 R13, R13 ;  /* 0x0000000d000d7308 */ /* 0x000ef00000000800 */
[----:B------:R-:W4:Y:S01]  /*16aa0*/  MUFU.EX2 R20, R20 ;  /* 0x0000001400147308 */ /* 0x000f220000000800 */
        /* <DEDUP_REMOVED lines=16> */
[----:B----4-:R-:W-:Y:S01]  /*16bb0*/  F2FP.SATFINITE.E4M3.F32.PACK_AB_MERGE_C R153, R157, R20, RZ ;  /* 0x000000149d99723e */ /* 0x010fe200048070ff */
[----:B------:R-:W-:Y:S01]  /*16bc0*/  FADD.FTZ R0, R20, R0 ;  /* 0x0000000014007221 */ /* 0x000fe20000010000 */
[----:B------:R-:W-:-:S01]  /*16bd0*/  FFMA.FTZ R20, R170, UR38, -R155 ;  /* 0x00000026aa147c23 */ /* 0x000fc2000801089b */
[----:B------:R-:W-:Y:S01]  /*16be0*/  FMUL.FTZ R50, R50, R7 ;  /* 0x0000000732327220 */ /* 0x000fe20000410000 */
[----:B------:R-:W-:Y:S01]  /*16bf0*/  F2FP.SATFINITE.E4M3.F32.PACK_AB_MERGE_C R153, R13, R12, R153 ;  /* 0x0000000c0d99723e */ /* 0x000fe20004807099 */
[----:B------:R-:W-:Y:S01]  /*16c00*/  FADD.FTZ R157, R157, R0 ;  /* 0x000000009d9d7221 */ /* 0x000fe20000010000 */
[----:B------:R-:W-:-:S01]  /*16c10*/  FFMA.FTZ R12, R164, UR38, -R155 ;  /* 0x00000026a40c7c23 */ /* 0x000fc2000801089b */
[----:B------:R-:W4:Y:S01]  /*16c20*/  MUFU.EX2 R15, R15 ;  /* 0x0000000f000f7308 */ /* 0x000f220000000800 */
[----:B------:R-:W-:-:S01]  /*16c30*/  FFMA.FTZ R13, R166, UR38, -R155 ;  /* 0x00000026a60d7c23 */ /* 0x000fc2000801089b */
[----:B0-----:R-:W-:Y:S01]  /*16c40*/  FADD.FTZ R157, R11, R157 ;  /* 0x0000009d0b9d7221 */ /* 0x001fe20000010000 */
[----:B------:R-:W-:-:S01]  /*16c50*/  FFMA.FTZ R0, R168, UR38, -R155 ;  /* 0x00000026a8007c23 */ /* 0x000fc2000801089b */
[----:B------:R-:W-:Y:S01]  /*16c60*/  FFMA.FTZ R155, R176, UR38, -R155 ;  /* 0x00000026b09b7c23 */ /* 0x000fe2000801089b */
        /* <DEDUP_REMOVED lines=20> */
[----:B0-----:R-:W-:-:S01]  /*16db0*/  FADD.FTZ R157, R159, R157 ;  /* 0x0000009d9f9d7221 */ /* 0x001fc20000010000 */
[----:B------:R-:W-:Y:S01]  /*16dc0*/  F2FP.SATFINITE.E4M3.F32.PACK_AB_MERGE_C R15, R159, R15, RZ ;  /* 0x0000000f9f0f723e */ /* 0x000fe200048070ff */
        /* <DEDUP_REMOVED lines=48> */
[----:B------:R-:W-:-:S03]  /*170d0*/  FMUL.FTZ R151, R151, R7 ;  /* 0x0000000797977220 */ /* 0x000fc60000410000 */
[----:B------:R-:W-:Y:S01]  /*170e0*/  F2FP.SATFINITE.E4M3.F32.PACK_AB_MERGE_C R157, R12, R160, R157 ;  /* 0x000000a00c9d723e */ /* 0x000fe2000480709d */
[----:B---3--:R-:W-:-:S01]  /*170f0*/  FADD.FTZ R0, R174, R159 ;  /* 0x0000009fae007221 */ /* 0x008fc20000010000 */
[----:B----4-:R-:W-:-:S03]  /*17100*/  F2FP.SATFINITE.E4M3.F32.PACK_AB_MERGE_C R159, R155, R174, RZ ;  /* 0x000000ae9b9f723e */ /* 0x010fc600048070ff */
[----:B------:R-:W-:Y:S01]  /*17110*/  FADD.FTZ R0, R155, R0 ;  /* 0x000000009b007221 */ /* 0x000fe20000010000 */
[----:B------:R-:W-:Y:S02]  /*17120*/  F2FP.SATFINITE.E4M3.F32.PACK_AB_MERGE_C R155, R14, R11, R15 ;  /* 0x0000000b0e9b723e */ /* 0x000fe4000480700f */
[----:B------:R-:W-:Y:S01]  /*17130*/  F2FP.SATFINITE.E4M3.F32.PACK_AB_MERGE_C R159, R161, R20, R159 ;  /* 0x00000014a19f723e */ /* 0x000fe2000480709f */
[----:B------:R-:W-:Y:S06]  /*17140*/  @!P0 BRA `(.L_x_1947) ;  /* 0x0000000000048947 */ /* 0x000fec0003800000 */
[----:B------:R-:W-:Y:S01]  /*17150*/  BPT.TRAP 0x1 ;  /* 0x000000040000795c */ /* 0x000fe20000300000 */
.L_x_1947:
[----:B------:R0:W3:Y:S01]  /*17160*/  SYNCS.PHASECHK.TRANS64.TRYWAIT P2, [R205+URZ+0x28450], R9 ;  /* 0x02845009cd0075a7 */ /* 0x0000e2000804017f */
[----:B------:R-:W-:Y:S05]  /*17170*/  @!P0 BRA `(.L_x_1948) ;  /* 0x0000000000048947 */ /* 0x000fea0003800000 */
[----:B------:R-:W-:Y:S01]  /*17180*/  BPT.TRAP 0x1 ;  /* 0x000000040000795c */ /* 0x000fe20000300000 */
.L_x_1948:
[----:B------:R-:W-:Y:S04]  /*17190*/  BSSY B0, `(.L_x_1949) ;  /* 0x0000004000007945 */ /* 0x000fe80003800000 */
[----:B---3--:R-:W-:Y:S05]  /*171a0*/  @P2 BRA `(.L_x_1950) ;  /* 0x0000000000082947 */ /* 0x008fea0003800000 */
[----:B------:R-:W3:Y:S02]  /*171b0*/  SYNCS.PHASECHK.TRANS64.TRYWAIT P2, [R205+URZ+0x28450], R9 ;  /* 0x02845009cd0075a7 */ /* 0x000ee4000804017f */
[----:B---3--:R-:W-:Y:S05]  /*171c0*/  @!P2 BRA `(.L_x_1951) ;  /* 0x0000016400dca947 */ /* 0x008fea0003800000 */
.L_x_1950:
[----:B------:R-:W-:Y:S05]  /*171d0*/  BSYNC B0 ;  /* 0x0000000000007941 */ /* 0x000fea0003800000 */
.L_x_1949:
[----:B------:R-:W4:Y:S01]  /*171e0*/  S2R R11, SR_TID.X ;  /* 0x00000000000b7919 */ /* 0x000f220000002100 */
[----:B------:R-:W-:Y:S01]  /*171f0*/  IMAD.MOV.U32 R7, RZ, RZ, -0x7fffffe0 ;  /* 0x80000020ff077424 */ /* 0x000fe200078e00ff */
[----:B------:R-:W-:Y:S05]  /*17200*/  WARPSYNC.ALL ;  /* 0x0000000000007948 */ /* 0x000fea0003800000 */
[----:B------:R-:W-:Y:S02]  /*17210*/  R2UR UR7, R7 ;  /* 0x00000000070772ca */ /* 0x000fe400000e0000 */
[----:B------:R-:W-:-:S04]  /*17220*/  LEA R6, R23, UR43, 0xa ;  /* 0x0000002b17067c11 */ /* 0x000fc8000f8e50ff */
[C---:B------:R-:W-:Y:S01]  /*17230*/  R2UR UR6, R6.reuse ;  /* 0x00000000060672ca */ /* 0x040fe200000e0000 */
[----:B------:R-:W-:Y:S01]  /*17240*/  VIADD R6, R6, 0x2 ;  /* 0x0000000206067836 */ /* 0x000fe20000000000 */
[----:B----4-:R-:W-:-:S04]  /*17250*/  SHF.R.U32.HI R11, RZ, 0x7, R11 ;  /* 0x00000007ff0b7819 */ /* 0x010fc8000001160b */
[----:B------:R-:W-:-:S05]  /*17260*/  IADD3 R7, R11, 0x8, RZ ;  /* 0x000000080b077810 */ /* 0x000fca0007ffe0ff */
[----:B------:R4:W-:Y:S02]  /*17270*/  BAR.SYNC.DEFER_BLOCKING R7, 0x100 ;  /* 0x000400070000751d */ /* 0x0009e40000010000 */
[----:B----4-:R-:W-:-:S04]  /*17280*/  IMAD.MOV.U32 R7, RZ, RZ, -0x7fffffe0 ;  /* 0x80000020ff077424 */ /* 0x010fc800078e00ff */
[----:B------:R-:W-:-:S06]  /*17290*/  WARPGROUP.ARRIVE ;  /* 0x00000000000079c5 */ /* 0x000fcc0000000000 */
        /* <DEDUP_REMOVED lines=10> */
.L_x_1952:
[----:B------:R-:W-:Y:S01]  /*17340*/  ISETP.GT.AND P2, PT, R5, R8, PT ;  /* 0x000000080500720c */ /* 0x000fe20003f44270 */
[----:B01-3--:R-:W-:Y:S02]  /*17350*/  VIADD R205, R205, 0x28460 ;  /* 0x00028460cdcd7836 */ /* 0x00bfe40000000000 */
[----:B------:R-:W-:Y:S02]  /*17360*/  IMAD.U32 R6, RZ, RZ, UR39 ;  /* 0x00000027ff067e24 */ /* 0x000fe4000f8e00ff */
[----:B------:R-:W-:Y:S02]  /*17370*/  VIADD R5, R5, 0xffffffff ;  /* 0xffffffff05057836 */ /* 0x000fe40000000000 */
[----:B------:R-:W-:Y:S01]  /*17380*/  IMAD.MOV.U32 R7, RZ, RZ, R21 ;  /* 0x000000ffff077224 */ /* 0x000fe200078e0015 */
[----:B------:R-:W-:-:S04]  /*17390*/  PRMT R6, R6, 0x654, R205 ;  /* 0x0000065406067816 */ /* 0x000fc800000000cd */
[----:B------:R0:W-:Y:S02]  /*173a0*/  SYNCS.ARRIVE.TRANS64.RED.A1T0 RZ, [R6+URZ], RZ ;  /* 0x000000ff06ff79a7 */ /* 0x0001e4000810043f */
[----:B0-----:R-:W-:Y:S01]  /*173b0*/  IMAD.MOV.U32 R6, RZ, RZ, R10 ;  /* 0x000000ffff067224 */ /* 0x001fe200078e000a */
[----:B------:R-:W-:Y:S06]  /*173c0*/  @P2 BRA `(.L_x_1953) ;  /* 0xffffffd400a82947 */ /* 0x000fec000383ffff */
[----:B------:R-:W-:Y:S02]  /*173d0*/  IMAD.MOV.U32 R7, RZ, RZ, R21 ;  /* 0x000000ffff077224 */ /* 0x000fe400078e0015 */
[----:B------:R-:W-:-:S07]  /*173e0*/  IMAD.MOV.U32 R6, RZ, RZ, R10 ;  /* 0x000000ffff067224 */ /* 0x000fce00078e000a */
.L_x_1933:
[----:B------:R-:W0:Y:S01]  /*173f0*/  LDC R8, c[0x0][0x448] ;  /* 0x00011200ff087b82 */ /* 0x000e220000000800 */
[----:B------:R-:W-:Y:S01]  /*17400*/  VIADD R9, R201, 0x7f ;  /* 0x0000007fc9097836 */ /* 0x000fe20000000000 */
[----:B------:R-:W-:-:S06]  /*17410*/  ULDC UR4, c[0x0][0x9dc] ;  /* 0x0002770000047ab9 */ /* 0x000fcc0000000800 */
[----:B------:R-:W1:Y:S01]  /*17420*/  LDC R12, c[0x0][0x9e4] ;  /* 0x00027900ff0c7b82 */ /* 0x000e620000000800 */
[----:B0-----:R-:W-:Y:S02]  /*17430*/  ISETP.NE.AND P4, PT, R8, 0x1, PT ;  /* 0x000000010800780c */ /* 0x001fe40003f85270 */
[----:B-1----:R-:W-:-:S11]  /*17440*/  ISETP.GE.AND P5, PT, R12, 0x1, PT ;  /* 0x000000010c00780c */ /* 0x002fd60003fa6270 */
[----:B------:R-:W0:Y:S08]  /*17450*/  @P4 LDC R10, c[0x0][0x44c] ;  /* 0x00011300ff0a4b82 */ /* 0x000e300000000800 */
[----:B------:R-:W1:Y:S01]  /*17460*/  @P4 LDC R8, c[0x0][0x450] ;  /* 0x00011400ff084b82 */ /* 0x000e620000000800 */
[----:B0-----:R-:W-:-:S05]  /*17470*/  @P4 IMAD.HI.U32 R10, R9, R10, RZ ;  /* 0x0000000a090a4227 */ /* 0x001fca00078e00ff */
[----:B-1----:R-:W-:Y:S02]  /*17480*/  @P4 SHF.R.U32.HI R9, RZ, R8, R10 ;  /* 0x00000008ff094219 */ /* 0x002fe4000001160a */
[----:B------:R-:W-:-:S04]  /*17490*/  IADD3 R8, R192, 0x1, -R189 ;  /* 0x00000001c0087810 */ /* 0x000fc80007ffe8bd */
[----:B------:R-:W-:-:S05]  /*174a0*/  IADD3 R9, R8, R9, RZ ;  /* 0x0000000908097210 */ /* 0x000fca0007ffe0ff */
[----:B------:R-:W-:Y:S01]  /*174b0*/  VIADD R10, R9, -UR4 ;  /* 0x80000004090a7c36 */ /* 0x000fe20008000000 */
[----:B------:R-:W-:Y:S06]  /*174c0*/  @!P5 BRA `(.L_x_1954) ;  /* 0x000000000048d947 */ /* 0x000fec0003800000 */
[----:B------:R-:W-:Y:S01]  /*174d0*/  IMAD.MOV.U32 R11, RZ, RZ, R9 ;  /* 0x000000ffff0b7224 */ /* 0x000fe200078e0009 */
[----:B------:R-:W-:Y:S04]  /*174e0*/  BSSY B0, `(.L_x_1955) ;  /* 0x000000e000007945 */ /* 0x000fe80003800000 */
[----:B------:R-:W-:-:S13]  /*174f0*/  ISETP.GT.AND P1, PT, R11, -0x1, PT ;  /* 0xffffffff0b00780c */ /* 0x000fda0003f24270 */
        /* <DEDUP_REMOVED lines=8> */
.L_x_1956:
[----:B------:R-:W-:-:S13]  /*17580*/  ISETP.NE.AND P1, PT, R12, 0x1, PT ;  /* 0x000000010c00780c */ /* 0x000fda0003f25270 */
[----:B------:R-:W0:Y:S02]  /*17590*/  @P1 LDC.64 R8, c[0x0][0x9e8] ;  /* 0x00027a00ff081b82 */ /* 0x000e240000000a00 */
[----:B0-----:R-:W-:-:S05]  /*175a0*/  @P1 IMAD.HI.U32 R8, R11, R8, RZ ;  /* 0x000000080b081227 */ /* 0x001fca00078e00ff */
[----:B------:R-:W-:-:S07]  /*175b0*/  @P1 SHF.R.U32.HI R11, RZ, R9, R8 ;  /* 0x00000009ff0b1219 */ /* 0x000fce0000011608 */
.L_x_1957:
[----:B------:R-:W-:Y:S05]  /*175c0*/  BSYNC B0 ;  /* 0x0000000000007941 */ /* 0x000fea0003800000 */
.L_x_1955:
[----:B------:R-:W-:-:S05]  /*175d0*/  IMAD R11, R11, R12, RZ ;  /* 0x0000000c0b0b7224 */ /* 0x000fca00078e02ff */
[----:B------:R-:W-:-:S07]  /*175e0*/  VIMNMX R10, R10, R11, !PT ;  /* 0x0000000b0a0a7248 */ /* 0x000fce0007fe0100 */
.L_x_1954:
[----:B------:R-:W-:-:S05]  /*175f0*/  VIADD R10, R10, 0x3f ;  /* 0x0000003f0a0a7836 */ /* 0x000fca0000000000 */
[----:B------:R-:W-:-:S04]  /*17600*/  SHF.R.S32.HI R8, RZ, 0x1f, R10 ;  /* 0x0000001fff087819 */ /* 0x000fc8000001140a */
[----:B------:R-:W-:-:S04]  /*17610*/  LEA.HI R8, R8, R10, RZ, 0x6 ;  /* 0x0000000a08087211 */ /* 0x000fc800078f30ff */
[----:B------:R-:W-:-:S04]  /*17620*/  SHF.R.S32.HI R8, RZ, 0x6, R8 ;  /* 0x00000006ff087819 */ /* 0x000fc80000011408 */
[----:B------:R-:W-:-:S04]  /*17630*/  VIMNMX R8, R204, R8, !PT ;  /* 0x00000008cc087248 */ /* 0x000fc80007fe0100 */
[----:B------:R-:W-:-:S13]  /*17640*/  ISETP.GE.AND P1, PT, R5, R8, PT ;  /* 0x000000080500720c */ /* 0x000fda0003f26270 */
[----:B------:R-:W-:Y:S05]  /*17650*/  @!P1 BRA `(.L_x_1958) ;  /* 0x0000001c00cc9947 */ /* 0x000fea0003800000 */
[----:B------:R-:W-:Y:S02]  /*17660*/  IMAD.MOV.U32 R12, RZ, RZ, R7 ;  /* 0x000000ffff0c7224 */ /* 0x000fe400078e0007 */
[----:B------:R-:W-:Y:S02]  /*17670*/  IMAD.MOV.U32 R13, RZ, RZ, R6 ;  /* 0x000000ffff0d7224 */ /* 0x000fe400078e0006 */
[----:B------:R-:W-:-:S07]  /*17680*/  IMAD.MOV.U32 R9, RZ, RZ, R5 ;  /* 0x000000ffff097224 */ /* 0x000fce00078e0005 */
.L_x_1970:
[----:B------:R-:W-:Y:S01]  /*17690*/  VIADD R23, R23, 0x1 ;  /* 0x0000000117177836 */ /* 0x000fe20000000000 */
[----:B------:R-:W-:Y:S05]  /*176a0*/  YIELD ;  /* 0x0000000000007946 */ /* 0x000fea0003800000 */
[----:B--23--:R-:W-:Y:S01]  /*176b0*/  IMAD.MOV.U32 R4, RZ, RZ, R9 ;  /* 0x000000ffff047224 */ /* 0x00cfe200078e0009 */
[----:B------:R-:W-:Y:S01]  /*176c0*/  ISETP.NE.AND P2, PT, R23, 0x2, PT ;  /* 0x000000021700780c */ /* 0x000fe20003f45270 */
[----:B------:R-:W-:-:S03]  /*176d0*/  VIADD R9, R9, 0xffffffff ;  /* 0xffffffff09097836 */ /* 0x000fc60000000000 */
[----:B------:R-:W-:Y:S02]  /*176e0*/  ISETP.GT.AND P1, PT, R4, R8, PT ;  /* 0x000000080400720c */ /* 0x000fe40003f24270 */
[----:B------:R-:W-:Y:S02]  /*176f0*/  SEL R11, R23, RZ, P2 ;  /* 0x000000ff170b7207 */ /* 0x000fe40001000000 */
[----:B------:R-:W-:-:S03]  /*17700*/  SEL R4, RZ, 0x1, P2 ;  /* 0x00000001ff047807 */ /* 0x000fc60001000000 */
[----:B------:R-:W-:Y:S01]  /*17710*/  IMAD.MOV.U32 R23, RZ, RZ, R11 ;  /* 0x000000ffff177224 */ /* 0x000fe200078e000b */
[----:B------:R-:W-:Y:S01]  /*17720*/  LOP3.LUT R186, R186, R4, RZ, 0x3c, !PT ;  /* 0x00000004baba7212 */ /* 0x000fe200078e3cff */
[----:B0-----:R-:W-:Y:S06]  /*17730*/  @!P0 BRA `(.L_x_1959) ;  /* 0x0000000000048947 */ /* 0x001fec0003800000 */
[----:B------:R-:W-:Y:S01]  /*17740*/  BPT.TRAP 0x1 ;  /* 0x000000040000795c */ /* 0x000fe20000300000 */
.L_x_1959:
[----:B------:R-:W-:Y:S02]  /*17750*/  LEA R5, R23, R22, 0x3 ;  /* 0x0000001617057211 */ /* 0x000fe400078e18ff */
[----:B------:R-:W-:-:S04]  /*17760*/  SHF.L.U32 R10, R186, 0x1f, RZ ;  /* 0x0000001fba0a7819 */ /* 0x000fc800000006ff */
[----:B------:R0:W1:Y:S01]  /*17770*/  SYNCS.PHASECHK.TRANS64.TRYWAIT P2, [R5+URZ+0x28430], R10 ;  /* 0x0284300a050075a7 */ /* 0x000062000804017f */
[----:B------:R-:W-:Y:S05]  /*17780*/  @!P0 BRA `(.L_x_1960) ;  /* 0x0000000000048947 */ /* 0x000fea0003800000 */
[----:B------:R-:W-:Y:S01]  /*17790*/  BPT.TRAP 0x1 ;  /* 0x000000040000795c */ /* 0x000fe20000300000 */
.L_x_1960:
[----:B------:R-:W-:Y:S01]  /*177a0*/  LEA R6, R23, UR60, 0xa ;  /* 0x0000003c17067c11 */ /* 0x000fe2000f8e50ff */
[----:B------:R-:W-:-:S04]  /*177b0*/  IMAD.MOV.U32 R7, RZ, RZ, 0x40000040 ;  /* 0x40000040ff077424 */ /* 0x000fc800078e00ff */
[C---:B------:R-:W-:Y:S02]  /*177c0*/  VIADD R14, R6.reuse, 0x2 ;  /* 0x00000002060e7836 */ /* 0x040fe40000000000 */
[----:B------:R-:W-:Y:S01]  /*177d0*/  VIADD R4, R6, 0x4 ;  /* 0x0000000406047836 */ /* 0x000fe20000000000 */
[----:B-1----:R-:W-:Y:S06]  /*177e0*/  @P2 BRA `(.L_x_1961) ;  /* 0x0000000000082947 */ /* 0x002fec0003800000 */
[----:B------:R-:W1:Y:S02]  /*177f0*/  SYNCS.PHASECHK.TRANS64.TRYWAIT P2, [R5+URZ+0x28430], R10 ;  /* 0x0284300a050075a7 */ /* 0x000e64000804017f */
[----:B-1----:R-:W-:Y:S05]  /*17800*/  @!P2 BRA `(.L_x_1962) ;  /* 0x000001600060a947 */ /* 0x002fea0003800000 */
.L_x_1961:
[----:B------:R-:W-:Y:S05]  /*17810*/  WARPSYNC.ALL ;  /* 0x0000000000007948 */ /* 0x000fea0003800000 */
[C---:B------:R-:W-:Y:S01]  /*17820*/  R2UR UR14, R6.reuse ;  /* 0x00000000060e72ca */ /* 0x040fe200000e0000 */
[----:B------:R-:W-:Y:S01]  /*17830*/  VIADD R152, R6, 0x204 ;  /* 0x0000020406987836 */ /* 0x000fe20000000000 */
[----:B------:R-:W-:Y:S01]  /*17840*/  R2UR UR15, R7 ;  /* 0x00000000070f72ca */ /* 0x000fe200000e0000 */
[----:B------:R-:W-:Y:S01]  /*17850*/  IMAD.MOV.U32 R153, RZ, RZ, 0x40000040 ;  /* 0x40000040ff997424 */ /* 0x000fe200078e00ff */
[----:B------:R-:W-:Y:S01]  /*17860*/  R2UR UR12, R198 ;  /* 0x00000000c60c72ca */ /* 0x000fe200000e0000 */
[----:B------:R-:W-:Y:S01]  /*17870*/  IMAD.MOV.U32 R15, RZ, RZ, 0x40000040 ;  /* 0x40000040ff0f7424 */ /* 0x000fe200078e00ff */
[----:B------:R-:W-:Y:S01]  /*17880*/  R2UR UR13, R199 ;  /* 0x00000000c70d72ca */ /* 0x000fe200000e0000 */
[----:B------:R-:W-:Y:S01]  /*17890*/  VIADD R20, R6, 0x6 ;  /* 0x0000000606147836 */ /* 0x000fe20000000000 */
[----:B------:R-:W-:Y:S01]  /*178a0*/  R2UR UR30, R152 ;  /* 0x00000000981e72ca */ /* 0x000fe200000e0000 */
[----:B------:R-:W-:Y:S01]  /*178b0*/  IMAD.MOV.U32 R21, RZ, RZ, 0x40000040 ;  /* 0x40000040ff157424 */ /* 0x000fe200078e00ff */
        /* <DEDUP_REMOVED lines=8> */
[----:B------:R-:W-:Y:S01]  /*17940*/  UMOV UR20, UR52 ;  /* 0x0000003400147c82 */ /* 0x000fe20008000000 */
[----:B------:R-:W-:Y:S01]  /*17950*/  QGMMA.64x64x32.F32.E4M3.E4M3 R152, gdesc[UR12], RZ, !UPT, gsb0 ;  /* 0x00e000000c9879f3 */ /* 0x000fe2000c0008ff */
[----:B------:R-:W-:Y:S01]  /*17960*/  R2UR UR9, R197 ;  /* 0x00000000c50972ca */ /* 0x000fe200000e0000 */
[----:B------:R-:W-:Y:S01]  /*17970*/  UMOV UR21, UR53 ;  /* 0x0000003500157c82 */ /* 0x000fe20008000000 */
[----:B------:R-:W-:Y:S01]  /*17980*/  R2UR UR6, R14 ;  /* 0x000000000e0672ca */ /* 0x000fe200000e0000 */
[----:B------:R-:W-:Y:S01]  /*17990*/  VIADD R14, R6, 0x200 ;  /* 0x00000200060e7836 */ /* 0x000fe20000000000 */
        /* <DEDUP_REMOVED lines=14> */
[----:B------:R-:W-:Y:S01]  /*17a80*/  R2UR UR26, R20 ;  /* 0x00000000141a72ca */ /* 0x000fe200000e0000 */
[----:B------:R-:W-:Y:S01]  /*17a90*/  UMOV UR33, UR41 ;  /* 0x0000002900217c82 */ /* 0x000fe20008000000 */
[----:B------:R-:W-:Y:S01]  /*17aa0*/  R2UR UR27, R21 ;  /* 0x00000000151b72ca */ /* 0x000fe200000e0000 */
[----:B------:R-:W2:Y:S01]  /*17ab0*/  S2R R205, SR_TID.X ;  /* 0x0000000000cd7919 */ /* 0x000ea20000002100 */
[----:B------:R-:W-:-:S02]  /*17ac0*/  IADD3 R6, R6, 0x206, RZ ;  /* 0x0000020606067810 */ /* 0x000fc40007ffe0ff */
[----:B------:R-:W-:Y:S02]  /*17ad0*/  R2UR UR35, R7 ;  /* 0x00000000072372ca */ /* 0x000fe400000e0000 */
[----:B------:R-:W-:Y:S02]  /*17ae0*/  R2UR UR34, R6 ;  /* 0x00000000062272ca */ /* 0x000fe400000e0000 */
        /* <DEDUP_REMOVED lines=27> */
.L_x_1963:
        /* <DEDUP_REMOVED lines=17> */
[----:B------:R-:W-:Y:S01]  /*17db0*/  FMUL.FTZ R172, R2, R181 ;  /* 0x000000b502ac7220 */ /* 0x000fe20000410000 */
[----:B------:R-:W-:-:S04]  /*17dc0*/  UMOV UR38, UR55 ;  /* 0x0000003700267c82 */ /* 0x000fc80008000000 */
        /* <DEDUP_REMOVED lines=27> */
[----:B----4-:R-:W-:-:S04]  /*17f80*/  FMNMX.FTZ R6, R168, R6, !PT ;  /* 0x00000006a8067209 */ /* 0x010fc80007810000 */
[----:B-----5:R-:W-:-:S04]  /*17f90*/  FMNMX.FTZ R6, R169, R6, !PT ;  /* 0x00000006a9067209 */ /* 0x020fc80007810000 */
[----:B---3--:R-:W-:-:S05]  /*17fa0*/  FMNMX.FTZ R6, R172, R6, !PT ;  /* 0x00000006ac067209 */ /* 0x008fca0007810000 */
        /* <DEDUP_REMOVED lines=25> */
[----:B------:R-:W-:Y:S01]  /*18140*/  FFMA.FTZ R13, R172, UR38, -R13 ;  /* 0x00000026ac0d7c23 */ /* 0x000fe2000801080d */
[----:B------:R-:W-:-:S03]  /*18150*/  FMUL.FTZ R172, R2, R179 ;  /* 0x000000b302ac7220 */ /* 0x000fc60000410000 */
[----:B------:R-:W-:Y:S01]  /*18160*/  MUFU.EX2 R15, R15 ;  /* 0x0000000f000f7308 */ /* 0x000fe20000000800 */
[-C--:B---3--:R-:W-:Y:S01]  /*18170*/  FMUL.FTZ R24, R24, R173.reuse ;  /* 0x000000ad18187220 */ /* 0x088fe20000410000 */
[-C--:B------:R-:W-:Y:S01]  /*18180*/  FMUL.FTZ R25, R25, R173.reuse ;  /* 0x000000ad19197220 */ /* 0x080fe20000410000 */
[-C--:B------:R-:W-:Y:S01]  /*18190*/  FMUL.FTZ R28, R28, R173.reuse ;  /* 0x000000ad1c1c7220 */ /* 0x080fe20000410000 */
[-C--:B------:R-:W-:Y:S01]  /*181a0*/  FMUL.FTZ R29, R29, R173.reuse ;  /* 0x000000ad1d1d7220 */ /* 0x080fe20000410000 */
[-C--:B------:R-:W-:Y:S01]  /*181b0*/  FMUL.FTZ R32, R32, R173.reuse ;  /* 0x000000ad20207220 */ /* 0x080fe20000410000 */
[-C--:B------:R-:W-:Y:S01]  /*181c0*/  FMUL.FTZ R33, R33, R173.reuse ;  /* 0x000000ad21217220 */ /* 0x080fe20000410000 */
[----:B------:R-:W-:Y:S01]  /*181d0*/  FMUL.FTZ R36, R36, R173 ;  /* 0x000000ad24247220 */ /* 0x000fe20000410000 */
[----:B------:R-:W3:Y:S01]  /*181e0*/  MUFU.EX2 R20, R20 ;  /* 0x0000001400147308 */ /* 0x000ee20000000800 */
[----:B----4-:R-:W-:-:S01]  /*181f0*/  FFMA.FTZ R3, R173, R3, R7 ;  /* 0x00000003ad037223 */ /* 0x010fc20000010007 */
[-C--:B------:R-:W-:Y:S01]  /*18200*/  FMUL.FTZ R37, R37, R173.reuse ;  /* 0x000000ad25257220 */ /* 0x080fe20000410000 */
[-C--:B------:R-:W-:Y:S01]  /*18210*/  FMUL.FTZ R40, R40, R173.reuse ;  /* 0x000000ad28287220 */ /* 0x080fe20000410000 */
[-C--:B------:R-:W-:Y:S01]  /*18220*/  FMUL.FTZ R41, R41, R173.reuse ;  /* 0x000000ad29297220 */ /* 0x080fe20000410000 */
[-C--:B------:R-:W-:Y:S01]  /*18230*/  FMUL.FTZ R44, R44, R173.reuse ;  /* 0x000000ad2c2c7220 */ /* 0x080fe20000410000 */
[-C--:B------:R-:W-:Y:S01]  /*18240*/  FMUL.FTZ R45, R45, R173.reuse ;  /* 0x000000ad2d2d7220 */ /* 0x080fe20000410000 */
[-C--:B------:R-:W-:Y:S01]  /*18250*/  FMUL.FTZ R48, R48, R173.reuse ;  /* 0x000000ad30307220 */ /* 0x080fe20000410000 */
[----:B------:R-:W4:Y:S01]  /*18260*/  MUFU.EX2 R14, R14 ;  /* 0x0000000e000e7308 */ /* 0x000f220000000800 */
        /* <DEDUP_REMOVED lines=8> */
[----:B---3--:R-:W-:Y:S01]  /*182f0*/  F2FP.SATFINITE.E4M3.F32.PACK_AB_MERGE_C R152, R20, R15, RZ ;  /* 0x0000000f1498723e */ /* 0x008fe200048070ff */
        /* <DEDUP_REMOVED lines=8> */
[----:B------:R-:W-:Y:S01]  /*18380*/  F2FP.SATFINITE.E4M3.F32.PACK_AB_MERGE_C R152, R14, R7, R152 ;  /* 0x000000070e98723e */ /* 0x000fe20004807098 */
[C---:B------:R-:W-:Y:S01]  /*18390*/  FMUL.FTZ R14, R2.reuse, R154 ;  /* 0x0000009a020e7220 */ /* 0x040fe20000410000 */
[----:B------:R-:W-:Y:S01]  /*183a0*/  FMUL.FTZ R154, R2, R159 ;  /* 0x0000009f029a7220 */ /* 0x000fe20000410000 */
[----:B------:R-:W-:-:S01]  /*183b0*/  FADD.FTZ R3, R15, R3 ;  /* 0x000000030f037221 */ /* 0x000fc20000010000 */
[C---:B------:R-:W-:Y:S01]  /*183c0*/  FMUL.FTZ R15, R2.reuse, R155 ;  /* 0x0000009b020f7220 */ /* 0x040fe20000410000 */
[C---:B------:R-:W-:Y:S01]  /*183d0*/  FMUL.FTZ R155, R2.reuse, R162 ;  /* 0x000000a2029b7220 */ /* 0x040fe20000410000 */
[----:B------:R-:W-:Y:S01]  /*183e0*/  FMUL.FTZ R159, R2, R166 ;  /* 0x000000a6029f7220 */ /* 0x000fe20000410000 */
[----:B------:R-:W4:Y:S01]  /*183f0*/  MUFU.TANH R14, R14 ;  /* 0x0000000e000e7308 */ /* 0x000f220000002400 */
[----:B------:R-:W-:-:S01]  /*18400*/  FADD.FTZ R3, R20, R3 ;  /* 0x0000000314037221 */ /* 0x000fc20000010000 */
[C---:B------:R-:W-:Y:S01]  /*18410*/  FMUL.FTZ R20, R2.reuse, R158 ;  /* 0x0000009e02147220 */ /* 0x040fe20000410000 */
[C---:B------:R-:W-:Y:S01]  /*18420*/  FMUL.FTZ R158, R2.reuse, R163 ;  /* 0x000000a3029e7220 */ /* 0x040fe20000410000 */
        /* <DEDUP_REMOVED lines=8> */
[----:B------:R-:W-:Y:S01]  /*184b0*/  FMUL.FTZ R175, R2, R183 ;  /* 0x000000b702af7220 */ /* 0x000fe20000410000 */
[----:B---3--:R-:W-:-:S01]  /*184c0*/  FADD.FTZ R3, R21, R3 ;  /* 0x0000000315037221 */ /* 0x008fc20000010000 */
        /* <DEDUP_REMOVED lines=64> */
[----:B------:R-:W-:-:S03]  /*188d0*/  FMNMX.FTZ R7, R172, R7, !PT ;  /* 0x00000007ac077209 */ /* 0x000fc60007810000 */
[----:B------:R4:W-:Y:S01]  /*188e0*/  MUFU.EX2 R178, R153 ;  /* 0x0000009900b27308 */ /* 0x0009e20000000800 */
[----:B-----5:R-:W-:-:S07]  /*188f0*/  FMNMX.FTZ R7, R174, R7, !PT ;  /* 0x00000007ae077209 */ /* 0x020fce0007810000 */
[----:B------:R-:W5:Y:S01]  /*18900*/  MUFU.EX2 R176, R176 ;  /* 0x000000b000b07308 */ /* 0x000f620000000800 */
[----:B---3--:R-:W-:Y:S01]  /*18910*/  FMNMX.FTZ R177, R175, R7, !PT ;  /* 0x00000007afb17209 */ /* 0x008fe20007810000 */
[----:B----4-:R-:W-:-:S04]  /*18920*/  IMAD.U32 R153, RZ, RZ, UR38 ;  /* 0x00000026ff997e24 */ /* 0x010fc8000f8e00ff */
[----:B------:R-:W3:Y:S02]  /*18930*/  SHFL.BFLY PT, R7, R177, 0x2, 0x1f ;  /* 0x0c401f00b1077f89 */ /* 0x000ee400000e0000 */
[----:B------:R-:W4:Y:S08]  /*18940*/  MUFU.EX2 R156, R156 ;  /* 0x0000009c009c7308 */ /* 0x000f300000000800 */
[----:B------:R-:W0:Y:S01]  /*18950*/  MUFU.EX2 R157, R157 ;  /* 0x0000009d009d7308 */ /* 0x000e220000000800 */
[----:B-----5:R-:W-:-:S04]  /*18960*/  FADD.FTZ R3, R176, R3 ;  /* 0x00000003b0037221 */ /* 0x020fc80000010000 */
[----:B------:R-:W-:-:S03]  /*18970*/  FADD.FTZ R3, R178, R3 ;  /* 0x00000003b2037221 */ /* 0x000fc60000010000 */
[----:B------:R-:W5:Y:S01]  /*18980*/  MUFU.EX2 R160, R160 ;  /* 0x000000a000a07308 */ /* 0x000f620000000800 */
[----:B----4-:R-:W-:-:S01]  /*18990*/  FADD.FTZ R3, R156, R3 ;  /* 0x000000039c037221 */ /* 0x010fc20000010000 */
[----:B------:R-:W-:Y:S02]  /*189a0*/  F2FP.SATFINITE.E4M3.F32.PACK_AB_MERGE_C R156, R156, R178, RZ ;  /* 0x000000b29c9c723e */ /* 0x000fe400048070ff */
[----:B---3--:R-:W-:-:S04]  /*189b0*/  FMNMX.FTZ R177, R177, R7, !PT ;  /* 0x00000007b1b17209 */ /* 0x008fc80007810000 */
[----:B------:R-:W3:Y:S01]  /*189c0*/  MUFU.EX2 R161, R161 ;  /* 0x000000a100a17308 */ /* 0x000ee20000000800 */
[----:B0-----:R-:W-:-:S01]  /*189d0*/  FADD.FTZ R3, R157, R3 ;  /* 0x000000039d037221 */ /* 0x001fc20000010000 */
[----:B------:R-:W0:Y:S06]  /*189e0*/  SHFL.BFLY PT, R7, R177, 0x1, 0x1f ;  /* 0x0c201f00b1077f89 */ /* 0x000e2c00000e0000 */
[----:B------:R-:W4:Y:S01]  /*189f0*/  MUFU.EX2 R164, R164 ;  /* 0x000000a400a47308 */ /* 0x000f220000000800 */
[----:B-----5:R-:W-:-:S07]  /*18a00*/  FADD.FTZ R3, R160, R3 ;  /* 0x00000003a0037221 */ /* 0x020fce0000010000 */
[----:B------:R-:W5:Y:S01]  /*18a10*/  MUFU.EX2 R165, R165 ;  /* 0x000000a500a57308 */ /* 0x000f620000000800 */
[----:B---3--:R-:W-:-:S07]  /*18a20*/  FADD.FTZ R3, R161, R3 ;  /* 0x00000003a1037221 */ /* 0x008fce0000010000 */
[----:B------:R-:W3:Y:S01]  /*18a30*/  MUFU.EX2 R168, R168 ;  /* 0x000000a800a87308 */ /* 0x000ee20000000800 */
[----:B----4-:R-:W-:-:S01]  /*18a40*/  FADD.FTZ R3, R164, R3 ;  /* 0x00000003a4037221 */ /* 0x010fc20000010000 */
[----:B0-----:R-:W-:-:S05]  /*18a50*/  FMNMX.FTZ R7, R177, R7, !PT ;  /* 0x00000007b1077209 */ /* 0x001fca0007810000 */
[C---:B------:R-:W-:Y:S01]  /*18a60*/  FADD.FTZ R177, -R7.reuse, R12 ;  /* 0x0000000c07b17221 */ /* 0x040fe20000010100 */
[----:B------:R-:W-:-:S01]  /*18a70*/  FFMA.FTZ R12, R7, R153, -8 ;  /* 0xc1000000070c7423 */ /* 0x000fc20000010099 */
[----:B------:R-:W0:Y:S01]  /*18a80*/  MUFU.EX2 R169, R169 ;  /* 0x000000a900a97308 */ /* 0x000e220000000800 */
[----:B-----5:R-:W-:-:S01]  /*18a90*/  FADD.FTZ R3, R165, R3 ;  /* 0x00000003a5037221 */ /* 0x020fc20000010000 */
[----:B------:R-:W-:Y:S01]  /*18aa0*/  FMUL.FTZ R153, R177, UR38 ;  /* 0x00000026b1997c20 */ /* 0x000fe20008410000 */
        /* <DEDUP_REMOVED lines=14> */
[----:B------:R-:W-:-:S01]  /*18b90*/  FFMA.FTZ R171, R171, UR38, -R12 ;  /* 0x00000026abab7c23 */ /* 0x000fc2000801080c */
[--C-:B------:R-:W-:Y:S01]  /*18ba0*/  FFMA.FTZ R172, R172, UR38, -R12.reuse ;  /* 0x00000026acac7c23 */ /* 0x100fe2000801080c */
[----:B------:R-:W-:-:S01]  /*18bb0*/  FFMA.FTZ R174, R174, UR38, -R12 ;  /* 0x00000026aeae7c23 */ /* 0x000fc2000801080c */
[----:B------:R-:W-:Y:S01]  /*18bc0*/  FFMA.FTZ R12, R175, UR38, -R12 ;  /* 0x00000026af0c7c23 */ /* 0x000fe2000801080c */
[----:B---3--:R-:W-:-:S03]  /*18bd0*/  FADD.FTZ R3, R168, R3 ;  /* 0x00000003a8037221 */ /* 0x008fc60000010000 */
[----:B------:R-:W3:Y:S01]  /*18be0*/  MUFU.EX2 R15, R15 ;  /* 0x0000000f000f7308 */ /* 0x000ee20000000800 */
[----:B0-----:R-:W-:-:S01]  /*18bf0*/  FADD.FTZ R3, R169, R3 ;  /* 0x00000003a9037221 */ /* 0x001fc20000010000 */
[-C--:B----4-:R-:W-:Y:S01]  /*18c00*/  FMUL.FTZ R26, R26, R158.reuse ;  /* 0x0000009e1a1a7220 */ /* 0x090fe20000410000 */
[-C--:B------:R-:W-:Y:S01]  /*18c10*/  FMUL.FTZ R27, R27, R158.reuse ;  /* 0x0000009e1b1b7220 */ /* 0x080fe20000410000 */
[-C--:B------:R-:W-:Y:S01]  /*18c20*/  FMUL.FTZ R30, R30, R158.reuse ;  /* 0x0000009e1e1e7220 */ /* 0x080fe20000410000 */
[-C--:B------:R-:W-:Y:S01]  /*18c30*/  FMUL.FTZ R31, R31, R158.reuse ;  /* 0x0000009e1f1f7220 */ /* 0x080fe20000410000 */
[-C--:B------:R-:W-:Y:S01]  /*18c40*/  FMUL.FTZ R34, R34, R158.reuse ;  /* 0x0000009e22227220 */ /* 0x080fe20000410000 */
[----:B------:R-:W-:Y:S01]  /*18c50*/  FMUL.FTZ R35, R35, R158 ;  /* 0x0000009e23237220 */ /* 0x000fe20000410000 */
[----:B------:R-:W0:Y:S01]  /*18c60*/  MUFU.EX2 R20, R20 ;  /* 0x0000001400147308 */ /* 0x000e220000000800 */
[----:B-----5:R-:W-:-:S01]  /*18c70*/  FFMA.FTZ R0, R158, R0, R14 ;  /* 0x000000009e007223 */ /* 0x020fc2000001000e */
[-C--:B------:R-:W-:Y:S01]  /*18c80*/  FMUL.FTZ R38, R38, R158.reuse ;  /* 0x0000009e26267220 */ /* 0x080fe20000410000 */
[-C--:B------:R-:W-:Y:S01]  /*18c90*/  FMUL.FTZ R39, R39, R158.reuse ;  /* 0x0000009e27277220 */ /* 0x080fe20000410000 */
        /* <DEDUP_REMOVED lines=21> */
[----:B----4-:R-:W-:-:S01]  /*18df0*/  FADD.FTZ R0, R154, R0 ;  /* 0x000000009a007221 */ /* 0x010fc20000010000 */
[----:B------:R-:W-:Y:S01]  /*18e00*/  F2FP.SATFINITE.E4M3.F32.PACK_AB_MERGE_C R153, R154, R20, RZ ;  /* 0x000000149a99723e */ /* 0x000fe200048070ff */
[-C--:B------:R-:W-:Y:S01]  /*18e10*/  FMUL.FTZ R74, R74, R158.reuse ;  /* 0x0000009e4a4a7220 */ /* 0x080fe20000410000 */
[----:B------:R-:W-:Y:S01]  /*18e20*/  F2FP.SATFINITE.E4M3.F32.PACK_AB_MERGE_C R154, R176, R21, R156 ;  /* 0x00000015b09a723e */ /* 0x000fe2000480709c */
[----:B------:R-:W-:Y:S01]  /*18e30*/  FMUL.FTZ R75, R75, R158 ;  /* 0x0000009e4b4b7220 */ /* 0x000fe20000410000 */
[----:B------:R-:W-:Y:S01]  /*18e40*/  F2FP.SATFINITE.E4M3.F32.PACK_AB_MERGE_C R153, R15, R14, R153 ;  /* 0x0000000e0f99723e */ /* 0x000fe20004807099 */
[----:B------:R-:W-:Y:S01]  /*18e50*/  IMAD.U32 R15, RZ, RZ, UR39 ;  /* 0x00000027ff0f7e24 */ /* 0x000fe2000f8e00ff */
[----:B------:R-:W4:Y:S01]  /*18e60*/  MUFU.EX2 R159, R159 ;  /* 0x0000009f009f7308 */ /* 0x000f220000000800 */
        /* <DEDUP_REMOVED lines=25> */
[----:B------:R-:W-:Y:S01]  /*19000*/  F2FP.SATFINITE.E4M3.F32.PACK_AB_MERGE_C R14, R162, R159, RZ ;  /* 0x0000009fa20e723e */ /* 0x000fe200048070ff */
[-C--:B------:R-:W-:Y:S01]  /*19010*/  FMUL.FTZ R110, R110, R158.reuse ;  /* 0x0000009e6e6e7220 */ /* 0x080fe20000410000 */
[-C--:B------:R-:W-:Y:S01]  /*19020*/  FMUL.FTZ R111, R111, R158.reuse ;  /* 0x0000009e6f6f7220 */ /* 0x080fe20000410000 */
[----:B------:R-:W-:Y:S01]  /*19030*/  FMUL.FTZ R114, R114, R158 ;  /* 0x0000009e72727220 */ /* 0x000fe20000410000 */
[----:B------:R-:W-:Y:S01]  /*19040*/  F2FP.SATFINITE.E4M3.F32.PACK_AB_MERGE_C R155, R177, R155, R14 ;  /* 0x0000009bb19b723e */ /* 0x000fe2000480700e */
[----:B------:R-:W-:Y:S01]  /*19050*/  VIADD R14, R5, 0x28440 ;  /* 0x00028440050e7836 */ /* 0x000fe20000000000 */
[----:B------:R-:W3:Y:S01]  /*19060*/  MUFU.EX2 R167, R167 ;  /* 0x000000a700a77308 */ /* 0x000ee20000000800 */
[----:B0-----:R-:W-:-:S01]  /*19070*/  FADD.FTZ R0, R163, R0 ;  /* 0x00000000a3007221 */ /* 0x001fc20000010000 */
[-C--:B------:R-:W-:Y:S01]  /*19080*/  FMUL.FTZ R115, R115, R158.reuse ;  /* 0x0000009e73737220 */ /* 0x080fe20000410000 */
[-C--:B------:R-:W-:Y:S01]  /*19090*/  FMUL.FTZ R118, R118, R158.reuse ;  /* 0x0000009e76767220 */ /* 0x080fe20000410000 */
[----:B------:R-:W-:Y:S01]  /*190a0*/  PRMT R14, R15, 0x654, R14 ;  /* 0x000006540f0e7816 */ /* 0x000fe2000000000e */
[-C--:B------:R-:W-:Y:S01]  /*190b0*/  FMUL.FTZ R119, R119, R158.reuse ;  /* 0x0000009e77777220 */ /* 0x080fe20000410000 */
[-C--:B------:R-:W-:Y:S01]  /*190c0*/  FMUL.FTZ R122, R122, R158.reuse ;  /* 0x0000009e7a7a7220 */ /* 0x080fe20000410000 */
[----:B------:R-:W-:Y:S01]  /*190d0*/  FMUL.FTZ R123, R123, R158 ;  /* 0x0000009e7b7b7220 */ /* 0x000fe20000410000 */
[----:B------:R-:W0:Y:S01]  /*190e0*/  MUFU.EX2 R170, R170 ;  /* 0x000000aa00aa7308 */ /* 0x000e220000000800 */
[----:B----4-:R-:W-:-:S01]  /*190f0*/  FADD.FTZ R0, R166, R0 ;  /* 0x00000000a6007221 */ /* 0x010fc20000010000 */
[----:B------:R4:W-:Y:S01]  /*19100*/  SYNCS.ARRIVE.TRANS64.RED.A1T0 RZ, [R14+URZ], RZ ;  /* 0x000000ff0eff79a7 */ /* 0x0009e2000810043f */
[-C--:B------:R-:W-:Y:S01]  /*19110*/  FMUL.FTZ R126, R126, R158.reuse ;  /* 0x0000009e7e7e7220 */ /* 0x080fe20000410000 */
[-C--:B------:R-:W-:Y:S01]  /*19120*/  FMUL.FTZ R127, R127, R158.reuse ;  /* 0x0000009e7f7f7220 */ /* 0x080fe20000410000 */
[-C--:B------:R-:W-:Y:S01]  /*19130*/  FMUL.FTZ R130, R130, R158.reuse ;  /* 0x0000009e82827220 */ /* 0x080fe20000410000 */
[-C--:B------:R-:W-:Y:S01]  /*19140*/  FMUL.FTZ R131, R131, R158.reuse ;  /* 0x0000009e83837220 */ /* 0x080fe20000410000 */
[----:B------:R-:W-:Y:S01]  /*19150*/  FMUL.FTZ R134, R134, R158 ;  /* 0x0000009e86867220 */ /* 0x000fe20000410000 */
[----:B------:R-:W5:Y:S01]  /*19160*/  MUFU.EX2 R171, R171 ;  /* 0x000000ab00ab7308 */ /* 0x000f620000000800 */
        /* <DEDUP_REMOVED lines=11> */
[-C--:B------:R-:W-:Y:S01]  /*19220*/  FMUL.FTZ R150, R150, R158.reuse ;  /* 0x0000009e96967220 */ /* 0x080fe20000410000 */
[----:B------:R-:W-:Y:S01]  /*19230*/  FMUL.FTZ R151, R151, R158 ;  /* 0x0000009e97977220 */ /* 0x000fe20000410000 */
[----:B------:R-:W-:-:S02]  /*19240*/  F2FP.SATFINITE.E4M3.F32.PACK_AB_MERGE_C R157, R166, R163, R157 ;  /* 0x000000a3a69d723e */ /* 0x000fc4000480709d */
[----:B------:R-:W0:Y:S01]  /*19250*/  MUFU.EX2 R13, R13 ;  /* 0x0000000d000d7308 */ /* 0x000e220000000800 */
[----:B-----5:R-:W-:-:S07]  /*19260*/  FADD.FTZ R0, R171, R0 ;  /* 0x00000000ab007221 */ /* 0x020fce0000010000 */
[----:B------:R-:W5:Y:S01]  /*19270*/  MUFU.EX2 R174, R174 ;  /* 0x000000ae00ae7308 */ /* 0x000f620000000800 */
[----:B---3--:R-:W-:-:S07]  /*19280*/  FADD.FTZ R0, R172, R0 ;  /* 0x00000000ac007221 */ /* 0x008fce0000010000 */
[----:B------:R-:W3:Y:S01]  /*19290*/  MUFU.EX2 R12, R12 ;  /* 0x0000000c000c7308 */ /* 0x000ee20000000800 */
[----:B0-----:R-:W-:-:S01]  /*192a0*/  FADD.FTZ R3, R13, R3 ;  /* 0x000000030d037221 */ /* 0x001fc20000010000 */
[----:B------:R-:W-:-:S04]  /*192b0*/  F2FP.SATFINITE.E4M3.F32.PACK_AB_MERGE_C R13, R13, R169, RZ ;  /* 0x000000a90d0d723e */ /* 0x000fc800048070ff */
[----:B------:R-:W-:Y:S01]  /*192c0*/  F2FP.SATFINITE.E4M3.F32.PACK_AB_MERGE_C R158, R168, R165, R13 ;  /* 0x000000a5a89e723e */ /* 0x000fe2000480700d */
[----:B-----5:R-:W-:-:S01]  /*192d0*/  FADD.FTZ R0, R174, R0 ;  /* 0x00000000ae007221 */ /* 0x020fc20000010000 */
[----:B---3--:R-:W-:-:S03]  /*192e0*/  F2FP.SATFINITE.E4M3.F32.PACK_AB_MERGE_C R159, R12, R174, RZ ;  /* 0x000000ae0c9f723e */ /* 0x008fc600048070ff */
[----:B------:R-:W-:Y:S01]  /*192f0*/  FADD.FTZ R0, R12, R0 ;  /* 0x000000000c007221 */ /* 0x000fe20000010000 */
[----:B------:R-:W-:Y:S01]  /*19300*/  F2FP.SATFINITE.E4M3.F32.PACK_AB_MERGE_C R159, R172, R171, R159 ;  /* 0x000000abac9f723e */ /* 0x000fe2000480709f */
[----:B----4-:R-:W-:Y:S06]  /*19310*/  @!P0 BRA `(.L_x_1964) ;  /* 0x0000000000048947 */ /* 0x010fec0003800000 */
[----:B------:R-:W-:Y:S01]  /*19320*/  BPT.TRAP 0x1 ;  /* 0x000000040000795c */ /* 0x000fe20000300000 */
.L_x_1964:
[----:B------:R0:W3:Y:S01]  /*19330*/  SYNCS.PHASECHK.TRANS64.TRYWAIT P2, [R5+URZ+0x28450], R10 ;  /* 0x0284500a050075a7 */ /* 0x0000e2000804017f */
[----:B------:R-:W-:Y:S05]  /*19340*/  @!P0 BRA `(.L_x_1965) ;  /* 0x0000000000048947 */ /* 0x000fea0003800000 */
[----:B------:R-:W-:Y:S01]  /*19350*/  BPT.TRAP 0x1 ;  /* 0x000000040000795c */ /* 0x000fe20000300000 */
.L_x_1965:
[----:B------:R-:W-:Y:S04]  /*19360*/  BSSY B0, `(.L_x_1966) ;  /* 0x0000004000007945 */ /* 0x000fe80003800000 */
[----:B---3--:R-:W-:Y:S05]  /*19370*/  @P2 BRA `(.L_x_1967) ;  /* 0x0000000000082947 */ /* 0x008fea0003800000 */
[----:B------:R-:W3:Y:S02]  /*19380*/  SYNCS.PHASECHK.TRANS64.TRYWAIT P2, [R5+URZ+0x28450], R10 ;  /* 0x0284500a050075a7 */ /* 0x000ee4000804017f */
[----:B---3--:R-:W-:Y:S05]  /*19390*/  @!P2 BRA `(.L_x_1968) ;  /* 0x000001440090a947 */ /* 0x008fea0003800000 */
.L_x_1967:
[----:B------:R-:W-:Y:S05]  /*193a0*/  BSYNC B0 ;  /* 0x0000000000007941 */ /* 0x000fea0003800000 */
.L_x_1966:
[----:B------:R-:W4:Y:S01]  /*193b0*/  S2R R12, SR_TID.X ;  /* 0x00000000000c7919 */ /* 0x000f220000002100 */
[----:B01-3--:R-:W-:Y:S01]  /*193c0*/  LEA R10, R11, UR43, 0xa ;  /* 0x0000002b0b0a7c11 */ /* 0x00bfe2000f8e50ff */
[----:B------:R-:W-:Y:S01]  /*193d0*/  IMAD.MOV.U32 R11, RZ, RZ, -0x7fffffe0 ;  /* 0x80000020ff0b7424 */ /* 0x000fe200078e00ff */
[----:B------:R-:W-:Y:S05]  /*193e0*/  WARPSYNC.ALL ;  /* 0x0000000000007948 */ /* 0x000fea0003800000 */
[----:B------:R-:W-:Y:S02]  /*193f0*/  R2UR UR7, R11 ;  /* 0x000000000b0772ca */ /* 0x000fe400000e0000 */
[C---:B------:R-:W-:Y:S01]  /*19400*/  R2UR UR6, R10.reuse ;  /* 0x000000000a0672ca */ /* 0x040fe200000e0000 */
[----:B------:R-:W-:Y:S01]  /*19410*/  VIADD R10, R10, 0x2 ;  /* 0x000000020a0a7836 */ /* 0x000fe20000000000 */
[----:B----4-:R-:W-:-:S05]  /*19420*/  SHF.R.U32.HI R12, RZ, 0x7, R12 ;  /* 0x00000007ff0c7819 */ /* 0x010fca000001160c */
[----:B------:R-:W-:-:S05]  /*19430*/  VIADD R11, R12, 0x8 ;  /* 0x000000080c0b7836 */ /* 0x000fca0000000000 */
[----:B------:R0:W-:Y:S02]  /*19440*/  BAR.SYNC.DEFER_BLOCKING R11, 0x100 ;  /* 0x0004000b0000751d */ /* 0x0001e40000010000 */
[----:B0-----:R-:W-:-:S04]  /*19450*/  IMAD.MOV.U32 R11, RZ, RZ, -0x7fffffe0 ;  /* 0x80000020ff0b7424 */ /* 0x001fc800078e00ff */
        /* <DEDUP_REMOVED lines=11> */
.L_x_1969:
[----:B------:R-:W-:Y:S01]  /*19510*/  IMAD.U32 R10, RZ, RZ, UR39 ;  /* 0x00000027ff0a7e24 */ /* 0x000fe2000f8e00ff */
[----:B------:R-:W-:Y:S01]  /*19520*/  IADD3 R5, R5, 0x28460, RZ ;  /* 0x0002846005057810 */ /* 0x000fe20007ffe0ff */
[----:B------:R-:W-:Y:S02]  /*19530*/  IMAD.MOV.U32 R12, RZ, RZ, R7 ;  /* 0x000000ffff0c7224 */ /* 0x000fe400078e0007 */
[----:B------:R-:W-:Y:S01]  /*19540*/  IMAD.MOV.U32 R13, RZ, RZ, R6 ;  /* 0x000000ffff0d7224 */ /* 0x000fe200078e0006 */
[----:B------:R-:W-:-:S04]  /*19550*/  PRMT R5, R10, 0x654, R5 ;  /* 0x000006540a057816 */ /* 0x000fc80000000005 */
[----:B------:R0:W-:Y:S01]  /*19560*/  SYNCS.ARRIVE.TRANS64.RED.A1T0 RZ, [R5+URZ], RZ ;  /* 0x000000ff05ff79a7 */ /* 0x0001e2000810043f */
[----:B------:R-:W-:Y:S05]  /*19570*/  @P1 BRA `(.L_x_1970) ;  /* 0xffffffe000441947 */ /* 0x000fea000383ffff */
[----:B0-----:R-:W-:-:S07]  /*19580*/  IMAD.MOV.U32 R5, RZ, RZ, R9 ;  /* 0x000000ffff057224 */ /* 0x001fce00078e0009 */
.L_x_1958:
[----:B------:R-:W-:-:S13]  /*19590*/  ISETP.GE.AND P1, PT, R5, R204, PT ;  /* 0x000000cc0500720c */ /* 0x000fda0003f26270 */
[----:B------:R-:W-:Y:S05]  /*195a0*/  @!P1 BRA `(.L_x_1971) ;  /* 0x0000002800549947 */ /* 0x000fea0003800000 */
[----:B------:R-:W-:Y:S02]  /*195b0*/  IMAD.MOV.U32 R11, RZ, RZ, R7 ;  /* 0x000000ffff0b7224 */ /* 0x000fe400078e0007 */
[----:B------:R-:W-:-:S07]  /*195c0*/  IMAD.MOV.U32 R205, RZ, RZ, R6 ;  /* 0x000000ffffcd7224 */ /* 0x000fce00078e0006 */
.L_x_1991:
[----:B------:R-:W-:Y:S01]  /*195d0*/  VIADD R23, R23, 0x1 ;  /* 0x0000000117177836 */ /* 0x000fe20000000000 */
[----:B------:R-:W-:Y:S05]  /*195e0*/  YIELD ;  /* 0x0000000000007946 */ /* 0x000fea0003800000 */
[----:B------:R-:W-:-:S04]  /*195f0*/  ISETP.NE.AND P1, PT, R23, 0x2, PT ;  /* 0x000000021700780c */ /* 0x000fc80003f25270 */
[----:B------:R-:W-:Y:S02]  /*19600*/  SEL R9, R23, RZ, P1 ;  /* 0x000000ff17097207 */ /* 0x000fe40000800000 */
[----:B--23--:R-:W-:-:S03]  /*19610*/  SEL R4, RZ, 0x1, P1 ;  /* 0x00000001ff047807 */ /* 0x00cfc60000800000 */
[----:B------:R-:W-:Y:S01]  /*19620*/  IMAD.MOV.U32 R23, RZ, RZ, R9 ;  /* 0x000000ffff177224 */ /* 0x000fe200078e0009 */
[----:B------:R-:W-:Y:S01]  /*19630*/  LOP3.LUT R186, R186, R4, RZ, 0x3c, !PT ;  /* 0x00000004baba7212 */ /* 0x000fe200078e3cff */
[----:B0-----:R-:W-:Y:S06]  /*19640*/  @!P0 BRA `(.L_x_1972) ;  /* 0x0000000000048947 */ /* 0x001fec0003800000 */
[----:B------:R-:W-:Y:S01]  /*19650*/  BPT.TRAP 0x1 ;  /* 0x000000040000795c */ /* 0x000fe20000300000 */
.L_x_1972:
[----:B------:R-:W-:Y:S01]  /*19660*/  IMAD R10, R23, 0x8, R22 ;  /* 0x00000008170a7824 */ /* 0x000fe200078e0216 */
[----:B------:R-:W-:-:S04]  /*19670*/  SHF.L.U32 R8, R186, 0x1f, RZ ;  /* 0x0000001fba087819 */ /* 0x000fc800000006ff */
[----:B------:R0:W1:Y:S01]  /*19680*/  SYNCS.PHASECHK.TRANS64.TRYWAIT P1, [R10+URZ+0x28430], R8 ;  /* 0x028430080a0075a7 */ /* 0x000062000802017f */
[----:B------:R-:W-:Y:S05]  /*19690*/  @!P0 BRA `(.L_x_1973) ;  /* 0x0000000000048947 */ /* 0x000fea0003800000 */
[----:B------:R-:W-:Y:S01]  /*196a0*/  BPT.TRAP 0x1 ;  /* 0x000000040000795c */ /* 0x000fe20000300000 */
.L_x_1973:
[----:B------:R-:W-:Y:S01]  /*196b0*/  LEA R6, R23, UR60, 0xa ;  /* 0x0000003c17067c11 */ /* 0x000fe2000f8e50ff */
[----:B------:R-:W-:-:S03]  /*196c0*/  IMAD.MOV.U32 R7, RZ, RZ, 0x40000040 ;  /* 0x40000040ff077424 */ /* 0x000fc600078e00ff */
[C---:B------:R-:W-:Y:S01]  /*196d0*/  IADD3 R4, R6.reuse, 0x4, RZ ;  /* 0x0000000406047810 */ /* 0x040fe20007ffe0ff */
[----:B------:R-:W-:Y:S01]  /*196e0*/  VIADD R12, R6, 0x2 ;  /* 0x00000002060c7836 */ /* 0x000fe20000000000 */
[----:B-1----:R-:W-:Y:S06]  /*196f0*/  @P1 BRA `(.L_x_1974) ;  /* 0x0000000000081947 */ /* 0x002fec0003800000 */
[----:B------:R-:W1:Y:S02]  /*19700*/  SYNCS.PHASECHK.TRANS64.TRYWAIT P1, [R10+URZ+0x28430], R8 ;  /* 0x028430080a0075a7 */ /* 0x000e64000802017f */
[----:B-1----:R-:W-:Y:S05]  /*19710*/  @!P1 BRA `(.L_x_1975) ;  /* 0x0000014000c49947 */ /* 0x002fea0003800000 */
.L_x_1974:
        /* <DEDUP_REMOVED lines=41> */
[----:B------:R-:W-:Y:S01]  /*199b0*/  MOV R7, 0x40000040 ;  /* 0x4000004000077802 */ /* 0x000fe20000000f00 */
        /* <DEDUP_REMOVED lines=31> */
.L_x_1976:
        /* <DEDUP_REMOVED lines=33> */
[----:B------:R-:W-:Y:S02]  /*19dc0*/  IMAD.SHL.U32 R177, R5, 0x40, RZ ;  /* 0x0000004005b17824 */ /* 0x000fe400078e00ff */
[C---:B------:R-:W-:Y:S01]  /*19dd0*/  FMUL.FTZ R178, R2.reuse, R180 ;  /* 0x000000b402b27220 */ /* 0x040fe20000410000 */
[C---:B------:R-:W-:Y:S01]  /*19de0*/  FMUL.FTZ R179, R2.reuse, R181 ;  /* 0x000000b502b37220 */ /* 0x040fe20000410000 */
[C---:B------:R-:W-:Y:S01]  /*19df0*/  FMUL.FTZ R174, R2.reuse, R182 ;  /* 0x000000b602ae7220 */ /* 0x040fe20000410000 */
[----:B------:R-:W3:Y:S01]  /*19e00*/  SHFL.IDX PT, R206, R14, RZ, 0x1c1f ;  /* 0x001c1fff0ece7589 */ /* 0x000ee200000e0000 */
[----:B------:R-:W-:Y:S01]  /*19e10*/  FMUL.FTZ R175, R2, R183 ;  /* 0x000000b702af7220 */ /* 0x000fe20000410000 */
[----:B------:R-:W-:Y:S01]  /*19e20*/  IADD3 R181, -R191, 0x1, -R177 ;  /* 0x00000001bfb57810 */ /* 0x000fe20007ffe9b1 */
[----:B------:R-:W4:Y:S01]  /*19e30*/  MUFU.TANH R15, R15 ;  /* 0x0000000f000f7308 */ /* 0x000f220000002400 */
[----:B------:R-:W-:-:S02]  /*19e40*/  VIADD R6, R10, 0x28440 ;  /* 0x000284400a067836 */ /* 0x000fc40000000000 */
[----:B------:R-:W-:Y:S01]  /*19e50*/  IMAD.U32 R7, RZ, RZ, UR39 ;  /* 0x00000027ff077e24 */ /* 0x000fe2000f8e00ff */
[----:B------:R-:W-:-:S04]  /*19e60*/  IADD3 R181, -R189, R181, R192 ;  /* 0x000000b5bdb57210 */ /* 0x000fc80007ffe1c0 */
[----:B------:R-:W0:Y:S01]  /*19e70*/  MUFU.TANH R152, R152 ;  /* 0x0000009800987308 */ /* 0x000e220000002400 */
[----:B------:R-:W-:Y:S01]  /*19e80*/  PRMT R6, R7, 0x654, R6 ;  /* 0x0000065407067816 */ /* 0x000fe20000000006 */
[C---:B------:R-:W-:Y:S02]  /*19e90*/  VIADD R180, R181.reuse, UR59 ;  /* 0x0000003bb5b47c36 */ /* 0x040fe40008000000 */
[----:B------:R-:W-:Y:S01]  /*19ea0*/  VIADD R181, R181, UR51 ;  /* 0x00000033b5b57c36 */ /* 0x000fe20008000000 */
[----:B------:R0:W-:Y:S03]  /*19eb0*/  SYNCS.ARRIVE.TRANS64.RED.A1T0 RZ, [R6+URZ], RZ ;  /* 0x000000ff06ff79a7 */ /* 0x0001e6000810043f */
[----:B------:R-:W0:Y:S01]  /*19ec0*/  MUFU.TANH R12, R12 ;  /* 0x0000000c000c7308 */ /* 0x000e220000002400 */
[--C-:B---3--:R-:W-:Y:S02]  /*19ed0*/  IMAD.IADD R182, R180, 0x1, R206.reuse ;  /* 0x00000001b4b67824 */ /* 0x108fe400078e02ce */
        /* <DEDUP_REMOVED lines=30> */
[----:B---34-:R-:W-:Y:S05]  /*1a0c0*/  @!P5 BRA `(.L_x_1977) ;  /* 0x000000000058d947 */ /* 0x018fea0003800000 */
[----:B------:R-:W-:Y:S01]  /*1a0d0*/  IADD3 R206, -R189, R192, R206 ;  /* 0x000000c0bdce7210 */ /* 0x000fe20007ffe1ce */
[----:B------:R-:W-:Y:S03]  /*1a0e0*/  BSSY B0, `(.L_x_1978) ;  /* 0x0000010000007945 */ /* 0x000fe60003800000 */
[----:B------:R-:W-:-:S13]  /*1a0f0*/  ISETP.GT.AND P1, PT, R206, -0x1, PT ;  /* 0xffffffffce00780c */ /* 0x000fda0003f24270 */
[----:B------:R-:W-:Y:S05]  /*1a100*/  @P1 BRA `(.L_x_1979) ;  /* 0x0000000000201947 */ /* 0x000fea0003800000 */
[----:B------:R-:W-:Y:S01]  /*1a110*/  IMAD.U32 R226, RZ, RZ, UR54 ;  /* 0x00000036ffe27e24 */ /* 0x000fe2000f8e00ff */
[----:B------:R-:W-:-:S04]  /*1a120*/  LOP3.LUT R206, RZ, R206, RZ, 0x33, !PT ;  /* 0x000000ceffce7212 */ /* 0x000fc800078e33ff */
[----:B------:R-:W-:-:S13]  /*1a130*/  ISETP.NE.AND P1, PT, R226, 0x1, PT ;  /* 0x00000001e200780c */ /* 0x000fda0003f25270 */
[----:B0-----:R-:W0:Y:S02]  /*1a140*/  @P1 LDC.64 R6, c[0x0][0x9e8] ;  /* 0x00027a00ff061b82 */ /* 0x001e240000000a00 */
[----:B0-----:R-:W-:-:S05]  /*1a150*/  @P1 IMAD.HI.U32 R6, R206, R6, RZ ;  /* 0x00000006ce061227 */ /* 0x001fca00078e00ff */
[----:B------:R-:W-:-:S04]  /*1a160*/  @P1 SHF.R.U32.HI R206, RZ, R7, R6 ;  /* 0x00000007ffce1219 */ /* 0x000fc80000011606 */
[----:B------:R-:W-:Y:S01]  /*1a170*/  LOP3.LUT R206, RZ, R206, RZ, 0x33, !PT ;  /* 0x000000ceffce7212 */ /* 0x000fe200078e33ff */
[----:B------:R-:W-:Y:S06]  /*1a180*/  BRA `(.L_x_1980) ;  /* 0x0000000000147947 */ /* 0x000fec0003800000 */
.L_x_1979:
[----:B------:R-:W-:-:S05]  /*1a190*/  IMAD.U32 R226, RZ, RZ, UR54 ;  /* 0x00000036ffe27e24 */ /* 0x000fca000f8e00ff */
[----:B------:R-:W-:-:S13]  /*1a1a0*/  ISETP.NE.AND P1, PT, R226, 0x1, PT ;  /* 0x00000001e200780c */ /* 0x000fda0003f25270 */
[----:B0-----:R-:W0:Y:S02]  /*1a1b0*/  @P1 LDC.64 R6, c[0x0][0x9e8] ;  /* 0x00027a00ff061b82 */ /* 0x001e240000000a00 */
[----:B0-----:R-:W-:-:S05]  /*1a1c0*/  @P1 IMAD.HI.U32 R6, R206, R6, RZ ;  /* 0x00000006ce061227 */ /* 0x001fca00078e00ff */
[----:B------:R-:W-:-:S07]  /*1a1d0*/  @P1 SHF.R.U32.HI R206, RZ, R7, R6 ;  /* 0x00000007ffce1219 */ /* 0x000fce0000011606 */
.L_x_1980:
[----:B------:R-:W-:Y:S05]  /*1a1e0*/  BSYNC B0 ;  /* 0x0000000000007941 */ /* 0x000fea0003800000 */
.L_x_1978:
[----:B------:R-:W-:-:S05]  /*1a1f0*/  IMAD R206, R206, R226, -R177 ;  /* 0x000000e2cece7224 */ /* 0x000fca00078e0ab1 */
[----:B------:R-:W-:-:S04]  /*1a200*/  IADD3 R206, -R191, R206, RZ ;  /* 0x000000cebfce7210 */ /* 0x000fc80007ffe1ff */
[----:B------:R-:W-:Y:S02]  /*1a210*/  VIMNMX R183, R183, R206, !PT ;  /* 0x000000ceb7b77248 */ /* 0x000fe40007fe0100 */
[----:B------:R-:W-:-:S07]  /*1a220*/  VIADDMNMX R182, R206, R226, R182, PT ;  /* 0x000000e2ceb67246 */ /* 0x000fce00038001b6 */
.L_x_1977:
[----:B------:R-:W-:Y:S01]  /*1a230*/  ISETP.GT.AND P1, PT, R5, -0x1, PT ;  /* 0xffffffff0500780c */ /* 0x000fe20003f24270 */
[----:B------:R-:W3:Y:S03]  /*1a240*/  SHFL.IDX PT, R14, R14, 0x1, 0x1c1f ;  /* 0x003c1f000e0e7f89 */ /* 0x000ee600000e0000 */
[C---:B------:R-:W-:Y:S02]  /*1a250*/  ISETP.GT.AND P3, PT, R183.reuse, RZ, P1 ;  /* 0x000000ffb700720c */ /* 0x040fe40000f64270 */
[----:B------:R-:W-:Y:S02]  /*1a260*/  ISETP.GT.AND P2, PT, R183, 0x1, P1 ;  /* 0x00000001b700780c */ /* 0x000fe40000f44270 */
[C---:B------:R-:W-:Y:S02]  /*1a270*/  ISETP.LT.OR P3, PT, R182.reuse, 0x1, P3 ;  /* 0x00000001b600780c */ /* 0x040fe40001f61670 */
[----:B------:R-:W-:-:S02]  /*1a280*/  ISETP.LT.OR P2, PT, R182, 0x2, P2 ;  /* 0x00000002b600780c */ /* 0x000fc40001741670 */
[----:B------:R-:W-:Y:S02]  /*1a290*/  FSEL R15, R15, -INF , !P3 ;  /* 0xff8000000f0f7808 */ /* 0x000fe40005800000 */
[----:B0-----:R-:W-:Y:S02]  /*1a2a0*/  FSEL R152, R152, -INF , !P2 ;  /* 0xff80000098987808 */ /* 0x001fe40005000000 */
[C---:B------:R-:W-:Y:S02]  /*1a2b0*/  ISETP.GT.AND P3, PT, R183.reuse, 0x8, P1 ;  /* 0x00000008b700780c */ /* 0x040fe40000f64270 */
[----:B------:R-:W-:Y:S02]  /*1a2c0*/  ISETP.GT.AND P2, PT, R183, 0x9, P1 ;  /* 0x00000009b700780c */ /* 0x000fe40000f44270 */
[C---:B------:R-:W-:Y:S02]  /*1a2d0*/  ISETP.LT.OR P3, PT, R182.reuse, 0x9, P3 ;  /* 0x00000009b600780c */ /* 0x040fe40001f61670 */
[----:B------:R-:W-:-:S02]  /*1a2e0*/  ISETP.LT.OR P2, PT, R182, 0xa, P2 ;  /* 0x0000000ab600780c */ /* 0x000fc40001741670 */
[----:B------:R-:W-:Y:S01]  /*1a2f0*/  FSEL R154, R154, -INF , !P3 ;  /* 0xff8000009a9a7808 */ /* 0x000fe20005800000 */
[--C-:B---3--:R-:W-:Y:S01]  /*1a300*/  IMAD.IADD R180, R180, 0x1, R14.reuse ;  /* 0x00000001b4b47824 */ /* 0x108fe200078e020e */
[----:B------:R-:W-:Y:S01]  /*1a310*/  FSEL R155, R155, -INF , !P2 ;  /* 0xff8000009b9b7808 */ /* 0x000fe20005000000 */
[----:B------:R-:W-:Y:S01]  /*1a320*/  IMAD.IADD R181, R181, 0x1, R14 ;  /* 0x00000001b5b57824 */ /* 0x000fe200078e020e */
[C---:B------:R-:W-:Y:S02]  /*1a330*/  ISETP.GT.AND P3, PT, R183.reuse, 0x10, P1 ;  /* 0x00000010b700780c */ /* 0x040fe40000f64270 */
[----:B------:R-:W-:Y:S02]  /*1a340*/  ISETP.GT.AND P2, PT, R183, 0x11, P1 ;  /* 0x00000011b700780c */ /* 0x000fe40000f44270 */
[C---:B------:R-:W-:Y:S02]  /*1a350*/  ISETP.LT.OR P3, PT, R182.reuse, 0x11, P3 ;  /* 0x00000011b600780c */ /* 0x040fe40001f61670 */
[----:B------:R-:W-:-:S02]  /*1a360*/  ISETP.LT.OR P2, PT, R182, 0x12, P2 ;  /* 0x00000012b600780c */ /* 0x000fc40001741670 */
[----:B------:R-:W-:Y:S02]  /*1a370*/  FSEL R157, R157, -INF , !P3 ;  /* 0xff8000009d9d7808 */ /* 0x000fe40005800000 */
[----:B------:R-:W-:Y:S02]  /*1a380*/  FSEL R160, R160, -INF , !P2 ;  /* 0xff800000a0a07808 */ /* 0x000fe40005000000 */
        /* <DEDUP_REMOVED lines=29> */
[----:B------:R-:W-:Y:S01]  /*1a560*/  FSEL R179, R179, -INF , !P2 ;  /* 0xff800000b3b37808 */ /* 0x000fe20005000000 */
[----:B------:R-:W-:Y:S08]  /*1a570*/  @!P5 BRA `(.L_x_1981) ;  /* 0x000000000058d947 */ /* 0x000ff00003800000 */
        /* <DEDUP_REMOVED lines=12> */
.L_x_1983:
[----:B------:R-:W-:-:S05]  /*1a640*/  IMAD.U32 R182, RZ, RZ, UR54 ;  /* 0x00000036ffb67e24 */ /* 0x000fca000f8e00ff */
[----:B------:R-:W-:-:S13]  /*1a650*/  ISETP.NE.AND P2, PT, R182, 0x1, PT ;  /* 0x00000001b600780c */ /* 0x000fda0003f45270 */
[----:B------:R-:W0:Y:S02]  /*1a660*/  @P2 LDC.64 R6, c[0x0][0x9e8] ;  /* 0x00027a00ff062b82 */ /* 0x000e240000000a00 */
[----:B0-----:R-:W-:-:S05]  /*1a670*/  @P2 IMAD.HI.U32 R6, R14, R6, RZ ;  /* 0x000000060e062227 */ /* 0x001fca00078e00ff */
[----:B------:R-:W-:-:S07]  /*1a680*/  @P2 SHF.R.U32.HI R14, RZ, R7, R6 ;  /* 0x00000007ff0e2219 */ /* 0x000fce0000011606 */
.L_x_1984:
[----:B------:R-:W-:Y:S05]  /*1a690*/  BSYNC B0 ;  /* 0x0000000000007941 */ /* 0x000fea0003800000 */
.L_x_1982:
[----:B------:R-:W-:-:S04]  /*1a6a0*/  IMAD R14, R14, R182, -R177 ;  /* 0x000000b60e0e7224 */ /* 0x000fc800078e0ab1 */
[----:B------:R-:W-:-:S05]  /*1a6b0*/  IMAD.IADD R14, R14, 0x1, -R191 ;  /* 0x000000010e0e7824 */ /* 0x000fca00078e0abf */
[----:B------:R-:W-:Y:S02]  /*1a6c0*/  VIMNMX R181, R181, R14, !PT ;  /* 0x0000000eb5b57248 */ /* 0x000fe40007fe0100 */
[----:B------:R-:W-:-:S07]  /*1a6d0*/  VIADDMNMX R180, R14, R182, R180, PT ;  /* 0x000000b60eb47246 */ /* 0x000fce00038001b4 */
.L_x_1981:
[----:B------:R-:W-:Y:S01]  /*1a6e0*/  FMNMX.FTZ R6, R15, R205, !PT ;  /* 0x000000cd0f067209 */ /* 0x000fe20007810000 */
[----:B------:R-:W-:-:S03]  /*1a6f0*/  UMOV UR38, UR58 ;  /* 0x0000003a00267c82 */ /* 0x000fc60008000000 */
        /* <DEDUP_REMOVED lines=21> */
[----:B------:R-:W-:-:S03]  /*1a850*/  FFMA.FTZ R7, R6, R7, -8 ;  /* 0xc100000006077423 */ /* 0x000fc60000010007 */
[----:B------:R-:W-:Y:S02]  /*1a860*/  FSEL R14, R6, RZ, P2 ;  /* 0x000000ff060e7208 */ /* 0x000fe40001000000 */
[----:B------:R-:W-:Y:S02]  /*1a870*/  FSEL R7, R7, RZ, P2 ;  /* 0x000000ff07077208 */ /* 0x000fe40001000000 */
[----:B------:R-:W-:Y:S01]  /*1a880*/  ISETP.GT.AND P2, PT, R181, 0x1, P1 ;  /* 0x00000001b500780c */ /* 0x000fe20000f44270 */
[----:B------:R-:W-:-:S02]  /*1a890*/  FADD.FTZ R14, -R14, R205 ;  /* 0x000000cd0e0e7221 */ /* 0x000fc40000010100 */
[--C-:B------:R-:W-:Y:S01]  /*1a8a0*/  FFMA.FTZ R15, R15, UR38, -R7.reuse ;  /* 0x000000260f0f7c23 */ /* 0x100fe20008010807 */
[----:B------:R-:W-:-:S01]  /*1a8b0*/  FFMA.FTZ R152, R152, UR38, -R7 ;  /* 0x0000002698987c23 */ /* 0x000fc20008010807 */
[----:B------:R-:W-:Y:S01]  /*1a8c0*/  FMUL.FTZ R14, R14, UR38 ;  /* 0x000000260e0e7c20 */ /* 0x000fe20008410000 */
[----:B------:R-:W-:-:S01]  /*1a8d0*/  FFMA.FTZ R154, R154, UR38, -R7 ;  /* 0x000000269a9a7c23 */ /* 0x000fc20008010807 */
[--C-:B------:R-:W-:Y:S01]  /*1a8e0*/  FFMA.FTZ R155, R155, UR38, -R7.reuse ;  /* 0x000000269b9b7c23 */ /* 0x100fe20008010807 */
[----:B------:R-:W-:Y:S01]  /*1a8f0*/  ISETP.LT.OR P3, PT, R180, 0x2, P2 ;  /* 0x00000002b400780c */ /* 0x000fe20001761670 */
[----:B------:R-:W-:Y:S01]  /*1a900*/  MUFU.EX2 R15, R15 ;  /* 0x0000000f000f7308 */ /* 0x000fe20000000800 */
[----:B------:R-:W-:Y:S01]  /*1a910*/  ISETP.GT.AND P2, PT, R181, 0x8, P1 ;  /* 0x00000008b500780c */ /* 0x000fe20000f44270 */
[--C-:B------:R-:W-:Y:S01]  /*1a920*/  FFMA.FTZ R157, R157, UR38, -R7.reuse ;  /* 0x000000269d9d7c23 */ /* 0x100fe20008010807 */
[----:B------:R-:W-:Y:S01]  /*1a930*/  FSEL R13, R13, -INF , !P3 ;  /* 0xff8000000d0d7808 */ /* 0x000fe20005800000 */
[--C-:B------:R-:W-:Y:S01]  /*1a940*/  FFMA.FTZ R160, R160, UR38, -R7.reuse ;  /* 0x00000026a0a07c23 */ /* 0x100fe20008010807 */
[----:B------:R-:W-:Y:S01]  /*1a950*/  ISETP.GT.AND P3, PT, R181, 0x9, P1 ;  /* 0x00000009b500780c */ /* 0x000fe20000f64270 */
[--C-:B------:R-:W-:Y:S01]  /*1a960*/  FFMA.FTZ R162, R162, UR38, -R7.reuse ;  /* 0x00000026a2a27c23 */ /* 0x100fe20008010807 */
[C---:B------:R-:W-:Y:S01]  /*1a970*/  ISETP.LT.OR P2, PT, R180.reuse, 0x9, P2 ;  /* 0x00000009b400780c */ /* 0x040fe20001741670 */
[----:B------:R-:W0:Y:S01]  /*1a980*/  MUFU.EX2 R14, R14 ;  /* 0x0000000e000e7308 */ /* 0x000e220000000800 */
[----:B------:R-:W-:Y:S01]  /*1a990*/  ISETP.LT.OR P3, PT, R180, 0xa, P3 ;  /* 0x0000000ab400780c */ /* 0x000fe20001f61670 */
[--C-:B------:R-:W-:Y:S01]  /*1a9a0*/  FFMA.FTZ R163, R163, UR38, -R7.reuse ;  /* 0x00000026a3a37c23 */ /* 0x100fe20008010807 */
[----:B------:R-:W-:Y:S01]  /*1a9b0*/  FSEL R20, R20, -INF , !P2 ;  /* 0xff80000014147808 */ /* 0x000fe20005000000 */
[--C-:B------:R-:W-:Y:S01]  /*1a9c0*/  FFMA.FTZ R165, R165, UR38, -R7.reuse ;  /* 0x00000026a5a57c23 */ /* 0x100fe20008010807 */
[----:B------:R-:W-:Y:S01]  /*1a9d0*/  FSEL R21, R21, -INF , !P3 ;  /* 0xff80000015157808 */ /* 0x000fe20005800000 */
[--C-:B------:R-:W-:Y:S01]  /*1a9e0*/  FFMA.FTZ R168, R168, UR38, -R7.reuse ;  /* 0x00000026a8a87c23 */ /* 0x100fe20008010807 */
[C---:B------:R-:W-:Y:S01]  /*1a9f0*/  ISETP.GT.AND P3, PT, R181.reuse, 0x11, P1 ;  /* 0x00000011b500780c */ /* 0x040fe20000f64270 */
[----:B------:R-:W3:Y:S01]  /*1aa00*/  MUFU.EX2 R152, R152 ;  /* 0x0000009800987308 */ /* 0x000ee20000000800 */
[----:B------:R-:W-:Y:S01]  /*1aa10*/  ISETP.GT.AND P2, PT, R181, 0x10, P1 ;  /* 0x00000010b500780c */ /* 0x000fe20000f44270 */
[--C-:B------:R-:W-:Y:S01]  /*1aa20*/  FFMA.FTZ R170, R170, UR38, -R7.reuse ;  /* 0x00000026aaaa7c23 */ /* 0x100fe20008010807 */
[C---:B------:R-:W-:Y:S01]  /*1aa30*/  ISETP.LT.OR P3, PT, R180.reuse, 0x12, P3 ;  /* 0x00000012b400780c */ /* 0x040fe20001f61670 */
[--C-:B------:R-:W-:Y:S01]  /*1aa40*/  FFMA.FTZ R171, R171, UR38, -R7.reuse ;  /* 0x00000026abab7c23 */ /* 0x100fe20008010807 */
[----:B------:R-:W-:Y:S01]  /*1aa50*/  ISETP.LT.OR P2, PT, R180, 0x11, P2 ;  /* 0x00000011b400780c */ /* 0x000fe20001741670 */
[--C-:B------:R-:W-:Y:S01]  /*1aa60*/  FFMA.FTZ R173, R173, UR38, -R7.reuse ;  /* 0x00000026adad7c23 */ /* 0x100fe20008010807 */
[----:B------:R-:W-:-:S01]  /*1aa70*/  FFMA.FTZ R176, R176, UR38, -R7 ;  /* 0x00000026b0b07c23 */ /* 0x000fc20008010807 */
[----:B------:R-:W4:Y:S01]  /*1aa80*/  MUFU.EX2 R154, R154 ;  /* 0x0000009a009a7308 */ /* 0x000f220000000800 */
[----:B0-----:R-:W-:-:S01]  /*1aa90*/  FFMA.FTZ R3, R14, R3, R15 ;  /* 0x000000030e037223 */ /* 0x001fc2000001000f */
[----:B------:R-:W-:Y:S01]  /*1aaa0*/  FSEL R153, R153, -INF , !P2 ;  /* 0xff80000099997808 */ /* 0x000fe20005000000 */
[----:B------:R-:W-:-:S01]  /*1aab0*/  FFMA.FTZ R178, R178, UR38, -R7 ;  /* 0x00000026b2b27c23 */ /* 0x000fc20008010807 */
[----:B------:R-:W-:Y:S01]  /*1aac0*/  ISETP.GT.AND P2, PT, R181, 0x18, P1 ;  /* 0x00000018b500780c */ /* 0x000fe20000f44270 */
[----:B------:R-:W-:-:S01]  /*1aad0*/  FFMA.FTZ R7, R179, UR38, -R7 ;  /* 0x00000026b3077c23 */ /* 0x000fc20008010807 */
        /* <DEDUP_REMOVED lines=19> */
[C---:B0-----:R-:W-:Y:S01]  /*1ac10*/  F2FP.SATFINITE.E4M3.F32.PACK_AB_MERGE_C R154, R155.reuse, R154, RZ ;  /* 0x0000009a9b9a723e */ /* 0x041fe200048070ff */
[----:B------:R-:W-:Y:S01]  /*1ac20*/  FADD.FTZ R3, R155, R3 ;  /* 0x000000039b037221 */ /* 0x000fe20000010000 */
[----:B------:R-:W-:Y:S01]  /*1ac30*/  FSEL R155, R158, -INF , !P2 ;  /* 0xff8000009e9b7808 */ /* 0x000fe20005000000 */
[-C--:B------:R-:W-:Y:S01]  /*1ac40*/  FMUL.FTZ R49, R49, R14.reuse ;  /* 0x0000000e31317220 */ /* 0x080fe20000410000 */
[----:B------:R-:W-:Y:S01]  /*1ac50*/  F2FP.SATFINITE.E4M3.F32.PACK_AB_MERGE_C R152, R152, R15, R154 ;  /* 0x0000000f9898723e */ /* 0x000fe2000480709a */
[-C--:B------:R-:W-:Y:S01]  /*1ac60*/  FMUL.FTZ R52, R52, R14.reuse ;  /* 0x0000000e34347220 */ /* 0x080fe20000410000 */
[----:B------:R-:W-:Y:S01]  /*1ac70*/  FSEL R15, R156, -INF , !P3 ;  /* 0xff8000009c0f7808 */ /* 0x000fe20005800000 */
[----:B------:R-:W0:Y:S01]  /*1ac80*/  MUFU.EX2 R162, R162 ;  /* 0x000000a200a27308 */ /* 0x000e220000000800 */
[----:B------:R-:W-:Y:S01]  /*1ac90*/  ISETP.GT.AND P3, PT, R181, RZ, P1 ;  /* 0x000000ffb500720c */ /* 0x000fe20000f64270 */
[----:B---3--:R-:W-:Y:S01]  /*1aca0*/  FADD.FTZ R3, R157, R3 ;  /* 0x000000039d037221 */ /* 0x008fe20000010000 */
[----:B------:R-:W-:Y:S01]  /*1acb0*/  ISETP.GT.AND P2, PT, R181, 0x19, P1 ;  /* 0x00000019b500780c */ /* 0x000fe20000f44270 */
[-C--:B------:R-:W-:Y:S01]  /*1acc0*/  FMUL.FTZ R53, R53, R14.reuse ;  /* 0x0000000e35357220 */ /* 0x080fe20000410000 */
[----:B------:R-:W-:Y:S01]  /*1acd0*/  ISETP.LT.OR P3, PT, R180, 0x1, P3 ;  /* 0x00000001b400780c */ /* 0x000fe20001f61670 */
[-C--:B------:R-:W-:Y:S01]  /*1ace0*/  FMUL.FTZ R56, R56, R14.reuse ;  /* 0x0000000e38387220 */ /* 0x080fe20000410000 */
[----:B------:R-:W-:Y:S01]  /*1acf0*/  ISETP.LT.OR P2, PT, R180, 0x1a, P2 ;  /* 0x0000001ab400780c */ /* 0x000fe20001741670 */
[----:B------:R-:W3:Y:S01]  /*1ad00*/  MUFU.EX2 R163, R163 ;  /* 0x000000a300a37308 */ /* 0x000ee20000000800 */
[----:B------:R-:W-:Y:S01]  /*1ad10*/  FSEL R12, R12, -INF , !P3 ;  /* 0xff8000000c0c7808 */ /* 0x000fe20005800000 */
[----:B----4-:R-:W-:Y:S01]  /*1ad20*/  FADD.FTZ R3, R160, R3 ;  /* 0x00000003a0037221 */ /* 0x010fe20000010000 */
[----:B------:R-:W-:Y:S01]  /*1ad30*/  ISETP.GT.AND P3, PT, R181, 0x20, P1 ;  /* 0x00000020b500780c */ /* 0x000fe20000f64270 */
[-C--:B------:R-:W-:Y:S01]  /*1ad40*/  FMUL.FTZ R57, R57, R14.reuse ;  /* 0x0000000e39397220 */ /* 0x080fe20000410000 */
[----:B------:R-:W-:Y:S01]  /*1ad50*/  FMNMX.FTZ R154, R12, R11, !PT ;  /* 0x0000000b0c9a7209 */ /* 0x000fe20007810000 */
[----:B------:R-:W-:Y:S01]  /*1ad60*/  FMUL.FTZ R60, R60, R14 ;  /* 0x0000000e3c3c7220 */ /* 0x000fe20000410000 */
[----:B------:R-:W-:Y:S01]  /*1ad70*/  ISETP.LT.OR P3, PT, R180, 0x21, P3 ;  /* 0x00000021b400780c */ /* 0x000fe20001f61670 */
[----:B------:R-:W4:Y:S01]  /*1ad80*/  MUFU.EX2 R165, R165 ;  /* 0x000000a500a57308 */ /* 0x000f220000000800 */
[----:B------:R-:W-:Y:S01]  /*1ad90*/  FMNMX.FTZ R154, R13, R154, !PT ;  /* 0x0000009a0d9a7209 */ /* 0x000fe20007810000 */
[----:B0-----:R-:W-:Y:S01]  /*1ada0*/  FADD.FTZ R3, R162, R3 ;  /* 0x00000003a2037221 */ /* 0x001fe20000010000 */
[----:B------:R-:W-:Y:S01]  /*1adb0*/  FSEL R159, R159, -INF , !P2 ;  /* 0xff8000009f9f7808 */ /* 0x000fe20005000000 */
[----:B------:R-:W-:Y:S01]  /*1adc0*/  FMUL.FTZ R61, R61, R14 ;  /* 0x0000000e3d3d7220 */ /* 0x000fe20000410000 */
[----:B------:R-:W-:Y:S01]  /*1add0*/  FMNMX.FTZ R154, R20, R154, !PT ;  /* 0x0000009a149a7209 */ /* 0x000fe20007810000 */
[----:B------:R-:W-:Y:S01]  /*1ade0*/  FMUL.FTZ R64, R64, R14 ;  /* 0x0000000e40407220 */ /* 0x000fe20000410000 */
[----:B------:R-:W-:Y:S01]  /*1adf0*/  ISETP.GT.AND P2, PT, R181, 0x21, P1 ;  /* 0x00000021b500780c */ /* 0x000fe20000f44270 */
[----:B------:R-:W0:Y:S01]  /*1ae00*/  MUFU.EX2 R168, R168 ;  /* 0x000000a800a87308 */ /* 0x000e220000000800 */
[----:B------:R-:W-:Y:S01]  /*1ae10*/  FMNMX.FTZ R154, R21, R154, !PT ;  /* 0x0000009a159a7209 */ /* 0x000fe20007810000 */
[----:B---3--:R-:W-:Y:S01]  /*1ae20*/  FADD.FTZ R3, R163, R3 ;  /* 0x00000003a3037221 */ /* 0x008fe20000010000 */
[----:B------:R-:W-:Y:S01]  /*1ae30*/  FSEL R161, R161, -INF , !P3 ;  /* 0xff800000a1a17808 */ /* 0x000fe20005800000 */
[----:B------:R-:W-:Y:S01]  /*1ae40*/  FMUL.FTZ R65, R65, R14 ;  /* 0x0000000e41417220 */ /* 0x000fe20000410000 */
[----:B------:R-:W-:Y:S01]  /*1ae50*/  FMNMX.FTZ R154, R153, R154, !PT ;  /* 0x0000009a999a7209 */ /* 0x000fe20007810000 */
[----:B------:R-:W-:Y:S01]  /*1ae60*/  FMUL.FTZ R68, R68, R14 ;  /* 0x0000000e44447220 */ /* 0x000fe20000410000 */
[----:B------:R-:W-:Y:S01]  /*1ae70*/  ISETP.GT.AND P3, PT, R181, 0x28, P1 ;  /* 0x00000028b500780c */ /* 0x000fe20000f64270 */
[----:B------:R-:W3:Y:S01]  /*1ae80*/  MUFU.EX2 R170, R170 ;  /* 0x000000aa00aa7308 */ /* 0x000ee20000000800 */
[----:B------:R-:W-:Y:S01]  /*1ae90*/  FMNMX.FTZ R154, R15, R154, !PT ;  /* 0x0000009a0f9a7209 */ /* 0x000fe20007810000 */
[----:B----4-:R-:W-:Y:S01]  /*1aea0*/  FADD.FTZ R3, R165, R3 ;  /* 0x00000003a5037221 */ /* 0x010fe20000010000 */
[----:B------:R-:W-:Y:S01]  /*1aeb0*/  ISETP.LT.OR P2, PT, R180, 0x22, P2 ;  /* 0x00000022b400780c */ /* 0x000fe20001741670 */
[----:B------:R-:W-:Y:S01]  /*1aec0*/  FMUL.FTZ R69, R69, R14 ;  /* 0x0000000e45457220 */ /* 0x000fe20000410000 */
[----:B------:R-:W-:Y:S01]  /*1aed0*/  FMNMX.FTZ R154, R155, R154, !PT ;  /* 0x0000009a9b9a7209 */ /* 0x000fe20007810000 */
[----:B------:R-:W-:Y:S01]  /*1aee0*/  FMUL.FTZ R72, R72, R14 ;  /* 0x0000000e48487220 */ /* 0x000fe20000410000 */
[----:B------:R-:W-:Y:S01]  /*1aef0*/  ISETP.LT.OR P3, PT, R180, 0x29, P3 ;  /* 0x00000029b400780c */ /* 0x000fe20001f61670 */
[----:B------:R-:W4:Y:S01]  /*1af00*/  MUFU.EX2 R171, R171 ;  /* 0x000000ab00ab7308 */ /* 0x000f220000000800 */
[----:B------:R-:W-:Y:S01]  /*1af10*/  FMNMX.FTZ R154, R159, R154, !PT ;  /* 0x0000009a9f9a7209 */ /* 0x000fe20007810000 */
[----:B0-----:R-:W-:Y:S01]  /*1af20*/  FADD.FTZ R3, R168, R3 ;  /* 0x00000003a8037221 */ /* 0x001fe20000010000 */
[----:B------:R-:W-:Y:S01]  /*1af30*/  FSEL R164, R164, -INF , !P2 ;  /* 0xff800000a4a47808 */ /* 0x000fe20005000000 */
[-C--:B------:R-:W-:Y:S01]  /*1af40*/  FMUL.FTZ R73, R73, R14.reuse ;  /* 0x0000000e49497220 */ /* 0x080fe20000410000 */
[----:B------:R-:W-:Y:S01]  /*1af50*/  ISETP.GT.AND P2, PT, R181, 0x29, P1 ;  /* 0x00000029b500780c */ /* 0x000fe20000f44270 */
[----:B------:R-:W-:Y:S01]  /*1af60*/  FMUL.FTZ R76, R76, R14 ;  /* 0x0000000e4c4c7220 */ /* 0x000fe20000410000 */
[----:B------:R-:W-:Y:S01]  /*1af70*/  FMNMX.FTZ R154, R161, R154, !PT ;  /* 0x0000009aa19a7209 */ /* 0x000fe20007810000 */
[----:B------:R-:W0:Y:S01]  /*1af80*/  MUFU.EX2 R173, R173 ;  /* 0x000000ad00ad7308 */ /* 0x000e220000000800 */
[----:B------:R-:W-:Y:S01]  /*1af90*/  FSEL R166, R166, -INF , !P3 ;  /* 0xff800000a6a67808 */ /* 0x000fe20005800000 */
[----:B---3--:R-:W-:Y:S01]  /*1afa0*/  FADD.FTZ R3, R170, R3 ;  /* 0x00000003aa037221 */ /* 0x008fe20000010000 */
[----:B------:R-:W-:Y:S01]  /*1afb0*/  ISETP.GT.AND P3, PT, R181, 0x30, P1 ;  /* 0x00000030b500780c */ /* 0x000fe20000f64270 */
[-C--:B------:R-:W-:Y:S01]  /*1afc0*/  FMUL.FTZ R77, R77, R14.reuse ;  /* 0x0000000e4d4d7220 */ /* 0x080fe20000410000 */
[----:B------:R-:W-:Y:S01]  /*1afd0*/  ISETP.LT.OR P2, PT, R180, 0x2a, P2 ;  /* 0x0000002ab400780c */ /* 0x000fe20001741670 */
[----:B------:R-:W-:Y:S01]  /*1afe0*/  FMUL.FTZ R80, R80, R14 ;  /* 0x0000000e50507220 */ /* 0x000fe20000410000 */
[----:B------:R-:W-:Y:S01]  /*1aff0*/  FMNMX.FTZ R154, R164, R154, !PT ;  /* 0x0000009aa49a7209 */ /* 0x000fe20007810000 */
[----:B------:R-:W3:Y:S01]  /*1b000*/  MUFU.EX2 R176, R176 ;  /* 0x000000b000b07308 */ /* 0x000ee20000000800 */
[----:B------:R-:W-:Y:S01]  /*1b010*/  ISETP.LT.OR P3, PT, R180, 0x31, P3 ;  /* 0x00000031b400780c */ /* 0x000fe20001f61670 */
[----:B----4-:R-:W-:Y:S01]  /*1b020*/  FADD.FTZ R3, R171, R3 ;  /* 0x00000003ab037221 */ /* 0x010fe20000010000 */
[----:B------:R-:W-:Y:S01]  /*1b030*/  FSEL R167, R167, -INF , !P2 ;  /* 0xff800000a7a77808 */ /* 0x000fe20005000000 */
[-C--:B------:R-:W-:Y:S01]  /*1b040*/  FMUL.FTZ R81, R81, R14.reuse ;  /* 0x0000000e51517220 */ /* 0x080fe20000410000 */
[----:B------:R-:W-:Y:S01]  /*1b050*/  ISETP.GT.AND P2, PT, R181, 0x31, P1 ;  /* 0x00000031b500780c */ /* 0x000fe20000f44270 */
[----:B------:R-:W-:Y:S01]  /*1b060*/  FMUL.FTZ R84, R84, R14 ;  /* 0x0000000e54547220 */ /* 0x000fe20000410000 */
[----:B------:R-:W-:Y:S01]  /*1b070*/  FMNMX.FTZ R154, R166, R154, !PT ;  /* 0x0000009aa69a7209 */ /* 0x000fe20007810000 */
[----:B------:R-:W4:Y:S01]  /*1b080*/  MUFU.EX2 R178, R178 ;  /* 0x000000b200b27308 */ /* 0x000f220000000800 */
[----:B------:R-:W-:Y:S01]  /*1b090*/  FSEL R169, R169, -INF , !P3 ;  /* 0xff800000a9a97808 */ /* 0x000fe20005800000 */
[----:B0-----:R-:W-:Y:S01]  /*1b0a0*/  FADD.FTZ R3, R173, R3 ;  /* 0x00000003ad037221 */ /* 0x001fe20000010000 */
[----:B------:R-:W-:Y:S01]  /*1b0b0*/  ISETP.GT.AND P3, PT, R181, 0x38, P1 ;  /* 0x00000038b500780c */ /* 0x000fe20000f64270 */
[-C--:B------:R-:W-:Y:S01]  /*1b0c0*/  FMUL.FTZ R85, R85, R14.reuse ;  /* 0x0000000e55557220 */ /* 0x080fe20000410000 */
[----:B------:R-:W-:Y:S01]  /*1b0d0*/  ISETP.LT.OR P2, PT, R180, 0x32, P2 ;  /* 0x00000032b400780c */ /* 0x000fe20001741670 */
[----:B------:R-:W-:Y:S01]  /*1b0e0*/  FMUL.FTZ R88, R88, R14 ;  /* 0x0000000e58587220 */ /* 0x000fe20000410000 */
[----:B------:R-:W-:Y:S01]  /*1b0f0*/  FMNMX.FTZ R154, R167, R154, !PT ;  /* 0x0000009aa79a7209 */ /* 0x000fe20007810000 */
[-C--:B------:R-:W-:Y:S01]  /*1b100*/  FMUL.FTZ R89, R89, R14.reuse ;  /* 0x0000000e59597220 */ /* 0x080fe20000410000 */
[----:B------:R-:W-:Y:S01]  /*1b110*/  ISETP.GT.AND P1, PT, R181, 0x39, P1 ;  /* 0x00000039b500780c */ /* 0x000fe20000f24270 */
[----:B---3--:R-:W-:Y:S01]  /*1b120*/  FADD.FTZ R3, R176, R3 ;  /* 0x00000003b0037221 */ /* 0x008fe20000010000 */
[----:B------:R-:W-:Y:S01]  /*1b130*/  ISETP.LT.OR P3, PT, R180, 0x39, P3 ;  /* 0x00000039b400780c */ /* 0x000fe20001f61670 */
[-C--:B------:R-:W-:Y:S01]  /*1b140*/  FMUL.FTZ R92, R92, R14.reuse ;  /* 0x0000000e5c5c7220 */ /* 0x080fe20000410000 */
[----:B------:R-:W-:Y:S01]  /*1b150*/  FSEL R172, R172, -INF , !P2 ;  /* 0xff800000acac7808 */ /* 0x000fe20005000000 */
[----:B------:R-:W-:Y:S01]  /*1b160*/  FMUL.FTZ R93, R93, R14 ;  /* 0x0000000e5d5d7220 */ /* 0x000fe20000410000 */
[----:B------:R-:W-:Y:S01]  /*1b170*/  FMNMX.FTZ R154, R169, R154, !PT ;  /* 0x0000009aa99a7209 */ /* 0x000fe20007810000 */
[-C--:B------:R-:W-:Y:S01]  /*1b180*/  FMUL.FTZ R96, R96, R14.reuse ;  /* 0x0000000e60607220 */ /* 0x080fe20000410000 */
[----:B------:R-:W-:Y:S01]  /*1b190*/  ISETP.LT.OR P1, PT, R180, 0x3a, P1 ;  /* 0x0000003ab400780c */ /* 0x000fe20000f21670 */
[----:B----4-:R-:W-:Y:S01]  /*1b1a0*/  FADD.FTZ R3, R178, R3 ;  /* 0x00000003b2037221 */ /* 0x010fe20000010000 */
[----:B------:R-:W-:Y:S01]  /*1b1b0*/  FSEL R174, R174, -INF , !P3 ;  /* 0xff800000aeae7808 */ /* 0x000fe20005800000 */
[----:B------:R-:W-:Y:S01]  /*1b1c0*/  FMUL.FTZ R97, R97, R14 ;  /* 0x0000000e61617220 */ /* 0x000fe20000410000 */
[----:B------:R-:W-:Y:S01]  /*1b1d0*/  FMNMX.FTZ R154, R172, R154, !PT ;  /* 0x0000009aac9a7209 */ /* 0x000fe20007810000 */
[-C--:B------:R-:W-:Y:S01]  /*1b1e0*/  FMUL.FTZ R100, R100, R14.reuse ;  /* 0x0000000e64647220 */ /* 0x080fe20000410000 */
[----:B------:R-:W-:Y:S01]  /*1b1f0*/  FSEL R175, R175, -INF , !P1 ;  /* 0xff800000afaf7808 */ /* 0x000fe20004800000 */
[----:B------:R-:W-:Y:S01]  /*1b200*/  FMUL.FTZ R101, R101, R14 ;  /* 0x0000000e65657220 */ /* 0x000fe20000410000 */
[----:B------:R-:W-:Y:S01]  /*1b210*/  FMNMX.FTZ R154, R174, R154, !PT ;  /* 0x0000009aae9a7209 */ /* 0x000fe20007810000 */
[----:B------:R-:W-:Y:S01]  /*1b220*/  FMUL.FTZ R104, R104, R14 ;  /* 0x0000000e68687220 */ /* 0x000fe20000410000 */
[----:B------:R-:W-:Y:S01]  /*1b230*/  F2FP.SATFINITE.E4M3.F32.PACK_AB_MERGE_C R162, R163, R162, RZ ;  /* 0x000000a2a3a2723e */ /* 0x000fe200048070ff */
[----:B------:R-:W-:Y:S01]  /*1b240*/  FMUL.FTZ R105, R105, R14 ;  /* 0x0000000e69697220 */ /* 0x000fe20000410000 */
[----:B------:R-:W-:Y:S01]  /*1b250*/  FMNMX.FTZ R154, R175, R154, !PT ;  /* 0x0000009aaf9a7209 */ /* 0x000fe20007810000 */
[-C--:B------:R-:W-:Y:S01]  /*1b260*/  FMUL.FTZ R108, R108, R14.reuse ;  /* 0x0000000e6c6c7220 */ /* 0x080fe20000410000 */
[-C--:B------:R-:W-:Y:S01]  /*1b270*/  FMUL.FTZ R109, R109, R14.reuse ;  /* 0x0000000e6d6d7220 */ /* 0x080fe20000410000 */
[-C--:B------:R-:W-:Y:S01]  /*1b280*/  FMUL.FTZ R112, R112, R14.reuse ;  /* 0x0000000e70707220 */ /* 0x080fe20000410000 */
[-C--:B------:R-:W-:Y:S01]  /*1b290*/  FMUL.FTZ R113, R113, R14.reuse ;  /* 0x0000000e71717220 */ /* 0x080fe20000410000 */
[----:B------:R-:W0:Y:S01]  /*1b2a0*/  SHFL.BFLY PT, R156, R154, 0x2, 0x1f ;  /* 0x0c401f009a9c7f89 */ /* 0x000e2200000e0000 */
        /* <DEDUP_REMOVED lines=18> */
[----:B0-----:R-:W-:-:S02]  /*1b3d0*/  FMNMX.FTZ R177, R154, R156, !PT ;  /* 0x0000009c9ab17209 */ /* 0x001fc40007810000 */
[----:B------:R0:W3:Y:S01]  /*1b3e0*/  MUFU.EX2 R154, R7 ;  /* 0x00000007009a7308 */ /* 0x0000e20000000800 */
[----:B------:R-:W-:-:S04]  /*1b3f0*/  F2FP.SATFINITE.E4M3.F32.PACK_AB_MERGE_C R156, R171, R170, RZ ;  /* 0x000000aaab9c723e */ /* 0x000fc800048070ff */
[----:B------:R-:W-:Y:S01]  /*1b400*/  F2FP.SATFINITE.E4M3.F32.PACK_AB_MERGE_C R156, R168, R165, R156 ;  /* 0x000000a5a89c723e */ /* 0x000fe2000480709c */
[----:B0-----:R-:W0:Y:S01]  /*1b410*/  SHFL.BFLY PT, R7, R177, 0x1, 0x1f ;  /* 0x0c201f00b1077f89 */ /* 0x001e2200000e0000 */
[----:B---3--:R-:W-:-:S01]  /*1b420*/  FADD.FTZ R3, R154, R3 ;  /* 0x000000039a037221 */ /* 0x008fc20000010000 */
[----:B------:R-:W-:Y:S02]  /*1b430*/  F2FP.SATFINITE.E4M3.F32.PACK_AB_MERGE_C R158, R154, R178, RZ ;  /* 0x000000b29a9e723e */ /* 0x000fe400048070ff */
[----:B------:R-:W-:Y:S01]  /*1b440*/  F2FP.SATFINITE.E4M3.F32.PACK_AB_MERGE_C R154, R160, R157, R162 ;  /* 0x0000009da09a723e */ /* 0x000fe200048070a2 */
[----:B------:R-:W-:Y:S01]  /*1b450*/  IMAD.U32 R157, RZ, RZ, UR38 ;  /* 0x00000026ff9d7e24 */ /* 0x000fe2000f8e00ff */
[----:B------:R-:W-:Y:S02]  /*1b460*/  F2FP.SATFINITE.E4M3.F32.PACK_AB_MERGE_C R158, R176, R173, R158 ;  /* 0x000000adb09e723e */ /* 0x000fe4000480709e */
[----:B0-----:R-:W-:-:S04]  /*1b470*/  FMNMX.FTZ R7, R177, R7, !PT ;  /* 0x00000007b1077209 */ /* 0x001fc80007810000 */
[C---:B------:R-:W-:Y:S01]  /*1b480*/  FSETP.NEU.FTZ.AND P1, PT, R7.reuse, -INF , PT ;  /* 0xff8000000700780b */ /* 0x040fe20003f3d000 */
[----:B------:R-:W-:-:S03]  /*1b490*/  FFMA.FTZ R157, R7, R157, -8 ;  /* 0xc1000000079d7423 */ /* 0x000fc6000001009d */
[----:B------:R-:W-:Y:S02]  /*1b4a0*/  FSEL R160, R7, RZ, P1 ;  /* 0x000000ff07a07208 */ /* 0x000fe40000800000 */
[----:B------:R-:W-:-:S03]  /*1b4b0*/  FSEL R157, R157, RZ, P1 ;  /* 0x000000ff9d9d7208 */ /* 0x000fc60000800000 */
[----:B------:R-:W-:Y:S02]  /*1b4c0*/  FADD.FTZ R11, -R160, R11 ;  /* 0x0000000ba00b7221 */ /* 0x000fe40000010100 */
[----:B------:R-:W-:-:S01]  /*1b4d0*/  FFMA.FTZ R12, R12, UR38, -R157 ;  /* 0x000000260c0c7c23 */ /* 0x000fc2000801089d */
[--C-:B------:R-:W-:Y:S01]  /*1b4e0*/  FFMA.FTZ R13, R13, UR38, -R157.reuse ;  /* 0x000000260d0d7c23 */ /* 0x100fe2000801089d */
[----:B------:R-:W-:Y:S01]  /*1b4f0*/  FMUL.FTZ R11, R11, UR38 ;  /* 0x000000260b0b7c20 */ /* 0x000fe20008410000 */
[--C-:B------:R-:W-:Y:S01]  /*1b500*/  FFMA.FTZ R20, R20, UR38, -R157.reuse ;  /* 0x0000002614147c23 */ /* 0x100fe2000801089d */
[----:B------:R-:W-:-:S01]  /*1b510*/  FFMA.FTZ R21, R21, UR38, -R157 ;  /* 0x0000002615157c23 */ /* 0x000fc2000801089d */
[--C-:B------:R-:W-:Y:S01]  /*1b520*/  FFMA.FTZ R160, R153, UR38, -R157.reuse ;  /* 0x0000002699a07c23 */ /* 0x100fe2000801089d */
[----:B------:R-:W-:Y:S01]  /*1b530*/  MUFU.EX2 R12, R12 ;  /* 0x0000000c000c7308 */ /* 0x000fe20000000800 */
[----:B------:R-:W-:-:S01]  /*1b540*/  FFMA.FTZ R15, R15, UR38, -R157 ;  /* 0x000000260f0f7c23 */ /* 0x000fc2000801089d */
[--C-:B------:R-:W-:Y:S01]  /*1b550*/  FFMA.FTZ R155, R155, UR38, -R157.reuse ;  /* 0x000000269b9b7c23 */ /* 0x100fe2000801089d */
[----:B------:R-:W-:-:S01]  /*1b560*/  FFMA.FTZ R159, R159, UR38, -R157 ;  /* 0x000000269f9f7c23 */ /* 0x000fc2000801089d */
[--C-:B------:R-:W-:Y:S01]  /*1b570*/  FFMA.FTZ R161, R161, UR38, -R157.reuse ;  /* 0x00000026a1a17c23 */ /* 0x100fe2000801089d */
[----:B------:R-:W-:-:S01]  /*1b580*/  FFMA.FTZ R172, R172, UR38, -R157 ;  /* 0x00000026acac7c23 */ /* 0x000fc2000801089d */
[----:B------:R-:W-:-:S02]  /*1b590*/  FFMA.FTZ R174, R174, UR38, -R157 ;  /* 0x00000026aeae7c23 */ /* 0x000fc4000801089d */
        /* <DEDUP_REMOVED lines=29> */
[----:B------:R-:W-:-:S01]  /*1b770*/  FFMA.FTZ R0, R167, UR38, -R157 ;  /* 0x00000026a7007c23 */ /* 0x000fc2000801089d */
[----:B------:R-:W-:Y:S01]  /*1b780*/  FFMA.FTZ R20, R169, UR38, -R157 ;  /* 0x00000026a9147c23 */ /* 0x000fe2000801089d */
[----:B------:R-:W-:Y:S01]  /*1b790*/  F2FP.SATFINITE.E4M3.F32.PACK_AB_MERGE_C R153, R13, R12, R153 ;  /* 0x0000000c0d99723e */ /* 0x000fe20004807099 */
[--C-:B------:R-:W-:Y:S01]  /*1b7a0*/  FFMA.FTZ R12, R164, UR38, -R157.reuse ;  /* 0x00000026a40c7c23 */ /* 0x100fe2000801089d */
[----:B------:R-:W-:-:S01]  /*1b7b0*/  FFMA.FTZ R13, R166, UR38, -R157 ;  /* 0x00000026a60d7c23 */ /* 0x000fc2000801089d */
[----:B------:R-:W0:Y:S01]  /*1b7c0*/  MUFU.EX2 R155, R155 ;  /* 0x0000009b009b7308 */ /* 0x000e220000000800 */
[----:B---3--:R-:W-:-:S01]  /*1b7d0*/  FADD.FTZ R21, R160, R21 ;  /* 0x00000015a0157221 */ /* 0x008fc20000010000 */
[----:B------:R-:W-:Y:S01]  /*1b7e0*/  FFMA.FTZ R157, R175, UR38, -R157 ;  /* 0x00000026af9d7c23 */ /* 0x000fe2000801089d */
        /* <DEDUP_REMOVED lines=55> */
[----:B------:R-:W-:Y:S01]  /*1bb60*/  F2FP.SATFINITE.E4M3.F32.PACK_AB_MERGE_C R13, R0, R13, RZ ;  /* 0x0000000d000d723e */ /* 0x000fe200048070ff */
        /* <DEDUP_REMOVED lines=8> */
[----:B------:R-:W-:-:S05]  /*1bbf0*/  FMUL.FTZ R151, R151, R11 ;  /* 0x0000000b97977220 */ /* 0x000fca0000410000 */
[----:B------:R-:W0:Y:S01]  /*1bc00*/  MUFU.EX2 R157, R157 ;  /* 0x0000009d009d7308 */ /* 0x000e220000000800 */
[----:B---3--:R-:W-:-:S04]  /*1bc10*/  FADD.FTZ R162, R21, R162 ;  /* 0x000000a215a27221 */ /* 0x008fc80000010000 */
[----:B----4-:R-:W-:Y:S01]  /*1bc20*/  FADD.FTZ R162, R174, R162 ;  /* 0x000000a2aea27221 */ /* 0x010fe20000010000 */
[----:B0-----:R-:W-:-:S03]  /*1bc30*/  F2FP.SATFINITE.E4M3.F32.PACK_AB_MERGE_C R159, R157, R174, RZ ;  /* 0x000000ae9d9f723e */ /* 0x001fc600048070ff */
[----:B------:R-:W-:Y:S01]  /*1bc40*/  FADD.FTZ R0, R157, R162 ;  /* 0x000000a29d007221 */ /* 0x000fe20000010000 */
[----:B------:R-:W-:Y:S02]  /*1bc50*/  F2FP.SATFINITE.E4M3.F32.PACK_AB_MERGE_C R157, R12, R161, R13 ;  /* 0x000000a10c9d723e */ /* 0x000fe4000480700d */
[----:B------:R-:W-:Y:S01]  /*1bc60*/  F2FP.SATFINITE.E4M3.F32.PACK_AB_MERGE_C R159, R21, R20, R159 ;  /* 0x00000014159f723e */ /* 0x000fe2000480709f */
[----:B------:R-:W-:Y:S06]  /*1bc70*/  @!P0 BRA `(.L_x_1985) ;  /* 0x0000000000048947 */ /* 0x000fec0003800000 */
[----:B------:R-:W-:Y:S01]  /*1bc80*/  BPT.TRAP 0x1 ;  /* 0x000000040000795c */ /* 0x000fe20000300000 */
.L_x_1985:
[----:B------:R0:W3:Y:S01]  /*1bc90*/  SYNCS.PHASECHK.TRANS64.TRYWAIT P1, [R10+URZ+0x28450], R8 ;  /* 0x028450080a0075a7 */ /* 0x0000e2000802017f */
[----:B------:R-:W-:Y:S05]  /*1bca0*/  @!P0 BRA `(.L_x_1986) ;  /* 0x0000000000048947 */ /* 0x000fea0003800000 */
[----:B------:R-:W-:Y:S01]  /*1bcb0*/  BPT.TRAP 0x1 ;  /* 0x000000040000795c */ /* 0x000fe20000300000 */
.L_x_1986:
[----:B------:R-:W-:Y:S04]  /*1bcc0*/  BSSY B0, `(.L_x_1987) ;  /* 0x0000004000007945 */ /* 0x000fe80003800000 */
[----:B---3--:R-:W-:Y:S05]  /*1bcd0*/  @P1 BRA `(.L_x_1988) ;  /* 0x0000000000081947 */ /* 0x008fea0003800000 */
[----:B------:R-:W3:Y:S02]  /*1bce0*/  SYNCS.PHASECHK.TRANS64.TRYWAIT P1, [R10+URZ+0x28450], R8 ;  /* 0x028450080a0075a7 */ /* 0x000ee4000802017f */
[----:B---3--:R-:W-:Y:S05]  /*1bcf0*/  @!P1 BRA `(.L_x_1989) ;  /* 0x0000011c00609947 */ /* 0x008fea0003800000 */
.L_x_1988:
[----:B------:R-:W-:Y:S05]  /*1bd00*/  BSYNC B0 ;  /* 0x0000000000007941 */ /* 0x000fea0003800000 */
.L_x_1987:
        /* <DEDUP_REMOVED lines=10> */
[----:B0-----:R-:W-:-:S04]  /*1bdb0*/  MOV R9, 0x80000020 ;  /* 0x8000002000097802 */ /* 0x001fc80000000f00 */
        /* <DEDUP_REMOVED lines=11> */
.L_x_1990:
[C---:B------:R-:W-:Y:S01]  /*1be70*/  ISETP.GT.AND P1, PT, R5.reuse, R204, PT ;  /* 0x000000cc0500720c */ /* 0x040fe20003f24270 */
[----:B------:R-:W-:Y:S02]  /*1be80*/  VIADD R10, R10, 0x28460 ;  /* 0x000284600a0a7836 */ /* 0x000fe40000000000 */
[----:B------:R-:W-:Y:S02]  /*1be90*/  IMAD.U32 R8, RZ, RZ, UR39 ;  /* 0x00000027ff087e24 */ /* 0x000fe4000f8e00ff */
[----:B------:R-:W-:Y:S02]  /*1bea0*/  VIADD R5, R5, 0xffffffff ;  /* 0xffffffff05057836 */ /* 0x000fe40000000000 */
[----:B------:R-:W-:Y:S01]  /*1beb0*/  IMAD.MOV.U32 R11, RZ, RZ, R7 ;  /* 0x000000ffff0b7224 */ /* 0x000fe200078e0007 */
[----:B------:R-:W-:Y:S01]  /*1bec0*/  PRMT R8, R8, 0x654, R10 ;  /* 0x0000065408087816 */ /* 0x000fe2000000000a */
[----:B------:R-:W-:-:S03]  /*1bed0*/  IMAD.MOV.U32 R205, RZ, RZ, R6 ;  /* 0x000000ffffcd7224 */ /* 0x000fc600078e0006 */
[----:B------:R0:W-:Y:S01]  /*1bee0*/  SYNCS.ARRIVE.TRANS64.RED.A1T0 RZ, [R8+URZ], RZ ;  /* 0x000000ff08ff79a7 */ /* 0x0001e2000810043f */
[----:B------:R-:W-:Y:S05]  /*1bef0*/  @P1 BRA `(.L_x_1991) ;  /* 0xffffffd400b41947 */ /* 0x000fea000383ffff */
.L_x_1971:
[----:B------:R-:W-:Y:S05]  /*1bf00*/  WARPSYNC.ALL ;  /* 0x0000000000007948 */ /* 0x000fea0003800000 */
[----:B------:R-:W1:Y:S01]  /*1bf10*/  SHFL.BFLY PT, R2, R3, 0x2, 0x1f ;  /* 0x0c401f0003027f89 */ /* 0x000e6200000e0000 */
[----:B0-----:R-:W-:Y:S01]  /*1bf20*/  IMAD.MOV.U32 R8, RZ, RZ, RZ ;  /* 0x000000ffff087224 */ /* 0x001fe200078e00ff */
[----:B------:R-:W-:Y:S01]  /*1bf30*/  ULDC.64 UR4, c[0x0][0x9a0] ;  /* 0x0002680000047ab9 */ /* 0x000fe20000000a00 */
[----:B------:R-:W-:Y:S02]  /*1bf40*/  IMAD.MOV.U32 R163, RZ, RZ, -0x800000 ;  /* 0xff800000ffa37424 */ /* 0x000fe400078e00ff */
[----:B-1----:R-:W-:-:S05]  /*1bf50*/  FADD.FTZ R2, R2, R3 ;  /* 0x0000000302027221 */ /* 0x002fca0000010000 */
[----:B------:R-:W0:Y:S02]  /*1bf60*/  SHFL.BFLY PT, R3, R2, 0x1, 0x1f ;  /* 0x0c201f0002037f89 */ /* 0x000e2400000e0000 */
[----:B0-----:R-:W-:-:S04]  /*1bf70*/  FADD.FTZ R3, R2, R3 ;  /* 0x0000000302037221 */ /* 0x001fc80000010000 */
[----:B------:R-:W-:Y:S01]  /*1bf80*/  FMUL.FTZ R2, R3, 0.00390625 ;  /* 0x3b80000003027820 */ /* 0x000fe20000410000 */
[----:B------:R2:W-:Y:S08]  /*1bf90*/  BAR.ARV R4, 0x100 ;  /* 0x000400040000751d */ /* 0x0005f00000002000 */
[----:B------:R-:W-:Y:S06]  /*1bfa0*/  BAR.ARV 0x8, 0x180 ;  /* 0x0206000000007b1d */ /* 0x000fec0000002000 */
[----:B------:R-:W-:-:S02]  /*1bfb0*/  FSETP.NE.FTZ.AND P1, PT, R2, RZ, PT ;  /* 0x000000ff0200720b */ /* 0x000fc40003f35000 */
[----:B------:R-:W-:-:S11]  /*1bfc0*/  FSETP.NE.FTZ.AND P0, PT, R3, RZ, PT ;  /* 0x000000ff0300720b */ /* 0x000fd60003f15000 */
[----:B------:R-:W0:Y:S08]  /*1bfd0*/  @P1 MUFU.LG2 R2, R2 ;  /* 0x0000000200021308 */ /* 0x000e300000000c00 */
[----:B------:R1:W-:Y:S01]  /*1bfe0*/  @P0 MUFU.RCP R8, R3 ;  /* 0x0000000300080308 */ /* 0x0003e20000001000 */
[----:B------:R-:W-:-:S04]  /*1bff0*/  ISETP.NE.U32.AND P0, PT, RZ, UR4, PT ;  /* 0x00000004ff007c0c */ /* 0x000fc8000bf05070 */
[----:B------:R-:W-:Y:S01]  /*1c000*/  ISETP.NE.AND.EX P0, PT, RZ, UR5, PT, P0 ;  /* 0x00000005ff007c0c */ /* 0x000fe2000bf05300 */
[----:B-1----:R-:W-:Y:S02]  /*1c010*/  IMAD.U32 R3, RZ, RZ, UR38 ;  /* 0x00000026ff037e24 */ /* 0x002fe4000f8e00ff */
[----:B0-----:R-:W-:Y:S02]  /*1c020*/  @P1 FMUL.FTZ R2, R2, 0.69314718246459960938 ;  /* 0x3f31721802021820 */ /* 0x001fe40000410000 */
[----:B------:R-:W-:-:S04]  /*1c030*/  @P1 FMUL.FTZ R3, R3, 0.69314718246459960938 ;  /* 0x3f31721803031820 */ /* 0x000fc80000410000 */
[----:B------:R-:W-:-:S04]  /*1c040*/  @P1 FFMA.FTZ R163, R3, R6, R2 ;  /* 0x0000000603a31223 */ /* 0x000fc80000010002 */
[----:B--23--:R-:W-:Y:S01]  /*1c050*/  @P0 SHF.R.S32.HI R4, RZ, 0x1f, R207 ;  /* 0x0000001fff040819 */ /* 0x00cfe200000114cf */
[----:B------:R-:W0:Y:S04]  /*1c060*/  @P0 LDC.64 R2, c[0x0][0x9c8] ;  /* 0x00027200ff020b82 */ /* 0x000e280000000a00 */
[----:B0-----:R-:W-:-:S04]  /*1c070*/  @P0 IMAD R4, R4, R2, RZ ;  /* 0x0000000204040224 */ /* 0x001fc800078e02ff */
[C---:B------:R-:W-:Y:S02]  /*1c080*/  @P0 IMAD R4, R207.reuse, R3, R4 ;  /* 0x00000003cf040224 */ /* 0x040fe400078e0204 */
[----:B------:R-:W-:-:S04]  /*1c090*/  @P0 IMAD.WIDE.U32 R2, R207, R2, RZ ;  /* 0x00000002cf020225 */ /* 0x000fc800078e00ff */
[----:B------:R-:W-:Y:S02]  /*1c0a0*/  @P0 IMAD.IADD R5, R3, 0x1, R4 ;  /* 0x0000000103050824 */ /* 0x000fe400078e0204 */
[----:B------:R-:W-:Y:S02]  /*1c0b0*/  @P0 IMAD.MOV.U32 R4, RZ, RZ, R2 ;  /* 0x000000ffff040224 */ /* 0x000fe400078e0002 */
[----:B------:R-:W0:Y:S02]  /*1c0c0*/  @P0 LDC.64 R2, c[0x0][0x9d0] ;  /* 0x00027400ff020b82 */ /* 0x000e240000000a00 */
[----:B0-----:R-:W-:-:S04]  /*1c0d0*/  @P0 IMAD.WIDE.U32 R4, R188, R2, R4 ;  /* 0x00000002bc040225 */ /* 0x001fc800078e0004 */
[----:B------:R-:W-:Y:S01]  /*1c0e0*/  @P0 IMAD R3, R188, R3, R5 ;  /* 0x00000003bc030224 */ /* 0x000fe200078e0205 */
[----:B------:R-:W-:-:S04]  /*1c0f0*/  @P0 LEA R2, P1, R4, UR4, 0x2 ;  /* 0x0000000404020c11 */ /* 0x000fc8000f8210ff */
[----:B------:R-:W-:Y:S02]  /*1c100*/  @P0 LEA.HI.X R3, R4, UR5, R3, 0x2, P1 ;  /* 0x0000000504030c11 */ /* 0x000fe400088f1403 */
[----:B------:R-:W-:-:S06]  /*1c110*/  MOV R4, 0x3f800000 ;  /* 0x3f80000000047802 */ /* 0x000fcc0000000f00 */
[----:B------:R0:W2:Y:S01]  /*1c120*/  @P0 LDG.E R4, desc[UR36][R2.64] ;  /* 0x0000002402040981 */ /* 0x0000a2000c1e1900 */
[----:B------:R-:W-:Y:S02]  /*1c130*/  VIADD R23, R23, 0x1 ;  /* 0x0000000117177836 */ /* 0x000fe40000000000 */
[----:B------:R-:W-:Y:S02]  /*1c140*/  IMAD.MOV.U32 R162, RZ, RZ, -0x800000 ;  /* 0xff800000ffa27424 */ /* 0x000fe400078e00ff */
[----:B------:R-:W-:Y:S01]  /*1c150*/  VIADD R217, R217, 0x1 ;  /* 0x00000001d9d97836 */ /* 0x000fe20000000000 */
[----:B0-----:R-:W0:Y:S01]  /*1c160*/  SHFL.BFLY PT, R2, R0, 0x2, 0x1f ;  /* 0x0c401f0000027f89 */ /* 0x001e2200000e0000 */
[----:B------:R-:W-:Y:S02]  /*1c170*/  IMAD.MOV.U32 R3, RZ, RZ, RZ ;  /* 0x000000ffff037224 */ /* 0x000fe400078e00ff */
[----:B0-----:R-:W-:-:S05]  /*1c180*/  FADD.FTZ R0, R2, R0 ;  /* 0x0000000002007221 */ /* 0x001fca0000010000 */
[----:B------:R-:W0:Y:S02]  /*1c190*/  SHFL.BFLY PT, R2, R0, 0x1, 0x1f ;  /* 0x0c201f0000027f89 */ /* 0x000e2400000e0000 */
[----:B0-----:R-:W-:-:S04]  /*1c1a0*/  FADD.FTZ R0, R0, R2 ;  /* 0x0000000200007221 */ /* 0x001fc80000010000 */
[C---:B------:R-:W-:Y:S01]  /*1c1b0*/  FMUL.FTZ R2, R0.reuse, 0.00390625 ;  /* 0x3b80000000027820 */ /* 0x040fe20000410000 */
[----:B------:R-:W-:-:S04]  /*1c1c0*/  FSETP.NE.FTZ.AND P0, PT, R0, RZ, PT ;  /* 0x000000ff0000720b */ /* 0x000fc80003f15000 */
[----:B------:R-:W-:-:S09]  /*1c1d0*/  FSETP.NE.FTZ.AND P1, PT, R2, RZ, PT ;  /* 0x000000ff0200720b */ /* 0x000fd20003f35000 */
[----:B------:R-:W-:Y:S01]  /*1c1e0*/  @P0 MUFU.RCP R3, R0 ;  /* 0x0000000000030308 */ /* 0x000fe20000001000 */
[----:B------:R-:W-:-:S07]  /*1c1f0*/  PLOP3.LUT P0, PT, PT, PT, PT, 0x8, 0x0 ;  /* 0x000000000000781c */ /* 0x000fce0003f0e170 */
[----:B------:R-:W0:Y:S02]  /*1c200*/  @P1 MUFU.LG2 R0, R2 ;  /* 0x0000000200001308 */ /* 0x000e240000000c00 */
[----:B0-----:R-:W-:Y:S01]  /*1c210*/  @P1 FMUL.FTZ R0, R0, 0.69314718246459960938 ;  /* 0x3f31721800001820 */ /* 0x001fe20000410000 */
[-C--:B--2---:R-:W-:Y:S01]  /*1c220*/  FMUL.FTZ R2, R8, R4.reuse ;  /* 0x0000000408027220 */ /* 0x084fe20000410000 */
[----:B------:R-:W-:Y:S01]  /*1c230*/  FMUL.FTZ R3, R3, R4 ;  /* 0x0000000403037220 */ /* 0x000fe20000410000 */
[----:B------:R-:W-:Y:S02]  /*1c240*/  IMAD.U32 R4, RZ, RZ, UR38 ;  /* 0x00000026ff047e24 */ /* 0x000fe4000f8e00ff */
[-C--:B------:R-:W-:Y:S01]  /*1c250*/  FMUL.FTZ R5, R24, R2.reuse ;  /* 0x0000000218057220 */ /* 0x080fe20000410000 */
[-C--:B------:R-:W-:Y:S01]  /*1c260*/  FMUL.FTZ R29, R29, R2.reuse ;  /* 0x000000021d1d7220 */ /* 0x080fe20000410000 */
[----:B------:R-:W-:Y:S01]  /*1c270*/  @P1 FMUL.FTZ R4, R4, 0.69314718246459960938 ;  /* 0x3f31721804041820 */ /* 0x000fe20000410000 */
[-C--:B------:R-:W-:Y:S01]  /*1c280*/  FMUL.FTZ R32, R32, R2.reuse ;  /* 0x0000000220207220 */ /* 0x080fe20000410000 */
[-C--:B------:R-:W-:Y:S01]  /*1c290*/  FMUL.FTZ R37, R37, R2.reuse ;  /* 0x0000000225257220 */ /* 0x080fe20000410000 */
[-C--:B------:R-:W-:Y:S01]  /*1c2a0*/  FMUL.FTZ R40, R40, R2.reuse ;  /* 0x0000000228287220 */ /* 0x080fe20000410000 */
[----:B------:R-:W-:Y:S01]  /*1c2b0*/  @P1 FFMA.FTZ R162, R4, R7, R0 ;  /* 0x0000000704a21223 */ /* 0x000fe20000010000 */
[----:B------:R-:W-:Y:S01]  /*1c2c0*/  ISETP.NE.AND P1, PT, R23, 0x2, PT ;  /* 0x000000021700780c */ /* 0x000fe20003f25270 */
        /* <DEDUP_REMOVED lines=124> */
[----:B------:R-:W-:-:S02]  /*1ca90*/  LOP3.LUT R186, R186, R2, RZ, 0x3c, !PT ;  /* 0x00000002baba7212 */ /* 0x000fc400078e3cff */
[----:B------:R-:W-:-:S07]  /*1caa0*/  SEL R23, R23, RZ, P1 ;  /* 0x000000ff17177207 */ /* 0x000fce0000800000 */
.L_x_1856:
[----:B------:R-:W-:Y:S05]  /*1cab0*/  WARPSYNC.ALL ;  /* 0x0000000000007948 */ /* 0x000fea0003800000 */
[----:B------:R-:W0:Y:S08]  /*1cac0*/  S2UR UR39, SR_CgaCtaId ;  /* 0x00000000002779c3 */ /* 0x000e300000008800 */
[----:B------:R-:W-:Y:S01]  /*1cad0*/  BAR.SYNC.DEFER_BLOCKING 0x5, 0x180 ;  /* 0x0146000000007b1d */ /* 0x000fe20000010000 */
[----:B------:R-:W-:-:S05]  /*1cae0*/  ISETP.NE.AND P1, PT, R215, RZ, PT ;  /* 0x000000ffd700720c */ /* 0x000fca0003f25270 */
[----:B------:R-:W-:Y:S01]  /*1caf0*/  UMOV UR4, 0x400 ;  /* 0x0000040000047882 */ /* 0x000fe20000000000 */
[----:B------:R-:W-:Y:S07]  /*1cb00*/  BSSY B0, `(.L_x_1992) ;  /* 0x00006f0000007945 */ /* 0x000fee0003800000 */
[----:B------:R-:W1:Y:S01]  /*1cb10*/  @!P1 LDC R215, c[0x0][0xad4] ;  /* 0x0002b500ffd79b82 */ /* 0x000e620000000800 */
[----:B0-----:R-:W-:-:S06]  /*1cb20*/  ULEA UR4, UR39, UR4, 0x18 ;  /* 0x0000000427047291 */ /* 0x001fcc000f8ec03f */
[----:B------:R-:W-:-:S05]  /*1cb30*/  IMAD.U32 R22, RZ, RZ, UR4 ;  /* 0x00000004ff167e24 */ /* 0x000fca000f8e00ff */
[----:B------:R0:W2:Y:S01]  /*1cb40*/  LDS.128 R204, [R22+0x284d0] ;  /* 0x0284d00016cc7984 */ /* 0x0000a20000000c00 */
[----:B------:R-:W-:Y:S06]  /*1cb50*/  BAR.ARV 0x4, 0x180 ;  /* 0x0106000000007b1d */ /* 0x000fec0000002000 */
[----:B------:R-:W-:Y:S05]  /*1cb60*/  @P0 BRA `(.L_x_1993) ;  /* 0x0000006000180947 */ /* 0x000fea0003800000 */
[----:B------:R-:W3:Y:S01]  /*1cb70*/  LDL R3, [R1+0x84] ;  /* 0x0000840001037983 */ /* 0x000ee20000100800 */
[----:B------:R-:W-:Y:S01]  /*1cb80*/  ULDC.64 UR4, c[0x4][0x38] ;  /* 0x01000e0000047ab9 */ /* 0x000fe20000000a00 */
[----:B------:R-:W4:Y:S01]  /*1cb90*/  S2R R2, SR_SWINHI ;  /* 0x0000000000027919 */ /* 0x000f220000002f00 */
[----:B------:R-:W-:Y:S02]  /*1cba0*/  MOV R24, R22 ;  /* 0x0000001600187202 */ /* 0x000fe40000000f00 */
[----:B----4-:R-:W-:-:S03]  /*1cbb0*/  MOV R25, R2 ;  /* 0x0000000200197202 */ /* 0x010fc60000000f00 */
[----:B---3--:R-:W-:-:S03]  /*1cbc0*/  IMAD.WIDE R2, R3, 0x2, R24 ;  /* 0x0000000203027825 */ /* 0x008fc600078e0218 */
[C---:B------:R-:W-:Y:S02]  /*1cbd0*/  IADD3 R34, P5, R2.reuse, 0xc000, RZ ;  /* 0x0000c00002227810 */ /* 0x040fe40007fbe0ff */
[----:B-----5:R-:W-:Y:S02]  /*1cbe0*/  IADD3 R38, P1, R2, 0xc060, RZ ;  /* 0x0000c06002267810 */ /* 0x020fe40007f3e0ff */
        /* <DEDUP_REMOVED lines=22> */
[----:B------:R-:W-:Y:S02]  /*1cd50*/  IADD3 R30, P3, R2, 0xc020, RZ ;  /* 0x0000c020021e7810 */ /* 0x000fe40007f7e0ff */
[----:B------:R-:W-:Y:S02]  /*1cd60*/  SHF.R.U64 R15, R15, 0x3, RZ ;  /* 0x000000030f0f7819 */ /* 0x000fe400000012ff */
[----:B------:R-:W-:Y:S02]  /*1cd70*/  LOP3.LUT R6, R7, R6, RZ, 0x3c, !PT ;  /* 0x0000000607067212 */ /* 0x000fe400078e3cff */
[----:B------:R-:W-:Y:S02]  /*1cd80*/  LOP3.LUT R12, R4, R12, RZ, 0x3c, !PT ;  /* 0x0000000c040c7212 */ /* 0x000fe400078e3cff */
[----:B------:R-:W-:-:S02]  /*1cd90*/  MOV R7, R38 ;  /* 0x0000002600077202 */ /* 0x000fc40000000f00 */
[----:B------:R-:W-:Y:S02]  /*1cda0*/  LOP3.LUT R31, R30, 0x380, RZ, 0xc0, !PT ;  /* 0x000003801e1f7812 */ /* 0x000fe400078ec0ff */
[----:B------:R-:W-:Y:S01]  /*1cdb0*/  LOP3.LUT R14, R15, R14, RZ, 0x3c, !PT ;  /* 0x0000000e0f0e7212 */ /* 0x000fe200078e3cff */
[----:B------:R-:W-:Y:S01]  /*1cdc0*/  STL [R1+0x68], R7 ;  /* 0x0000680701007387 */ /* 0x000fe20000100800 */
[----:B------:R-:W-:Y:S02]  /*1cdd0*/  MOV R4, R42 ;  /* 0x0000002a00047202 */ /* 0x000fe40000000f00 */
[----:B------:R-:W-:Y:S02]  /*1cde0*/  IADD3.X R15, RZ, R3, RZ, P4, !PT ;  /* 0x00000003ff0f7210 */ /* 0x000fe400027fe4ff */
[C---:B------:R-:W-:Y:S01]  /*1cdf0*/  IADD3 R38, P4, R2.reuse, 0x4020, RZ ;  /* 0x0000402002267810 */ /* 0x040fe20007f9e0ff */
[----:B------:R3:W-:Y:S01]  /*1ce00*/  STL [R1+0x64], R4 ;  /* 0x0000640401007387 */ /* 0x0007e20000100800 */
[----:B------:R-:W-:-:S02]  /*1ce10*/  IADD3 R26, P2, R2, 0x8040, RZ ;  /* 0x00008040021a7810 */ /* 0x000fc40007f5e0ff */
[----:B------:R-:W-:Y:S01]  /*1ce20*/  SHF.R.U64 R31, R31, 0x3, RZ ;  /* 0x000000031f1f7819 */ /* 0x000fe200000012ff */
[--C-:B------:R-:W-:Y:S01]  /*1ce30*/  IMAD.X R39, RZ, RZ, R3.reuse, P4 ;  /* 0x000000ffff277224 */ /* 0x100fe200020e0603 */
[----:B------:R-:W-:Y:S02]  /*1ce40*/  LOP3.LUT R27, R26, 0x380, RZ, 0xc0, !PT ;  /* 0x000003801a1b7812 */ /* 0x000fe400078ec0ff */
[----:B------:R-:W-:Y:S01]  /*1ce50*/  LOP3.LUT R30, R31, R30, RZ, 0x3c, !PT ;  /* 0x0000001e1f1e7212 */ /* 0x000fe200078e3cff */
[----:B------:R-:W-:Y:S01]  /*1ce60*/  IMAD.X R31, RZ, RZ, R3, P3 ;  /* 0x000000ffff1f7224 */ /* 0x000fe200018e0603 */
[----:B------:R-:W-:Y:S02]  /*1ce70*/  SHF.R.U64 R27, R27, 0x3, RZ ;  /* 0x000000031b1b7819 */ /* 0x000fe400000012ff */
[----:B---3--:R-:W-:Y:S02]  /*1ce80*/  LOP3.LUT R4, R38, 0x380, RZ, 0xc0, !PT ;  /* 0x0000038026047812 */ /* 0x008fe400078ec0ff */
[----:B------:R-:W-:-:S02]  /*1ce90*/  MOV R7, R30 ;  /* 0x0000001e00077202 */ /* 0x000fc40000000f00 */
[----:B------:R-:W-:Y:S02]  /*1cea0*/  SHF.R.U64 R4, R4, 0x3, RZ ;  /* 0x0000000304047819 */ /* 0x000fe400000012ff */
[----:B------:R-:W-:Y:S01]  /*1ceb0*/  LOP3.LUT R26, R27, R26, RZ, 0x3c, !PT ;  /* 0x0000001a1b1a7212 */ /* 0x000fe200078e3cff */
[----:B------:R-:W-:Y:S01]  /*1cec0*/  IMAD.X R27, RZ, RZ, R3, P2 ;  /* 0x000000ffff1b7224 */ /* 0x000fe200010e0603 */
[----:B------:R-:W-:Y:S01]  /*1ced0*/  LOP3.LUT R38, R4, R38, RZ, 0x3c, !PT ;  /* 0x0000002604267212 */ /* 0x000fe200078e3cff */
[----:B------:R3:W-:Y:S01]  /*1cee0*/  STL [R1+0x60], R7 ;  /* 0x0000600701007387 */ /* 0x0007e20000100800 */
[----:B------:R-:W-:Y:S02]  /*1cef0*/  MOV R4, R34 ;  /* 0x0000002200047202 */ /* 0x000fe40000000f00 */
[C---:B------:R-:W-:Y:S02]  /*1cf00*/  IADD3 R8, P0, R2.reuse, 0x8000, RZ ;  /* 0x0000800002087810 */ /* 0x040fe40007f1e0ff */
[----:B------:R-:W-:Y:S01]  /*1cf10*/  IADD3 R30, P2, R2, 0x4000, RZ ;  /* 0x00004000021e7810 */ /* 0x000fe20007f5e0ff */
[----:B------:R4:W-:Y:S01]  /*1cf20*/  STL [R1+0x5c], R4 ;  /* 0x00005c0401007387 */ /* 0x0009e20000100800 */
[----:B------:R-:W-:-:S02]  /*1cf30*/  LOP3.LUT R9, R8, 0x380, RZ, 0xc0, !PT ;  /* 0x0000038008097812 */ /* 0x000fc400078ec0ff */
[----:B------:R-:W-:Y:S01]  /*1cf40*/  IADD3 R10, P3, R2, 0x4060, RZ ;  /* 0x00004060020a7810 */ /* 0x000fe20007f7e0ff */
[--C-:B---3--:R-:W-:Y:S01]  /*1cf50*/  IMAD.X R7, RZ, RZ, R3.reuse, P1 ;  /* 0x000000ffff077224 */ /* 0x108fe200008e0603 */
[----:B------:R-:W-:Y:S01]  /*1cf60*/  SHF.R.U64 R9, R9, 0x3, RZ ;  /* 0x0000000309097819 */ /* 0x000fe200000012ff */
[----:B------:R-:W-:Y:S01]  /*1cf70*/  IMAD.X R31, RZ, RZ, R3, P2 ;  /* 0x000000ffff1f7224 */ /* 0x000fe200010e0603 */
[----:B------:R-:W-:Y:S02]  /*1cf80*/  LOP3.LUT R11, R10, 0x380, RZ, 0xc0, !PT ;  /* 0x000003800a0b7812 */ /* 0x000fe400078ec0ff */
[----:B------:R-:W-:Y:S02]  /*1cf90*/  LOP3.LUT R8, R9, R8, RZ, 0x3c, !PT ;  /* 0x0000000809087212 */ /* 0x000fe400078e3cff */
[----:B----4-:R-:W-:Y:S02]  /*1cfa0*/  LOP3.LUT R4, R30, 0x380, RZ, 0xc0, !PT ;  /* 0x000003801e047812 */ /* 0x010fe400078ec0ff */
[----:B------:R-:W-:-:S02]  /*1cfb0*/  MOV R9, R14 ;  /* 0x0000000e00097202 */ /* 0x000fc40000000f00 */
[----:B------:R-:W-:Y:S02]  /*1cfc0*/  SHF.R.U64 R4, R4, 0x3, RZ ;  /* 0x0000000304047819 */ /* 0x000fe400000012ff */
[----:B------:R-:W-:Y:S01]  /*1cfd0*/  IADD3 R14, P1, R2, 0x60, RZ ;  /* 0x00000060020e7810 */ /* 0x000fe20007f3e0ff */
[----:B------:R3:W-:Y:S01]  /*1cfe0*/  STL [R1+0x58], R9 ;  /* 0x0000580901007387 */ /* 0x0007e20000100800 */
[----:B------:R-:W-:Y:S02]  /*1cff0*/  LOP3.LUT R30, R4, R30, RZ, 0x3c, !PT ;  /* 0x0000001e041e7212 */ /* 0x000fe400078e3cff */
[----:B------:R-:W-:Y:S01]  /*1d000*/  MOV R4, R26 ;  /* 0x0000001a00047202 */ /* 0x000fe20000000f00 */
[----:B------:R-:W-:Y:S01]  /*1d010*/  IMAD.X R15, RZ, RZ, R3, P1 ;  /* 0x000000ffff0f7224 */ /* 0x000fe200008e0603 */
[----:B------:R-:W-:Y:S01]  /*1d020*/  SHF.R.U64 R11, R11, 0x3, RZ ;  /* 0x000000030b0b7819 */ /* 0x000fe200000012ff */
[----:B------:R-:W4:Y:S01]  /*1d030*/  S2R R26, SR_TID.X ;  /* 0x00000000001a7919 */ /* 0x000f220000002100 */
[----:B------:R-:W-:-:S02]  /*1d040*/  MOV R6, R6 ;  /* 0x0000000600067202 */ /* 0x000fc40000000f00 */
[----:B------:R-:W-:Y:S01]  /*1d050*/  LOP3.LUT R10, R11, R10, RZ, 0x3c, !PT ;  /* 0x0000000a0b0a7212 */ /* 0x000fe200078e3cff */
[----:B------:R0:W-:Y:S01]  /*1d060*/  STL [R1+0x54], R4 ;  /* 0x0000540401007387 */ /* 0x0001e20000100800 */
[--C-:B---3--:R-:W-:Y:S02]  /*1d070*/  IMAD.X R9, RZ, RZ, R3.reuse, P0 ;  /* 0x000000ffff097224 */ /* 0x108fe400000e0603 */
[----:B------:R-:W-:Y:S01]  /*1d080*/  IMAD.X R11, RZ, RZ, R3, P3 ;  /* 0x000000ffff0b7224 */ /* 0x000fe200018e0603 */
[----:B------:R3:W-:Y:S01]  /*1d090*/  STL [R1+0x50], R6 ;  /* 0x0000500601007387 */ /* 0x0007e20000100800 */
[----:B0-----:R-:W-:-:S04]  /*1d0a0*/  LOP3.LUT R4, R14, 0x380, RZ, 0xc0, !PT ;  /* 0x000003800e047812 */ /* 0x001fc800078ec0ff */
[----:B------:R-:W-:Y:S02]  /*1d0b0*/  SHF.R.U64 R4, R4, 0x3, RZ ;  /* 0x0000000304047819 */ /* 0x000fe400000012ff */
[----:B---3--:R-:W-:Y:S02]  /*1d0c0*/  MOV R6, R10 ;  /* 0x0000000a00067202 */ /* 0x008fe40000000f00 */
[----:B------:R-:W-:Y:S02]  /*1d0d0*/  LOP3.LUT R14, R4, R14, RZ, 0x3c, !PT ;  /* 0x0000000e040e7212 */ /* 0x000fe400078e3cff */
[----:B------:R-:W-:Y:S02]  /*1d0e0*/  MOV R4, R8 ;  /* 0x0000000800047202 */ /* 0x000fe40000000f00 */
[----:B------:R-:W-:-:S03]  /*1d0f0*/  MOV R7, R14 ;  /* 0x0000000e00077202 */ /* 0x000fc60000000f00 */
[----:B------:R0:W-:Y:S04]  /*1d100*/  STL [R1+0x4c], R4 ;  /* 0x00004c0401007387 */ /* 0x0001e80000100800 */
[----:B------:R3:W-:Y:S01]  /*1d110*/  STL [R1+0x48], R6 ;  /* 0x0000480601007387 */ /* 0x0007e20000100800 */
[----:B0-----:R-:W-:Y:S02]  /*1d120*/  MOV R4, R12 ;  /* 0x0000000c00047202 */ /* 0x001fe40000000f00 */
[----:B---3--:R-:W-:-:S03]  /*1d130*/  MOV R6, R38 ;  /* 0x0000002600067202 */ /* 0x008fc60000000f00 */
[----:B------:R0:W-:Y:S04]  /*1d140*/  STL [R1+0x44], R4 ;  /* 0x0000440401007387 */ /* 0x0001e80000100800 */
[----:B------:R3:W-:Y:S01]  /*1d150*/  STL [R1+0x40], R6 ;  /* 0x0000400601007387 */ /* 0x0007e20000100800 */
[----:B0-----:R-:W-:Y:S02]  /*1d160*/  MOV R4, R30 ;  /* 0x0000001e00047202 */ /* 0x001fe40000000f00 */
[----:B---3--:R-:W-:-:S03]  /*1d170*/  IADD3 R6, P0, R2, 0x40, RZ ;  /* 0x0000004002067810 */ /* 0x008fc60007f1e0ff */
[----:B------:R0:W-:Y:S04]  /*1d180*/  STL [R1+0x3c], R4 ;  /* 0x00003c0401007387 */ /* 0x0001e80000100800 */
[----:B------:R3:W-:Y:S01]  /*1d190*/  STL [R1+0x38], R7 ;  /* 0x0000380701007387 */ /* 0x0007e20000100800 */
[----:B0-----:R-:W-:-:S04]  /*1d1a0*/  LOP3.LUT R4, R6, 0x380, RZ, 0xc0, !PT ;  /* 0x0000038006047812 */ /* 0x001fc800078ec0ff */
[----:B------:R-:W-:Y:S01]  /*1d1b0*/  SHF.R.U64 R4, R4, 0x3, RZ ;  /* 0x0000000304047819 */ /* 0x000fe200000012ff */
[----:B---3--:R-:W-:-:S03]  /*1d1c0*/  IMAD.X R7, RZ, RZ, R3, P0 ;  /* 0x000000ffff077224 */ /* 0x008fc600000e0603 */
[----:B------:R-:W-:-:S04]  /*1d1d0*/  LOP3.LUT R6, R4, R6, RZ, 0x3c, !PT ;  /* 0x0000000604067212 */ /* 0x000fc800078e3cff */
[----:B------:R-:W-:Y:S02]  /*1d1e0*/  MOV R7, R6 ;  /* 0x0000000600077202 */ /* 0x000fe40000000f00 */
[----:B------:R-:W-:-:S03]  /*1d1f0*/  IADD3 R6, P0, R2, 0x20, RZ ;  /* 0x0000002002067810 */ /* 0x000fc60007f1e0ff */
[----:B------:R0:W-:Y:S01]  /*1d200*/  STL [R1+0x34], R7 ;  /* 0x0000340701007387 */ /* 0x0001e20000100800 */
[----:B------:R-:W-:-:S04]  /*1d210*/  LOP3.LUT R4, R6, 0x380, RZ, 0xc0, !PT ;  /* 0x0000038006047812 */ /* 0x000fc800078ec0ff */
[----:B------:R-:W-:-:S04]  /*1d220*/  SHF.R.U64 R4, R4, 0x3, RZ ;  /* 0x0000000304047819 */ /* 0x000fc800000012ff */
[----:B------:R-:W-:Y:S01]  /*1d230*/  LOP3.LUT R6, R4, R6, RZ, 0x3c, !PT ;  /* 0x0000000604067212 */ /* 0x000fe200078e3cff */
[----:B0-----:R-:W-:Y:S01]  /*1d240*/  IMAD.X R7, RZ, RZ, R3, P0 ;  /* 0x000000ffff077224 */ /* 0x001fe200000e0603 */
[----:B------:R-:W-:-:S04]  /*1d250*/  LOP3.LUT R4, R2, 0x380, RZ, 0xc0, !PT ;  /* 0x0000038002047812 */ /* 0x000fc800078ec0ff */
[----:B------:R-:W-:Y:S02]  /*1d260*/  SHF.R.U64 R4, R4, 0x3, RZ ;  /* 0x0000000304047819 */ /* 0x000fe400000012ff */
[----:B------:R-:W-:Y:S02]  /*1d270*/  MOV R6, R6 ;  /* 0x0000000600067202 */ /* 0x000fe40000000f00 */
[----:B------:R-:W-:-:S03]  /*1d280*/  LOP3.LUT R2, R4, R2, RZ, 0x3c, !PT ;  /* 0x0000000204027212 */ /* 0x000fc600078e3cff */
[----:B------:R0:W-:Y:S01]  /*1d290*/  STL [R1+0x30], R6 ;  /* 0x0000300601007387 */ /* 0x0001e20000100800 */
[----:B------:R-:W-:Y:S02]  /*1d2a0*/  MOV R3, R2 ;  /* 0x0000000200037202 */ /* 0x000fe40000000f00 */
[----:B----4-:R-:W-:-:S03]  /*1d2b0*/  LOP3.LUT P0, R2, R26, 0x3, RZ, 0xc0, !PT ;  /* 0x000000031a027812 */ /* 0x010fc6000780c0ff */
[----:B------:R3:W-:Y:S01]  /*1d2c0*/  STL [R1+0x2c], R3 ;  /* 0x00002c0301007387 */ /* 0x0007e20000100800 */
[----:B------:R-:W-:Y:S02]  /*1d2d0*/  ISETP.EQ.OR P0, PT, R2, 0x3, !P0 ;  /* 0x000000030200780c */ /* 0x000fe40004702670 */
[----:B------:R-:W-:Y:S02]  /*1d2e0*/  SHF.L.U32 R2, R26, 0x2, RZ ;  /* 0x000000021a027819 */ /* 0x000fe400000006ff */
[----:B------:R-:W-:Y:S02]  /*1d2f0*/  SEL R4, R5, R0, P0 ;  /* 0x0000000005047207 */ /* 0x000fe40000000000 */
[----:B------:R-:W-:Y:S02]  /*1d300*/  LOP3.LUT R2, R2, 0xc, RZ, 0xc0, !PT ;  /* 0x0000000c02027812 */ /* 0x000fe400078ec0ff */
[----:B------:R-:W-:Y:S02]  /*1d310*/  SEL R5, R0, R5, P0 ;  /* 0x0000000500057207 */ /* 0x000fe40000000000 */
[----:B------:R-:W-:-:S02]  /*1d320*/  IADD3 R2, P1, R2, UR4, RZ ;  /* 0x0000000402027c10 */ /* 0x000fc4000ff3e0ff */
[----:B------:R-:W-:Y:S02]  /*1d330*/  SEL R13, R28, R29, P0 ;  /* 0x0000001d1c0d7207 */ /* 0x000fe40000000000 */
[----:B0-----:R-:W-:Y:S01]  /*1d340*/  SEL R6, R29, R28, P0 ;  /* 0x0000001c1d067207 */ /* 0x001fe20000000000 */
[----:B---3--:R-:W-:-:S05]  /*1d350*/  IMAD.X R3, RZ, RZ, UR5, P1 ;  /* 0x00000005ff037e24 */ /* 0x008fca00088e06ff */
[----:B------:R0:W5:Y:S01]  /*1d360*/  LDG.E.CONSTANT R0, desc[UR36][R2.64] ;  /* 0x0000002402007981 */ /* 0x000162000c1e9900 */
[----:B------:R-:W-:-:S03]  /*1d370*/  UMOV UR4, 0xffffffff ;  /* 0xffffffff00047882 */ /* 0x000fc60000000000 */
[----:B------:R-:W-:Y:S05]  /*1d380*/  BRA.DIV UR4, `(.L_x_1994) ;  /* 0x0000010604d07947 */ /* 0x000fea000b800000 */
[----:B0----5:R-:W-:Y:S01]  /*1d390*/  LOP3.LUT R2, R0, 0x2, RZ, 0x3c, !PT ;  /* 0x0000000200027812 */ /* 0x021fe200078e3cff */
[----:B------:R-:W-:Y:S01]  /*1d3a0*/  SHFL.IDX PT, R4, R4, R0, 0x1c1f ;  /* 0x001c1f0004047589 */ /* 0x000fe200000e0000 */
[----:B------:R-:W-:Y:S02]  /*1d3b0*/  SEL R35, R52, R53, P0 ;  /* 0x0000003534237207 */ /* 0x000fe40000000000 */
[----:B------:R-:W-:Y:S01]  /*1d3c0*/  SEL R52, R53, R52, P0 ;  /* 0x0000003435347207 */ /* 0x000fe20000000000 */
[----:B------:R-:W0:Y:S01]  /*1d3d0*/  SHFL.IDX PT, R5, R5, R2, 0x1c1f ;  /* 0x001c1f0205057589 */ /* 0x000e2200000e0000 */
[----:B------:R-:W-:Y:S02]  /*1d3e0*/  SEL R53, R108, R109, P0 ;  /* 0x0000006d6c357207 */ /* 0x000fe40000000000 */
[----:B------:R-:W-:Y:S01]  /*1d3f0*/  SEL R108, R109, R108, P0 ;  /* 0x0000006c6d6c7207 */ /* 0x000fe20000000000 */
[----:B------:R-:W-:Y:S01]  /*1d400*/  SHFL.IDX PT, R3, R13, R0, 0x1c1f ;  /* 0x001c1f000d037589 */ /* 0x000fe200000e0000 */
        /* <DEDUP_REMOVED lines=15> */
[----:B0-----:R-:W-:Y:S02]  /*1d500*/  SEL R7, R4, R5, P0 ;  /* 0x0000000504077207 */ /* 0x001fe40000000000 */
[----:B------:R-:W-:Y:S01]  /*1d510*/  SEL R57, R112, R113, P0 ;  /* 0x0000007170397207 */ /* 0x000fe20000000000 */
[----:B------:R-:W-:Y:S01]  /*1d520*/  SHFL.IDX PT, R51, R51, R2, 0x1c1f ;  /* 0x001c1f0233337589 */ /* 0x000fe200000e0000 */
[----:B------:R-:W-:-:S02]  /*1d530*/  SEL R50, R54, R55, P0 ;  /* 0x0000003736327207 */ /* 0x000fc40000000000 */
[----:B------:R-:W-:Y:S01]  /*1d540*/  SEL R60, R61, R60, P0 ;  /* 0x0000003c3d3c7207 */ /* 0x000fe20000000000 */
[----:B------:R0:W-:Y:S01]  /*1d550*/  STL [R1+0x24], R7 ;  /* 0x0000240701007387 */ /* 0x0001e20000100800 */
[----:B------:R-:W-:Y:S02]  /*1d560*/  SEL R68, R69, R68, P0 ;  /* 0x0000004445447207 */ /* 0x000fe40000000000 */
[----:B------:R-:W-:Y:S01]  /*1d570*/  SEL R112, R113, R112, P0 ;  /* 0x0000007071707207 */ /* 0x000fe20000000000 */
[----:B------:R-:W-:Y:S01]  /*1d580*/  SHFL.IDX PT, R57, R57, R0, 0x1c1f ;  /* 0x001c1f0039397589 */ /* 0x000fe200000e0000 */
[----:B------:R-:W-:Y:S02]  /*1d590*/  SEL R55, R55, R54, P0 ;  /* 0x0000003637377207 */ /* 0x000fe40000000000 */
[----:B------:R-:W-:Y:S01]  /*1d5a0*/  SEL R61, R116, R117, P0 ;  /* 0x00000075743d7207 */ /* 0x000fe20000000000 */
[----:B------:R-:W-:Y:S01]  /*1d5b0*/  SHFL.IDX PT, R50, R50, R0, 0x1c1f ;  /* 0x001c1f0032327589 */ /* 0x000fe200000e0000 */
[----:B------:R-:W-:-:S02]  /*1d5c0*/  SEL R69, R124, R125, P0 ;  /* 0x0000007d7c457207 */ /* 0x000fc40000000000 */
[----:B0-----:R-:W-:Y:S01]  /*1d5d0*/  SEL R7, R36, R37, P0 ;  /* 0x0000002524077207 */ /* 0x001fe20000000000 */
        /* <DEDUP_REMOVED lines=84> */
[----:B------:R-:W0:Y:S01]  /*1db20*/  SHFL.IDX PT, R80, R80, R2, 0x1c1f ;  /* 0x001c1f0250507589 */ /* 0x000e2200000e0000 */
[----:B------:R-:W-:Y:S02]  /*1db30*/  SEL R49, R104, R105, P0 ;  /* 0x0000006968317207 */ /* 0x000fe40000000000 */
[----:B------:R-:W-:Y:S01]  /*1db40*/  SEL R65, R120, R121, P0 ;  /* 0x0000007978417207 */ /* 0x000fe20000000000 */
[----:B------:R-:W4:Y:S01]  /*1db50*/  SHFL.IDX PT, R84, R84, R2, 0x1c1f ;  /* 0x001c1f0254547589 */ /* 0x000f2200000e0000 */
[----:B------:R-:W-:-:S02]  /*1db60*/  SEL R73, R128, R129, P0 ;  /* 0x0000008180497207 */ /* 0x000fc40000000000 */
[----:B------:R-:W-:Y:S01]  /*1db70*/  SEL R21, R146, R64, P0 ;  /* 0x0000004092157207 */ /* 0x000fe20000000000 */
[----:B------:R-:W1:Y:S01]  /*1db80*/  SHFL.IDX PT, R88, R88, R2, 0x1c1f ;  /* 0x001c1f0258587589 */ /* 0x000e6200000e0000 */
[----:B------:R-:W-:Y:S02]  /*1db90*/  SEL R94, R95, R94, P0 ;  /* 0x0000005e5f5e7207 */ /* 0x000fe40000000000 */
[----:B------:R-:W-:Y:S01]  /*1dba0*/  SEL R118, R119, R118, P0 ;  /* 0x0000007677767207 */ /* 0x000fe20000000000 */
[----:B------:R-:W2:Y:S01]  /*1dbb0*/  SHFL.IDX PT, R100, R100, R2, 0x1c1f ;  /* 0x001c1f0264647589 */ /* 0x000ea200000e0000 */
        /* <DEDUP_REMOVED lines=47> */
[----:B------:R-:W2:Y:S01]  /*1deb0*/  SHFL.IDX PT, R68, R68, R2, 0x1c1f ;  /* 0x001c1f0244447589 */ /* 0x000ea200000e0000 */
[----:B------:R-:W-:-:S02]  /*1dec0*/  SEL R131, R142, R143, P0 ;  /* 0x0000008f8e837207 */ /* 0x000fc40000000000 */
[----:B------:R-:W-:Y:S01]  /*1ded0*/  SEL R138, R139, R138, P0 ;  /* 0x0000008a8b8a7207 */ /* 0x000fe20000000000 */
[----:B------:R-:W-:Y:S01]  /*1dee0*/  SHFL.IDX PT, R31, R31, R0, 0x1c1f ;  /* 0x001c1f001f1f7589 */ /* 0x000fe200000e0000 */
[----:B------:R-:W-:Y:S02]  /*1def0*/  SEL R142, R143, R142, P0 ;  /* 0x0000008e8f8e7207 */ /* 0x000fe40000000000 */
[----:B------:R-:W-:Y:S01]  /*1df00*/  SEL R5, R5, R4, P0 ;  /* 0x0000000405057207 */ /* 0x000fe20000000000 */
[----:B------:R-:W2:Y:S01]  /*1df10*/  SHFL.IDX PT, R72, R72, R2, 0x1c1f ;  /* 0x001c1f0248487589 */ /* 0x000ea200000e0000 */
[----:B---3--:R-:W-:Y:S02]  /*1df20*/  SEL R4, R3, R6, P0 ;  /* 0x0000000603047207 */ /* 0x008fe40000000000 */
        /* <DEDUP_REMOVED lines=11> */
[----:B----4-:R-:W-:-:S02]  /*1dfe0*/  SEL R169, R39, R84, P0 ;  /* 0x0000005427a97207 */ /* 0x010fc40000000000 */
[----:B------:R-:W-:Y:S01]  /*1dff0*/  SEL R168, R84, R39, P0 ;  /* 0x0000002754a87207 */ /* 0x000fe20000000000 */
[----:B------:R-:W-:Y:S01]  /*1e000*/  SHFL.IDX PT, R113, R125, R2, 0x1c1f ;  /* 0x001c1f027d717589 */ /* 0x000fe200000e0000 */
[----:B-1----:R-:W-:Y:S02]  /*1e010*/  SEL R167, R41, R88, P0 ;  /* 0x0000005829a77207 */ /* 0x002fe40000000000 */
[----:B------:R-:W-:Y:S01]  /*1e020*/  SEL R166, R88, R41, P0 ;  /* 0x0000002958a67207 */ /* 0x000fe20000000000 */
[----:B------:R-:W-:Y:S01]  /*1e030*/  SHFL.IDX PT, R99, R129, R0, 0x1c1f ;  /* 0x001c1f0081637589 */ /* 0x000fe200000e0000 */
[----:B--2---:R-:W-:Y:S02]  /*1e040*/  SEL R159, R45, R100, P0 ;  /* 0x000000642d9f7207 */ /* 0x004fe40000000000 */
        /* <DEDUP_REMOVED lines=45> */
[----:B---3--:R-:W-:Y:S01]  /*1e320*/  SEL R173, R37, R76, P0 ;  /* 0x0000004c25ad7207 */ /* 0x008fe20000000000 */
[----:B------:R-:W-:Y:S01]  /*1e330*/  SHFL.IDX PT, R97, R97, R0, 0x1c1f ;  /* 0x001c1f0061617589 */ /* 0x000fe200000e0000 */
[----:B------:R-:W-:-:S02]  /*1e340*/  SEL R172, R76, R37, P0 ;  /* 0x000000254cac7207 */ /* 0x000fc40000000000 */
[----:B------:R-:W-:Y:S01]  /*1e350*/  SEL R104, R104, R49, P0 ;  /* 0x0000003168687207 */ /* 0x000fe20000000000 */
[----:B------:R-:W-:Y:S01]  /*1e360*/  SHFL.IDX PT, R155, R155, R2, 0x1c1f ;  /* 0x001c1f029b9b7589 */ /* 0x000fe200000e0000 */
[----:B0-----:R-:W-:Y:S02]  /*1e370*/  SEL R96, R53, R108, P0 ;  /* 0x0000006c35607207 */ /* 0x001fe40000000000 */
[----:B------:R-:W-:Y:S01]  /*1e380*/  SEL R92, R108, R53, P0 ;  /* 0x000000356c5c7207 */ /* 0x000fe20000000000 */
[----:B------:R-:W-:Y:S01]  /*1e390*/  SHFL.IDX PT, R21, R21, R0, 0x1c1f ;  /* 0x001c1f0015157589 */ /* 0x000fe200000e0000 */
[----:B------:R-:W-:Y:S02]  /*1e3a0*/  SEL R112, R112, R57, P0 ;  /* 0x0000003970707207 */ /* 0x000fe40000000000 */
[----:B------:R-:W-:Y:S01]  /*1e3b0*/  SEL R116, R116, R61, P0 ;  /* 0x0000003d74747207 */ /* 0x000fe20000000000 */
[----:B------:R-:W0:Y:S01]  /*1e3c0*/  SHFL.IDX PT, R146, R146, R2, 0x1c1f ;  /* 0x001c1f0292927589 */ /* 0x000e2200000e0000 */
[----:B------:R-:W-:-:S02]  /*1e3d0*/  SEL R120, R120, R65, P0 ;  /* 0x0000004178787207 */ /* 0x000fc40000000000 */
[----:B------:R-:W-:Y:S01]  /*1e3e0*/  SEL R46, R51, R46, P0 ;  /* 0x0000002e332e7207 */ /* 0x000fe20000000000 */
[----:B------:R-:W-:Y:S01]  /*1e3f0*/  SHFL.IDX PT, R64, R64, R0, 0x1c1f ;  /* 0x001c1f0040407589 */ /* 0x000fe200000e0000 */
[----:B------:R-:W-:Y:S02]  /*1e400*/  SEL R50, R55, R50, P0 ;  /* 0x0000003237327207 */ /* 0x000fe40000000000 */
[----:B------:R-:W-:Y:S01]  /*1e410*/  SEL R58, R62, R58, P0 ;  /* 0x0000003a3e3a7207 */ /* 0x000fe20000000000 */
[----:B------:R-:W2:Y:S01]  /*1e420*/  SHFL.IDX PT, R152, R152, R2, 0x1c1f ;  /* 0x001c1f0298987589 */ /* 0x000ea200000e0000 */
[----:B------:R-:W-:Y:S02]  /*1e430*/  SEL R66, R78, R66, P0 ;  /* 0x000000424e427207 */ /* 0x000fe40000000000 */
[----:B-1----:R-:W-:Y:S01]  /*1e440*/  SEL R6, R81, R136, P0 ;  /* 0x0000008851067207 */ /* 0x002fe20000000000 */
[----:B------:R-:W-:Y:S01]  /*1e450*/  SHFL.IDX PT, R101, R101, R0, 0x1c1f ;  /* 0x001c1f0065657589 */ /* 0x000fe200000e0000 */
[----:B------:R-:W-:-:S02]  /*1e460*/  SEL R56, R106, R103, P0 ;  /* 0x000000676a387207 */ /* 0x000fc40000000000 */
[----:B------:R-:W-:Y:S01]  /*1e470*/  SEL R68, R122, R119, P0 ;  /* 0x000000777a447207 */ /* 0x000fe20000000000 */
[----:B------:R-:W1:Y:S01]  /*1e480*/  SHFL.IDX PT, R153, R153, R2, 0x1c1f ;  /* 0x001c1f0299997589 */ /* 0x000e6200000e0000 */
[----:B------:R-:W-:Y:S02]  /*1e490*/  SEL R81, R136, R81, P0 ;  /* 0x0000005188517207 */ /* 0x000fe40000000000 */
[----:B------:R-:W-:Y:S01]  /*1e4a0*/  SEL R103, R103, R106, P0 ;  /* 0x0000006a67677207 */ /* 0x000fe20000000000 */
[----:B------:R-:W-:Y:S01]  /*1e4b0*/  SHFL.IDX PT, R105, R105, R0, 0x1c1f ;  /* 0x001c1f0069697589 */ /* 0x000fe200000e0000 */
[----:B------:R-:W-:-:S03]  /*1e4c0*/  SEL R119, R119, R122, P0 ;  /* 0x0000007a77777207 */ /* 0x000fc60000000000 */
[----:B------:R-:W3:Y:S01]  /*1e4d0*/  SHFL.IDX PT, R154, R154, R2, 0x1c1f ;  /* 0x001c1f029a9a7589 */ /* 0x000ee200000e0000 */
[----:B0-----:R-:W-:Y:S02]  /*1e4e0*/  SEL R20, R21, R146, P0 ;  /* 0x0000009215147207 */ /* 0x001fe40000000000 */
[----:B------:R-:W-:Y:S01]  /*1e4f0*/  SEL R21, R146, R21, P0 ;  /* 0x0000001592157207 */ /* 0x000fe20000000000 */
[----:B------:R-:W-:Y:S04]  /*1e500*/  SHFL.IDX PT, R109, R109, R0, 0x1c1f ;  /* 0x001c1f006d6d7589 */ /* 0x000fe800000e0000 */
[----:B------:R-:W0:Y:S01]  /*1e510*/  SHFL.IDX PT, R47, R47, R2, 0x1c1f ;  /* 0x001c1f022f2f7589 */ /* 0x000e2200000e0000 */
[----:B--2---:R-:W-:Y:S02]  /*1e520*/  SEL R26, R64, R152, P0 ;  /* 0x00000098401a7207 */ /* 0x004fe40000000000 */
[----:B------:R-:W-:Y:S01]  /*1e530*/  SEL R64, R152, R64, P0 ;  /* 0x0000004098407207 */ /* 0x000fe20000000000 */
[----:B------:R-:W-:Y:S04]  /*1e540*/  SHFL.IDX PT, R54, R54, R0, 0x1c1f ;  /* 0x001c1f0036367589 */ /* 0x000fe800000e0000 */
[----:B------:R-:W2:Y:S01]  /*1e550*/  SHFL.IDX PT, R117, R117, R0, 0x1c1f ;  /* 0x001c1f0075757589 */ /* 0x000ea200000e0000 */
[----:B-1----:R-:W-:-:S02]  /*1e560*/  SEL R27, R101, R153, P0 ;  /* 0x00000099651b7207 */ /* 0x002fc40000000000 */
[----:B------:R-:W-:Y:S01]  /*1e570*/  SEL R101, R153, R101, P0 ;  /* 0x0000006599657207 */ /* 0x000fe20000000000 */
[----:B------:R-:W-:Y:S04]  /*1e580*/  SHFL.IDX PT, R121, R59, R0, 0x1c1f ;  /* 0x001c1f003b797589 */ /* 0x000fe800000e0000 */
[----:B------:R-:W1:Y:S01]  /*1e590*/  SHFL.IDX PT, R70, R70, R2, 0x1c1f ;  /* 0x001c1f0246467589 */ /* 0x000e6200000e0000 */
[----:B---3--:R-:W-:Y:S02]  /*1e5a0*/  SEL R36, R105, R154, P0 ;  /* 0x0000009a69247207 */ /* 0x008fe40000000000 */
[----:B------:R-:W-:Y:S01]  /*1e5b0*/  SEL R105, R154, R105, P0 ;  /* 0x000000699a697207 */ /* 0x000fe20000000000 */
[----:B------:R-:W-:Y:S04]  /*1e5c0*/  SHFL.IDX PT, R125, R63, R0, 0x1c1f ;  /* 0x001c1f003f7d7589 */ /* 0x000fe800000e0000 */
[----:B------:R-:W3:Y:S01]  /*1e5d0*/  SHFL.IDX PT, R74, R74, R2, 0x1c1f ;  /* 0x001c1f024a4a7589 */ /* 0x000ee200000e0000 */
[----:B0-----:R-:W-:-:S02]  /*1e5e0*/  SEL R37, R109, R47, P0 ;  /* 0x0000002f6d257207 */ /* 0x001fc40000000000 */
        /* <DEDUP_REMOVED lines=17> */
[----:B------:R-:W0:Y:S04]  /*1e700*/  SHFL.IDX PT, R98, R98, R2, 0x1c1f ;  /* 0x001c1f0262627589 */ /* 0x000e2800000e0000 */
[----:B------:R-:W-:Y:S01]  /*1e710*/  SHFL.IDX PT, R83, R83, R0, 0x1c1f ;  /* 0x001c1f0053537589 */ /* 0x000fe200000e0000 */
[----:B--2---:R-:W-:Y:S02]  /*1e720*/  SEL R49, R71, R86, P0 ;  /* 0x0000005647317207 */ /* 0x004fe40000000000 */
[----:B------:R-:W-:Y:S01]  /*1e730*/  SEL R71, R86, R71, P0 ;  /* 0x0000004756477207 */ /* 0x000fe20000000000 */
[----:B------:R-:W2:Y:S04]  /*1e740*/  SHFL.IDX PT, R102, R102, R2, 0x1c1f ;  /* 0x001c1f0266667589 */ /* 0x000ea800000e0000 */
[----:B------:R-:W-:Y:S01]  /*1e750*/  SHFL.IDX PT, R87, R87, R0, 0x1c1f ;  /* 0x001c1f0057577589 */ /* 0x000fe200000e0000 */
[----:B-1----:R-:W-:-:S02]  /*1e760*/  SEL R51, R75, R90, P0 ;  /* 0x0000005a4b337207 */ /* 0x002fc40000000000 */
[----:B------:R-:W-:Y:S01]  /*1e770*/  SEL R75, R90, R75, P0 ;  /* 0x0000004b5a4b7207 */ /* 0x000fe20000000000 */
[----:B------:R-:W1:Y:S04]  /*1e780*/  SHFL.IDX PT, R110, R110, R2, 0x1c1f ;  /* 0x001c1f026e6e7589 */ /* 0x000e6800000e0000 */
[----:B------:R-:W4:Y:S01]  /*1e790*/  SHFL.IDX PT, R111, R111, R0, 0x1c1f ;  /* 0x001c1f006f6f7589 */ /* 0x000f2200000e0000 */
[----:B---3--:R-:W-:Y:S02]  /*1e7a0*/  SEL R52, R79, R94, P0 ;  /* 0x0000005e4f347207 */ /* 0x008fe40000000000 */
[----:B------:R-:W-:Y:S01]  /*1e7b0*/  SEL R79, R94, R79, P0 ;  /* 0x0000004f5e4f7207 */ /* 0x000fe20000000000 */
[----:B------:R-:W-:Y:S01]  /*1e7c0*/  SHFL.IDX PT, R91, R91, R0, 0x1c1f ;  /* 0x001c1f005b5b7589 */ /* 0x000fe200000e0000 */
[----:B0-----:R-:W-:-:S02]  /*1e7d0*/  SEL R53, R99, R98, P0 ;  /* 0x0000006263357207 */ /* 0x001fc40000000000 */
[----:B------:R-:W-:Y:S01]  /*1e7e0*/  SEL R98, R98, R99, P0 ;  /* 0x0000006362627207 */ /* 0x000fe20000000000 */
[----:B------:R-:W0:Y:S04]  /*1e7f0*/  SHFL.IDX PT, R118, R118, R2, 0x1c1f ;  /* 0x001c1f0276767589 */ /* 0x000e2800000e0000 */
[----:B------:R-:W3:Y:S01]  /*1e800*/  SHFL.IDX PT, R115, R115, R0, 0x1c1f ;  /* 0x001c1f0073737589 */ /* 0x000ee200000e0000 */
[----:B--2---:R-:W-:Y:S02]  /*1e810*/  SEL R55, R83, R102, P0 ;  /* 0x0000006653377207 */ /* 0x004fe40000000000 */
[----:B------:R-:W-:Y:S01]  /*1e820*/  SEL R83, R102, R83, P0 ;  /* 0x0000005366537207 */ /* 0x000fe20000000000 */
[----:B------:R-:W-:Y:S04]  /*1e830*/  SHFL.IDX PT, R95, R95, R0, 0x1c1f ;  /* 0x001c1f005f5f7589 */ /* 0x000fe800000e0000 */
[----:B------:R-:W2:Y:S01]  /*1e840*/  SHFL.IDX PT, R126, R126, R2, 0x1c1f ;  /* 0x001c1f027e7e7589 */ /* 0x000ea200000e0000 */
[----:B-1----:R-:W-:-:S02]  /*1e850*/  SEL R57, R87, R110, P0 ;  /* 0x0000006e57397207 */ /* 0x002fc40000000000 */
[----:B------:R-:W-:Y:S01]  /*1e860*/  SEL R87, R110, R87, P0 ;  /* 0x000000576e577207 */ /* 0x000fe20000000000 */
[----:B------:R-:W-:Y:S01]  /*1e870*/  SHFL.IDX PT, R123, R123, R0, 0x1c1f ;  /* 0x001c1f007b7b7589 */ /* 0x000fe200000e0000 */
[----:B----4-:R-:W-:Y:S02]  /*1e880*/  SEL R60, R111, R107, P0 ;  /* 0x0000006b6f3c7207 */ /* 0x010fe40000000000 */
[----:B------:R-:W-:Y:S01]  /*1e890*/  SEL R107, R107, R111, P0 ;  /* 0x0000006f6b6b7207 */ /* 0x000fe20000000000 */
[----:B------:R-:W1:Y:S04]  /*1e8a0*/  SHFL.IDX PT, R134, R134, R2, 0x1c1f ;  /* 0x001c1f0286867589 */ /* 0x000e6800000e0000 */
[----:B------:R-:W4:Y:S01]  /*1e8b0*/  SHFL.IDX PT, R127, R138, R2, 0x1c1f ;  /* 0x001c1f028a7f7589 */ /* 0x000f2200000e0000 */
[----:B0-----:R-:W-:-:S02]  /*1e8c0*/  SEL R61, R91, R118, P0 ;  /* 0x000000765b3d7207 */ /* 0x001fc40000000000 */
[----:B------:R-:W-:Y:S01]  /*1e8d0*/  SEL R91, R118, R91, P0 ;  /* 0x0000005b765b7207 */ /* 0x000fe20000000000 */
[----:B------:R-:W-:Y:S01]  /*1e8e0*/  SHFL.IDX PT, R131, R131, R0, 0x1c1f ;  /* 0x001c1f0083837589 */ /* 0x000fe200000e0000 */
[----:B---3--:R-:W-:Y:S02]  /*1e8f0*/  SEL R62, R115, R114, P0 ;  /* 0x00000072733e7207 */ /* 0x008fe40000000000 */
[----:B------:R-:W-:Y:S01]  /*1e900*/  SEL R114, R114, R115, P0 ;  /* 0x0000007372727207 */ /* 0x000fe20000000000 */
[----:B------:R-:W0:Y:S04]  /*1e910*/  SHFL.IDX PT, R129, R142, R2, 0x1c1f ;  /* 0x001c1f028e817589 */ /* 0x000e2800000e0000 */
[----:B------:R3:W-:Y:S01]  /*1e920*/  STL [R1+0x28], R5 ;  /* 0x0000280501007387 */ /* 0x0007e20000100800 */
[----:B--2---:R-:W-:-:S02]  /*1e930*/  SEL R65, R95, R126, P0 ;  /* 0x0000007e5f417207 */ /* 0x004fc40000000000 */
[----:B------:R-:W-:Y:S01]  /*1e940*/  SEL R95, R126, R95, P0 ;  /* 0x0000005f7e5f7207 */ /* 0x000fe20000000000 */
[----:B------:R2:W-:Y:S04]  /*1e950*/  STL [R1+0x18], R4 ;  /* 0x0000180401007387 */ /* 0x0005e80000100800 */
[----:B------:R0:W-:Y:S01]  /*1e960*/  STL [R1+0x20], R3 ;  /* 0x0000200301007387 */ /* 0x0001e20000100800 */
[----:B-1----:R-:W-:Y:S02]  /*1e970*/  SEL R72, R123, R134, P0 ;  /* 0x000000867b487207 */ /* 0x002fe40000000000 */
[----:B---3--:R-:W-:Y:S01]  /*1e980*/  SEL R5, R9, R8, P0 ;  /* 0x0000000809057207 */ /* 0x008fe20000000000 */
[----:B------:R-:W1:Y:S01]  /*1e990*/  SHFL.IDX PT, R59, R12, R0, 0x1c1f ;  /* 0x001c1f000c3b7589 */ /* 0x000e6200000e0000 */
[----:B----4-:R-:W-:-:S02]  /*1e9a0*/  SEL R76, R130, R127, P0 ;  /* 0x0000007f824c7207 */ /* 0x010fc40000000000 */
[----:B--2---:R-:W-:Y:S01]  /*1e9b0*/  SEL R4, R7, R10, P0 ;  /* 0x0000000a07047207 */ /* 0x004fe20000000000 */
[----:B------:R-:W2:Y:S01]  /*1e9c0*/  SHFL.IDX PT, R63, R133, R0, 0x1c1f ;  /* 0x001c1f00853f7589 */ /* 0x000ea200000e0000 */
[----:B------:R-:W-:Y:S02]  /*1e9d0*/  SEL R123, R134, R123, P0 ;  /* 0x0000007b867b7207 */ /* 0x000fe40000000000 */
[----:B0-----:R-:W-:Y:S01]  /*1e9e0*/  SEL R3, R8, R9, P0 ;  /* 0x0000000908037207 */ /* 0x001fe20000000000 */
[----:B------:R-:W0:Y:S01]  /*1e9f0*/  SHFL.IDX PT, R11, R11, R2, 0x1c1f ;  /* 0x001c1f020b0b7589 */ /* 0x000e2200000e0000 */
[----:B------:R-:W-:Y:S02]  /*1ea00*/  SEL R8, R89, R144, P0 ;  /* 0x0000009059087207 */ /* 0x000fe40000000000 */
[----:B------:R-:W-:Y:S01]  /*1ea10*/  SEL R9, R93, R148, P0 ;  /* 0x000000945d097207 */ /* 0x000fe20000000000 */
[----:B------:R3:W-:Y:S01]  /*1ea20*/  STL [R1+0x10], R3 ;  /* 0x0000100301007387 */ /* 0x0007e20000100800 */
[----:B------:R-:W-:-:S02]  /*1ea30*/  SEL R78, R131, R129, P0 ;  /* 0x00000081834e7207 */ /* 0x000fc40000000000 */
[----:B------:R-:W-:Y:S01]  /*1ea40*/  SEL R89, R144, R89, P0 ;  /* 0x0000005990597207 */ /* 0x000fe20000000000 */
[----:B------:R4:W-:Y:S01]  /*1ea50*/  STL [R1+0x14], R5 ;  /* 0x0000140501007387 */ /* 0x0009e20000100800 */
[----:B------:R-:W-:Y:S02]  /*1ea60*/  SEL R93, R148, R93, P0 ;  /* 0x0000005d945d7207 */ /* 0x000fe40000000000 */
[----:B------:R-:W-:Y:S01]  /*1ea70*/  SEL R127, R127, R130, P0 ;  /* 0x000000827f7f7207 */ /* 0x000fe20000000000 */
[----:B------:R1:W-:Y:S01]  /*1ea80*/  STL [R1+0x8], R4 ;  /* 0x0000080401007387 */ /* 0x0003e20000100800 */
[----:B------:R-:W-:Y:S02]  /*1ea90*/  SEL R129, R129, R131, P0 ;  /* 0x0000008381817207 */ /* 0x000fe40000000000 */
[----:B---3--:R-:W-:Y:S01]  /*1eaa0*/  SEL R3, R10, R7, P0 ;  /* 0x000000070a037207 */ /* 0x008fe20000000000 */
[----:B------:R3:W0:Y:S01]  /*1eab0*/  SHFL.IDX PT, R0, R150, R2, 0x1c1f ;  /* 0x001c1f0296007589 */ /* 0x00062200000e0000 */
[----:B------:R-:W-:-:S02]  /*1eac0*/  SEL R7, R85, R140, P0 ;  /* 0x0000008c55077207 */ /* 0x000fc40000000000 */
[----:B----4-:R-:W-:Y:S01]  /*1ead0*/  SEL R5, R77, R132, P0 ;  /* 0x000000844d057207 */ /* 0x010fe20000000000 */
[----:B------:R4:W-:Y:S01]  /*1eae0*/  STL [R1+0xc], R3 ;  /* 0x00000c0301007387 */ /* 0x0009e20000100800 */
[----:B------:R-:W-:Y:S02]  /*1eaf0*/  SEL R10, R97, R155, P0 ;  /* 0x0000009b610a7207 */ /* 0x000fe40000000000 */
[----:B-1----:R-:W-:Y:S02]  /*1eb00*/  SEL R4, R73, R128, P0 ;  /* 0x0000008049047207 */ /* 0x002fe40000000000 */
[----:B------:R-:W-:Y:S01]  /*1eb10*/  SEL R73, R128, R73, P0 ;  /* 0x0000004980497207 */ /* 0x000fe20000000000 */
[----:B---3--:R-:W-:Y:S01]  /*1eb20*/  IMAD.MOV.U32 R2, RZ, RZ, RZ ;  /* 0x000000ffff027224 */ /* 0x008fe200078e00ff */
[----:B------:R-:W-:Y:S02]  /*1eb30*/  SEL R77, R132, R77, P0 ;  /* 0x0000004d844d7207 */ /* 0x000fe40000000000 */
[----:B------:R-:W-:-:S02]  /*1eb40*/  SEL R85, R140, R85, P0 ;  /* 0x000000558c557207 */ /* 0x000fc40000000000 */
[----:B----4-:R-:W-:Y:S02]  /*1eb50*/  SEL R3, R40, R29, P0 ;  /* 0x0000001d28037207 */ /* 0x010fe40000000000 */
[----:B------:R-:W-:Y:S02]  /*1eb60*/  SEL R40, R54, R32, P0 ;  /* 0x0000002036287207 */ /* 0x000fe40000000000 */
[----:B------:R-:W-:Y:S01]  /*1eb70*/  SEL R97, R155, R97, P0 ;  /* 0x000000619b617207 */ /* 0x000fe20000000000 */
[----:B------:R1:W-:Y:S01]  /*1eb80*/  STL [R1+0x4], R3 ;  /* 0x0000040301007387 */ /* 0x0003e20000100800 */
[----:B------:R-:W-:Y:S02]  /*1eb90*/  SEL R54, R32, R54, P0 ;  /* 0x0000003620367207 */ /* 0x000fe40000000000 */
[----:B-1----:R-:W-:Y:S02]  /*1eba0*/  SEL R3, R69, R124, P0 ;  /* 0x0000007c45037207 */ /* 0x002fe40000000000 */
[----:B0-2---:R-:W-:-:S07]  /*1ebb0*/  SEL R69, R124, R69, P0 ;  /* 0x000000457c457207 */ /* 0x005fce0000000000 */
.L_x_2389:
[----:B------:R-:W2:Y:S04]  /*1ebc0*/  LDL.LU R28, [R1+0x2c] ;  /* 0x00002c00011c7983 */ /* 0x000ea80000300800 */
[----:B------:R-:W3:Y:S04]  /*1ebd0*/  LDL.LU R32, [R1+0x30] ;  /* 0x0000300001207983 */ /* 0x000ee80000300800 */
[----:B------:R-:W4:Y:S04]  /*1ebe0*/  LDL.LU R86, [R1+0x34] ;  /* 0x0000340001567983 */ /* 0x000f280000300800 */
[----:B------:R-:W4:Y:S04]  /*1ebf0*/  LDL.LU R82, [R1+0x38] ;  /* 0x0000380001527983 */ /* 0x000f280000300800 */
[----:B------:R-:W4:Y:S04]  /*1ec00*/  LDL.LU R108, [R1+0x3c] ;  /* 0x00003c00016c7983 */ /* 0x000f280000300800 */
[----:B------:R-:W4:Y:S04]  /*1ec10*/  LDL.LU R99, [R1+0x40] ;  /* 0x0000400001637983 */ /* 0x000f280000300800 */
[----:B------:R-:W2:Y:S04]  /*1ec20*/  LDL R122, [R1+0x18] ;  /* 0x00001800017a7983 */ /* 0x000ea80000100800 */
[----:B------:R-:W2:Y:S04]  /*1ec30*/  LDL R121, [R1+0x24] ;  /* 0x0000240001797983 */ /* 0x000ea80000100800 */
[----:B------:R-:W3:Y:S04]  /*1ec40*/  LDL R118, [R1+0x20] ;  /* 0x0000200001767983 */ /* 0x000ee80000100800 */
[----:B------:R-:W3:Y:S04]  /*1ec50*/  LDL R117, [R1+0x28] ;  /* 0x0000280001757983 */ /* 0x000ee80000100800 */
[----:B------:R-:W4:Y:S04]  /*1ec60*/  LDL R115, [R1+0x8] ;  /* 0x0000080001737983 */ /* 0x000f280000100800 */
[----:B------:R-:W4:Y:S04]  /*1ec70*/  LDL R111, [R1+0x10] ;  /* 0x00001000016f7983 */ /* 0x000f280000100800 */
[----:B------:R-:W4:Y:S04]  /*1ec80*/  LDL R110, [R1+0xc] ;  /* 0x00000c00016e7983 */ /* 0x000f280000100800 */
[----:B------:R-:W4:Y:S04]  /*1ec90*/  LDL R106, [R1+0x14] ;  /* 0x00001400016a7983 */ /* 0x000f280000100800 */
[----:B------:R-:W4:Y:S01]  /*1eca0*/  LDL R102, [R1+0x4] ;  /* 0x0000040001667983 */ /* 0x000f220000100800 */
[----:B------:R-:W-:Y:S05]  /*1ecb0*/  WARPSYNC.ALL ;  /* 0x0000000000007948 */ /* 0x000fea0003800000 */
[----:B------:R-:W-:Y:S01]  /*1ecc0*/  F2FP.BF16.F32.PACK_AB R13, R20, R10 ;  /* 0x0000000a140d723e */ /* 0x000fe200000010ff */
[----:B------:R-:W4:Y:S01]  /*1ecd0*/  LDL.LU R94, [R1+0x44] ;  /* 0x00004400015e7983 */ /* 0x000f220000300800 */
[----:B------:R-:W-:Y:S01]  /*1ece0*/  F2FP.BF16.F32.PACK_AB R15, R21, R97 ;  /* 0x00000061150f723e */ /* 0x000fe200000010ff */
[----:B------:R-:W-:Y:S01]  /*1ecf0*/  ULDC.64 UR4, c[0x0][0xc00] ;  /* 0x0003000000047ab9 */ /* 0x000fe20000000a00 */
[----:B------:R-:W-:Y:S01]  /*1ed00*/  F2FP.BF16.F32.PACK_AB R29, R27, R26 ;  /* 0x0000001a1b1d723e */ /* 0x000fe200000010ff */
[----:B------:R-:W4:Y:S01]  /*1ed10*/  LDL.LU R90, [R1+0x48] ;  /* 0x00004800015a7983 */ /* 0x000f220000300800 */
[----:B------:R-:W-:Y:S01]  /*1ed20*/  F2FP.BF16.F32.PACK_AB R31, R101, R64 ;  /* 0x00000040651f723e */ /* 0x000fe200000010ff */
[----:B------:R-:W-:Y:S01]  /*1ed30*/  ULDC.64 UR6, c[0x0][0xc08] ;  /* 0x0003020000067ab9 */ /* 0x000fe20000000a00 */
[----:B------:R-:W-:-:S02]  /*1ed40*/  F2FP.BF16.F32.PACK_AB R33, R37, R36 ;  /* 0x000000242521723e */ /* 0x000fc400000010ff */
[----:B------:R-:W-:Y:S01]  /*1ed50*/  F2FP.BF16.F32.PACK_AB R35, R47, R105 ;  /* 0x000000692f23723e */ /* 0x000fe200000010ff */
[----:B------:R-:W-:Y:S01]  /*1ed60*/  BAR.SYNC.DEFER_BLOCKING 0x1, 0x100 ;  /* 0x0044000000007b1d */ /* 0x000fe20000010000 */
[----:B--2---:R-:W-:Y:S02]  /*1ed70*/  F2FP.BF16.F32.PACK_AB R12, R122, R121 ;  /* 0x000000797a0c723e */ /* 0x004fe400000010ff */
[----:B---3--:R-:W-:-:S05]  /*1ed80*/  F2FP.BF16.F32.PACK_AB R14, R118, R117 ;  /* 0x00000075760e723e */ /* 0x008fca00000010ff */
[----:B------:R0:W-:Y:S01]  /*1ed90*/  STSM.16.M88.4 [R28], R12 ;  /* 0x0000000c1c007844 */ /* 0x0001e20000000200 */
[----:B----4-:R-:W-:Y:S02]  /*1eda0*/  F2FP.BF16.F32.PACK_AB R30, R110, R106 ;  /* 0x0000006a6e1e723e */ /* 0x010fe400000010ff */
[----:B0-----:R-:W-:Y:S02]  /*1edb0*/  F2FP.BF16.F32.PACK_AB R28, R115, R111 ;  /* 0x0000006f731c723e */ /* 0x001fe400000010ff */
[----:B------:R-:W-:-:S03]  /*1edc0*/  F2FP.BF16.F32.PACK_AB R34, R228, R102 ;  /* 0x00000066e422723e */ /* 0x000fc600000010ff */
[----:B------:R0:W-:Y:S01]  /*1edd0*/  STSM.16.M88.4 [R32], R28 ;  /* 0x0000001c20007844 */ /* 0x0001e20000000200 */
[----:B------:R-:W-:Y:S02]  /*1ede0*/  F2FP.BF16.F32.PACK_AB R12, R189, R204 ;  /* 0x000000ccbd0c723e */ /* 0x000fe400000010ff */
[----:B------:R-:W-:Y:S02]  /*1edf0*/  F2FP.BF16.F32.PACK_AB R13, R39, R38 ;  /* 0x00000026270d723e */ /* 0x000fe400000010ff */
[----:B------:R-:W-:Y:S02]  /*1ee00*/  F2FP.BF16.F32.PACK_AB R14, R192, R226 ;  /* 0x000000e2c00e723e */ /* 0x000fe400000010ff */
[----:B------:R-:W-:Y:S02]  /*1ee10*/  F2FP.BF16.F32.PACK_AB R15, R50, R46 ;  /* 0x0000002e320f723e */ /* 0x000fe400000010ff */
[----:B0-----:R-:W-:-:S05]  /*1ee20*/  F2FP.BF16.F32.PACK_AB R32, R227, R229 ;  /* 0x000000e5e320723e */ /* 0x001fca00000010ff */
[----:B------:R0:W-:Y:S04]  /*1ee30*/  STSM.16.M88.4 [R86], R32 ;  /* 0x0000002056007844 */ /* 0x0001e80000000200 */
[----:B------:R1:W-:Y:S04]  /*1ee40*/  STSM.16.M88.4 [R82], R12 ;  /* 0x0000000c52007844 */ /* 0x0003e80000000200 */
[----:B0-----:R-:W2:Y:S04]  /*1ee50*/  LDL.LU R86, [R1+0x4c] ;  /* 0x00004c0001567983 */ /* 0x001ea80000300800 */
[----:B-1----:R-:W3:Y:S01]  /*1ee60*/  LDL.LU R82, [R1+0x50] ;  /* 0x0000500001527983 */ /* 0x002ee20000300800 */
[----:B------:R-:W-:-:S02]  /*1ee70*/  F2FP.BF16.F32.PACK_AB R28, R180, R182 ;  /* 0x000000b6b41c723e */ /* 0x000fc400000010ff */
[----:B------:R-:W-:Y:S02]  /*1ee80*/  F2FP.BF16.F32.PACK_AB R29, R41, R40 ;  /* 0x00000028291d723e */ /* 0x000fe400000010ff */
        /* <DEDUP_REMOVED lines=8> */
[----:B------:R-:W-:Y:S02]  /*1ef10*/  F2FP.BF16.F32.PACK_AB R13, R45, R44 ;  /* 0x0000002c2d0d723e */ /* 0x000fe400000010ff */
[----:B------:R-:W-:Y:S02]  /*1ef20*/  F2FP.BF16.F32.PACK_AB R14, R172, R174 ;  /* 0x000000aeac0e723e */ /* 0x000fe400000010ff */
[----:B------:R-:W-:Y:S01]  /*1ef30*/  F2FP.BF16.F32.PACK_AB R15, R66, R74 ;  /* 0x0000004a420f723e */ /* 0x000fe200000010ff */
[----:B------:R1:W-:Y:S04]  /*1ef40*/  STSM.16.M88.4 [R99], R32 ;  /* 0x0000002063007844 */ /* 0x0003e80000000200 */
[----:B0-----:R-:W4:Y:S01]  /*1ef50*/  LDL.LU R108, [R1+0x54] ;  /* 0x00005400016c7983 */ /* 0x001f220000300800 */
[----:B------:R-:W-:-:S02]  /*1ef60*/  F2FP.BF16.F32.PACK_AB R28, R169, R171 ;  /* 0x000000aba91c723e */ /* 0x000fc400000010ff */
[----:B------:R-:W-:Y:S02]  /*1ef70*/  F2FP.BF16.F32.PACK_AB R29, R49, R48 ;  /* 0x00000030311d723e */ /* 0x000fe400000010ff */
[----:B------:R-:W-:Y:S02]  /*1ef80*/  F2FP.BF16.F32.PACK_AB R30, R168, R170 ;  /* 0x000000aaa81e723e */ /* 0x000fe400000010ff */
[----:B------:R-:W-:Y:S01]  /*1ef90*/  F2FP.BF16.F32.PACK_AB R31, R71, R67 ;  /* 0x00000043471f723e */ /* 0x000fe200000010ff */
[----:B------:R0:W-:Y:S04]  /*1efa0*/  STSM.16.M88.4 [R94], R12 ;  /* 0x0000000c5e007844 */ /* 0x0001e80000000200 */
[----:B-1----:R-:W4:Y:S04]  /*1efb0*/  LDL.LU R99, [R1+0x58] ;  /* 0x0000580001637983 */ /* 0x002f280000300800 */
[----:B------:R1:W-:Y:S01]  /*1efc0*/  STSM.16.M88.4 [R90], R28 ;  /* 0x0000001c5a007844 */ /* 0x0003e20000000200 */
[----:B------:R-:W-:-:S02]  /*1efd0*/  F2FP.BF16.F32.PACK_AB R32, R165, R167 ;  /* 0x000000a7a520723e */ /* 0x000fc400000010ff */
[----:B------:R-:W-:Y:S01]  /*1efe0*/  F2FP.BF16.F32.PACK_AB R33, R52, R51 ;  /* 0x000000333421723e */ /* 0x000fe200000010ff */
[----:B0-----:R-:W4:Y:S01]  /*1eff0*/  LDL.LU R94, [R1+0x5c] ;  /* 0x00005c00015e7983 */ /* 0x001f220000300800 */
[----:B------:R-:W-:Y:S02]  /*1f000*/  F2FP.BF16.F32.PACK_AB R34, R164, R166 ;  /* 0x000000a6a422723e */ /* 0x000fe400000010ff */
[----:B------:R-:W-:Y:S01]  /*1f010*/  F2FP.BF16.F32.PACK_AB R35, R79, R75 ;  /* 0x0000004b4f23723e */ /* 0x000fe200000010ff */
[----:B-1----:R-:W4:Y:S01]  /*1f020*/  LDL.LU R90, [R1+0x60] ;  /* 0x00006000015a7983 */ /* 0x002f220000300800 */
[----:B------:R-:W-:Y:S02]  /*1f030*/  F2FP.BF16.F32.PACK_AB R12, R159, R161 ;  /* 0x000000a19f0c723e */ /* 0x000fe400000010ff */
[----:B------:R-:W-:Y:S02]  /*1f040*/  F2FP.BF16.F32.PACK_AB R13, R55, R53 ;  /* 0x00000035370d723e */ /* 0x000fe400000010ff */
[----:B------:R-:W-:-:S02]  /*1f050*/  F2FP.BF16.F32.PACK_AB R14, R147, R160 ;  /* 0x000000a0930e723e */ /* 0x000fc400000010ff */
[----:B------:R-:W-:Y:S01]  /*1f060*/  F2FP.BF16.F32.PACK_AB R15, R83, R98 ;  /* 0x00000062530f723e */ /* 0x000fe200000010ff */
[----:B--2---:R0:W-:Y:S04]  /*1f070*/  STSM.16.M88.4 [R86], R32 ;  /* 0x0000002056007844 */ /* 0x0041e80000000200 */
[----:B---3--:R1:W-:Y:S04]  /*1f080*/  STSM.16.M88.4 [R82], R12 ;  /* 0x0000000c52007844 */ /* 0x0083e80000000200 */
        /* <DEDUP_REMOVED lines=8> */
[----:B----4-:R0:W-:Y:S01]  /*1f110*/  STSM.16.M88.4 [R108], R28 ;  /* 0x0000001c6c007844 */ /* 0x0101e20000000200 */
[----:B------:R-:W-:-:S02]  /*1f120*/  F2FP.BF16.F32.PACK_AB R34, R116, R112 ;  /* 0x000000707422723e */ /* 0x000fc400000010ff */
[----:B------:R-:W-:Y:S02]  /*1f130*/  F2FP.BF16.F32.PACK_AB R35, R91, R107 ;  /* 0x0000006b5b23723e */ /* 0x000fe400000010ff */
        /* <DEDUP_REMOVED lines=10> */
[----:B-1----:R-:W-:Y:S01]  /*1f1e0*/  F2FP.BF16.F32.PACK_AB R32, R7, R6 ;  /* 0x000000060720723e */ /* 0x002fe200000010ff */
[----:B------:R-:W1:Y:S02]  /*1f1f0*/  LDC R99, c[0x0][0xbe8] ;  /* 0x0002fa00ff637b82 */ /* 0x000e640000000800 */
[----:B------:R4:W-:Y:S01]  /*1f200*/  STSM.16.M88.4 [R90], R28 ;  /* 0x0000001c5a007844 */ /* 0x0009e20000000200 */
[----:B------:R-:W-:-:S02]  /*1f210*/  F2FP.BF16.F32.PACK_AB R33, R78, R76 ;  /* 0x0000004c4e21723e */ /* 0x000fc400000010ff */
[----:B------:R-:W-:Y:S02]  /*1f220*/  F2FP.BF16.F32.PACK_AB R34, R85, R81 ;  /* 0x000000515522723e */ /* 0x000fe400000010ff */
[----:B------:R-:W-:Y:S02]  /*1f230*/  F2FP.BF16.F32.PACK_AB R35, R129, R127 ;  /* 0x0000007f8123723e */ /* 0x000fe400000010ff */
[----:B0-----:R-:W-:Y:S02]  /*1f240*/  F2FP.BF16.F32.PACK_AB R12, R9, R8 ;  /* 0x00000008090c723e */ /* 0x001fe400000010ff */
[----:B------:R-:W-:Y:S02]  /*1f250*/  F2FP.BF16.F32.PACK_AB R14, R93, R89 ;  /* 0x000000595d0e723e */ /* 0x000fe400000010ff */
[----:B----4-:R-:W-:Y:S02]  /*1f260*/  SEL R28, R59, R11, P0 ;  /* 0x0000000b3b1c7207 */ /* 0x010fe40000000000 */
[----:B------:R-:W-:-:S02]  /*1f270*/  SEL R30, R11, R59, P0 ;  /* 0x0000003b0b1e7207 */ /* 0x000fc40000000000 */
[----:B------:R-:W-:Y:S02]  /*1f280*/  SEL R29, R63, R0, P0 ;  /* 0x000000003f1d7207 */ /* 0x000fe40000000000 */
[----:B------:R-:W-:Y:S02]  /*1f290*/  SEL R31, R0, R63, P0 ;  /* 0x0000003f001f7207 */ /* 0x000fe40000000000 */
[----:B------:R-:W-:Y:S02]  /*1f2a0*/  F2FP.BF16.F32.PACK_AB R13, R29, R28 ;  /* 0x0000001c1d0d723e */ /* 0x000fe400000010ff */
[----:B------:R-:W-:Y:S02]  /*1f2b0*/  F2FP.BF16.F32.PACK_AB R15, R31, R30 ;  /* 0x0000001e1f0f723e */ /* 0x000fe400000010ff */
[----:B------:R-:W-:-:S04]  /*1f2c0*/  ISETP.NE.U32.AND P3, PT, RZ, UR4, PT ;  /* 0x00000004ff007c0c */ /* 0x000fc8000bf65070 */
[----:B------:R-:W-:Y:S01]  /*1f2d0*/  ISETP.NE.AND.EX P3, PT, RZ, UR5, PT, P3 ;  /* 0x00000005ff007c0c */ /* 0x000fe2000bf65330 */
[----:B--2---:R-:W-:Y:S04]  /*1f2e0*/  STSM.16.M88.4 [R86], R32 ;  /* 0x0000002056007844 */ /* 0x004fe80000000200 */
[----:B---3--:R0:W-:Y:S02]  /*1f2f0*/  STSM.16.M88.4 [R82], R12 ;  /* 0x0000000c52007844 */ /* 0x0081e40000000200 */
[----:B0-----:R-:W0:Y:S02]  /*1f300*/  LDC.64 R12, c[0x0][0xc00] ;  /* 0x00030000ff0c7b82 */ /* 0x001e240000000a00 */
[----:B0-----:R-:W-:-:S06]  /*1f310*/  IMAD.WIDE R12, R216, 0x4, R12 ;  /* 0x00000004d80c7825 */ /* 0x001fcc00078e020c */
[----:B------:R-:W-:Y:S06]  /*1f320*/  BAR.SYNC.DEFER_BLOCKING 0x1, 0x100 ;  /* 0x0044000000007b1d */ /* 0x000fec0000010000 */
[----:B------:R-:W5:Y:S01]  /*1f330*/  @P3 LDG.E R2, desc[UR36][R12.64] ;  /* 0x000000240c023981 */ /* 0x000f62000c1e1900 */
[----:B------:R-:W-:-:S04]  /*1f340*/  ISETP.NE.U32.AND P0, PT, RZ, UR6, PT ;  /* 0x00000006ff007c0c */ /* 0x000fc8000bf05070 */
[----:B------:R-:W-:-:S13]  /*1f350*/  ISETP.NE.AND.EX P0, PT, RZ, UR7, PT, P0 ;  /* 0x00000007ff007c0c */ /* 0x000fda000bf05300 */
[----:B------:R-:W0:Y:S01]  /*1f360*/  @P0 LDC.64 R14, c[0x0][0xc08] ;  /* 0x00030200ff0e0b82 */ /* 0x000e220000000a00 */
[----:B------:R-:W-:Y:S01]  /*1f370*/  ULDC UR6, c[0x0][0xa88] ;  /* 0x0002a20000067ab9 */ /* 0x000fe20000000800 */
[----:B------:R-:W-:Y:S01]  /*1f380*/  IMAD.MOV.U32 R11, RZ, RZ, 0x9b8 ;  /* 0x000009b8ff0b7424 */ /* 0x000fe200078e00ff */
[----:B------:R-:W-:Y:S01]  /*1f390*/  ISETP.GT.AND P1, PT, R215, 0x1, PT ;  /* 0x00000001d700780c */ /* 0x000fe20003f24270 */
[----:B------:R-:W-:-:S03]  /*1f3a0*/  IMAD.U32 R63, RZ, RZ, UR6 ;  /* 0x00000006ff3f7e24 */ /* 0x000fc6000f8e00ff */
[----:B------:R-:W-:-:S04]  /*1f3b0*/  SEL R11, R11, 0x978, P1 ;  /* 0x000009780b0b7807 */ /* 0x000fc80000800000 */
[----:B------:R2:W3:Y:S01]  /*1f3c0*/  LDC.64 R34, c[0x0][R11+0x218] ;  /* 0x000086000b227b82 */ /* 0x0004e20000000a00 */
[----:B0-----:R-:W-:-:S07]  /*1f3d0*/  @P0 IMAD.WIDE R14, R216, 0x4, R14 ;  /* 0x00000004d80e0825 */ /* 0x001fce00078e020e */
[----:B------:R2:W0:Y:S01]  /*1f3e0*/  LDC.64 R32, c[0x0][R11+0x228] ;  /* 0x00008a000b207b82 */ /* 0x0004220000000a00 */
[----:B------:R4:W5:Y:S07]  /*1f3f0*/  @P0 LDG.E R63, desc[UR36][R14.64] ;  /* 0x000000240e3f0981 */ /* 0x00096e000c1e1900 */
[----:B----4-:R2:W4:Y:S01]  /*1f400*/  LDC.64 R14, c[0x0][R11+0x220] ;  /* 0x000088000b0e7b82 */ /* 0x0105220000000a00 */
[----:B-1----:R-:W-:-:S13]  /*1f410*/  ISETP.NE.AND P2, PT, R99, 0x1, PT ;  /* 0x000000016300780c */ /* 0x002fda0003f45270 */
[----:B------:R-:W1:Y:S08]  /*1f420*/  @P2 LDC R82, c[0x0][0xbec] ;  /* 0x0002fb00ff522b82 */ /* 0x000e700000000800 */
[----:B------:R-:W0:Y:S01]  /*1f430*/  @P2 LDC R0, c[0x0][0xbf0] ;  /* 0x0002fc00ff002b82 */ /* 0x000e220000000800 */
[----:B--23--:R-:W-:Y:S05]  /*1f440*/  @P0 BRA `(.L_x_1995) ;  /* 0x0000000000100947 */ /* 0x00cfea0003800000 */
[----:B------:R-:W-:Y:S05]  /*1f450*/  @!P3 BRA `(.L_x_1995) ;  /* 0x00000000000cb947 */ /* 0x000fea0003800000 */
[----:B-----5:R-:W2:Y:S04]  /*1f460*/  LDG.E R63, desc[UR36][R12.64] ;  /* 0x000000240c3f7981 */ /* 0x020ea8000c1e1900 */
[----:B------:R-:W2:Y:S02]  /*1f470*/  LDG.E R12, desc[UR36][R12.64+0x4] ;  /* 0x000004240c0c7981 */ /* 0x000ea4000c1e1900 */
[----:B--2---:R-:W-:-:S07]  /*1f480*/  IMAD.IADD R63, R12, 0x1, -R63 ;  /* 0x000000010c3f7824 */ /* 0x004fce00078e0a3f */
.L_x_1995:
[----:B------:R-:W2:Y:S04]  /*1f490*/  LDL R125, [R1+0x80] ;  /* 0x00008000017d7983 */ /* 0x000ea80000100800 */
[----:B------:R-:W3:Y:S01]  /*1f4a0*/  LDL R124, [R1+0x6c] ;  /* 0x00006c00017c7983 */ /* 0x000ee20000100800 */
[----:B------:R-:W-:Y:S01]  /*1f4b0*/  IMAD.IADD R59, R208, 0x1, R201 ;  /* 0x00000001d03b7824 */ /* 0x000fe200078e02c9 */
[----:B------:R-:W-:Y:S01]  /*1f4c0*/  ISETP.NE.U32.AND P0, PT, RZ, UR4, PT ;  /* 0x00000004ff007c0c */ /* 0x000fe2000bf05070 */
[----:B------:R-:W4:Y:S01]  /*1f4d0*/  LDC.64 R108, c[0x0][0xba8] ;  /* 0x0002ea00ff6c7b82 */ /* 0x000f220000000a00 */
[----:B------:R-:W-:Y:S01]  /*1f4e0*/  SHF.R.S32.HI R86, RZ, 0x1f, R216 ;  /* 0x0000001fff567819 */ /* 0x000fe200000114d8 */
[----:B-1----:R-:W-:Y:S01]  /*1f4f0*/  @P2 IMAD.HI.U32 R12, R59, R82, RZ ;  /* 0x000000523b0c2227 */ /* 0x002fe200078e00ff */
[----:B------:R-:W-:-:S02]  /*1f500*/  ISETP.NE.AND.EX P0, PT, RZ, UR5, PT, P0 ;  /* 0x00000005ff007c0c */ /* 0x000fc4000bf05300 */
[----:B------:R-:W-:Y:S01]  /*1f510*/  SEL R94, R220, RZ, P1 ;  /* 0x000000ffdc5e7207 */ /* 0x000fe20000800000 */
[----:B------:R-:W-:Y:S01]  /*1f520*/  IMAD.MOV.U32 R82, RZ, RZ, R59 ;  /* 0x000000ffff527224 */ /* 0x000fe200078e003b */
[----:B0-----:R-:W-:Y:S02]  /*1f530*/  @P2 SHF.R.U32.HI R82, RZ, R0, R12 ;  /* 0x00000000ff522219 */ /* 0x001fe4000001160c */
[----:B------:R0:W1:Y:S01]  /*1f540*/  LDC.64 R12, c[0x0][R11+0x210] ;  /* 0x000084000b0c7b82 */ /* 0x0000620000000a00 */
[----:B------:R-:W-:Y:S01]  /*1f550*/  SEL R0, R216, RZ, !P0 ;  /* 0x000000ffd8007207 */ /* 0x000fe20004000000 */
[-C--:B------:R-:W-:Y:S02]  /*1f560*/  IMAD R90, R33, R94.reuse, RZ ;  /* 0x0000005e215a7224 */ /* 0x080fe400078e02ff */
[----:B------:R-:W-:Y:S01]  /*1f570*/  IMAD.WIDE.U32 R32, R32, R94, RZ ;  /* 0x0000005e20207225 */ /* 0x000fe200078e00ff */
[----:B0-----:R-:W-:-:S03]  /*1f580*/  SEL R11, R86, RZ, !P0 ;  /* 0x000000ff560b7207 */ /* 0x001fc60004000000 */
[----:B----4-:R-:W-:Y:S02]  /*1f590*/  IMAD R15, R15, R0, RZ ;  /* 0x000000000f0f7224 */ /* 0x010fe400078e02ff */
[----:B------:R-:W-:Y:S02]  /*1f5a0*/  IMAD R86, R35, R188, RZ ;  /* 0x000000bc23567224 */ /* 0x000fe400078e02ff */
[C---:B------:R-:W-:Y:S02]  /*1f5b0*/  IMAD R11, R14.reuse, R11, R15 ;  /* 0x0000000b0e0b7224 */ /* 0x040fe400078e020f */
[----:B------:R-:W-:Y:S01]  /*1f5c0*/  IMAD.WIDE.U32 R14, R14, R0, RZ ;  /* 0x000000000e0e7225 */ /* 0x000fe200078e00ff */
[----:B------:R-:W0:Y:S03]  /*1f5d0*/  @!P1 LDC R108, c[0x0][0xb50] ;  /* 0x0002d400ff6c9b82 */ /* 0x000e260000000800 */
[----:B------:R-:W-:-:S04]  /*1f5e0*/  IMAD.WIDE.U32 R34, R34, R188, RZ ;  /* 0x000000bc22227225 */ /* 0x000fc800078e00ff */
[----:B------:R-:W-:Y:S01]  /*1f5f0*/  IMAD.IADD R15, R15, 0x1, R11 ;  /* 0x000000010f0f7824 */ /* 0x000fe200078e020b */
[----:B-----5:R-:W-:Y:S01]  /*1f600*/  IADD3 R14, P0, P3, R14, R34, R2 ;  /* 0x000000220e0e7210 */ /* 0x020fe20007b1e002 */
[----:B------:R-:W-:Y:S01]  /*1f610*/  IMAD.IADD R86, R35, 0x1, R86 ;  /* 0x0000000123567824 */ /* 0x000fe200078e0256 */
[----:B------:R-:W-:Y:S01]  /*1f620*/  SHF.R.S32.HI R11, RZ, 0x1f, R2 ;  /* 0x0000001fff0b7819 */ /* 0x000fe20000011402 */
[----:B------:R-:W-:Y:S01]  /*1f630*/  IMAD.IADD R90, R33, 0x1, R90 ;  /* 0x00000001215a7824 */ /* 0x000fe200078e025a */
[----:B------:R-:W-:Y:S01]  /*1f640*/  IADD3 R32, P4, P5, R82, R14, R32 ;  /* 0x0000000e52207210 */ /* 0x000fe20007d9e020 */
[----:B------:R-:W4:Y:S01]  /*1f650*/  @!P1 LDC R109, c[0x0][0xb54] ;  /* 0x0002d500ff6d9b82 */ /* 0x000f220000000800 */
[----:B------:R-:W-:Y:S02]  /*1f660*/  IADD3.X R15, R15, R86, R11, P0, P3 ;  /* 0x000000560f0f7210 */ /* 0x000fe400007e640b */
[----:B------:R-:W-:-:S04]  /*1f670*/  SHF.R.S32.HI R14, RZ, 0x1f, R82 ;  /* 0x0000001fff0e7819 */ /* 0x000fc80000011452 */
[----:B------:R-:W-:Y:S02]  /*1f680*/  IADD3.X R33, R14, R15, R90, P4, P5 ;  /* 0x0000000f0e217210 */ /* 0x000fe400027ea45a */
[----:B------:R-:W-:-:S05]  /*1f690*/  IADD3 R14, -R82, RZ, RZ ;  /* 0x000000ff520e7210 */ /* 0x000fca0007ffe1ff */
[----:B------:R-:W-:-:S05]  /*1f6a0*/  IMAD R14, R99, R14, R59 ;  /* 0x0000000e630e7224 */ /* 0x000fca00078e023b */
[----:B------:R-:W-:Y:S01]  /*1f6b0*/  SHF.R.S32.HI R15, RZ, 0x1f, R14 ;  /* 0x0000001fff0f7819 */ /* 0x000fe2000001140e */
[-C--:B-1----:R-:W-:Y:S02]  /*1f6c0*/  IMAD R13, R13, R14.reuse, RZ ;  /* 0x0000000e0d0d7224 */ /* 0x082fe400078e02ff */
[----:B------:R-:W-:-:S04]  /*1f6d0*/  IMAD.WIDE.U32 R32, R12, R14, R32 ;  /* 0x0000000e0c207225 */ /* 0x000fc800078e0020 */
[----:B------:R-:W-:Y:S01]  /*1f6e0*/  IMAD R13, R12, R15, R13 ;  /* 0x0000000f0c0d7224 */ /* 0x000fe200078e020d */
[----:B0-----:R-:W-:-:S03]  /*1f6f0*/  LEA R108, P0, R32, R108, 0x2 ;  /* 0x0000006c206c7211 */ /* 0x001fc600078010ff */
[----:B------:R-:W-:Y:S02]  /*1f700*/  IMAD.IADD R13, R33, 0x1, R13 ;  /* 0x00000001210d7824 */ /* 0x000fe400078e020d */
[----:B------:R-:W-:Y:S03]  /*1f710*/  SHFL.IDX PT, R12, R108, RZ, 0x1c1f ;  /* 0x001c1fff6c0c7589 */ /* 0x000fe600000e0000 */
[----:B----4-:R-:W-:Y:S01]  /*1f720*/  LEA.HI.X R109, R32, R109, R13, 0x2, P0 ;  /* 0x0000006d206d7211 */ /* 0x010fe200000f140d */
[----:B------:R-:W-:Y:S01]  /*1f730*/  SHFL.IDX PT, R14, R108, 0x1, 0x1c1f ;  /* 0x003c1f006c0e7f89 */ /* 0x000fe200000e0000 */
[----:B------:R-:W-:-:S03]  /*1f740*/  IMAD R32, R63, R99, RZ ;  /* 0x000000633f207224 */ /* 0x000fc600078e02ff */
[----:B------:R-:W0:Y:S04]  /*1f750*/  SHFL.IDX PT, R13, R109, RZ, 0x1c1f ;  /* 0x001c1fff6d0d7589 */ /* 0x000e2800000e0000 */
[----:B------:R-:W1:Y:S01]  /*1f760*/  SHFL.IDX PT, R15, R109, 0x1, 0x1c1f ;  /* 0x003c1f006d0f7f89 */ /* 0x000e6200000e0000 */
[----:B--2---:R-:W-:Y:S01]  /*1f770*/  IMAD.IADD R34, R125, 0x1, R201 ;  /* 0x000000017d227824 */ /* 0x004fe200078e02c9 */
[----:B---3--:R-:W-:-:S03]  /*1f780*/  LOP3.LUT P0, RZ, R124, 0x3, RZ, 0xc0, !PT ;  /* 0x000000037cff7812 */ /* 0x008fc6000780c0ff */
[C---:B------:R-:W-:Y:S01]  /*1f790*/  VIADD R33, R34.reuse, 0x8 ;  /* 0x0000000822217836 */ /* 0x040fe20000000000 */
[----:B------:R-:W-:-:S04]  /*1f7a0*/  ISETP.GE.OR P3, PT, R34, R32, P0 ;  /* 0x000000202200720c */ /* 0x000fc80000766670 */
[----:B------:R-:W-:-:S09]  /*1f7b0*/  ISETP.GE.OR P0, PT, R33, R32, P0 ;  /* 0x000000202100720c */ /* 0x000fd20000706670 */
[----:B0-----:R0:W-:Y:S04]  /*1f7c0*/  @!P3 ST.E desc[UR36][R12.64], R163 ;  /* 0x000000a30c00b985 */ /* 0x0011e8000c101924 */
[----:B-1----:R0:W-:Y:S01]  /*1f7d0*/  @!P0 ST.E desc[UR36][R14.64], R162 ;  /* 0x000000a20e008985 */ /* 0x0021e2000c101924 */
[----:B------:R-:W-:Y:S05]  /*1f7e0*/  @P1 BRA `(.L_x_1996) ;  /* 0x0000000c00f81947 */ /* 0x000fea0003800000 */
[----:B------:R-:W1:Y:S01]  /*1f7f0*/  S2R R124, SR_TID.X ;  /* 0x00000000007c7919 */ /* 0x000e620000002100 */
[----:B------:R-:W2:Y:S01]  /*1f800*/  @P2 LDC R9, c[0x0][0xbec] ;  /* 0x0002fb00ff092b82 */ /* 0x000ea20000000800 */
[----:B------:R-:W-:-:S07]  /*1f810*/  ULDC.64 UR4, c[0x0][0xaa0] ;  /* 0x0002a80000047ab9 */ /* 0x000fce0000000a00 */
[----:B0-----:R-:W0:Y:S01]  /*1f820*/  @P2 LDC R13, c[0x0][0xbf0] ;  /* 0x0002fc00ff0d2b82 */ /* 0x001e220000000800 */
[----:B-1----:R-:W-:-:S05]  /*1f830*/  VIADD R8, R124, 0xffffff80 ;  /* 0xffffff807c087836 */ /* 0x002fca0000000000 */
[----:B------:R-:W-:-:S04]  /*1f840*/  SHF.R.S32.HI R3, RZ, 0x1f, R8 ;  /* 0x0000001fff037819 */ /* 0x000fc80000011408 */
[----:B------:R-:W-:-:S04]  /*1f850*/  LEA.HI R3, R3, R8, RZ, 0x3 ;  /* 0x0000000803037211 */ /* 0x000fc800078f18ff */
[----:B------:R-:W-:-:S05]  /*1f860*/  LOP3.LUT R3, R3, 0xfffffff8, RZ, 0xc0, !PT ;  /* 0xfffffff803037812 */ /* 0x000fca00078ec0ff */
[----:B------:R-:W-:-:S04]  /*1f870*/  IMAD.IADD R8, R8, 0x1, -R3 ;  /* 0x0000000108087824 */ /* 0x000fc800078e0a03 */
[----:B------:R-:W-:-:S04]  /*1f880*/  IMAD R5, R187, 0x8, R8 ;  /* 0x00000008bb057824 */ /* 0x000fc800078e0208 */
[----:B------:R-:W-:-:S04]  /*1f890*/  IMAD.SHL.U32 R5, R5, 0x8, RZ ;  /* 0x0000000805057824 */ /* 0x000fc800078e00ff */
[----:B------:R-:W-:-:S03]  /*1f8a0*/  IMAD.WIDE R4, R5, 0x2, R24 ;  /* 0x0000000205047825 */ /* 0x000fc600078e0218 */
[C---:B------:R-:W-:Y:S02]  /*1f8b0*/  IADD3 R45, P5, R4.reuse, 0x5000, RZ ;  /* 0x00005000042d7810 */ /* 0x040fe40007fbe0ff */
[C---:B------:R-:W-:Y:S02]  /*1f8c0*/  IADD3 R25, P0, R4.reuse, 0x1000, RZ ;  /* 0x0000100004197810 */ /* 0x040fe40007f1e0ff */
[----:B------:R-:W-:Y:S02]  /*1f8d0*/  LOP3.LUT R44, R45, 0x380, RZ, 0xc0, !PT ;  /* 0x000003802d2c7812 */ /* 0x000fe400078ec0ff */
[----:B------:R-:W-:Y:S02]  /*1f8e0*/  IADD3 R29, P1, R4, 0x2000, RZ ;  /* 0x00002000041d7810 */ /* 0x000fe40007f3e0ff */
[----:B------:R-:W-:Y:S02]  /*1f8f0*/  SHF.R.U64 R44, R44, 0x3, RZ ;  /* 0x000000032c2c7819 */ /* 0x000fe400000012ff */
[----:B------:R-:W-:-:S02]  /*1f900*/  IADD3 R37, P3, R4, 0x3000, RZ ;  /* 0x0000300004257810 */ /* 0x000fc40007f7e0ff */
[----:B------:R-:W-:Y:S02]  /*1f910*/  IADD3 R41, P4, R4, 0x4000, RZ ;  /* 0x0000400004297810 */ /* 0x000fe40007f9e0ff */
[----:B------:R-:W-:Y:S01]  /*1f920*/  LOP3.LUT R44, R44, R45, RZ, 0x3c, !PT ;  /* 0x0000002d2c2c7212 */ /* 0x000fe200078e3cff */
[----:B------:R-:W-:Y:S01]  /*1f930*/  IMAD.X R45, RZ, RZ, R5, P5 ;  /* 0x000000ffff2d7224 */ /* 0x000fe200028e0605 */
[----:B------:R-:W-:Y:S02]  /*1f940*/  IADD3 R65, P5, R4, 0xa000, RZ ;  /* 0x0000a00004417810 */ /* 0x000fe40007fbe0ff */
[----:B------:R-:W-:Y:S02]  /*1f950*/  LOP3.LUT R24, R25, 0x380, RZ, 0xc0, !PT ;  /* 0x0000038019187812 */ /* 0x000fe400078ec0ff */
[----:B------:R-:W-:Y:S01]  /*1f960*/  LOP3.LUT R28, R29, 0x380, RZ, 0xc0, !PT ;  /* 0x000003801d1c7812 */ /* 0x000fe200078ec0ff */
[----:B------:R-:W-:Y:S01]  /*1f970*/  IMAD R11, R11, UR4, RZ ;  /* 0x000000040b0b7c24 */ /* 0x000fe2000f8e02ff */
[----:B------:R-:W-:Y:S01]  /*1f980*/  LOP3.LUT R36, R37, 0x380, RZ, 0xc0, !PT ;  /* 0x0000038025247812 */ /* 0x000fe200078ec0ff */
[----:B------:R-:W-:Y:S01]  /*1f990*/  IMAD R12, R8, 0x20, R187 ;  /* 0x00000020080c7824 */ /* 0x000fe200078e02bb */
        /* <DEDUP_REMOVED lines=14> */
[----:B------:R-:W-:Y:S01]  /*1fa80*/  LOP3.LUT R40, R40, R41, RZ, 0x3c, !PT ;  /* 0x0000002928287212 */ /* 0x000fe200078e3cff */
[----:B------:R-:W-:Y:S01]  /*1fa90*/  IMAD R11, R2, UR5, R11 ;  /* 0x00000005020b7c24 */ /* 0x000fe2000f8e020b */
[----:B------:R-:W-:-:S02]  /*1faa0*/  IADD3.X R41, RZ, R5, RZ, P4, !PT ;  /* 0x00000005ff297210 */ /* 0x000fc400027fe4ff */
[C---:B------:R-:W-:Y:S01]  /*1fab0*/  LOP3.LUT R7, R4.reuse, 0x380, RZ, 0xc0, !PT ;  /* 0x0000038004077812 */ /* 0x040fe200078ec0ff */
[----:B------:R-:W-:Y:S01]  /*1fac0*/  IMAD.IADD R12, R201, 0x1, R12 ;  /* 0x00000001c90c7824 */ /* 0x000fe200078e020c */
[C---:B------:R-:W-:Y:S01]  /*1fad0*/  IADD3 R49, P0, R4.reuse, 0x6000, RZ ;  /* 0x0000600004317810 */ /* 0x040fe20007f1e0ff */
[----:B------:R-:W5:Y:S01]  /*1fae0*/  LD.E.128 R24, desc[UR36][R24.64] ;  /* 0x0000002418187980 */ /* 0x000f62000c101d00 */
[C---:B------:R-:W-:Y:S02]  /*1faf0*/  IADD3 R53, P1, R4.reuse, 0x7000, RZ ;  /* 0x0000700004357810 */ /* 0x040fe40007f3e0ff */
[C---:B------:R-:W-:Y:S01]  /*1fb00*/  IADD3 R57, P3, R4.reuse, 0x8000, RZ ;  /* 0x0000800004397810 */ /* 0x040fe20007f7e0ff */
[----:B------:R-:W5:Y:S01]  /*1fb10*/  LD.E.128 R28, desc[UR36][R28.64] ;  /* 0x000000241c1c7980 */ /* 0x000f62000c101d00 */
[----:B------:R-:W-:Y:S02]  /*1fb20*/  IADD3 R61, P4, R4, 0x9000, RZ ;  /* 0x00009000043d7810 */ /* 0x000fe40007f9e0ff */
[----:B------:R-:W-:Y:S01]  /*1fb30*/  LOP3.LUT R64, R64, R65, RZ, 0x3c, !PT ;  /* 0x0000004140407212 */ /* 0x000fe200078e3cff */
[----:B------:R-:W-:Y:S01]  /*1fb40*/  IMAD.X R65, RZ, RZ, R5, P5 ;  /* 0x000000ffff417224 */ /* 0x000fe200028e0605 */
[----:B------:R-:W-:Y:S01]  /*1fb50*/  IADD3 R6, P5, R4, 0xf000, RZ ;  /* 0x0000f00004067810 */ /* 0x000fe20007fbe0ff */
[----:B------:R-:W5:Y:S01]  /*1fb60*/  LD.E.128 R36, desc[UR36][R36.64] ;  /* 0x0000002424247980 */ /* 0x000f62000c101d00 */
[----:B------:R-:W-:-:S02]  /*1fb70*/  LOP3.LUT R48, R49, 0x380, RZ, 0xc0, !PT ;  /* 0x0000038031307812 */ /* 0x000fc400078ec0ff */
[----:B------:R-:W-:Y:S01]  /*1fb80*/  LOP3.LUT R52, R53, 0x380, RZ, 0xc0, !PT ;  /* 0x0000038035347812 */ /* 0x000fe200078ec0ff */
[----:B------:R-:W5:Y:S01]  /*1fb90*/  LD.E.128 R40, desc[UR36][R40.64] ;  /* 0x0000002428287980 */ /* 0x000f62000c101d00 */
[----:B------:R-:W-:Y:S02]  /*1fba0*/  LOP3.LUT R56, R57, 0x380, RZ, 0xc0, !PT ;  /* 0x0000038039387812 */ /* 0x000fe400078ec0ff */
[----:B------:R-:W-:Y:S02]  /*1fbb0*/  LOP3.LUT R60, R61, 0x380, RZ, 0xc0, !PT ;  /* 0x000003803d3c7812 */ /* 0x000fe400078ec0ff */
[----:B------:R-:W-:Y:S01]  /*1fbc0*/  SHF.R.U64 R7, R7, 0x3, RZ ;  /* 0x0000000307077819 */ /* 0x000fe200000012ff */
[----:B--2---:R-:W-:Y:S01]  /*1fbd0*/  @P2 IMAD.HI.U32 R8, R12, R9, RZ ;  /* 0x000000090c082227 */ /* 0x004fe200078e00ff */
[----:B------:R-:W-:Y:S01]  /*1fbe0*/  LOP3.LUT R3, R6, 0x380, RZ, 0xc0, !PT ;  /* 0x0000038006037812 */ /* 0x000fe200078ec0ff */
[----:B------:R-:W5:Y:S01]  /*1fbf0*/  LD.E.128 R64, desc[UR36][R64.64] ;  /* 0x0000002440407980 */ /* 0x000f62000c101d00 */
[----:B------:R-:W-:-:S02]  /*1fc00*/  SHF.R.U64 R48, R48, 0x3, RZ ;  /* 0x0000000330307819 */ /* 0x000fc400000012ff */
        /* <DEDUP_REMOVED lines=13> */
[----:B------:R-:W-:Y:S01]  /*1fce0*/  IADD3.X R85, RZ, R5, RZ, P5, !PT ;  /* 0x00000005ff557210 */ /* 0x000fe20002ffe4ff */
[----:B------:R-:W-:Y:S01]  /*1fcf0*/  IMAD.MOV.U32 R9, RZ, RZ, R12 ;  /* 0x000000ffff097224 */ /* 0x000fe200078e000c */
[C---:B------:R-:W-:Y:S01]  /*1fd00*/  IADD3 R73, P1, R4.reuse, 0xc000, RZ ;  /* 0x0000c00004497810 */ /* 0x040fe20007f3e0ff */
[----:B------:R-:W5:Y:S01]  /*1fd10*/  LD.E.128 R48, desc[UR36][R48.64] ;  /* 0x0000002430307980 */ /* 0x000f62000c101d00 */
[C---:B------:R-:W-:Y:S02]  /*1fd20*/  IADD3 R77, P3, R4.reuse, 0xd000, RZ ;  /* 0x0000d000044d7810 */ /* 0x040fe40007f7e0ff */
[----:B------:R-:W-:Y:S01]  /*1fd30*/  IADD3 R81, P4, R4, 0xe000, RZ ;  /* 0x0000e00004517810 */ /* 0x000fe20007f9e0ff */
[----:B------:R-:W5:Y:S01]  /*1fd40*/  LD.E.128 R52, desc[UR36][R52.64] ;  /* 0x0000002434347980 */ /* 0x000f62000c101d00 */
[----:B------:R-:W-:Y:S01]  /*1fd50*/  LOP3.LUT R84, R3, R6, RZ, 0x3c, !PT ;  /* 0x0000000603547212 */ /* 0x000fe200078e3cff */
[----:B------:R-:W-:Y:S01]  /*1fd60*/  IMAD.WIDE.U32 R2, R2, UR4, RZ ;  /* 0x0000000402027c25 */ /* 0x000fe2000f8e00ff */
[----:B------:R-:W-:Y:S01]  /*1fd70*/  LOP3.LUT R68, R69, 0x380, RZ, 0xc0, !PT ;  /* 0x0000038045447812 */ /* 0x000fe200078ec0ff */
[----:B------:R-:W-:Y:S01]  /*1fd80*/  ULDC.64 UR4, c[0x0][0xae8] ;  /* 0x0002ba0000047ab9 */ /* 0x000fe20000000a00 */
[----:B------:R-:W-:Y:S01]  /*1fd90*/  LOP3.LUT R72, R73, 0x380, RZ, 0xc0, !PT ;  /* 0x0000038049487812 */ /* 0x000fe200078ec0ff */
[----:B------:R-:W-:Y:S01]  /*1fda0*/  IMAD.IADD R3, R3, 0x1, R11 ;  /* 0x0000000103037824 */ /* 0x000fe200078e020b */
[----:B------:R-:W-:Y:S01]  /*1fdb0*/  LOP3.LUT R76, R77, 0x380, RZ, 0xc0, !PT ;  /* 0x000003804d4c7812 */ /* 0x000fe200078ec0ff */
[----:B------:R-:W5:Y:S01]  /*1fdc0*/  LD.E.128 R56, desc[UR36][R56.64] ;  /* 0x0000002438387980 */ /* 0x000f62000c101d00 */
[----:B------:R-:W-:Y:S01]  /*1fdd0*/  LOP3.LUT R80, R81, 0x380, RZ, 0xc0, !PT ;  /* 0x0000038051507812 */ /* 0x000fe200078ec0ff */
[----:B------:R-:W-:Y:S01]  /*1fde0*/  IMAD.WIDE.U32 R2, R188, UR4, R2 ;  /* 0x00000004bc027c25 */ /* 0x000fe2000f8e0002 */
[----:B------:R-:W-:Y:S01]  /*1fdf0*/  SHF.R.U64 R68, R68, 0x3, RZ ;  /* 0x0000000344447819 */ /* 0x000fe200000012ff */
[----:B------:R-:W5:Y:S01]  /*1fe00*/  LD.E.128 R60, desc[UR36][R60.64] ;  /* 0x000000243c3c7980 */ /* 0x000f62000c101d00 */
[----:B------:R-:W-:-:S02]  /*1fe10*/  SHF.R.U64 R72, R72, 0x3, RZ ;  /* 0x0000000348487819 */ /* 0x000fc400000012ff */
[----:B------:R-:W-:Y:S01]  /*1fe20*/  SHF.R.U64 R76, R76, 0x3, RZ ;  /* 0x000000034c4c7819 */ /* 0x000fe200000012ff */
[----:B------:R-:W5:Y:S01]  /*1fe30*/  LD.E.128 R84, desc[UR36][R84.64] ;  /* 0x0000002454547980 */ /* 0x000f62000c101d00 */
[----:B------:R-:W-:Y:S02]  /*1fe40*/  SHF.R.U64 R80, R80, 0x3, RZ ;  /* 0x0000000350507819 */ /* 0x000fe400000012ff */
[----:B------:R-:W-:Y:S01]  /*1fe50*/  SHF.R.S32.HI R11, RZ, 0x1f, R0 ;  /* 0x0000001fff0b7819 */ /* 0x000fe20000011400 */
        /* <DEDUP_REMOVED lines=10> */
[----:B------:R-:W-:Y:S01]  /*1ff00*/  ULDC.64 UR4, c[0x0][0xaf0] ;  /* 0x0002bc0000047ab9 */ /* 0x000fe20000000a00 */
[----:B0-----:R-:W-:Y:S01]  /*1ff10*/  @P2 SHF.R.U32.HI R9, RZ, R13, R8 ;  /* 0x0000000dff092219 */ /* 0x001fe20000011608 */
[----:B------:R-:W-:Y:S01]  /*1ff20*/  IMAD R11, R11, UR4, RZ ;  /* 0x000000040b0b7c24 */ /* 0x000fe2000f8e02ff */
[----:B------:R-:W5:Y:S01]  /*1ff30*/  LD.E.128 R68, desc[UR36][R68.64] ;  /* 0x0000002444447980 */ /* 0x000f62000c101d00 */
[----:B------:R-:W-:-:S03]  /*1ff40*/  IMAD.WIDE.U32 R2, R0, UR4, R2 ;  /* 0x0000000400027c25 */ /* 0x000fc6000f8e0002 */
[----:B------:R-:W5:Y:S01]  /*1ff50*/  LD.E.128 R4, desc[UR36][R4.64] ;  /* 0x0000002404047980 */ /* 0x000f62000c101d00 */
[----:B------:R-:W-:Y:S01]  /*1ff60*/  IMAD R11, R0, UR5, R11 ;  /* 0x00000005000b7c24 */ /* 0x000fe2000f8e020b */
[--C-:B------:R-:W-:Y:S02]  /*1ff70*/  SHF.R.S32.HI R0, RZ, 0x1f, R9.reuse ;  /* 0x0000001fff007819 */ /* 0x100fe40000011409 */
[----:B------:R-:W5:Y:S01]  /*1ff80*/  LD.E.128 R72, desc[UR36][R72.64] ;  /* 0x0000002448487980 */ /* 0x000f62000c101d00 */
[----:B------:R-:W-:Y:S01]  /*1ff90*/  IMAD.MOV R10, RZ, RZ, -R9 ;  /* 0x000000ffff0a7224 */ /* 0x000fe200078e0a09 */
[----:B------:R-:W-:Y:S02]  /*1ffa0*/  ULDC.64 UR4, c[0x0][0xae0] ;  /* 0x0002b80000047ab9 */ /* 0x000fe40000000a00 */
        /* <DEDUP_REMOVED lines=8> */
[----:B------:R-:W-:-:S02]  /*20030*/  IMAD.IADD R3, R3, 0x1, R11 ;  /* 0x0000000103037824 */ /* 0x000fc400078e020b */
[----:B------:R-:W-:Y:S02]  /*20040*/  IMAD R8, R0, UR4, RZ ;  /* 0x0000000400087c24 */ /* 0x000fe4000f8e02ff */
[----:B------:R-:W-:Y:S02]  /*20050*/  IMAD R99, R99, R10, R12 ;  /* 0x0000000a63637224 */ /* 0x000fe400078e020c */
[----:B------:R-:W-:-:S04]  /*20060*/  IMAD.WIDE.U32 R2, R9, UR4, R2 ;  /* 0x0000000409027c25 */ /* 0x000fc8000f8e0002 */
[----:B------:R-:W-:Y:S01]  /*20070*/  IMAD R9, R9, UR5, R8 ;  /* 0x0000000509097c24 */ /* 0x000fe2000f8e0208 */
[----:B------:R-:W-:Y:S01]  /*20080*/  SHF.R.S32.HI R8, RZ, 0x1f, R99 ;  /* 0x0000001fff087819 */ /* 0x000fe20000011463 */
[----:B------:R-:W-:Y:S01]  /*20090*/  ULDC.64 UR4, c[0x0][0xad8] ;  /* 0x0002b60000047ab9 */ /* 0x000fe20000000a00 */
[----:B------:R-:W-:Y:S02]  /*200a0*/  VIADD R0, R22, 0x28420 ;  /* 0x0002842016007836 */ /* 0x000fe40000000000 */
[----:B------:R-:W-:Y:S02]  /*200b0*/  IMAD.IADD R3, R3, 0x1, R9 ;  /* 0x0000000103037824 */ /* 0x000fe400078e0209 */
[----:B------:R-:W-:Y:S01]  /*200c0*/  IMAD R8, R8, UR4, RZ ;  /* 0x0000000408087c24 */ /* 0x000fe2000f8e02ff */
[----:B------:R-:W-:Y:S01]  /*200d0*/  PRMT R0, RZ, 0x654, R0 ;  /* 0x00000654ff007816 */ /* 0x000fe20000000000 */
[----:B------:R-:W-:-:S04]  /*200e0*/  IMAD.WIDE.U32 R2, R99, UR4, R2 ;  /* 0x0000000463027c25 */ /* 0x000fc8000f8e0002 */
[----:B------:R-:W-:Y:S01]  /*200f0*/  IMAD R99, R99, UR5, R8 ;  /* 0x0000000563637c24 */ /* 0x000fe2000f8e0208 */
[----:B------:R-:W-:Y:S01]  /*20100*/  ULDC.64 UR4, c[0x0][0xa80] ;  /* 0x0002a00000047ab9 */ /* 0x000fe20000000a00 */
[----:B0-----:R0:W-:Y:S02]  /*20110*/  SYNCS.ARRIVE.TRANS64.RED.A1T0 RZ, [R0+URZ], RZ ;  /* 0x000000ff00ff79a7 */ /* 0x0011e4000810043f */
[----:B------:R-:W-:Y:S01]  /*20120*/  IMAD.IADD R3, R3, 0x1, R99 ;  /* 0x0000000103037824 */ /* 0x000fe200078e0263 */
[----:B0-----:R-:W-:Y:S01]  /*20130*/  LEA R0, P0, R2, UR4, 0x1 ;  /* 0x0000000402007c11 */ /* 0x001fe2000f8008ff */
[----:B------:R-:W-:-:S03]  /*20140*/  UMOV UR4, 0xffffffff ;  /* 0xffffffff00047882 */ /* 0x000fc60000000000 */
[----:B------:R-:W-:Y:S01]  /*20150*/  LEA.HI.X R20, R2, UR5, R3, 0x1, P0 ;  /* 0x0000000502147c11 */ /* 0x000fe200080f0c03 */
[----:B------:R-:W-:Y:S01]  /*20160*/  IMAD.IADD R201, R187, 0x1, R201 ;  /* 0x00000001bbc97824 */ /* 0x000fe200078e02c9 */
[----:B------:R-:W-:Y:S07]  /*20170*/  BRA.DIV UR4, `(.L_x_1997) ;  /* 0x0000011604687947 */ /* 0x000fee000b800000 */
[----:B------:R0:W1:Y:S04]  /*20180*/  SHFL.IDX PT, R21, R20, RZ, 0x181f ;  /* 0x00181fff14157589 */ /* 0x00006800000e0000 */
[----:B------:R0:W2:Y:S02]  /*20190*/  SHFL.IDX PT, R14, R0, RZ, 0x181f ;  /* 0x00181fff000e7589 */ /* 0x0000a400000e0000 */
.L_x_2392:
[----:B------:R-:W-:Y:S01]  /*201a0*/  ISETP.GE.AND P0, PT, R201, R32, PT ;  /* 0x00000020c900720c */ /* 0x000fe20003f06270 */
[----:B------:R-:W-:-:S12]  /*201b0*/  BSSY B1, `(.L_x_1998) ;  /* 0x0000013000017945 */ /* 0x000fd80003800000 */
[----:B------:R-:W-:Y:S05]  /*201c0*/  @P0 BRA `(.L_x_1999) ;  /* 0x0000000000440947 */ /* 0x000fea0003800000 */
[----:B------:R-:W-:Y:S02]  /*201d0*/  ULDC UR4, c[0x0][0xac8] ;  /* 0x0002b20000047ab9 */ /* 0x000fe40000000800 */
[----:B------:R-:W-:Y:S02]  /*201e0*/  ISETP.GE.AND P3, PT, R18, UR4, PT ;  /* 0x0000000412007c0c */ /* 0x000fe4000bf66270 */
[----:B------:R-:W-:Y:S02]  /*201f0*/  ISETP.GE.AND P2, PT, R190, UR4, PT ;  /* 0x00000004be007c0c */ /* 0x000fe4000bf46270 */
[----:B------:R-:W-:Y:S02]  /*20200*/  ISETP.GE.AND P1, PT, R210, UR4, PT ;  /* 0x00000004d2007c0c */ /* 0x000fe4000bf26270 */
[----:B------:R-:W-:-:S07]  /*20210*/  ISETP.GE.AND P0, PT, R211, UR4, PT ;  /* 0x00000004d3007c0c */ /* 0x000fce000bf06270 */
[-C--:B--2---:R-:W-:Y:S02]  /*20220*/  @!P3 LEA R2, P5, R18, R14.reuse, 0x1 ;  /* 0x0000000e1202b211 */ /* 0x084fe400078a08ff */
[-C--:B------:R-:W-:Y:S02]  /*20230*/  @!P2 LEA R8, P4, R190, R14.reuse, 0x1 ;  /* 0x0000000ebe08a211 */ /* 0x080fe400078808ff */
[-C--:B-1----:R-:W-:Y:S02]  /*20240*/  @!P3 LEA.HI.X R3, R18, R21.reuse, R19, 0x1, P5 ;  /* 0x000000151203b211 */ /* 0x082fe400028f0c13 */
[-C--:B------:R-:W-:Y:S02]  /*20250*/  @!P1 LEA R10, P5, R210, R14.reuse, 0x1 ;  /* 0x0000000ed20a9211 */ /* 0x080fe400078a08ff */
[----:B------:R-:W-:Y:S01]  /*20260*/  @!P2 LEA.HI.X R9, R190, R21, R214, 0x1, P4 ;  /* 0x00000015be09a211 */ /* 0x000fe200020f0cd6 */
[----:B-----5:R3:W-:Y:S01]  /*20270*/  @!P3 ST.E.128 desc[UR36][R2.64], R4 ;  /* 0x000000040200b985 */ /* 0x0207e2000c101d24 */
[----:B------:R-:W-:-:S02]  /*20280*/  @!P0 LEA R12, P4, R211, R14, 0x1 ;  /* 0x0000000ed30c8211 */ /* 0x000fc400078808ff */
[-C--:B------:R-:W-:Y:S01]  /*20290*/  @!P1 LEA.HI.X R11, R210, R21.reuse, R219, 0x1, P5 ;  /* 0x00000015d20b9211 */ /* 0x080fe200028f0cdb */
[----:B------:R3:W-:Y:S01]  /*202a0*/  @!P2 ST.E.128 desc[UR36][R8.64], R40 ;  /* 0x000000280800a985 */ /* 0x0007e2000c101d24 */
[----:B------:R-:W-:-:S03]  /*202b0*/  @!P0 LEA.HI.X R13, R211, R21, R218, 0x1, P4 ;  /* 0x00000015d30d8211 */ /* 0x000fc600020f0cda */
[----:B------:R3:W-:Y:S04]  /*202c0*/  @!P1 ST.E.128 desc[UR36][R10.64], R56 ;  /* 0x000000380a009985 */ /* 0x0007e8000c101d24 */
[----:B------:R3:W-:Y:S02]  /*202d0*/  @!P0 ST.E.128 desc[UR36][R12.64], R72 ;  /* 0x000000480c008985 */ /* 0x0007e4000c101d24 */
.L_x_1999:
[----:B------:R-:W-:Y:S05]  /*202e0*/  BSYNC B1 ;  /* 0x0000000000017941 */ /* 0x000fea0003800000 */
.L_x_1998:
[----:B------:R-:W-:-:S03]  /*202f0*/  UMOV UR4, 0xffffffff ;  /* 0xffffffff00047882 */ /* 0x000fc60000000000 */
[----:B------:R-:W-:Y:S05]  /*20300*/  BRA.DIV UR4, `(.L_x_2000) ;  /* 0x0000011604387947 */ /* 0x000fea000b800000 */
[----:B---3--:R3:W4:Y:S04]  /*20310*/  SHFL.IDX PT, R9, R20, 0x1, 0x181f ;  /* 0x00381f0014097f89 */ /* 0x00872800000e0000 */
[----:B--2---:R3:W2:Y:S02]  /*20320*/  SHFL.IDX PT, R14, R0, 0x1, 0x181f ;  /* 0x00381f00000e7f89 */ /* 0x0046a400000e0000 */
.L_x_2396:
[----:B------:R-:W-:Y:S01]  /*20330*/  IADD3 R3, R201, 0x20, RZ ;  /* 0x00000020c9037810 */ /* 0x000fe20007ffe0ff */
[----:B------:R-:W-:Y:S03]  /*20340*/  BSSY B1, `(.L_x_2001) ;  /* 0x0000014000017945 */ /* 0x000fe60003800000 */
[----:B------:R-:W-:-:S13]  /*20350*/  ISETP.GE.AND P0, PT, R3, R32, PT ;  /* 0x000000200300720c */ /* 0x000fda0003f06270 */
[----:B------:R-:W-:Y:S05]  /*20360*/  @P0 BRA `(.L_x_2002) ;  /* 0x0000000000440947 */ /* 0x000fea0003800000 */
[----:B------:R-:W-:Y:S02]  /*20370*/  ULDC UR4, c[0x0][0xac8] ;  /* 0x0002b20000047ab9 */ /* 0x000fe40000000800 */
[----:B------:R-:W-:Y:S02]  /*20380*/  ISETP.GE.AND P3, PT, R18, UR4, PT ;  /* 0x0000000412007c0c */ /* 0x000fe4000bf66270 */
[----:B------:R-:W-:Y:S02]  /*20390*/  ISETP.GE.AND P2, PT, R190, UR4, PT ;  /* 0x00000004be007c0c */ /* 0x000fe4000bf46270 */
[----:B------:R-:W-:Y:S02]  /*203a0*/  ISETP.GE.AND P1, PT, R210, UR4, PT ;  /* 0x00000004d2007c0c */ /* 0x000fe4000bf26270 */
[----:B------:R-:W-:-:S07]  /*203b0*/  ISETP.GE.AND P0, PT, R211, UR4, PT ;  /* 0x00000004d3007c0c */ /* 0x000fce000bf06270 */
[-C--:B--2---:R-:W-:Y:S02]  /*203c0*/  @!P3 LEA R2, P5, R18, R14.reuse, 0x1 ;  /* 0x0000000e1202b211 */ /* 0x084fe400078a08ff */
[-C--:B-----5:R-:W-:Y:S02]  /*203d0*/  @!P2 LEA R4, P4, R190, R14.reuse, 0x1 ;  /* 0x0000000ebe04a211 */ /* 0x0a0fe400078808ff */
[-C--:B----4-:R-:W-:Y:S02]  /*203e0*/  @!P3 LEA.HI.X R3, R18, R9.reuse, R19, 0x1, P5 ;  /* 0x000000091203b211 */ /* 0x090fe400028f0c13 */
[-C--:B------:R-:W-:Y:S02]  /*203f0*/  @!P1 LEA R6, P5, R210, R14.reuse, 0x1 ;  /* 0x0000000ed2069211 */ /* 0x080fe400078a08ff */
        /* <DEDUP_REMOVED lines=8> */
.L_x_2002:
[----:B------:R-:W-:Y:S05]  /*20480*/  BSYNC B1 ;  /* 0x0000000000017941 */ /* 0x000fea0003800000 */
.L_x_2001:
[----:B------:R-:W-:-:S03]  /*20490*/  UMOV UR4, 0xffffffff ;  /* 0xffffffff00047882 */ /* 0x000fc60000000000 */
[----:B------:R-:W-:Y:S05]  /*204a0*/  BRA.DIV UR4, `(.L_x_2003) ;  /* 0x0000011604187947 */ /* 0x000fea000b800000 */
[----:B--2-4-:R2:W4:Y:S04]  /*204b0*/  SHFL.IDX PT, R9, R20, 0x2, 0x181f ;  /* 0x00581f0014097f89 */ /* 0x01452800000e0000 */
[----:B------:R2:W0:Y:S02]  /*204c0*/  SHFL.IDX PT, R14, R0, 0x2, 0x181f ;  /* 0x00581f00000e7f89 */ /* 0x00042400000e0000 */
.L_x_2400:
[----:B------:R-:W-:Y:S01]  /*204d0*/  VIADD R3, R201, 0x40 ;  /* 0x00000040c9037836 */ /* 0x000fe20000000000 */
[----:B------:R-:W-:Y:S04]  /*204e0*/  BSSY B1, `(.L_x_2004) ;  /* 0x0000014000017945 */ /* 0x000fe80003800000 */
[----:B------:R-:W-:-:S13]  /*204f0*/  ISETP.GE.AND P0, PT, R3, R32, PT ;  /* 0x000000200300720c */ /* 0x000fda0003f06270 */
[----:B------:R-:W-:Y:S05]  /*20500*/  @P0 BRA `(.L_x_2005) ;  /* 0x0000000000440947 */ /* 0x000fea0003800000 */
[----:B------:R-:W-:Y:S02]  /*20510*/  ULDC UR4, c[0x0][0xac8] ;  /* 0x0002b20000047ab9 */ /* 0x000fe40000000800 */
[----:B------:R-:W-:Y:S02]  /*20520*/  ISETP.GE.AND P3, PT, R18, UR4, PT ;  /* 0x0000000412007c0c */ /* 0x000fe4000bf66270 */
[----:B------:R-:W-:Y:S02]  /*20530*/  ISETP.GE.AND P2, PT, R190, UR4, PT ;  /* 0x00000004be007c0c */ /* 0x000fe4000bf46270 */
[----:B------:R-:W-:Y:S02]  /*20540*/  ISETP.GE.AND P1, PT, R210, UR4, PT ;  /* 0x00000004d2007c0c */ /* 0x000fe4000bf26270 */
[----:B------:R-:W-:-:S07]  /*20550*/  ISETP.GE.AND P0, PT, R211, UR4, PT ;  /* 0x00000004d3007c0c */ /* 0x000fce000bf06270 */
[-C--:B0-----:R-:W-:Y:S02]  /*20560*/  @!P3 LEA R2, P5, R18, R14.reuse, 0x1 ;  /* 0x0000000e1202b211 */ /* 0x081fe400078a08ff */
        /* <DEDUP_REMOVED lines=11> */
.L_x_2005:
[----:B------:R-:W-:Y:S05]  /*20620*/  BSYNC B1 ;  /* 0x0000000000017941 */ /* 0x000fea0003800000 */
.L_x_2004:
[----:B------:R-:W-:-:S03]  /*20630*/  UMOV UR4, 0xffffffff ;  /* 0xffffffff00047882 */ /* 0x000fc60000000000 */
[----:B------:R-:W-:Y:S05]  /*20640*/  BRA.DIV UR4, `(.L_x_2006) ;  /* 0x0000011204f87947 */ /* 0x000fea000b800000 */
[----:B0---4-:R0:W4:Y:S04]  /*20650*/  SHFL.IDX PT, R9, R20, 0x3, 0x181f ;  /* 0x00781f0014097f89 */ /* 0x01112800000e0000 */
[----:B------:R0:W0:Y:S02]  /*20660*/  SHFL.IDX PT, R14, R0, 0x3, 0x181f ;  /* 0x00781f00000e7f89 */ /* 0x00002400000e0000 */
.L_x_2404:
[----:B------:R-:W-:-:S05]  /*20670*/  VIADD R3, R201, 0x60 ;  /* 0x00000060c9037836 */ /* 0x000fca0000000000 */
[----:B------:R-:W-:-:S13]  /*20680*/  ISETP.GE.AND P0, PT, R3, R32, PT ;  /* 0x000000200300720c */ /* 0x000fda0003f06270 */
[----:B------:R-:W-:Y:S05]  /*20690*/  @P0 BRA `(.L_x_2007) ;  /* 0x0000003000d80947 */ /* 0x000fea0003800000 */
[----:B------:R-:W-:Y:S02]  /*206a0*/  ULDC UR4, c[0x0][0xac8] ;  /* 0x0002b20000047ab9 */ /* 0x000fe40000000800 */
[----:B------:R-:W-:Y:S02]  /*206b0*/  ISETP.GE.AND P3, PT, R18, UR4, PT ;  /* 0x0000000412007c0c */ /* 0x000fe4000bf66270 */
[----:B------:R-:W-:Y:S02]  /*206c0*/  ISETP.GE.AND P4, PT, R190, UR4, PT ;  /* 0x00000004be007c0c */ /* 0x000fe4000bf86270 */
[----:B------:R-:W-:-:S09]  /*206d0*/  ISETP.GE.AND P5, PT, R210, UR4, PT ;  /* 0x00000004d2007c0c */ /* 0x000fd2000bfa6270 */
[-C--:B0-----:R-:W-:Y:S02]  /*206e0*/  @!P3 LEA R2, P0, R18, R14.reuse, 0x1 ;  /* 0x0000000e1202b211 */ /* 0x081fe400078008ff */
[-C--:B-----5:R-:W-:Y:S02]  /*206f0*/  @!P4 LEA R4, P1, R190, R14.reuse, 0x1 ;  /* 0x0000000ebe04c211 */ /* 0x0a0fe400078208ff */
[----:B------:R-:W-:Y:S02]  /*20700*/  @!P5 LEA R6, P2, R210, R14, 0x1 ;  /* 0x0000000ed206d211 */ /* 0x000fe400078408ff */
[-C--:B----4-:R-:W-:Y:S02]  /*20710*/  @!P3 LEA.HI.X R3, R18, R9.reuse, R19, 0x1, P0 ;  /* 0x000000091203b211 */ /* 0x090fe400000f0c13 */
[-C--:B------:R-:W-:Y:S02]  /*20720*/  @!P4 LEA.HI.X R5, R190, R9.reuse, R214, 0x1, P1 ;  /* 0x00000009be05c211 */ /* 0x080fe400008f0cd6 */
[----:B------:R-:W-:Y:S01]  /*20730*/  @!P5 LEA.HI.X R7, R210, R9, R219, 0x1, P2 ;  /* 0x00000009d207d211 */ /* 0x000fe200010f0cdb */
[----:B------:R0:W-:Y:S01]  /*20740*/  @!P3 ST.E.128 desc[UR36][R2.64], R36 ;  /* 0x000000240200b985 */ /* 0x0001e2000c101d24 */
[----:B------:R-:W-:-:S03]  /*20750*/  ISETP.GE.AND P0, PT, R211, UR4, PT ;  /* 0x00000004d3007c0c */ /* 0x000fc6000bf06270 */
[----:B------:R0:W-:Y:S04]  /*20760*/  @!P4 ST.E.128 desc[UR36][R4.64], R52 ;  /* 0x000000340400c985 */ /* 0x0001e8000c101d24 */
[----:B------:R0:W-:Y:S06]  /*20770*/  @!P5 ST.E.128 desc[UR36][R6.64], R68 ;  /* 0x000000440600d985 */ /* 0x0001ec000c101d24 */
[----:B------:R-:W-:Y:S05]  /*20780*/  @P0 BRA `(.L_x_2007) ;  /* 0x00000030009c0947 */ /* 0x000fea0003800000 */
[----:B------:R-:W-:-:S04]  /*20790*/  LEA R14, P0, R211, R14, 0x1 ;  /* 0x0000000ed30e7211 */ /* 0x000fc800078008ff */
[----:B------:R-:W-:-:S05]  /*207a0*/  LEA.HI.X R15, R211, R9, R218, 0x1, P0 ;  /* 0x00000009d30f7211 */ /* 0x000fca00000f0cda */
[----:B------:R4:W-:Y:S01]  /*207b0*/  ST.E.128 desc[UR36][R14.64], R84 ;  /* 0x000000540e007985 */ /* 0x0009e2000c101d24 */
[----:B------:R-:W-:Y:S05]  /*207c0*/  BRA `(.L_x_2007) ;  /* 0x00000030008c7947 */ /* 0x000fea0003800000 */
.L_x_1996:
        /* <DEDUP_REMOVED lines=10> */
[----:B------:R-:W-:Y:S02]  /*20870*/  SHF.R.S32.HI R2, RZ, 0x1f, R0 ;  /* 0x0000001fff027819 */ /* 0x000fe40000011400 */
[----:B------:R-:W-:Y:S02]  /*20880*/  IMAD.IADD R13, R13, 0x1, R11 ;  /* 0x000000010d0d7824 */ /* 0x000fe400078e020b */
[----:B------:R-:W-:Y:S02]  /*20890*/  VIADD R11, R22, 0x28420 ;  /* 0x00028420160b7836 */ /* 0x000fe40000000000 */
[----:B------:R-:W-:-:S03]  /*208a0*/  IMAD.WIDE.U32 R12, R188, UR4, R12 ;  /* 0x00000004bc0c7c25 */ /* 0x000fc6000f8e000c */
[----:B------:R-:W-:Y:S01]  /*208b0*/  PRMT R11, RZ, 0x654, R11 ;  /* 0x00000654ff0b7816 */ /* 0x000fe2000000000b */
[----:B------:R-:W-:Y:S01]  /*208c0*/  IMAD R13, R188, UR5, R13 ;  /* 0x00000005bc0d7c24 */ /* 0x000fe2000f8e020d */
[----:B------:R-:W-:Y:S02]  /*208d0*/  ULDC.64 UR4, c[0x0][0xb40] ;  /* 0x0002d00000047ab9 */ /* 0x000fe40000000a00 */
[----:B------:R-:W-:Y:S01]  /*208e0*/  IMAD R2, R2, UR4, RZ ;  /* 0x0000000402027c24 */ /* 0x000fe2000f8e02ff */
[----:B------:R0:W-:Y:S01]  /*208f0*/  SYNCS.ARRIVE.TRANS64.RED.A1T0 RZ, [R11+URZ], RZ ;  /* 0x000000ff0bff79a7 */ /* 0x0001e2000810043f */
        /* <DEDUP_REMOVED lines=13> */
[----:B------:R-:W-:-:S03]  /*209d0*/  ULDC.64 UR4, c[0x0][0xb28] ;  /* 0x0002ca0000047ab9 */ /* 0x000fc60000000a00 */
[----:B------:R-:W-:Y:S01]  /*209e0*/  IMAD.IADD R13, R13, 0x1, R2 ;  /* 0x000000010d0d7824 */ /* 0x000fe200078e0202 */
        /* <DEDUP_REMOVED lines=12> */
.L_x_2407:
[----:B------:R-:W-:Y:S01]  /*20ab0*/  ISETP.GE.AND P0, PT, R34, R32, PT ;  /* 0x000000202200720c */ /* 0x000fe20003f06270 */
[----:B------:R-:W-:-:S12]  /*20ac0*/  BSSY B1, `(.L_x_2009) ;  /* 0x0000111000017945 */ /* 0x000fd80003800000 */
[----:B------:R-:W-:Y:S05]  /*20ad0*/  @P0 BRA `(.L_x_2010) ;  /* 0x00000010003c0947 */ /* 0x000fea0003800000 */
[----:B------:R-:W-:Y:S01]  /*20ae0*/  ULDC UR4, c[0x0][0xac8] ;  /* 0x0002b20000047ab9 */ /* 0x000fe20000000800 */
[----:B------:R-:W-:Y:S01]  /*20af0*/  SHF.R.S32.HI R14, RZ, 0x1f, R191 ;  /* 0x0000001fff0e7819 */ /* 0x000fe200000114bf */
[C---:B------:R-:W-:Y:S01]  /*20b00*/  VIADD R25, R191.reuse, 0x8 ;  /* 0x00000008bf197836 */ /* 0x040fe20000000000 */
[C---:B------:R-:W-:Y:S01]  /*20b10*/  ISETP.GE.AND P0, PT, R191.reuse, UR4, PT ;  /* 0x00000004bf007c0c */ /* 0x040fe2000bf06270 */
[C---:B------:R-:W-:Y:S02]  /*20b20*/  VIADD R35, R191.reuse, 0x8 ;  /* 0x00000008bf237836 */ /* 0x040fe40000000000 */
[C---:B------:R-:W-:Y:S02]  /*20b30*/  VIADD R59, R191.reuse, 0x10 ;  /* 0x00000010bf3b7836 */ /* 0x040fe40000000000 */
[C---:B------:R-:W-:Y:S01]  /*20b40*/  VIADD R63, R191.reuse, 0x10 ;  /* 0x00000010bf3f7836 */ /* 0x040fe20000000000 */
[----:B------:R-:W-:Y:S01]  /*20b50*/  SHF.R.S32.HI R35, RZ, 0x1f, R35 ;  /* 0x0000001fff237819 */ /* 0x000fe20000011423 */
[----:B------:R-:W-:-:S02]  /*20b60*/  VIADD R34, R191, 0x40 ;  /* 0x00000040bf227836 */ /* 0x000fc40000000000 */
[C---:B------:R-:W-:Y:S01]  /*20b70*/  VIADD R82, R191.reuse, 0x58 ;  /* 0x00000058bf527836 */ /* 0x040fe20000000000 */
[----:B------:R-:W-:Y:S01]  /*20b80*/  SHF.R.S32.HI R63, RZ, 0x1f, R63 ;  /* 0x0000001fff3f7819 */ /* 0x000fe2000001143f */
[C---:B------:R-:W-:Y:S02]  /*20b90*/  VIADD R86, R191.reuse, 0x70 ;  /* 0x00000070bf567836 */ /* 0x040fe40000000000 */
[C---:B--2---:R-:W-:Y:S01]  /*20ba0*/  @!P0 LEA R12, P1, R191.reuse, R11, 0x2 ;  /* 0x0000000bbf0c8211 */ /* 0x044fe200078210ff */
[----:B------:R-:W-:Y:S01]  /*20bb0*/  @!P0 IMAD.MOV.U32 R15, RZ, RZ, R122 ;  /* 0x000000ffff0f8224 */ /* 0x000fe200078e007a */
[----:B------:R-:W-:Y:S01]  /*20bc0*/  SHF.R.S32.HI R82, RZ, 0x1f, R82 ;  /* 0x0000001fff527819 */ /* 0x000fe20000011452 */
[C---:B------:R-:W-:Y:S01]  /*20bd0*/  VIADD R90, R191.reuse, 0x60 ;  /* 0x00000060bf5a7836 */ /* 0x040fe20000000000 */
[C---:B-1----:R-:W-:Y:S01]  /*20be0*/  @!P0 LEA.HI.X R13, R191.reuse, R24, R14, 0x2, P1 ;  /* 0x00000018bf0d8211 */ /* 0x042fe200008f140e */
[----:B------:R-:W-:Y:S01]  /*20bf0*/  VIADD R94, R191, 0xb0 ;  /* 0x000000b0bf5e7836 */ /* 0x000fe20000000000 */
[----:B------:R-:W-:-:S02]  /*20c00*/  @!P0 MOV R14, R121 ;  /* 0x00000079000e8202 */ /* 0x000fc40000000f00 */
[----:B------:R-:W-:Y:S02]  /*20c10*/  SHF.R.S32.HI R90, RZ, 0x1f, R90 ;  /* 0x0000001fff5a7819 */ /* 0x000fe4000001145a */
[----:B------:R-:W-:Y:S01]  /*20c20*/  SHF.R.S32.HI R94, RZ, 0x1f, R94 ;  /* 0x0000001fff5e7819 */ /* 0x000fe2000001145e */
[----:B------:R1:W-:Y:S01]  /*20c30*/  @!P0 ST.E.64 desc[UR36][R12.64], R14 ;  /* 0x0000000e0c008985 */ /* 0x0003e2000c101b24 */
[----:B------:R-:W-:-:S13]  /*20c40*/  ISETP.GE.AND P0, PT, R25, UR4, PT ;  /* 0x0000000419007c0c */ /* 0x000fda000bf06270 */
[C---:B-1----:R-:W-:Y:S01]  /*20c50*/  @!P0 LEA R12, P1, R25.reuse, R11, 0x2 ;  /* 0x0000000b190c8211 */ /* 0x042fe200078210ff */
[----:B------:R-:W-:Y:S02]  /*20c60*/  @!P0 IMAD.MOV.U32 R14, RZ, RZ, R117 ;  /* 0x000000ffff0e8224 */ /* 0x000fe400078e0075 */
[----:B------:R-:W-:Y:S01]  /*20c70*/  @!P0 IMAD.MOV.U32 R15, RZ, RZ, R118 ;  /* 0x000000ffff0f8224 */ /* 0x000fe200078e0076 */
[----:B------:R-:W-:Y:S01]  /*20c80*/  @!P0 LEA.HI.X R13, R25, R24, R35, 0x2, P1 ;  /* 0x00000018190d8211 */ /* 0x000fe200008f1423 */
[C---:B------:R-:W-:Y:S02]  /*20c90*/  VIADD R25, R191.reuse, 0x18 ;  /* 0x00000018bf197836 */ /* 0x040fe40000000000 */
[----:B------:R-:W-:Y:S02]  /*20ca0*/  VIADD R35, R191, 0x20 ;  /* 0x00000020bf237836 */ /* 0x000fe40000000000 */
[----:B------:R1:W-:Y:S01]  /*20cb0*/  @!P0 ST.E.64 desc[UR36][R12.64], R14 ;  /* 0x0000000e0c008985 */ /* 0x0003e2000c101b24 */
[----:B------:R-:W-:-:S02]  /*20cc0*/  ISETP.GE.AND P0, PT, R59, UR4, PT ;  /* 0x000000043b007c0c */ /* 0x000fc4000bf06270 */
[----:B------:R-:W-:-:S11]  /*20cd0*/  ISETP.GE.AND P1, PT, R25, UR4, PT ;  /* 0x0000000419007c0c */ /* 0x000fd6000bf26270 */
[C---:B-1----:R-:W-:Y:S01]  /*20ce0*/  @!P0 LEA R12, P2, R59.reuse, R11, 0x2 ;  /* 0x0000000b3b0c8211 */ /* 0x042fe200078410ff */
[----:B------:R-:W-:Y:S02]  /*20cf0*/  @!P0 IMAD.MOV.U32 R14, RZ, RZ, R111 ;  /* 0x000000ffff0e8224 */ /* 0x000fe400078e006f */
[----:B------:R-:W-:Y:S01]  /*20d00*/  @!P0 IMAD.MOV.U32 R15, RZ, RZ, R115 ;  /* 0x000000ffff0f8224 */ /* 0x000fe200078e0073 */
[----:B------:R-:W-:Y:S01]  /*20d10*/  @!P0 LEA.HI.X R13, R59, R24, R63, 0x2, P2 ;  /* 0x000000183b0d8211 */ /* 0x000fe200010f143f */
[C---:B------:R-:W-:Y:S01]  /*20d20*/  VIADD R59, R191.reuse, 0x28 ;  /* 0x00000028bf3b7836 */ /* 0x040fe20000000000 */
[----:B------:R-:W-:-:S03]  /*20d30*/  IADD3 R63, R191, 0x18, RZ ;  /* 0x00000018bf3f7810 */ /* 0x000fc60007ffe0ff */
[----:B------:R1:W-:Y:S01]  /*20d40*/  @!P0 ST.E.64 desc[UR36][R12.64], R14 ;  /* 0x0000000e0c008985 */ /* 0x0003e2000c101b24 */
[----:B------:R-:W-:Y:S02]  /*20d50*/  ISETP.GE.AND P0, PT, R35, UR4, PT ;  /* 0x0000000423007c0c */ /* 0x000fe4000bf06270 */
[----:B------:R-:W-:Y:S02]  /*20d60*/  SHF.R.S32.HI R63, RZ, 0x1f, R63 ;  /* 0x0000001fff3f7819 */ /* 0x000fe4000001143f */
[C---:B-1----:R-:W-:Y:S01]  /*20d70*/  @!P1 LEA R12, P2, R25.reuse, R11, 0x2 ;  /* 0x0000000b190c9211 */ /* 0x042fe200078410ff */
[----:B------:R-:W-:Y:S02]  /*20d80*/  @!P1 IMAD.MOV.U32 R14, RZ, RZ, R106 ;  /* 0x000000ffff0e9224 */ /* 0x000fe400078e006a */
[----:B------:R-:W-:Y:S01]  /*20d90*/  @!P1 IMAD.MOV.U32 R15, RZ, RZ, R110 ;  /* 0x000000ffff0f9224 */ /* 0x000fe200078e006e */
[----:B------:R-:W-:Y:S01]  /*20da0*/  @!P1 LEA.HI.X R13, R25, R24, R63, 0x2, P2 ;  /* 0x00000018190d9211 */ /* 0x000fe200010f143f */
[----:B------:R-:W-:-:S02]  /*20db0*/  VIADD R63, R191, 0x20 ;  /* 0x00000020bf3f7836 */ /* 0x000fc40000000000 */
[----:B------:R-:W-:Y:S02]  /*20dc0*/  VIADD R25, R191, 0x30 ;  /* 0x00000030bf197836 */ /* 0x000fe40000000000 */
[----:B------:R1:W-:Y:S01]  /*20dd0*/  @!P1 ST.E.64 desc[UR36][R12.64], R14 ;  /* 0x0000000e0c009985 */ /* 0x0003e2000c101b24 */
[----:B------:R-:W-:Y:S02]  /*20de0*/  SHF.R.S32.HI R63, RZ, 0x1f, R63 ;  /* 0x0000001fff3f7819 */ /* 0x000fe4000001143f */
[----:B------:R-:W-:Y:S02]  /*20df0*/  ISETP.GE.AND P1, PT, R59, UR4, PT ;  /* 0x000000043b007c0c */ /* 0x000fe4000bf26270 */
[C---:B-1----:R-:W-:Y:S01]  /*20e00*/  @!P0 LEA R12, P2, R35.reuse, R11, 0x2 ;  /* 0x0000000b230c8211 */ /* 0x042fe200078410ff */
[----:B------:R-:W-:Y:S02]  /*20e10*/  @!P0 IMAD.MOV.U32 R14, RZ, RZ, R229 ;  /* 0x000000ffff0e8224 */ /* 0x000fe400078e00e5 */
[----:B------:R-:W-:Y:S01]  /*20e20*/  @!P0 IMAD.MOV.U32 R15, RZ, RZ, R227 ;  /* 0x000000ffff0f8224 */ /* 0x000fe200078e00e3 */
[----:B------:R-:W-:Y:S01]  /*20e30*/  @!P0 LEA.HI.X R13, R35, R24, R63, 0x2, P2 ;  /* 0x00000018230d8211 */ /* 0x000fe200010f143f */
[----:B------:R-:W-:-:S02]  /*20e40*/  VIADD R63, R191, 0x28 ;  /* 0x00000028bf3f7836 */ /* 0x000fc40000000000 */
[----:B------:R-:W-:Y:S02]  /*20e50*/  VIADD R35, R191, 0x38 ;  /* 0x00000038bf237836 */ /* 0x000fe40000000000 */
[----:B------:R1:W-:Y:S01]  /*20e60*/  @!P0 ST.E.64 desc[UR36][R12.64], R14 ;  /* 0x0000000e0c008985 */ /* 0x0003e2000c101b24 */
[----:B------:R-:W-:Y:S02]  /*20e70*/  ISETP.GE.AND P0, PT, R25, UR4, PT ;  /* 0x0000000419007c0c */ /* 0x000fe4000bf06270 */
[----:B------:R-:W-:Y:S02]  /*20e80*/  SHF.R.S32.HI R63, RZ, 0x1f, R63 ;  /* 0x0000001fff3f7819 */ /* 0x000fe4000001143f */
[C---:B-1----:R-:W-:Y:S01]  /*20e90*/  @!P1 LEA R12, P2, R59.reuse, R11, 0x2 ;  /* 0x0000000b3b0c9211 */ /* 0x042fe200078410ff */
[----:B------:R-:W-:Y:S01]  /*20ea0*/  @!P1 IMAD.MOV.U32 R14, RZ, RZ, R102 ;  /* 0x000000ffff0e9224 */ /* 0x000fe200078e0066 */
[----:B------:R-:W-:Y:S02]  /*20eb0*/  @!P1 MOV R15, R228 ;  /* 0x000000e4000f9202 */ /* 0x000fe40000000f00 */
        /* <DEDUP_REMOVED lines=16> */
[----:B------:R-:W-:Y:S02]  /*20fc0*/  @!P1 IMAD.MOV.U32 R14, RZ, RZ, R226 ;  /* 0x000000ffff0e9224 */ /* 0x000fe400078e00e2 */
[----:B------:R-:W-:Y:S01]  /*20fd0*/  @!P1 IMAD.MOV.U32 R15, RZ, RZ, R192 ;  /* 0x000000ffff0f9224 */ /* 0x000fe200078e00c0 */
[----:B------:R-:W-:Y:S01]  /*20fe0*/  @!P1 LEA.HI.X R13, R35, R24, R59, 0x2, P2 ;  /* 0x00000018230d9211 */ /* 0x000fe200010f143b */
[----:B------:R-:W-:Y:S01]  /*20ff0*/  VIADD R35, R191, 0x40 ;  /* 0x00000040bf237836 */ /* 0x000fe20000000000 */
[----:B------:R-:W-:Y:S01]  /*21000*/  ISETP.GE.AND P2, PT, R25, UR4, PT ;  /* 0x0000000419007c0c */ /* 0x000fe2000bf46270 */
[----:B------:R-:W-:-:S02]  /*21010*/  VIADD R59, R191, 0x58 ;  /* 0x00000058bf3b7836 */ /* 0x000fc40000000000 */
[----:B------:R1:W-:Y:S01]  /*21020*/  @!P1 ST.E.64 desc[UR36][R12.64], R14 ;  /* 0x0000000e0c009985 */ /* 0x0003e2000c101b24 */
[----:B------:R-:W-:Y:S02]  /*21030*/  SHF.R.S32.HI R35, RZ, 0x1f, R35 ;  /* 0x0000001fff237819 */ /* 0x000fe40000011423 */
[C---:B-1----:R-:W-:Y:S01]  /*21040*/  @!P0 LEA R12, P1, R34.reuse, R11, 0x2 ;  /* 0x0000000b220c8211 */ /* 0x042fe200078210ff */
[----:B------:R-:W-:Y:S01]  /*21050*/  @!P0 IMAD.MOV.U32 R15, RZ, RZ, R180 ;  /* 0x000000ffff0f8224 */ /* 0x000fe200078e00b4 */
[----:B------:R-:W-:Y:S02]  /*21060*/  @!P0 MOV R14, R182 ;  /* 0x000000b6000e8202 */ /* 0x000fe40000000f00 */
[----:B------:R-:W-:Y:S01]  /*21070*/  @!P0 LEA.HI.X R13, R34, R24, R35, 0x2, P1 ;  /* 0x00000018220d8211 */ /* 0x000fe200008f1423 */
[----:B------:R-:W-:Y:S01]  /*21080*/  VIADD R34, R191, 0x50 ;  /* 0x00000050bf227836 */ /* 0x000fe20000000000 */
[----:B------:R-:W-:Y:S01]  /*21090*/  ISETP.GE.AND P1, PT, R59, UR4, PT ;  /* 0x000000043b007c0c */ /* 0x000fe2000bf26270 */
[----:B------:R-:W-:-:S02]  /*210a0*/  VIADD R35, R191, 0x48 ;  /* 0x00000048bf237836 */ /* 0x000fc40000000000 */
        /* <DEDUP_REMOVED lines=12> */
[----:B------:R-:W-:Y:S02]  /*21170*/  ISETP.GE.AND P3, PT, R25, UR4, PT ;  /* 0x0000000419007c0c */ /* 0x000fe4000bf66270 */
[-C--:B-1----:R-:W-:Y:S02]  /*21180*/  @!P0 LEA R14, P4, R34, R11.reuse, 0x2 ;  /* 0x0000000b220e8211 */ /* 0x082fe400078810ff */
[----:B------:R-:W-:-:S02]  /*21190*/  @!P1 LEA R12, P5, R59, R11, 0x2 ;  /* 0x0000000b3b0c9211 */ /* 0x000fc400078a10ff */
[-C--:B------:R-:W-:Y:S01]  /*211a0*/  @!P0 LEA.HI.X R15, R34, R24.reuse, R35, 0x2, P4 ;  /* 0x00000018220f8211 */ /* 0x080fe200020f1423 */
[----:B------:R-:W-:Y:S01]  /*211b0*/  @!P0 IMAD.MOV.U32 R35, RZ, RZ, R177 ;  /* 0x000000ffff238224 */ /* 0x000fe200078e00b1 */
[----:B------:R-:W-:Y:S02]  /*211c0*/  @!P0 MOV R34, R179 ;  /* 0x000000b300228202 */ /* 0x000fe40000000f00 */
[----:B------:R-:W-:Y:S01]  /*211d0*/  @!P1 LEA.HI.X R13, R59, R24, R82, 0x2, P5 ;  /* 0x000000183b0d9211 */ /* 0x000fe200028f1452 */
[C---:B------:R-:W-:Y:S02]  /*211e0*/  VIADD R59, R191.reuse, 0x78 ;  /* 0x00000078bf3b7836 */ /* 0x040fe40000000000 */
[----:B------:R1:W-:Y:S01]  /*211f0*/  @!P0 ST.E.64 desc[UR36][R14.64], R34 ;  /* 0x000000220e008985 */ /* 0x0003e2000c101b24 */
[----:B------:R-:W-:Y:S01]  /*21200*/  ISETP.GE.AND P0, PT, R86, UR4, PT ;  /* 0x0000000456007c0c */ /* 0x000fe2000bf06270 */
[----:B------:R-:W-:-:S05]  /*21210*/  VIADD R82, R191, 0x68 ;  /* 0x00000068bf527836 */ /* 0x000fca0000000000 */
[----:B------:R-:W-:Y:S01]  /*21220*/  SHF.R.S32.HI R82, RZ, 0x1f, R82 ;  /* 0x0000001fff527819 */ /* 0x000fe20000011452 */
[----:B-1----:R-:W-:Y:S01]  /*21230*/  @!P1 IMAD.MOV.U32 R34, RZ, RZ, R178 ;  /* 0x000000ffff229224 */ /* 0x002fe200078e00b2 */
[----:B------:R-:W-:Y:S01]  /*21240*/  @!P2 LEA R14, P4, R63, R11, 0x2 ;  /* 0x0000000b3f0ea211 */ /* 0x000fe200078810ff */
[----:B------:R-:W-:-:S03]  /*21250*/  @!P1 IMAD.MOV.U32 R35, RZ, RZ, R176 ;  /* 0x000000ffff239224 */ /* 0x000fc600078e00b0 */
[----:B------:R-:W-:Y:S01]  /*21260*/  @!P2 LEA.HI.X R15, R63, R24, R90, 0x2, P4 ;  /* 0x000000183f0fa211 */ /* 0x000fe200020f145a */
[----:B------:R-:W-:Y:S01]  /*21270*/  VIADD R63, R191, 0x80 ;  /* 0x00000080bf3f7836 */ /* 0x000fe20000000000 */
        /* <DEDUP_REMOVED lines=12> */
[----:B------:R-:W-:Y:S02]  /*21340*/  SHF.R.S32.HI R82, RZ, 0x1f, R82 ;  /* 0x0000001fff527819 */ /* 0x000fe40000011452 */
[----:B-1----:R-:W-:Y:S01]  /*21350*/  @!P3 MOV R34, R174 ;  /* 0x000000ae0022b202 */ /* 0x002fe20000000f00 */
[----:B------:R-:W-:Y:S01]  /*21360*/  @!P3 IMAD.MOV.U32 R35, RZ, RZ, R172 ;  /* 0x000000ffff23b224 */ /* 0x000fe200078e00ac */
[----:B------:R-:W-:-:S04]  /*21370*/  @!P0 LEA R14, P4, R86, R11, 0x2 ;  /* 0x0000000b560e8211 */ /* 0x000fc800078810ff */
[----:B------:R1:W-:Y:S01]  /*21380*/  @!P3 ST.E.64 desc[UR36][R12.64], R34 ;  /* 0x000000220c00b985 */ /* 0x0003e2000c101b24 */
[----:B------:R-:W-:Y:S01]  /*21390*/  @!P0 LEA.HI.X R15, R86, R24, R90, 0x2, P4 ;  /* 0x00000018560f8211 */ /* 0x000fe200020f145a */
[----:B------:R-:W-:Y:S01]  /*213a0*/  VIADD R86, R191, 0x90 ;  /* 0x00000090bf567836 */ /* 0x000fe20000000000 */
[----:B------:R-:W-:Y:S01]  /*213b0*/  ISETP.GE.AND P3, PT, R25, UR4, PT ;  /* 0x0000000419007c0c */ /* 0x000fe2000bf66270 */
[----:B------:R-:W-:-:S05]  /*213c0*/  VIADD R90, R191, 0x80 ;  /* 0x00000080bf5a7836 */ /* 0x000fca0000000000 */
[----:B------:R-:W-:Y:S01]  /*213d0*/  SHF.R.S32.HI R90, RZ, 0x1f, R90 ;  /* 0x0000001fff5a7819 */ /* 0x000fe2000001145a */
[----:B-1----:R-:W-:Y:S01]  /*213e0*/  @!P0 IMAD.MOV.U32 R34, RZ, RZ, R171 ;  /* 0x000000ffff228224 */ /* 0x002fe200078e00ab */
[----:B------:R-:W-:Y:S01]  /*213f0*/  @!P1 LEA R12, P5, R59, R11, 0x2 ;  /* 0x0000000b3b0c9211 */ /* 0x000fe200078a10ff */
[----:B------:R-:W-:-:S03]  /*21400*/  @!P0 IMAD.MOV.U32 R35, RZ, RZ, R169 ;  /* 0x000000ffff238224 */ /* 0x000fc600078e00a9 */
[----:B------:R-:W-:Y:S01]  /*21410*/  @!P1 LEA.HI.X R13, R59, R24, R82, 0x2, P5 ;  /* 0x000000183b0d9211 */ /* 0x000fe200028f1452 */
[C---:B------:R-:W-:Y:S01]  /*21420*/  VIADD R59, R191.reuse, 0x98 ;  /* 0x00000098bf3b7836 */ /* 0x040fe20000000000 */
[----:B------:R1:W-:Y:S01]  /*21430*/  @!P0 ST.E.64 desc[UR36][R14.64], R34 ;  /* 0x000000220e008985 */ /* 0x0003e2000c101b24 */
[----:B------:R-:W-:Y:S02]  /*21440*/  ISETP.GE.AND P0, PT, R86, UR4, PT ;  /* 0x0000000456007c0c */ /* 0x000fe4000bf06270 */
[----:B------:R-:W-:-:S04]  /*21450*/  IADD3 R82, R191, 0x88, RZ ;  /* 0x00000088bf527810 */ /* 0x000fc80007ffe0ff */
        /* <DEDUP_REMOVED lines=17> */
[----:B------:R-:W-:Y:S02]  /*21570*/  VIADD R82, R191, 0x98 ;  /* 0x00000098bf527836 */ /* 0x000fe40000000000 */
[----:B------:R-:W-:-:S03]  /*21580*/  ISETP.GE.AND P4, PT, R25, UR4, PT ;  /* 0x0000000419007c0c */ /* 0x000fc6000bf86270 */
[----:B------:R-:W-:Y:S01]  /*21590*/  SHF.R.S32.HI R82, RZ, 0x1f, R82 ;  /* 0x0000001fff527819 */ /* 0x000fe20000011452 */
[----:B-1----:R-:W-:Y:S01]  /*215a0*/  @!P3 IMAD.MOV.U32 R34, RZ, RZ, R166 ;  /* 0x000000ffff22b224 */ /* 0x002fe200078e00a6 */
[----:B------:R-:W-:Y:S01]  /*215b0*/  @!P0 LEA R14, P5, R86, R11, 0x2 ;  /* 0x0000000b560e8211 */ /* 0x000fe200078a10ff */
[----:B------:R-:W-:-:S03]  /*215c0*/  @!P3 IMAD.MOV.U32 R35, RZ, RZ, R164 ;  /* 0x000000ffff23b224 */ /* 0x000fc600078e00a4 */
[----:B------:R-:W-:Y:S01]  /*215d0*/  @!P0 LEA.HI.X R15, R86, R24, R90, 0x2, P5 ;  /* 0x00000018560f8211 */ /* 0x000fe200028f145a */
[C---:B------:R-:W-:Y:S01]  /*215e0*/  VIADD R86, R191.reuse, 0xa0 ;  /* 0x000000a0bf567836 */ /* 0x040fe20000000000 */
[----:B------:R1:W-:Y:S01]  /*215f0*/  @!P3 ST.E.64 desc[UR36][R12.64], R34 ;  /* 0x000000220c00b985 */ /* 0x0003e2000c101b24 */
[----:B------:R-:W-:-:S03]  /*21600*/  VIADD R90, R191, 0xb0 ;  /* 0x000000b0bf5a7836 */ /* 0x000fc60000000000 */
[----:B------:R-:W-:Y:S01]  /*21610*/  SHF.R.S32.HI R86, RZ, 0x1f, R86 ;  /* 0x0000001fff567819 */ /* 0x000fe20000011456 */
[----:B-1----:R-:W-:Y:S01]  /*21620*/  @!P0 IMAD.MOV.U32 R34, RZ, RZ, R161 ;  /* 0x000000ffff228224 */ /* 0x002fe200078e00a1 */
[----:B------:R-:W-:Y:S02]  /*21630*/  @!P0 MOV R35, R159 ;  /* 0x0000009f00238202 */ /* 0x000fe40000000f00 */
[----:B------:R-:W-:-:S03]  /*21640*/  @!P1 LEA R12, P3, R59, R11, 0x2 ;  /* 0x0000000b3b0c9211 */ /* 0x000fc600078610ff */
[----:B------:R1:W-:Y:S01]  /*21650*/  @!P0 ST.E.64 desc[UR36][R14.64], R34 ;  /* 0x000000220e008985 */ /* 0x0003e2000c101b24 */
[----:B------:R-:W-:Y:S01]  /*21660*/  @!P1 LEA.HI.X R13, R59, R24, R82, 0x2, P3 ;  /* 0x000000183b0d9211 */ /* 0x000fe200018f1452 */
[C---:B------:R-:W-:Y:S01]  /*21670*/  VIADD R82, R191.reuse, 0xb8 ;  /* 0x000000b8bf527836 */ /* 0x040fe20000000000 */
        /* <DEDUP_REMOVED lines=18> */
[----:B------:R-:W-:Y:S02]  /*217a0*/  ISETP.GE.AND P2, PT, R63, UR4, PT ;  /* 0x000000043f007c0c */ /* 0x000fe4000bf46270 */
[----:B------:R-:W-:Y:S01]  /*217b0*/  IADD3 R59, R191, 0xc8, RZ ;  /* 0x000000c8bf3b7810 */ /* 0x000fe20007ffe0ff */
[----:B-1----:R-:W-:Y:S01]  /*217c0*/  @!P4 IMAD.MOV.U32 R34, RZ, RZ, R104 ;  /* 0x000000ffff22c224 */ /* 0x002fe200078e0068 */
[----:B------:R-:W-:Y:S01]  /*217d0*/  @!P0 LEA R14, P3, R90, R11, 0x2 ;  /* 0x0000000b5a0e8211 */ /* 0x000fe200078610ff */
[----:B------:R-:W-:-:S03]  /*217e0*/  @!P4 IMAD.MOV.U32 R35, RZ, RZ, R92 ;  /* 0x000000ffff23c224 */ /* 0x000fc600078e005c */
[-C--:B------:R-:W-:Y:S02]  /*217f0*/  @!P0 LEA.HI.X R15, R90, R24.reuse, R94, 0x2, P3 ;  /* 0x000000185a0f8211 */ /* 0x080fe400018f145e */
[----:B------:R1:W-:Y:S01]  /*21800*/  @!P4 ST.E.64 desc[UR36][R12.64], R34 ;  /* 0x000000220c00c985 */ /* 0x0003e2000c101b24 */
[----:B------:R-:W-:Y:S02]  /*21810*/  ISETP.GE.AND P4, PT, R59, UR4, PT ;  /* 0x000000043b007c0c */ /* 0x000fe4000bf86270 */
[----:B------:R-:W-:Y:S02]  /*21820*/  ISETP.GE.AND P3, PT, R25, UR4, PT ;  /* 0x0000000419007c0c */ /* 0x000fe4000bf66270 */
[C---:B-1----:R-:W-:Y:S01]  /*21830*/  @!P1 LEA R12, P5, R82.reuse, R11, 0x2 ;  /* 0x0000000b520c9211 */ /* 0x042fe200078a10ff */
[----:B------:R-:W-:Y:S02]  /*21840*/  @!P0 IMAD.MOV.U32 R34, RZ, RZ, R88 ;  /* 0x000000ffff228224 */ /* 0x000fe400078e0058 */
[----:B------:R-:W-:Y:S01]  /*21850*/  @!P0 IMAD.MOV.U32 R35, RZ, RZ, R84 ;  /* 0x000000ffff238224 */ /* 0x000fe200078e0054 */
[----:B------:R-:W-:Y:S01]  /*21860*/  @!P1 LEA.HI.X R13, R82, R24, R86, 0x2, P5 ;  /* 0x00000018520d9211 */ /* 0x000fe200028f1456 */
[----:B------:R-:W-:-:S06]  /*21870*/  VIADD R82, R191, 0xc0 ;  /* 0x000000c0bf527836 */ /* 0x000fcc0000000000 */
[-C--:B------:R-:W-:Y:S01]  /*21880*/  @!P3 LEA R108, P5, R25, R11.reuse, 0x2 ;  /* 0x0000000b196cb211 */ /* 0x080fe200078a10ff */
[----:B------:R1:W-:Y:S01]  /*21890*/  @!P0 ST.E.64 desc[UR36][R14.64], R34 ;  /* 0x000000220e008985 */ /* 0x0003e2000c101b24 */
[----:B------:R-:W-:Y:S02]  /*218a0*/  SHF.R.S32.HI R82, RZ, 0x1f, R82 ;  /* 0x0000001fff527819 */ /* 0x000fe40000011452 */
[C---:B-1----:R-:W-:Y:S01]  /*218b0*/  @!P2 LEA R14, P0, R63.reuse, R11, 0x2 ;  /* 0x0000000b3f0ea211 */ /* 0x042fe200078010ff */
[----:B------:R-:W-:Y:S02]  /*218c0*/  @!P1 IMAD.MOV.U32 R34, RZ, RZ, R112 ;  /* 0x000000ffff229224 */ /* 0x000fe400078e0070 */
[----:B------:R-:W-:Y:S01]  /*218d0*/  @!P1 IMAD.MOV.U32 R35, RZ, RZ, R116 ;  /* 0x000000ffff239224 */ /* 0x000fe200078e0074 */
[----:B------:R-:W-:Y:S01]  /*218e0*/  @!P2 LEA.HI.X R15, R63, R24, R82, 0x2, P0 ;  /* 0x000000183f0fa211 */ /* 0x000fe200000f1452 */
[----:B------:R-:W-:Y:S01]  /*218f0*/  VIADD R63, R191, 0xc8 ;  /* 0x000000c8bf3f7836 */ /* 0x000fe20000000000 */
[----:B------:R-:W-:-:S02]  /*21900*/  ISETP.GE.AND P0, PT, R225, UR4, PT ;  /* 0x00000004e1007c0c */ /* 0x000fc4000bf06270 */
[----:B------:R1:W-:Y:S02]  /*21910*/  @!P1 ST.E.64 desc[UR36][R12.64], R34 ;  /* 0x000000220c009985 */ /* 0x0003e4000c101b24 */
[----:B------:R-:W-:Y:S02]  /*21920*/  SHF.R.S32.HI R63, RZ, 0x1f, R63 ;  /* 0x0000001fff3f7819 */ /* 0x000fe4000001143f */
[C---:B-1----:R-:W-:Y:S01]  /*21930*/  @!P4 LEA R12, P1, R59.reuse, R11, 0x2 ;  /* 0x0000000b3b0cc211 */ /* 0x042fe200078210ff */
[----:B------:R-:W-:Y:S01]  /*21940*/  @!P2 IMAD.MOV.U32 R34, RZ, RZ, R80 ;  /* 0x000000ffff22a224 */ /* 0x000fe200078e0050 */
[----:B------:R-:W-:Y:S02]  /*21950*/  @!P2 MOV R35, R3 ;  /* 0x000000030023a202 */ /* 0x000fe40000000f00 */
[----:B------:R-:W-:Y:S01]  /*21960*/  @!P4 LEA.HI.X R13, R59, R24, R63, 0x2, P1 ;  /* 0x000000183b0dc211 */ /* 0x000fe200008f143f */
[----:B------:R-:W-:Y:S01]  /*21970*/  VIADD R59, R191, 0xd0 ;  /* 0x000000d0bf3b7836 */ /* 0x000fe20000000000 */
[----:B------:R-:W-:Y:S01]  /*21980*/  ISETP.GE.AND P1, PT, R224, UR4, PT ;  /* 0x00000004e0007c0c */ /* 0x000fe2000bf26270 */
[----:B------:R1:W-:Y:S01]  /*21990*/  @!P2 ST.E.64 desc[UR36][R14.64], R34 ;  /* 0x000000220e00a985 */ /* 0x0003e2000c101b24 */
[----:B------:R-:W-:-:S02]  /*219a0*/  SHF.R.S32.HI R63, RZ, 0x1f, R223 ;  /* 0x0000001fff3f7819 */ /* 0x000fc400000114df */
[----:B------:R-:W-:-:S04]  /*219b0*/  SHF.R.S32.HI R59, RZ, 0x1f, R59 ;  /* 0x0000001fff3b7819 */ /* 0x000fc8000001143b */
[----:B------:R-:W-:Y:S02]  /*219c0*/  @!P3 LEA.HI.X R109, R25, R24, R59, 0x2, P5 ;  /* 0x00000018196db211 */ /* 0x000fe400028f143b */
[----:B------:R-:W-:Y:S02]  /*219d0*/  SHF.R.S32.HI R59, RZ, 0x1f, R225 ;  /* 0x0000001fff3b7819 */ /* 0x000fe400000114e1 */
[----:B------:R-:W-:Y:S02]  /*219e0*/  ISETP.GE.AND P5, PT, R222, UR4, PT ;  /* 0x00000004de007c0c */ /* 0x000fe4000bfa6270 */
[----:B------:R-:W-:Y:S01]  /*219f0*/  SHF.R.S32.HI R25, RZ, 0x1f, R224 ;  /* 0x0000001fff197819 */ /* 0x000fe200000114e0 */
[----:B-1----:R-:W-:Y:S02]  /*21a00*/  @!P4 IMAD.MOV.U32 R14, RZ, RZ, R120 ;  /* 0x000000ffff0ec224 */ /* 0x002fe400078e0078 */
[----:B------:R-:W-:-:S05]  /*21a10*/  @!P4 IMAD.MOV.U32 R15, RZ, RZ, R69 ;  /* 0x000000ffff0fc224 */ /* 0x000fca00078e0045 */
[----:B------:R1:W-:Y:S01]  /*21a20*/  @!P4 ST.E.64 desc[UR36][R12.64], R14 ;  /* 0x0000000e0c00c985 */ /* 0x0003e2000c101b24 */
[----:B------:R-:W-:-:S03]  /*21a30*/  ISETP.GE.AND P4, PT, R223, UR4, PT ;  /* 0x00000004df007c0c */ /* 0x000fc6000bf86270 */
[----:B------:R2:W-:Y:S01]  /*21a40*/  @!P3 ST.E.64 desc[UR36][R108.64], R4 ;  /* 0x000000046c00b985 */ /* 0x0005e2000c101b24 */
[----:B------:R-:W-:Y:S02]  /*21a50*/  ISETP.GE.AND P3, PT, R221, UR4, PT ;  /* 0x00000004dd007c0c */ /* 0x000fe4000bf66270 */
[CC--:B-1----:R-:W-:Y:S01]  /*21a60*/  @!P0 LEA R12, P2, R225.reuse, R11.reuse, 0x2 ;  /* 0x0000000be10c8211 */ /* 0x0c2fe200078410ff */
[----:B------:R-:W-:Y:S02]  /*21a70*/  @!P0 IMAD.MOV.U32 R14, RZ, RZ, R73 ;  /* 0x000000ffff0e8224 */ /* 0x000fe400078e0049 */
[----:B------:R-:W-:Y:S01]  /*21a80*/  @!P0 IMAD.MOV.U32 R15, RZ, RZ, R77 ;  /* 0x000000ffff0f8224 */ /* 0x000fe200078e004d */
[-C--:B------:R-:W-:Y:S02]  /*21a90*/  @!P0 LEA.HI.X R13, R225, R24.reuse, R59, 0x2, P2 ;  /* 0x00000018e10d8211 */ /* 0x080fe400010f143b */
[C---:B--2---:R-:W-:Y:S02]  /*21aa0*/  @!P1 LEA R4, P2, R224.reuse, R11, 0x2 ;  /* 0x0000000be0049211 */ /* 0x044fe400078410ff */
[----:B------:R-:W-:Y:S01]  /*21ab0*/  SHF.R.S32.HI R59, RZ, 0x1f, R222 ;  /* 0x0000001fff3b7819 */ /* 0x000fe200000114de */
[----:B------:R1:W-:Y:S01]  /*21ac0*/  @!P0 ST.E.64 desc[UR36][R12.64], R14 ;  /* 0x0000000e0c008985 */ /* 0x0003e2000c101b24 */
[----:B------:R-:W-:-:S02]  /*21ad0*/  @!P1 LEA.HI.X R5, R224, R24, R25, 0x2, P2 ;  /* 0x00000018e0059211 */ /* 0x000fc400010f1419 */
[----:B------:R-:W-:-:S03]  /*21ae0*/  SHF.R.S32.HI R25, RZ, 0x1f, R221 ;  /* 0x0000001fff197819 */ /* 0x000fc600000114dd */
[----:B------:R2:W-:Y:S01]  /*21af0*/  @!P1 ST.E.64 desc[UR36][R4.64], R6 ;  /* 0x0000000604009985 */ /* 0x0005e2000c101b24 */
[CC--:B-1----:R-:W-:Y:S01]  /*21b00*/  @!P4 LEA R12, P0, R223.reuse, R11.reuse, 0x2 ;  /* 0x0000000bdf0cc211 */ /* 0x0c2fe200078010ff */
[----:B------:R-:W-:Y:S02]  /*21b10*/  @!P4 IMAD.MOV.U32 R14, RZ, RZ, R81 ;  /* 0x000000ffff0ec224 */ /* 0x000fe400078e0051 */
[----:B------:R-:W-:Y:S01]  /*21b20*/  @!P4 IMAD.MOV.U32 R15, RZ, RZ, R85 ;  /* 0x000000ffff0fc224 */ /* 0x000fe200078e0055 */
[-C--:B------:R-:W-:Y:S02]  /*21b30*/  @!P4 LEA.HI.X R13, R223, R24.reuse, R63, 0x2, P0 ;  /* 0x00000018df0dc211 */ /* 0x080fe400000f143f */
[CC--:B--2---:R-:W-:Y:S02]  /*21b40*/  @!P5 LEA R4, P1, R222.reuse, R11.reuse, 0x2 ;  /* 0x0000000bde04d211 */ /* 0x0c4fe400078210ff */
[----:B------:R-:W-:Y:S01]  /*21b50*/  @!P3 LEA R6, P2, R221, R11, 0x2 ;  /* 0x0000000bdd06b211 */ /* 0x000fe200078410ff */
[----:B------:R1:W-:Y:S01]  /*21b60*/  @!P4 ST.E.64 desc[UR36][R12.64], R14 ;  /* 0x0000000e0c00c985 */ /* 0x0003e2000c101b24 */
[----:B------:R-:W-:-:S02]  /*21b70*/  @!P5 LEA.HI.X R5, R222, R24, R59, 0x2, P1 ;  /* 0x00000018de05d211 */ /* 0x000fc400008f143b */
[----:B------:R-:W-:-:S03]  /*21b80*/  @!P3 LEA.HI.X R7, R221, R24, R25, 0x2, P2 ;  /* 0x00000018dd07b211 */ /* 0x000fc600010f1419 */
[----:B------:R3:W-:Y:S01]  /*21b90*/  @!P5 ST.E.64 desc[UR36][R4.64], R8 ;  /* 0x000000080400d985 */ /* 0x0007e2000c101b24 */
[----:B-1----:R-:W-:Y:S02]  /*21ba0*/  @!P3 IMAD.MOV.U32 R12, RZ, RZ, R89 ;  /* 0x000000ffff0cb224 */ /* 0x002fe400078e0059 */
[----:B------:R-:W-:-:S05]  /*21bb0*/  @!P3 IMAD.MOV.U32 R13, RZ, RZ, R93 ;  /* 0x000000ffff0db224 */ /* 0x000fca00078e005d */
[----:B------:R3:W-:Y:S02]  /*21bc0*/  @!P3 ST.E.64 desc[UR36][R6.64], R12 ;  /* 0x0000000c0600b985 */ /* 0x0007e4000c101b24 */
.L_x_2010:
[----:B------:R-:W-:Y:S05]  /*21bd0*/  BSYNC B1 ;  /* 0x0000000000017941 */ /* 0x000fea0003800000 */
.L_x_2009:
[----:B------:R-:W-:-:S03]  /*21be0*/  UMOV UR4, 0xffffffff ;  /* 0xffffffff00047882 */ /* 0x000fc60000000000 */
[----:B------:R-:W-:Y:S05]  /*21bf0*/  BRA.DIV UR4, `(.L_x_2011) ;  /* 0x00000102040c7947 */ /* 0x000fea000b800000 */
[----:B---3--:R3:W4:Y:S04]  /*21c00*/  SHFL.IDX PT, R8, R2, 0x1, 0x1c1f ;  /* 0x003c1f0002087f89 */ /* 0x00872800000e0000 */
[----:B0-----:R-:W0:Y:S02]  /*21c10*/  SHFL.IDX PT, R0, R0, 0x1, 0x1c1f ;  /* 0x003c1f0000007f89 */ /* 0x001e2400000e0000 */
.L_x_2411:
[----:B------:R-:W-:-:S13]  /*21c20*/  ISETP.GE.AND P0, PT, R33, R32, PT ;  /* 0x000000202100720c */ /* 0x000fda0003f06270 */
[----:B------:R-:W-:Y:S05]  /*21c30*/  @P0 BRA `(.L_x_2007) ;  /* 0x0000001c00700947 */ /* 0x000fea0003800000 */
        /* <DEDUP_REMOVED lines=9> */
[C---:B------:R-:W-:Y:S01]  /*21cd0*/  VIADD R13, R191.reuse, 0x10 ;  /* 0x00000010bf0d7836 */ /* 0x040fe20000000000 */
[----:B------:R-:W-:Y:S01]  /*21ce0*/  SHF.R.S32.HI R4, RZ, 0x1f, R191 ;  /* 0x0000001fff047819 */ /* 0x000fe200000114bf */
[C---:B------:R-:W-:Y:S01]  /*21cf0*/  VIADD R15, R191.reuse, 0x28 ;  /* 0x00000028bf0f7836 */ /* 0x040fe20000000000 */
[----:B------:R-:W-:Y:S01]  /*21d00*/  ISETP.GE.AND P2, PT, R14, UR4, PT ;  /* 0x000000040e007c0c */ /* 0x000fe2000bf46270 */
[C---:B-1----:R-:W-:Y:S01]  /*21d10*/  VIADD R24, R191.reuse, 0x18 ;  /* 0x00000018bf187836 */ /* 0x042fe20000000000 */
[----:B------:R-:W-:Y:S01]  /*21d20*/  SHF.R.S32.HI R7, RZ, 0x1f, R7 ;  /* 0x0000001fff077819 */ /* 0x000fe20000011407 */
[----:B--2---:R-:W-:Y:S01]  /*21d30*/  @!P5 IMAD.MOV.U32 R11, RZ, RZ, R20 ;  /* 0x000000ffff0bd224 */ /* 0x004fe200078e0014 */
[C---:B0--3--:R-:W-:Y:S01]  /*21d40*/  @!P5 LEA R2, P1, R191.reuse, R0, 0x2 ;  /* 0x00000000bf02d211 */ /* 0x049fe200078210ff */
[----:B------:R-:W-:Y:S01]  /*21d50*/  VIADD R25, R191, 0xa8 ;  /* 0x000000a8bf197836 */ /* 0x000fe20000000000 */
[----:B------:R-:W-:-:S02]  /*21d60*/  SHF.R.S32.HI R13, RZ, 0x1f, R13 ;  /* 0x0000001fff0d7819 */ /* 0x000fc4000001140d */
[----:B----4-:R-:W-:Y:S02]  /*21d70*/  @!P5 LEA.HI.X R3, R191, R8, R4, 0x2, P1 ;  /* 0x00000008bf03d211 */ /* 0x010fe400008f1404 */
[C---:B------:R-:W-:Y:S02]  /*21d80*/  @!P0 LEA R4, P4, R6.reuse, R0, 0x2 ;  /* 0x0000000006048211 */ /* 0x040fe400078810ff */
[----:B------:R-:W-:Y:S01]  /*21d90*/  ISETP.GE.AND P1, PT, R9, UR4, PT ;  /* 0x0000000409007c0c */ /* 0x000fe2000bf26270 */
[----:B------:R0:W-:Y:S01]  /*21da0*/  @!P5 ST.E.64 desc[UR36][R2.64], R10 ;  /* 0x0000000a0200d985 */ /* 0x0001e2000c101b24 */
[----:B------:R-:W-:Y:S01]  /*21db0*/  @!P0 LEA.HI.X R5, R6, R8, R7, 0x2, P4 ;  /* 0x0000000806058211 */ /* 0x000fe200020f1407 */
[----:B------:R-:W-:Y:S01]  /*21dc0*/  @!P0 IMAD.MOV.U32 R6, RZ, RZ, R97 ;  /* 0x000000ffff068224 */ /* 0x000fe200078e0061 */
[----:B------:R-:W-:Y:S01]  /*21dd0*/  SHF.R.S32.HI R24, RZ, 0x1f, R24 ;  /* 0x0000001fff187819 */ /* 0x000fe20000011418 */
[----:B------:R-:W-:Y:S01]  /*21de0*/  @!P0 IMAD.MOV.U32 R7, RZ, RZ, R21 ;  /* 0x000000ffff078224 */ /* 0x000fe200078e0015 */
[----:B------:R-:W-:-:S04]  /*21df0*/  SHF.R.S32.HI R25, RZ, 0x1f, R25 ;  /* 0x0000001fff197819 */ /* 0x000fc80000011419 */
[----:B------:R1:W-:Y:S01]  /*21e00*/  @!P0 ST.E.64 desc[UR36][R4.64], R6 ;  /* 0x0000000604008985 */ /* 0x0003e2000c101b24 */
[----:B------:R-:W-:Y:S02]  /*21e10*/  ISETP.GE.AND P0, PT, R15, UR4, PT ;  /* 0x000000040f007c0c */ /* 0x000fe4000bf06270 */
[----:B0-----:R-:W-:-:S04]  /*21e20*/  @!P3 LEA R2, P5, R12, R0, 0x2 ;  /* 0x000000000c02b211 */ /* 0x001fc800078a10ff */
[----:B------:R-:W-:Y:S01]  /*21e30*/  @!P3 LEA.HI.X R3, R12, R8, R13, 0x2, P5 ;  /* 0x000000080c03b211 */ /* 0x000fe200028f140d */
[C---:B------:R-:W-:Y:S01]  /*21e40*/  VIADD R12, R191.reuse, 0x30 ;  /* 0x00000030bf0c7836 */ /* 0x040fe20000000000 */
[C---:B------:R-:W-:Y:S02]  /*21e50*/  IADD3 R13, R191.reuse, 0x20, RZ ;  /* 0x00000020bf0d7810 */ /* 0x040fe40007ffe0ff */
[----:B-1----:R-:W-:Y:S01]  /*21e60*/  @!P2 LEA R4, P4, R14, R0, 0x2 ;  /* 0x000000000e04a211 */ /* 0x002fe200078810ff */
[----:B------:R0:W-:Y:S01]  /*21e70*/  @!P3 ST.E.64 desc[UR36][R2.64], R26 ;  /* 0x0000001a0200b985 */ /* 0x0001e2000c101b24 */
[----:B------:R-:W-:Y:S01]  /*21e80*/  @!P2 IMAD.MOV.U32 R6, RZ, RZ, R64 ;  /* 0x000000ffff06a224 */ /* 0x000fe200078e0040 */
[----:B------:R-:W-:Y:S01]  /*21e90*/  ISETP.GE.AND P3, PT, R12, UR4, PT ;  /* 0x000000040c007c0c */ /* 0x000fe2000bf66270 */
[----:B------:R-:W-:Y:S01]  /*21ea0*/  @!P2 IMAD.MOV.U32 R7, RZ, RZ, R101 ;  /* 0x000000ffff07a224 */ /* 0x000fe200078e0065 */
[----:B------:R-:W-:Y:S01]  /*21eb0*/  @!P2 LEA.HI.X R5, R14, R8, R24, 0x2, P4 ;  /* 0x000000080e05a211 */ /* 0x000fe200020f1418 */
[C---:B------:R-:W-:Y:S01]  /*21ec0*/  VIADD R14, R191.reuse, 0x38 ;  /* 0x00000038bf0e7836 */ /* 0x040fe20000000000 */
[----:B------:R-:W-:Y:S01]  /*21ed0*/  SHF.R.S32.HI R13, RZ, 0x1f, R13 ;  /* 0x0000001fff0d7819 */ /* 0x000fe2000001140d */
[----:B------:R-:W-:-:S02]  /*21ee0*/  VIADD R24, R191, 0x28 ;  /* 0x00000028bf187836 */ /* 0x000fc40000000000 */
[----:B------:R1:W-:Y:S01]  /*21ef0*/  @!P2 ST.E.64 desc[UR36][R4.64], R6 ;  /* 0x000000060400a985 */ /* 0x0003e2000c101b24 */
[----:B------:R-:W-:Y:S02]  /*21f00*/  ISETP.GE.AND P2, PT, R14, UR4, PT ;  /* 0x000000040e007c0c */ /* 0x000fe4000bf46270 */
[----:B------:R-:W-:Y:S02]  /*21f10*/  SHF.R.S32.HI R24, RZ, 0x1f, R24 ;  /* 0x0000001fff187819 */ /* 0x000fe40000011418 */
[----:B0-----:R-:W-:-:S04]  /*21f20*/  @!P1 LEA R2, P5, R9, R0, 0x2 ;  /* 0x0000000009029211 */ /* 0x001fc800078a10ff */
[----:B------:R-:W-:Y:S01]  /*21f30*/  @!P1 LEA.HI.X R3, R9, R8, R13, 0x2, P5 ;  /* 0x0000000809039211 */ /* 0x000fe200028f140d */
[C---:B------:R-:W-:Y:S02]  /*21f40*/  VIADD R9, R191.reuse, 0x40 ;  /* 0x00000040bf097836 */ /* 0x040fe40000000000 */
[----:B------:R-:W-:Y:S01]  /*21f50*/  VIADD R13, R191, 0x30 ;  /* 0x00000030bf0d7836 */ /* 0x000fe20000000000 */
[----:B-1----:R-:W-:Y:S01]  /*21f60*/  @!P0 LEA R4, P4, R15, R0, 0x2 ;  /* 0x000000000f048211 */ /* 0x002fe200078810ff */
[----:B------:R0:W-:Y:S01]  /*21f70*/  @!P1 ST.E.64 desc[UR36][R2.64], R36 ;  /* 0x0000002402009985 */ /* 0x0001e2000c101b24 */
[----:B------:R-:W-:Y:S01]  /*21f80*/  ISETP.GE.AND P1, PT, R9, UR4, PT ;  /* 0x0000000409007c0c */ /* 0x000fe2000bf26270 */
[----:B------:R-:W-:Y:S01]  /*21f90*/  @!P0 IMAD.MOV.U32 R6, RZ, RZ, R105 ;  /* 0x000000ffff068224 */ /* 0x000fe200078e0069 */
[----:B------:R-:W-:Y:S01]  /*21fa0*/  @!P0 LEA.HI.X R5, R15, R8, R24, 0x2, P4 ;  /* 0x000000080f058211 */ /* 0x000fe200020f1418 */
[----:B------:R-:W-:Y:S01]  /*21fb0*/  @!P0 IMAD.MOV.U32 R7, RZ, RZ, R47 ;  /* 0x000000ffff078224 */ /* 0x000fe200078e002f */
[----:B------:R-:W-:Y:S01]  /*21fc0*/  SHF.R.S32.HI R13, RZ, 0x1f, R13 ;  /* 0x0000001fff0d7819 */ /* 0x000fe2000001140d */
[C---:B------:R-:W-:Y:S01]  /*21fd0*/  VIADD R15, R191.reuse, 0x48 ;  /* 0x00000048bf0f7836 */ /* 0x040fe20000000000 */
[----:B------:R-:W-:Y:S01]  /*21fe0*/  IADD3 R24, R191, 0x38, RZ ;  /* 0x00000038bf187810 */ /* 0x000fe20007ffe0ff */
[----:B------:R-:W-:Y:S01]  /*21ff0*/  @!P2 IMAD.MOV.U32 R47, RZ, RZ, R50 ;  /* 0x000000ffff2fa224 */ /* 0x000fe200078e0032 */
[----:B------:R1:W-:Y:S02]  /*22000*/  @!P0 ST.E.64 desc[UR36][R4.64], R6 ;  /* 0x0000000604008985 */ /* 0x0003e4000c101b24 */
[----:B------:R-:W-:-:S02]  /*22010*/  ISETP.GE.AND P0, PT, R15, UR4, PT ;  /* 0x000000040f007c0c */ /* 0x000fc4000bf06270 */
[----:B------:R-:W-:Y:S02]  /*22020*/  SHF.R.S32.HI R24, RZ, 0x1f, R24 ;  /* 0x0000001fff187819 */ /* 0x000fe40000011418 */
[----:B0-----:R-:W-:-:S04]  /*22030*/  @!P3 LEA R2, P5, R12, R0, 0x2 ;  /* 0x000000000c02b211 */ /* 0x001fc800078a10ff */
[----:B------:R-:W-:Y:S01]  /*22040*/  @!P3 LEA.HI.X R3, R12, R8, R13, 0x2, P5 ;  /* 0x000000080c03b211 */ /* 0x000fe200028f140d */
[C---:B------:R-:W-:Y:S02]  /*22050*/  VIADD R12, R191.reuse, 0x50 ;  /* 0x00000050bf0c7836 */ /* 0x040fe40000000000 */
[C---:B------:R-:W-:Y:S01]  /*22060*/  VIADD R13, R191.reuse, 0x40 ;  /* 0x00000040bf0d7836 */ /* 0x040fe20000000000 */
[----:B-1----:R-:W-:Y:S01]  /*22070*/  @!P2 LEA R4, P4, R14, R0, 0x2 ;  /* 0x000000000e04a211 */ /* 0x002fe200078810ff */
[----:B------:R0:W-:Y:S01]  /*22080*/  @!P3 ST.E.64 desc[UR36][R2.64], R38 ;  /* 0x000000260200b985 */ /* 0x0001e2000c101b24 */
[----:B------:R-:W-:Y:S01]  /*22090*/  ISETP.GE.AND P3, PT, R12, UR4, PT ;  /* 0x000000040c007c0c */ /* 0x000fe2000bf66270 */
[----:B------:R-:W-:Y:S01]  /*220a0*/  @!P0 IMAD.MOV.U32 R59, RZ, RZ, R58 ;  /* 0x000000ffff3b8224 */ /* 0x000fe200078e003a */
[----:B------:R-:W-:Y:S01]  /*220b0*/  @!P2 LEA.HI.X R5, R14, R8, R24, 0x2, P4 ;  /* 0x000000080e05a211 */ /* 0x000fe200020f1418 */
[C---:B------:R-:W-:Y:S01]  /*220c0*/  VIADD R14, R191.reuse, 0x58 ;  /* 0x00000058bf0e7836 */ /* 0x040fe20000000000 */
[----:B------:R-:W-:Y:S01]  /*220d0*/  SHF.R.S32.HI R13, RZ, 0x1f, R13 ;  /* 0x0000001fff0d7819 */ /* 0x000fe2000001140d */
[----:B------:R-:W-:-:S02]  /*220e0*/  VIADD R24, R191, 0x48 ;  /* 0x00000048bf187836 */ /* 0x000fc40000000000 */
[----:B------:R1:W-:Y:S01]  /*220f0*/  @!P2 ST.E.64 desc[UR36][R4.64], R46 ;  /* 0x0000002e0400a985 */ /* 0x0003e2000c101b24 */
[----:B------:R-:W-:Y:S01]  /*22100*/  ISETP.GE.AND P2, PT, R14, UR4, PT ;  /* 0x000000040e007c0c */ /* 0x000fe2000bf46270 */
[----:B------:R-:W-:Y:S01]  /*22110*/  @!P0 IMAD.MOV.U32 R58, RZ, RZ, R54 ;  /* 0x000000ffff3a8224 */ /* 0x000fe200078e0036 */
        /* <DEDUP_REMOVED lines=10> */
[C---:B------:R-:W-:Y:S01]  /*221c0*/  VIADD R15, R191.reuse, 0x68 ;  /* 0x00000068bf0f7836 */ /* 0x040fe20000000000 */
[----:B------:R-:W-:Y:S01]  /*221d0*/  SHF.R.S32.HI R13, RZ, 0x1f, R13 ;  /* 0x0000001fff0d7819 */ /* 0x000fe2000001140d */
[----:B------:R-:W-:Y:S01]  /*221e0*/  @!P2 IMAD.MOV.U32 R7, RZ, RZ, R70 ;  /* 0x000000ffff07a224 */ /* 0x000fe200078e0046 */
[----:B------:R-:W-:Y:S01]  /*221f0*/  IADD3 R24, R191, 0x58, RZ ;  /* 0x00000058bf187810 */ /* 0x000fe20007ffe0ff */
[----:B------:R1:W-:Y:S01]  /*22200*/  @!P0 ST.E.64 desc[UR36][R4.64], R58 ;  /* 0x0000003a04008985 */ /* 0x0003e2000c101b24 */
        /* <DEDUP_REMOVED lines=8> */
[----:B------:R-:W-:Y:S02]  /*22290*/  ISETP.GE.AND P3, PT, R12, UR4, PT ;  /* 0x000000040c007c0c */ /* 0x000fe4000bf66270 */
        /* <DEDUP_REMOVED lines=18> */
[----:B------:R-:W-:-:S02]  /*223c0*/  VIADD R15, R191, 0x88 ;  /* 0x00000088bf0f7836 */ /* 0x000fc40000000000 */
[----:B------:R-:W-:Y:S01]  /*223d0*/  VIADD R24, R191, 0x78 ;  /* 0x00000078bf187836 */ /* 0x000fe20000000000 */
[----:B------:R1:W-:Y:S02]  /*223e0*/  @!P0 ST.E.64 desc[UR36][R4.64], R6 ;  /* 0x0000000604008985 */ /* 0x0003e4000c101b24 */
[----:B------:R-:W-:Y:S02]  /*223f0*/  ISETP.GE.AND P0, PT, R15, UR4, PT ;  /* 0x000000040f007c0c */ /* 0x000fe4000bf06270 */
[----:B------:R-:W-:Y:S02]  /*22400*/  SHF.R.S32.HI R24, RZ, 0x1f, R24 ;  /* 0x0000001fff187819 */ /* 0x000fe40000011418 */
        /* <DEDUP_REMOVED lines=14> */
[----:B------:R-:W-:Y:S02]  /*224f0*/  SHF.R.S32.HI R24, RZ, 0x1f, R24 ;  /* 0x0000001fff187819 */ /* 0x000fe40000011418 */
[----:B------:R-:W-:Y:S02]  /*22500*/  ISETP.GE.AND P2, PT, R14, UR4, PT ;  /* 0x000000040e007c0c */ /* 0x000fe4000bf46270 */
[----:B0-----:R-:W-:-:S04]  /*22510*/  @!P1 LEA R2, P5, R9, R0, 0x2 ;  /* 0x0000000009029211 */ /* 0x001fc800078a10ff */
[----:B------:R-:W-:Y:S01]  /*22520*/  @!P1 LEA.HI.X R3, R9, R8, R13, 0x2, P5 ;  /* 0x0000000809039211 */ /* 0x000fe200028f140d */
[C---:B------:R-:W-:Y:S02]  /*22530*/  VIADD R9, R191.reuse, 0xa0 ;  /* 0x000000a0bf097836 */ /* 0x040fe40000000000 */
[----:B------:R-:W-:Y:S02]  /*22540*/  VIADD R13, R191, 0x90 ;  /* 0x00000090bf0d7836 */ /* 0x000fe40000000000 */
[----:B-1----:R-:W-:Y:S01]  /*22550*/  @!P1 IMAD.MOV.U32 R4, RZ, RZ, R51 ;  /* 0x000000ffff049224 */ /* 0x002fe200078e0033 */
[C---:B------:R-:W-:Y:S01]  /*22560*/  @!P0 LEA R6, P4, R15.reuse, R0, 0x2 ;  /* 0x000000000f068211 */ /* 0x040fe200078810ff */
[----:B------:R-:W-:Y:S01]  /*22570*/  @!P1 IMAD.MOV.U32 R5, RZ, RZ, R52 ;  /* 0x000000ffff059224 */ /* 0x000fe200078e0034 */
[----:B------:R-:W-:Y:S01]  /*22580*/  SHF.R.S32.HI R13, RZ, 0x1f, R13 ;  /* 0x0000001fff0d7819 */ /* 0x000fe2000001140d */
[----:B------:R-:W-:Y:S01]  /*22590*/  @!P2 IMAD.MOV.U32 R99, RZ, RZ, R83 ;  /* 0x000000ffff63a224 */ /* 0x000fe200078e0053 */
[----:B------:R-:W-:Y:S01]  /*225a0*/  @!P0 LEA.HI.X R7, R15, R8, R24, 0x2, P4 ;  /* 0x000000080f078211 */ /* 0x000fe200020f1418 */
[----:B------:R-:W-:Y:S01]  /*225b0*/  VIADD R15, R191, 0x98 ;  /* 0x00000098bf0f7836 */ /* 0x000fe20000000000 */
[----:B------:R0:W-:Y:S01]  /*225c0*/  @!P1 ST.E.64 desc[UR36][R2.64], R4 ;  /* 0x0000000402009985 */ /* 0x0001e2000c101b24 */
[----:B------:R-:W-:-:S02]  /*225d0*/  ISETP.GE.AND P1, PT, R9, UR4, PT ;  /* 0x0000000409007c0c */ /* 0x000fc4000bf26270 */
[----:B------:R-:W-:Y:S02]  /*225e0*/  IADD3 R24, R191, 0xa8, RZ ;  /* 0x000000a8bf187810 */ /* 0x000fe40007ffe0ff */
[----:B------:R-:W-:Y:S01]  /*225f0*/  SHF.R.S32.HI R15, RZ, 0x1f, R15 ;  /* 0x0000001fff0f7819 */ /* 0x000fe2000001140f */
[----:B0-----:R-:W-:Y:S01]  /*22600*/  @!P0 IMAD.MOV.U32 R4, RZ, RZ, R75 ;  /* 0x000000ffff048224 */ /* 0x001fe200078e004b */
[----:B------:R-:W-:Y:S01]  /*22610*/  @!P3 LEA R2, P5, R12, R0, 0x2 ;  /* 0x000000000c02b211 */ /* 0x000fe200078a10ff */
[----:B------:R-:W-:-:S03]  /*22620*/  @!P0 IMAD.MOV.U32 R5, RZ, RZ, R79 ;  /* 0x000000ffff058224 */ /* 0x000fc600078e004f */
[----:B------:R-:W-:Y:S01]  /*22630*/  @!P3 LEA.HI.X R3, R12, R8, R13, 0x2, P5 ;  /* 0x000000080c03b211 */ /* 0x000fe200028f140d */
[C---:B------:R-:W-:Y:S01]  /*22640*/  VIADD R12, R191.reuse, 0xb0 ;  /* 0x000000b0bf0c7836 */ /* 0x040fe20000000000 */
[----:B------:R0:W-:Y:S01]  /*22650*/  @!P0 ST.E.64 desc[UR36][R6.64], R4 ;  /* 0x0000000406008985 */ /* 0x0001e2000c101b24 */
[----:B------:R-:W-:Y:S01]  /*22660*/  VIADD R13, R191, 0xa0 ;  /* 0x000000a0bf0d7836 */ /* 0x000fe20000000000 */
[----:B------:R-:W-:-:S04]  /*22670*/  ISETP.GE.AND P0, PT, R24, UR4, PT ;  /* 0x0000000418007c0c */ /* 0x000fc8000bf06270 */
[----:B------:R-:W-:Y:S01]  /*22680*/  SHF.R.S32.HI R13, RZ, 0x1f, R13 ;  /* 0x0000001fff0d7819 */ /* 0x000fe2000001140d */
[----:B0-----:R-:W-:Y:S01]  /*22690*/  @!P3 IMAD.MOV.U32 R4, RZ, RZ, R53 ;  /* 0x000000ffff04b224 */ /* 0x001fe200078e0035 */
[----:B------:R-:W-:Y:S01]  /*226a0*/  @!P2 LEA R6, P4, R14, R0, 0x2 ;  /* 0x000000000e06a211 */ /* 0x000fe200078810ff */
[----:B------:R-:W-:-:S03]  /*226b0*/  @!P3 IMAD.MOV.U32 R5, RZ, RZ, R55 ;  /* 0x000000ffff05b224 */ /* 0x000fc600078e0037 */
[----:B------:R-:W-:Y:S01]  /*226c0*/  @!P2 LEA.HI.X R7, R14, R8, R15, 0x2, P4 ;  /* 0x000000080e07a211 */ /* 0x000fe200020f140f */
[C---:B------:R-:W-:Y:S01]  /*226d0*/  VIADD R14, R191.reuse, 0xb8 ;  /* 0x000000b8bf0e7836 */ /* 0x040fe20000000000 */
[----:B------:R0:W-:Y:S01]  /*226e0*/  @!P3 ST.E.64 desc[UR36][R2.64], R4 ;  /* 0x000000040200b985 */ /* 0x0001e2000c101b24 */
[----:B------:R-:W-:Y:S01]  /*226f0*/  ISETP.GE.AND P3, PT, R12, UR4, PT ;  /* 0x000000040c007c0c */ /* 0x000fe2000bf66270 */
[----:B------:R-:W-:Y:S02]  /*22700*/  VIADD R15, R191, 0xb0 ;  /* 0x000000b0bf0f7836 */ /* 0x000fe40000000000 */
[----:B------:R1:W-:Y:S01]  /*22710*/  @!P2 ST.E.64 desc[UR36][R6.64], R98 ;  /* 0x000000620600a985 */ /* 0x0003e2000c101b24 */
[----:B------:R-:W-:Y:S02]  /*22720*/  ISETP.GE.AND P2, PT, R14, UR4, PT ;  /* 0x000000040e007c0c */ /* 0x000fe4000bf46270 */
[----:B------:R-:W-:Y:S02]  /*22730*/  SHF.R.S32.HI R15, RZ, 0x1f, R15 ;  /* 0x0000001fff0f7819 */ /* 0x000fe4000001140f */
[----:B0-----:R-:W-:-:S02]  /*22740*/  @!P1 LEA R2, P5, R9, R0, 0x2 ;  /* 0x0000000009029211 */ /* 0x001fc400078a10ff */
[C---:B------:R-:W-:Y:S02]  /*22750*/  @!P0 LEA R4, P4, R24.reuse, R0, 0x2 ;  /* 0x0000000018048211 */ /* 0x040fe400078810ff */
[-C--:B------:R-:W-:Y:S01]  /*22760*/  @!P1 LEA.HI.X R3, R9, R8.reuse, R13, 0x2, P5 ;  /* 0x0000000809039211 */ /* 0x080fe200028f140d */
[C---:B------:R-:W-:Y:S01]  /*22770*/  VIADD R13, R191.reuse, 0xc0 ;  /* 0x000000c0bf0d7836 */ /* 0x040fe20000000000 */
[----:B------:R-:W-:Y:S01]  /*22780*/  @!P0 LEA.HI.X R5, R24, R8, R25, 0x2, P4 ;  /* 0x0000000818058211 */ /* 0x000fe200020f1419 */
[----:B-1----:R-:W-:Y:S01]  /*22790*/  @!P0 IMAD.MOV.U32 R6, RZ, RZ, R103 ;  /* 0x000000ffff068224 */ /* 0x002fe200078e0067 */
[----:B------:R-:W-:Y:S01]  /*227a0*/  IADD3 R9, R191, 0xc8, RZ ;  /* 0x000000c8bf097810 */ /* 0x000fe20007ffe0ff */
[----:B------:R0:W-:Y:S01]  /*227b0*/  @!P1 ST.E.64 desc[UR36][R2.64], R56 ;  /* 0x0000003802009985 */ /* 0x0001e2000c101b24 */
[----:B------:R-:W-:Y:S01]  /*227c0*/  @!P0 IMAD.MOV.U32 R7, RZ, RZ, R87 ;  /* 0x000000ffff078224 */ /* 0x000fe200078e0057 */
[----:B------:R-:W-:Y:S02]  /*227d0*/  ISETP.GE.AND P1, PT, R13, UR4, PT ;  /* 0x000000040d007c0c */ /* 0x000fe4000bf26270 */
[----:B------:R-:W-:-:S02]  /*227e0*/  ISETP.GE.AND P4, PT, R9, UR4, PT ;  /* 0x0000000409007c0c */ /* 0x000fc4000bf86270 */
[----:B------:R1:W-:Y:S01]  /*227f0*/  @!P0 ST.E.64 desc[UR36][R4.64], R6 ;  /* 0x0000000604008985 */ /* 0x0003e2000c101b24 */
[----:B0-----:R-:W-:-:S08]  /*22800*/  @!P3 LEA R2, P5, R12, R0, 0x2 ;  /* 0x000000000c02b211 */ /* 0x001fd000078a10ff */
[----:B------:R-:W-:Y:S02]  /*22810*/  @!P1 MOV R63, R65 ;  /* 0x00000041003f9202 */ /* 0x000fe40000000f00 */
[----:B------:R-:W-:Y:S01]  /*22820*/  @!P4 IMAD.MOV.U32 R115, RZ, RZ, R95 ;  /* 0x000000ffff73c224 */ /* 0x000fe200078e005f */
[----:B------:R-:W-:Y:S01]  /*22830*/  @!P3 LEA.HI.X R3, R12, R8, R15, 0x2, P5 ;  /* 0x000000080c03b211 */ /* 0x000fe200028f140f */
[C---:B------:R-:W-:Y:S01]  /*22840*/  VIADD R15, R191.reuse, 0xb8 ;  /* 0x000000b8bf0f7836 */ /* 0x040fe20000000000 */
[CC--:B-1----:R-:W-:Y:S01]  /*22850*/  @!P2 LEA R4, P0, R14.reuse, R0.reuse, 0x2 ;  /* 0x000000000e04a211 */ /* 0x0c2fe200078010ff */
[----:B------:R-:W-:Y:S02]  /*22860*/  VIADD R12, R191, 0xd0 ;  /* 0x000000d0bf0c7836 */ /* 0x000fe40000000000 */
[----:B------:R0:W-:Y:S01]  /*22870*/  @!P3 ST.E.64 desc[UR36][R2.64], R60 ;  /* 0x0000003c0200b985 */ /* 0x0001e2000c101b24 */
[----:B------:R-:W-:Y:S01]  /*22880*/  SHF.R.S32.HI R15, RZ, 0x1f, R15 ;  /* 0x0000001fff0f7819 */ /* 0x000fe2000001140f */
[----:B------:R-:W-:Y:S01]  /*22890*/  @!P2 IMAD.MOV.U32 R6, RZ, RZ, R107 ;  /* 0x000000ffff06a224 */ /* 0x000fe200078e006b */
[----:B------:R-:W-:Y:S01]  /*228a0*/  @!P4 LEA R10, P3, R9, R0, 0x2 ;  /* 0x00000000090ac211 */ /* 0x000fe200078610ff */
[----:B------:R-:W-:Y:S01]  /*228b0*/  @!P2 IMAD.MOV.U32 R7, RZ, RZ, R91 ;  /* 0x000000ffff07a224 */ /* 0x000fe200078e005b */
[----:B------:R-:W-:Y:S01]  /*228c0*/  @!P2 LEA.HI.X R5, R14, R8, R15, 0x2, P0 ;  /* 0x000000080e05a211 */ /* 0x000fe200000f140f */
[----:B------:R-:W-:Y:S01]  /*228d0*/  VIADD R14, R191, 0xc0 ;  /* 0x000000c0bf0e7836 */ /* 0x000fe20000000000 */
[----:B------:R-:W-:-:S03]  /*228e0*/  ISETP.GE.AND P0, PT, R12, UR4, PT ;  /* 0x000000040c007c0c */ /* 0x000fc6000bf06270 */
[----:B------:R1:W-:Y:S01]  /*228f0*/  @!P2 ST.E.64 desc[UR36][R4.64], R6 ;  /* 0x000000060400a985 */ /* 0x0003e2000c101b24 */
[----:B------:R-:W-:Y:S02]  /*22900*/  SHF.R.S32.HI R14, RZ, 0x1f, R14 ;  /* 0x0000001fff0e7819 */ /* 0x000fe4000001140e */
[----:B------:R-:W-:Y:S02]  /*22910*/  ISETP.GE.AND P2, PT, R225, UR4, PT ;  /* 0x00000004e1007c0c */ /* 0x000fe4000bf46270 */
[----:B0-----:R-:W-:-:S04]  /*22920*/  @!P1 LEA R2, P5, R13, R0, 0x2 ;  /* 0x000000000d029211 */ /* 0x001fc800078a10ff */
[-C--:B------:R-:W-:Y:S01]  /*22930*/  @!P1 LEA.HI.X R3, R13, R8.reuse, R14, 0x2, P5 ;  /* 0x000000080d039211 */ /* 0x080fe200028f140e */
[----:B------:R-:W-:Y:S01]  /*22940*/  VIADD R13, R191, 0xc8 ;  /* 0x000000c8bf0d7836 */ /* 0x000fe20000000000 */
[----:B------:R-:W-:Y:S01]  /*22950*/  ISETP.GE.AND P5, PT, R223, UR4, PT ;  /* 0x00000004df007c0c */ /* 0x000fe2000bfa6270 */
[----:B------:R-:W-:Y:S02]  /*22960*/  @!P0 IMAD.MOV.U32 R69, RZ, RZ, R72 ;  /* 0x000000ffff458224 */ /* 0x000fe400078e0048 */
[----:B------:R0:W-:Y:S01]  /*22970*/  @!P1 ST.E.64 desc[UR36][R2.64], R62 ;  /* 0x0000003e02009985 */ /* 0x0001e2000c101b24 */
[----:B------:R-:W-:Y:S01]  /*22980*/  SHF.R.S32.HI R13, RZ, 0x1f, R13 ;  /* 0x0000001fff0d7819 */ /* 0x000fe2000001140d */
[----:B-1----:R-:W-:Y:S02]  /*22990*/  @!P2 IMAD.MOV.U32 R6, RZ, RZ, R119 ;  /* 0x000000ffff06a224 */ /* 0x002fe400078e0077 */
[----:B------:R-:W-:Y:S01]  /*229a0*/  @!P2 IMAD.MOV.U32 R7, RZ, RZ, R123 ;  /* 0x000000ffff07a224 */ /* 0x000fe200078e007b */
[----:B------:R-:W-:Y:S01]  /*229b0*/  @!P4 LEA.HI.X R11, R9, R8, R13, 0x2, P3 ;  /* 0x00000008090bc211 */ /* 0x000fe200018f140d */
[----:B------:R-:W-:Y:S01]  /*229c0*/  VIADD R13, R191, 0xd0 ;  /* 0x000000d0bf0d7836 */ /* 0x000fe20000000000 */
[----:B------:R-:W-:-:S02]  /*229d0*/  ISETP.GE.AND P3, PT, R224, UR4, PT ;  /* 0x00000004e0007c0c */ /* 0x000fc4000bf66270 */
[----:B------:R-:W-:Y:S01]  /*229e0*/  SHF.R.S32.HI R9, RZ, 0x1f, R225 ;  /* 0x0000001fff097819 */ /* 0x000fe200000114e1 */
[----:B------:R-:W-:Y:S01]  /*229f0*/  @!P4 ST.E.64 desc[UR36][R10.64], R114 ;  /* 0x000000720a00c985 */ /* 0x000fe2000c101b24 */
[----:B------:R-:W-:Y:S01]  /*22a00*/  SHF.R.S32.HI R13, RZ, 0x1f, R13 ;  /* 0x0000001fff0d7819 */ /* 0x000fe2000001140d */
[----:B------:R-:W-:Y:S01]  /*22a10*/  @!P5 IMAD.MOV.U32 R128, RZ, RZ, R127 ;  /* 0x000000ffff80d224 */ /* 0x000fe200078e007f */
[----:B------:R-:W-:Y:S02]  /*22a20*/  ISETP.GE.AND P4, PT, R222, UR4, PT ;  /* 0x00000004de007c0c */ /* 0x000fe4000bf86270 */
[----:B0-----:R-:W-:-:S04]  /*22a30*/  @!P0 LEA R2, P1, R12, R0, 0x2 ;  /* 0x000000000c028211 */ /* 0x001fc800078210ff */
[----:B------:R-:W-:Y:S01]  /*22a40*/  @!P0 LEA.HI.X R3, R12, R8, R13, 0x2, P1 ;  /* 0x000000080c038211 */ /* 0x000fe200008f140d */
[----:B------:R-:W-:Y:S01]  /*22a50*/  @!P3 IMAD.MOV.U32 R77, RZ, RZ, R78 ;  /* 0x000000ffff4db224 */ /* 0x000fe200078e004e */
[C---:B------:R-:W-:Y:S02]  /*22a60*/  @!P2 LEA R4, P1, R225.reuse, R0, 0x2 ;  /* 0x00000000e104a211 */ /* 0x040fe400078210ff */
[----:B------:R-:W-:Y:S01]  /*22a70*/  SHF.R.S32.HI R13, RZ, 0x1f, R224 ;  /* 0x0000001fff0d7819 */ /* 0x000fe200000114e0 */
[----:B------:R0:W-:Y:S01]  /*22a80*/  @!P0 ST.E.64 desc[UR36][R2.64], R68 ;  /* 0x0000004402008985 */ /* 0x0001e2000c101b24 */
[----:B------:R-:W-:Y:S02]  /*22a90*/  @!P2 LEA.HI.X R5, R225, R8, R9, 0x2, P1 ;  /* 0x00000008e105a211 */ /* 0x000fe400008f1409 */
[----:B------:R-:W-:Y:S02]  /*22aa0*/  SHF.R.S32.HI R12, RZ, 0x1f, R223 ;  /* 0x0000001fff0c7819 */ /* 0x000fe400000114df */
[----:B------:R-:W-:Y:S01]  /*22ab0*/  SHF.R.S32.HI R9, RZ, 0x1f, R222 ;  /* 0x0000001fff097819 */ /* 0x000fe200000114de */
[----:B------:R1:W-:Y:S01]  /*22ac0*/  @!P2 ST.E.64 desc[UR36][R4.64], R6 ;  /* 0x000000060400a985 */ /* 0x0003e2000c101b24 */
[----:B0-----:R-:W-:-:S04]  /*22ad0*/  @!P3 LEA R2, P0, R224, R0, 0x2 ;  /* 0x00000000e002b211 */ /* 0x001fc800078010ff */
[----:B------:R-:W-:Y:S02]  /*22ae0*/  @!P3 LEA.HI.X R3, R224, R8, R13, 0x2, P0 ;  /* 0x00000008e003b211 */ /* 0x000fe400000f140d */
[CC--:B-1----:R-:W-:Y:S02]  /*22af0*/  @!P5 LEA R4, P1, R223.reuse, R0.reuse, 0x2 ;  /* 0x00000000df04d211 */ /* 0x0c2fe400078210ff */
[C---:B------:R-:W-:Y:S01]  /*22b00*/  @!P4 LEA R6, P2, R222.reuse, R0, 0x2 ;  /* 0x00000000de06c211 */ /* 0x040fe200078410ff */
[----:B------:R0:W-:Y:S01]  /*22b10*/  @!P3 ST.E.64 desc[UR36][R2.64], R76 ;  /* 0x0000004c0200b985 */ /* 0x0001e2000c101b24 */
[-C--:B------:R-:W-:Y:S02]  /*22b20*/  @!P5 LEA.HI.X R5, R223, R8.reuse, R12, 0x2, P1 ;  /* 0x00000008df05d211 */ /* 0x080fe400008f140c */
[----:B------:R-:W-:Y:S02]  /*22b30*/  @!P4 LEA.HI.X R7, R222, R8, R9, 0x2, P2 ;  /* 0x00000008de07c211 */ /* 0x000fe400010f1409 */
[----:B------:R-:W-:Y:S01]  /*22b40*/  ISETP.GE.AND P0, PT, R221, UR4, PT ;  /* 0x00000004dd007c0c */ /* 0x000fe2000bf06270 */
[----:B------:R0:W-:Y:S04]  /*22b50*/  @!P5 ST.E.64 desc[UR36][R4.64], R128 ;  /* 0x000000800400d985 */ /* 0x0001e8000c101b24 */
[----:B------:R0:W-:Y:S08]  /*22b60*/  @!P4 ST.E.64 desc[UR36][R6.64], R28 ;  /* 0x0000001c0600c985 */ /* 0x0001f0000c101b24 */
[----:B------:R-:W-:Y:S05]  /*22b70*/  @P0 BRA `(.L_x_2007) ;  /* 0x0000000c00a00947 */ /* 0x000fea0003800000 */
[----:B------:R-:W-:Y:S02]  /*22b80*/  SHF.R.S32.HI R9, RZ, 0x1f, R221 ;  /* 0x0000001fff097819 */ /* 0x000fe400000114dd */
[----:B0-----:R-:W-:-:S04]  /*22b90*/  LEA R2, P0, R221, R0, 0x2 ;  /* 0x00000000dd027211 */ /* 0x001fc800078010ff */
[----:B------:R-:W-:-:S05]  /*22ba0*/  LEA.HI.X R3, R221, R8, R9, 0x2, P0 ;  /* 0x00000008dd037211 */ /* 0x000fca00000f1409 */
[----:B------:R0:W-:Y:S01]  /*22bb0*/  ST.E.64 desc[UR36][R2.64], R30 ;  /* 0x0000001e02007985 */ /* 0x0001e2000c101b24 */
[----:B------:R-:W-:Y:S05]  /*22bc0*/  BRA `(.L_x_2007) ;  /* 0x0000000c008c7947 */ /* 0x000fea0003800000 */
.L_x_1993:
[----:B------:R-:W-:Y:S01]  /*22bd0*/  ULDC.64 UR4, c[0x0][0xc08] ;  /* 0x0003020000047ab9 */ /* 0x000fe20000000a00 */
[----:B------:R-:W3:Y:S01]  /*22be0*/  LDC.64 R2, c[0x0][0xc00] ;  /* 0x00030000ff027b82 */ /* 0x000ee20000000a00 */
[----:B------:R-:W-:Y:S01]  /*22bf0*/  ISETP.NE.U32.AND P0, PT, RZ, UR4, PT ;  /* 0x00000004ff007c0c */ /* 0x000fe2000bf05070 */
[----:B------:R-:W-:-:S03]  /*22c00*/  IMAD.MOV.U32 R15, RZ, RZ, RZ ;  /* 0x000000ffff0f7224 */ /* 0x000fc600078e00ff */
[----:B------:R-:W-:Y:S01]  /*22c10*/  ISETP.NE.AND.EX P1, PT, RZ, UR5, PT, P0 ;  /* 0x00000005ff007c0c */ /* 0x000fe2000bf25300 */
[----:B------:R-:W-:Y:S02]  /*22c20*/  ULDC.64 UR4, c[0x0][0xc00] ;  /* 0x0003000000047ab9 */ /* 0x000fe40000000a00 */
[----:B------:R-:W-:-:S04]  /*22c30*/  ISETP.NE.U32.AND P0, PT, RZ, UR4, PT ;  /* 0x00000004ff007c0c */ /* 0x000fc8000bf05070 */
[----:B------:R-:W-:-:S06]  /*22c40*/  ISETP.NE.AND.EX P0, PT, RZ, UR5, PT, P0 ;  /* 0x00000005ff007c0c */ /* 0x000fcc000bf05300 */
[----:B------:R-:W4:Y:S01]  /*22c50*/  @P1 LDC.64 R4, c[0x0][0xc08] ;  /* 0x00030200ff041b82 */ /* 0x000f220000000a00 */
[----:B------:R-:W-:Y:S02]  /*22c60*/  ULDC UR4, c[0x0][0xa88] ;  /* 0x0002a20000047ab9 */ /* 0x000fe40000000800 */
[----:B------:R-:W-:Y:S02]  /*22c70*/  IMAD.U32 R20, RZ, RZ, UR4 ;  /* 0x00000004ff147e24 */ /* 0x000fe4000f8e00ff */
[----:B---3--:R-:W-:-:S05]  /*22c80*/  IMAD.WIDE R2, R216, 0x4, R2 ;  /* 0x00000004d8027825 */ /* 0x008fca00078e0202 */
[----:B------:R3:W5:Y:S01]  /*22c90*/  @P0 LDG.E R15, desc[UR36][R2.64] ;  /* 0x00000024020f0981 */ /* 0x000762000c1e1900 */
[----:B------:R-:W0:Y:S01]  /*22ca0*/  S2R R28, SR_TID.X ;  /* 0x00000000001c7919 */ /* 0x000e220000002100 */
[----:B----4-:R-:W-:-:S05]  /*22cb0*/  @P1 IMAD.WIDE R4, R216, 0x4, R4 ;  /* 0x00000004d8041825 */ /* 0x010fca00078e0204 */
[----:B------:R3:W5:Y:S01]  /*22cc0*/  @P1 LDG.E R20, desc[UR36][R4.64] ;  /* 0x0000002404141981 */ /* 0x000762000c1e1900 */
[----:B-1----:R-:W-:Y:S02]  /*22cd0*/  ISETP.GT.AND P2, PT, R215, 0x1, PT ;  /* 0x00000001d700780c */ /* 0x002fe40003f44270 */
[----:B------:R-:W-:Y:S01]  /*22ce0*/  SHF.R.S32.HI R24, RZ, 0x1f, R216 ;  /* 0x0000001fff187819 */ /* 0x000fe200000114d8 */
[----:B0-----:R-:W-:-:S05]  /*22cf0*/  VIADD R0, R28, 0xffffff80 ;  /* 0xffffff801c007836 */ /* 0x001fca0000000000 */
[----:B------:R-:W-:Y:S01]  /*22d00*/  ISETP.GT.AND P3, PT, R0, 0x7f, PT ;  /* 0x0000007f0000780c */ /* 0x000fe20003f64270 */
[----:B---3--:R-:W-:-:S12]  /*22d10*/  @P1 BRA `(.L_x_2012) ;  /* 0x0000000000101947 */ /* 0x008fd80003800000 */
[----:B------:R-:W-:Y:S05]  /*22d20*/  @!P0 BRA `(.L_x_2012) ;  /* 0x00000000000c8947 */ /* 0x000fea0003800000 */
[----:B------:R-:W3:Y:S04]  /*22d30*/  LDG.E R5, desc[UR36][R2.64] ;  /* 0x0000002402057981 */ /* 0x000ee8000c1e1900 */
[----:B-----5:R-:W3:Y:S02]  /*22d40*/  LDG.E R20, desc[UR36][R2.64+0x4] ;  /* 0x0000042402147981 */ /* 0x020ee4000c1e1900 */
[----:B---3--:R-:W-:-:S07]  /*22d50*/  IADD3 R20, -R5, R20, RZ ;  /* 0x0000001405147210 */ /* 0x008fce0007ffe1ff */
.L_x_2012:
[----:B------:R-:W-:Y:S01]  /*22d60*/  BSSY B1, `(.L_x_2013) ;  /* 0x0000035000017945 */ /* 0x000fe20003800000 */
[----:B------:R-:W-:Y:S02]  /*22d70*/  SEL R25, R216, RZ, !P0 ;  /* 0x000000ffd8197207 */ /* 0x000fe40004000000 */
[----:B------:R-:W-:Y:S02]  /*22d80*/  SEL R24, R24, RZ, !P0 ;  /* 0x000000ff18187207 */ /* 0x000fe40004000000 */
[----:B-----5:R-:W-:Y:S01]  /*22d90*/  SHF.R.S32.HI R14, RZ, 0x1f, R15 ;  /* 0x0000001fff0e7819 */ /* 0x020fe2000001140f */
[----:B------:R-:W-:Y:S06]  /*22da0*/  @P3 BRA `(.L_x_2014) ;  /* 0x0000000000c03947 */ /* 0x000fec0003800000 */
[----:B------:R-:W0:Y:S01]  /*22db0*/  LDC R29, c[0x0][0xbe8] ;  /* 0x0002fa00ff1d7b82 */ /* 0x000e220000000800 */
[----:B------:R-:W-:Y:S01]  /*22dc0*/  IADD3 R27, R201, -0x80, R28 ;  /* 0xffffff80c91b7810 */ /* 0x000fe20007ffe01c */
[----:B0-----:R-:W-:-:S05]  /*22dd0*/  IMAD R0, R20, R29, RZ ;  /* 0x0000001d14007224 */ /* 0x001fca00078e02ff */
[----:B------:R-:W-:-:S13]  /*22de0*/  ISETP.GE.AND P0, PT, R27, R0, PT ;  /* 0x000000001b00720c */ /* 0x000fda0003f06270 */
[----:B------:R-:W-:Y:S05]  /*22df0*/  @P0 BRA `(.L_x_2014) ;  /* 0x0000000000ac0947 */ /* 0x000fea0003800000 */
[----:B------:R-:W-:Y:S01]  /*22e00*/  IMAD.MOV.U32 R0, RZ, RZ, 0x9b8 ;  /* 0x000009b8ff007424 */ /* 0x000fe200078e00ff */
[----:B------:R-:W-:Y:S01]  /*22e10*/  ISETP.GT.AND P3, PT, R215, 0x1, PT ;  /* 0x00000001d700780c */ /* 0x000fe20003f64270 */
[----:B------:R-:W0:Y:S01]  /*22e20*/  LDC.64 R8, c[0x0][0xba8] ;  /* 0x0002ea00ff087b82 */ /* 0x000e220000000a00 */
[----:B------:R-:W-:Y:S01]  /*22e30*/  ISETP.NE.AND P0, PT, R29, 0x1, PT ;  /* 0x000000011d00780c */ /* 0x000fe20003f05270 */
[----:B------:R-:W-:Y:S01]  /*22e40*/  IMAD.MOV.U32 R21, RZ, RZ, R27 ;  /* 0x000000ffff157224 */ /* 0x000fe200078e001b */
[----:B------:R-:W-:-:S05]  /*22e50*/  SEL R26, R0, 0x978, P3 ;  /* 0x00000978001a7807 */ /* 0x000fca0001800000 */
[----:B------:R-:W1:Y:S08]  /*22e60*/  LDC.64 R2, c[0x0][R26+0x220] ;  /* 0x000088001a027b82 */ /* 0x000e700000000a00 */
[----:B------:R-:W3:Y:S08]  /*22e70*/  LDC.64 R10, c[0x0][R26+0x218] ;  /* 0x000086001a0a7b82 */ /* 0x000ef00000000a00 */
[----:B------:R-:W4:Y:S08]  /*22e80*/  LDC.64 R4, c[0x0][R26+0x228] ;  /* 0x00008a001a047b82 */ /* 0x000f300000000a00 */
[----:B------:R-:W5:Y:S08]  /*22e90*/  LDC.64 R6, c[0x0][R26+0x210] ;  /* 0x000084001a067b82 */ /* 0x000f700000000a00 */
[----:B------:R-:W2:Y:S08]  /*22ea0*/  @P0 LDC R0, c[0x0][0xbec] ;  /* 0x0002fb00ff000b82 */ /* 0x000eb00000000800 */
[----:B------:R-:W4:Y:S01]  /*22eb0*/  @P0 LDC R33, c[0x0][0xbf0] ;  /* 0x0002fc00ff210b82 */ /* 0x000f220000000800 */
[----:B-1----:R-:W-:-:S07]  /*22ec0*/  IMAD R3, R3, R25, RZ ;  /* 0x0000001903037224 */ /* 0x002fce00078e02ff */
[----:B0-----:R-:W0:Y:S01]  /*22ed0*/  @!P3 LDC R8, c[0x0][0xb50] ;  /* 0x0002d400ff08bb82 */ /* 0x001e220000000800 */
[----:B------:R-:W-:-:S04]  /*22ee0*/  IMAD.WIDE.U32 R12, R2, R25, RZ ;  /* 0x00000019020c7225 */ /* 0x000fc800078e00ff */
[----:B------:R-:W-:Y:S02]  /*22ef0*/  IMAD R3, R2, R24, R3 ;  /* 0x0000001802037224 */ /* 0x000fe400078e0203 */
[----:B--2---:R-:W-:Y:S01]  /*22f00*/  @P0 IMAD.HI.U32 R0, R27, R0, RZ ;  /* 0x000000001b000227 */ /* 0x004fe200078e00ff */
[----:B------:R-:W1:Y:S03]  /*22f10*/  @!P3 LDC R9, c[0x0][0xb54] ;  /* 0x0002d500ff09bb82 */ /* 0x000e660000000800 */
[-C--:B---3--:R-:W-:Y:S02]  /*22f20*/  IMAD R31, R11, R188.reuse, RZ ;  /* 0x000000bc0b1f7224 */ /* 0x088fe400078e02ff */
[----:B------:R-:W-:Y:S01]  /*22f30*/  IMAD.WIDE.U32 R10, R10, R188, RZ ;  /* 0x000000bc0a0a7225 */ /* 0x000fe200078e00ff */
[----:B----4-:R-:W-:Y:S02]  /*22f40*/  @P0 SHF.R.U32.HI R21, RZ, R33, R0 ;  /* 0x00000021ff150219 */ /* 0x010fe40000011600 */
[----:B------:R-:W-:Y:S01]  /*22f50*/  SEL R33, R220, RZ, P3 ;  /* 0x000000ffdc217207 */ /* 0x000fe20001800000 */
[----:B------:R-:W-:Y:S01]  /*22f60*/  IMAD.IADD R11, R31, 0x1, R11 ;  /* 0x000000011f0b7824 */ /* 0x000fe200078e020b */
[----:B------:R-:W-:Y:S01]  /*22f70*/  IADD3 R10, P0, P1, R12, R10, R15 ;  /* 0x0000000a0c0a7210 */ /* 0x000fe2000791e00f */
[----:B------:R-:W-:-:S02]  /*22f80*/  IMAD.MOV R0, RZ, RZ, -R21 ;  /* 0x000000ffff007224 */ /* 0x000fc400078e0a15 */
[----:B------:R-:W-:Y:S02]  /*22f90*/  IMAD.IADD R12, R13, 0x1, R3 ;  /* 0x000000010d0c7824 */ /* 0x000fe400078e0203 */
[----:B------:R-:W-:-:S04]  /*22fa0*/  IMAD.WIDE.U32 R2, R4, R33, RZ ;  /* 0x0000002104027225 */ /* 0x000fc800078e00ff */
[----:B------:R-:W-:Y:S02]  /*22fb0*/  IMAD R13, R5, R33, RZ ;  /* 0x00000021050d7224 */ /* 0x000fe400078e02ff */
[----:B------:R-:W-:Y:S01]  /*22fc0*/  IMAD R5, R29, R0, R27 ;  /* 0x000000001d057224 */ /* 0x000fe200078e021b */
[----:B------:R-:W-:Y:S01]  /*22fd0*/  IADD3.X R0, R12, R11, R14, P0, P1 ;  /* 0x0000000b0c007210 */ /* 0x000fe200007e240e */
[----:B------:R-:W-:Y:S01]  /*22fe0*/  IMAD.IADD R3, R13, 0x1, R3 ;  /* 0x000000010d037824 */ /* 0x000fe200078e0203 */
[----:B------:R-:W-:Y:S02]  /*22ff0*/  IADD3 R2, P0, P1, R21, R10, R2 ;  /* 0x0000000a15027210 */ /* 0x000fe4000791e002 */
[----:B------:R-:W-:Y:S02]  /*23000*/  SHF.R.S32.HI R21, RZ, 0x1f, R21 ;  /* 0x0000001fff157819 */ /* 0x000fe40000011415 */
[----:B------:R-:W-:Y:S02]  /*23010*/  SHF.R.S32.HI R11, RZ, 0x1f, R5 ;  /* 0x0000001fff0b7819 */ /* 0x000fe40000011405 */
        /* <DEDUP_REMOVED lines=9> */
.L_x_2014:
[----:B------:R-:W-:Y:S05]  /*230b0*/  BSYNC B1 ;  /* 0x0000000000017941 */ /* 0x000fea0003800000 */
.L_x_2013:
[----:B------:R-:W-:Y:S05]  /*230c0*/  @P2 BRA `(.L_x_2007) ;  /* 0x00000008004c2947 */ /* 0x000fea0003800000 */
[----:B0-----:R-:W0:Y:S01]  /*230d0*/  LDC R9, c[0x0][0xbe8] ;  /* 0x0002fa00ff097b82 */ /* 0x001e220000000800 */
[----:B------:R-:W-:Y:S01]  /*230e0*/  VIADD R4, R28, 0xffffff80 ;  /* 0xffffff801c047836 */ /* 0x000fe20000000000 */
[----:B------:R-:W-:Y:S02]  /*230f0*/  ULDC.64 UR4, c[0x0][0xaa0] ;  /* 0x0002a80000047ab9 */ /* 0x000fe40000000a00 */
[----:B------:R-:W-:Y:S02]  /*23100*/  IMAD R0, R14, UR4, RZ ;  /* 0x000000040e007c24 */ /* 0x000fe4000f8e02ff */
[----:B------:R-:W-:Y:S01]  /*23110*/  SHF.R.S32.HI R11, RZ, 0x1f, R4 ;  /* 0x0000001fff0b7819 */ /* 0x000fe20000011404 */
[----:B------:R-:W-:-:S04]  /*23120*/  IMAD.WIDE.U32 R2, R15, UR4, RZ ;  /* 0x000000040f027c25 */ /* 0x000fc8000f8e00ff */
[----:B------:R-:W-:Y:S01]  /*23130*/  IMAD R5, R15, UR5, R0 ;  /* 0x000000050f057c24 */ /* 0x000fe2000f8e0200 */
[----:B------:R-:W-:Y:S01]  /*23140*/  LEA.HI R0, R11, R4, RZ, 0x3 ;  /* 0x000000040b007211 */ /* 0x000fe200078f18ff */
[----:B------:R-:W-:Y:S02]  /*23150*/  ULDC.64 UR4, c[0x0][0xae8] ;  /* 0x0002ba0000047ab9 */ /* 0x000fe40000000a00 */
[----:B------:R-:W-:Y:S01]  /*23160*/  IMAD.IADD R3, R3, 0x1, R5 ;  /* 0x0000000103037824 */ /* 0x000fe200078e0205 */
[----:B------:R-:W-:Y:S01]  /*23170*/  LOP3.LUT R13, R0, 0xfffffff8, RZ, 0xc0, !PT ;  /* 0xfffffff8000d7812 */ /* 0x000fe200078ec0ff */
[----:B------:R-:W-:-:S03]  /*23180*/  IMAD.WIDE.U32 R2, R188, UR4, R2 ;  /* 0x00000004bc027c25 */ /* 0x000fc6000f8e0002 */
[----:B------:R-:W-:Y:S01]  /*23190*/  IADD3 R0, R4, -R13, RZ ;  /* 0x8000000d04007210 */ /* 0x000fe20007ffe0ff */
[----:B------:R-:W-:Y:S01]  /*231a0*/  IMAD R3, R188, UR5, R3 ;  /* 0x00000005bc037c24 */ /* 0x000fe2000f8e0203 */
[----:B0-----:R-:W-:-:S03]  /*231b0*/  ISETP.NE.AND P0, PT, R9, 0x1, PT ;  /* 0x000000010900780c */ /* 0x001fc60003f05270 */
[----:B------:R-:W-:Y:S01]  /*231c0*/  IMAD R0, R0, 0x20, R187 ;  /* 0x0000002000007824 */ /* 0x000fe200078e02bb */
[----:B------:R-:W-:Y:S02]  /*231d0*/  ULDC.64 UR4, c[0x0][0xaf0] ;  /* 0x0002bc0000047ab9 */ /* 0x000fe40000000a00 */
[----:B------:R-:W-:Y:S02]  /*231e0*/  IMAD R4, R24, UR4, RZ ;  /* 0x0000000418047c24 */ /* 0x000fe4000f8e02ff */
[----:B------:R-:W-:Y:S02]  /*231f0*/  IMAD.IADD R6, R201, 0x1, R0 ;  /* 0x00000001c9067824 */ /* 0x000fe400078e0200 */
[----:B------:R-:W-:-:S04]  /*23200*/  IMAD.WIDE.U32 R2, R25, UR4, R2 ;  /* 0x0000000419027c25 */ /* 0x000fc8000f8e0002 */
[----:B------:R-:W-:Y:S01]  /*23210*/  IMAD.MOV.U32 R5, RZ, RZ, R6 ;  /* 0x000000ffff057224 */ /* 0x000fe200078e0006 */
[----:B------:R-:W0:Y:S01]  /*23220*/  @P0 LDC R7, c[0x0][0xbec] ;  /* 0x0002fb00ff070b82 */ /* 0x000e220000000800 */
[----:B------:R-:W-:-:S07]  /*23230*/  IMAD.IADD R201, R187, 0x1, R201 ;  /* 0x00000001bbc97824 */ /* 0x000fce00078e02c9 */
[----:B------:R-:W1:Y:S01]  /*23240*/  @P0 LDC R11, c[0x0][0xbf0] ;  /* 0x0002fc00ff0b0b82 */ /* 0x000e620000000800 */
[----:B0-----:R-:W-:-:S04]  /*23250*/  @P0 IMAD.HI.U32 R0, R6, R7, RZ ;  /* 0x0000000706000227 */ /* 0x001fc800078e00ff */
[----:B------:R-:W-:Y:S01]  /*23260*/  IMAD R7, R25, UR5, R4 ;  /* 0x0000000519077c24 */ /* 0x000fe2000f8e0204 */
[----:B------:R-:W-:Y:S01]  /*23270*/  ULDC.64 UR4, c[0x0][0xae0] ;  /* 0x0002b80000047ab9 */ /* 0x000fe20000000a00 */
[----:B-1----:R-:W-:Y:S02]  /*23280*/  @P0 SHF.R.U32.HI R5, RZ, R11, R0 ;  /* 0x0000000bff050219 */ /* 0x002fe40000011600 */
[----:B------:R-:W-:Y:S02]  /*23290*/  IMAD.IADD R3, R3, 0x1, R7 ;  /* 0x0000000103037824 */ /* 0x000fe400078e0207 */
[--C-:B------:R-:W-:Y:S01]  /*232a0*/  SHF.R.S32.HI R0, RZ, 0x1f, R5.reuse ;  /* 0x0000001fff007819 */ /* 0x100fe20000011405 */
[----:B------:R-:W-:Y:S02]  /*232b0*/  IMAD.MOV R7, RZ, RZ, -R5 ;  /* 0x000000ffff077224 */ /* 0x000fe400078e0a05 */
[----:B------:R-:W-:-:S04]  /*232c0*/  IMAD.WIDE.U32 R2, R5, UR4, R2 ;  /* 0x0000000405027c25 */ /* 0x000fc8000f8e0002 */
        /* <DEDUP_REMOVED lines=16> */
[----:B------:R0:W3:Y:S02]  /*233d0*/  SHFL.IDX PT, R14, R0, RZ, 0x181f ;  /* 0x00181fff000e7589 */ /* 0x0000e400000e0000 */
.L_x_2414:
[----:B------:R-:W-:Y:S01]  /*233e0*/  IMAD R21, R20, R9, RZ ;  /* 0x0000000914157224 */ /* 0x000fe200078e02ff */
        /* <DEDUP_REMOVED lines=8> */
[-C--:B---3--:R-:W-:Y:S02]  /*23470*/  @!P3 LEA R4, P5, R18, R14.reuse, 0x1 ;  /* 0x0000000e1204b211 */ /* 0x088fe400078a08ff */
[-C--:B------:R-:W-:Y:S02]  /*23480*/  @!P2 LEA R6, P4, R190, R14.reuse, 0x1 ;  /* 0x0000000ebe06a211 */ /* 0x080fe400078808ff */
[-C--:B-1----:R-:W-:Y:S02]  /*23490*/  @!P3 LEA.HI.X R5, R18, R3.reuse, R19, 0x1, P5 ;  /* 0x000000031205b211 */ /* 0x082fe400028f0c13 */
[-C--:B------:R-:W-:Y:S02]  /*234a0*/  @!P1 LEA R8, P5, R210, R14.reuse, 0x1 ;  /* 0x0000000ed2089211 */ /* 0x080fe400078a08ff */
        /* <DEDUP_REMOVED lines=8> */
.L_x_2017:
[----:B------:R-:W-:Y:S05]  /*23530*/  BSYNC B1 ;  /* 0x0000000000017941 */ /* 0x000fea0003800000 */
.L_x_2016:
[----:B------:R-:W-:-:S03]  /*23540*/  UMOV UR4, 0xffffffff ;  /* 0xffffffff00047882 */ /* 0x000fc60000000000 */
[----:B------:R-:W-:Y:S05]  /*23550*/  BRA.DIV UR4, `(.L_x_2018) ;  /* 0x000000ea04347947 */ /* 0x000fea000b800000 */
[----:B-1----:R1:W0:Y:S04]  /*23560*/  SHFL.IDX PT, R3, R2, 0x1, 0x181f ;  /* 0x00381f0002037f89 */ /* 0x00222800000e0000 */
[----:B---34-:R1:W3:Y:S02]  /*23570*/  SHFL.IDX PT, R14, R0, 0x1, 0x181f ;  /* 0x00381f00000e7f89 */ /* 0x0182e400000e0000 */
.L_x_2418:
        /* <DEDUP_REMOVED lines=11> */
[-C--:B0-----:R-:W-:Y:S02]  /*23630*/  @!P3 LEA.HI.X R5, R18, R3.reuse, R19, 0x1, P5 ;  /* 0x000000031205b211 */ /* 0x081fe400028f0c13 */
        /* <DEDUP_REMOVED lines=9> */
.L_x_2020:
[----:B------:R-:W-:Y:S05]  /*236d0*/  BSYNC B1 ;  /* 0x0000000000017941 */ /* 0x000fea0003800000 */
.L_x_2019:
[----:B------:R-:W-:-:S03]  /*236e0*/  UMOV UR4, 0xffffffff ;  /* 0xffffffff00047882 */ /* 0x000fc60000000000 */
[----:B------:R-:W-:Y:S05]  /*236f0*/  BRA.DIV UR4, `(.L_x_2021) ;  /* 0x000000ea04147947 */ /* 0x000fea000b800000 */
[----:B0-----:R0:W0:Y:S04]  /*23700*/  SHFL.IDX PT, R3, R2, 0x2, 0x181f ;  /* 0x00581f0002037f89 */ /* 0x00102800000e0000 */
[----:B---34-:R3:W4:Y:S02]  /*23710*/  SHFL.IDX PT, R14, R0, 0x2, 0x181f ;  /* 0x00581f00000e7f89 */ /* 0x01872400000e0000 */
.L_x_2422:
        /* <DEDUP_REMOVED lines=21> */
.L_x_2023:
[----:B------:R-:W-:Y:S05]  /*23870*/  BSYNC B1 ;  /* 0x0000000000017941 */ /* 0x000fea0003800000 */
.L_x_2022:
[----:B------:R-:W-:-:S03]  /*23880*/  UMOV UR4, 0xffffffff ;  /* 0xffffffff00047882 */ /* 0x000fc60000000000 */
[----:B------:R-:W-:Y:S05]  /*23890*/  BRA.DIV UR4, `(.L_x_2024) ;  /* 0x000000e604f47947 */ /* 0x000fea000b800000 */
[----:B0-----:R0:W0:Y:S04]  /*238a0*/  SHFL.IDX PT, R3, R2, 0x3, 0x181f ;  /* 0x00781f0002037f89 */ /* 0x00102800000e0000 */
[----:B----4-:R4:W0:Y:S02]  /*238b0*/  SHFL.IDX PT, R14, R0, 0x3, 0x181f ;  /* 0x00781f00000e7f89 */ /* 0x01082400000e0000 */
.L_x_2426:
[----:B-1-34-:R-:W-:-:S04]  /*238c0*/  IADD3 R0, R201, 0x60, RZ ;  /* 0x00000060c9007810 */ /* 0x01afc80007ffe0ff */
        /* <DEDUP_REMOVED lines=9> */
[-C--:B------:R-:W-:Y:S02]  /*23960*/  @!P3 LEA.HI.X R5, R18, R3.reuse, R19, 0x1, P5 ;  /* 0x000000031205b211 */ /* 0x080fe400028f0c13 */
        /* <DEDUP_REMOVED lines=9> */
.L_x_2007:
[----:B------:R-:W-:Y:S05]  /*23a00*/  BSYNC B0 ;  /* 0x0000000000007941 */ /* 0x000fea0003800000 */
.L_x_1992:
[----:B------:R-:W-:Y:S02]  /*23a10*/  ULDC UR4, c[0x0][0xc3c] ;  /* 0x00030f0000047ab9 */ /* 0x000fe40000000800 */
[----:B--2---:R-:W-:-:S13]  /*23a20*/  ISETP.GE.AND P0, PT, R207, UR4, PT ;  /* 0x00000004cf007c0c */ /* 0x004fda000bf06270 */
[----:B------:R-:W-:Y:S05]  /*23a30*/  @!P0 BRA `(.L_x_2025) ;  /* 0xfffffddc00008947 */ /* 0x000fea000383ffff */
[----:B------:R-:W-:Y:S05]  /*23a40*/  BRA `(.L_x_1772) ;  /* 0x00000084002c7947 */ /* 0x000fea0003800000 */
.L_x_1770:
        /* <DEDUP_REMOVED lines=10> */
[----:B------:R0:W1:Y:S01]  /*23af0*/  @P0 LDS.128 R16, [R2+0x284d0] ;  /* 0x0284d00002100984 */ /* 0x0000620000000c00 */
[----:B------:R-:W-:Y:S06]  /*23b00*/  @P0 BAR.ARV 0x4, 0x180 ;  /* 0x0106000000000b1d */ /* 0x000fec0000002000 */
[----:B------:R-:W-:Y:S05]  /*23b10*/  @P0 BRA `(.L_x_2026) ;  /* 0x0000000c00900947 */ /* 0x000fea0003800000 */
[----:B------:R-:W2:Y:S01]  /*23b20*/  S2R R4, SR_TID.X ;  /* 0x0000000000047919 */ /* 0x000ea20000002100 */
[----:B------:R-:W-:Y:S01]  /*23b30*/  ULDC UR4, c[0x0][0xc3c] ;  /* 0x00030f0000047ab9 */ /* 0x000fe20000000800 */
[----:B------:R-:W-:Y:S01]  /*23b40*/  CS2R R6, SRZ ;  /* 0x0000000000067805 */ /* 0x000fe2000001ff00 */
        /* <DEDUP_REMOVED lines=38> */
[----:B------:R-:W-:Y:S01]  /*23db0*/  IMAD.MOV.U32 R8, RZ, RZ, R3 ;  /* 0x000000ffff087224 */ /* 0x000fe200078e0003 */
[----:B------:R-:W-:Y:S01]  /*23dc0*/  UMOV UR4, URZ ;  /* 0x0000003f00047c82 */ /* 0x000fe20008000000 */
[----:B------:R-:W-:-:S05]  /*23dd0*/  ULDC UR5, c[0x0][0xc38] ;  /* 0x00030e0000057ab9 */ /* 0x000fca0000000800 */
.L_x_2029:
[----:B------:R-:W0:Y:S01]  /*23de0*/  LDC R2, c[0x0][0xc3c] ;  /* 0x00030f00ff027b82 */ /* 0x000e220000000800 */
[----:B------:R-:W-:Y:S01]  /*23df0*/  UIADD3 UR4, UR4, 0x1f, URZ ;  /* 0x0000001f04047890 */ /* 0x000fe2000fffe03f */
[----:B------:R-:W-:Y:S02]  /*23e00*/  ULDC UR7, c[0x0][0xc3c] ;  /* 0x00030f0000077ab9 */ /* 0x000fe40000000800 */
[----:B-1----:R-:W-:-:S03]  /*23e10*/  IMAD.U32 R19, RZ, RZ, UR7 ;  /* 0x00000007ff137e24 */ /* 0x002fc6000f8e00ff */
[----:B0-----:R-:W-:-:S13]  /*23e20*/  ISETP.LE.AND P6, PT, R2, UR4, PT ;  /* 0x0000000402007c0c */ /* 0x001fda000bfc3270 */
[----:B------:R-:W-:Y:S05]  /*23e30*/  @P6 BRA `(.L_x_2028) ;  /* 0x0000000800a46947 */ /* 0x000fea0003800000 */
[----:B------:R-:W-:-:S05]  /*23e40*/  VIADD R7, R0, UR4 ;  /* 0x0000000400077c36 */ /* 0x000fca0008000000 */
[----:B------:R-:W-:-:S13]  /*23e50*/  ISETP.GE.OR P6, PT, R7, R2, !P0 ;  /* 0x000000020700720c */ /* 0x000fda00047c6670 */
[----:B------:R-:W0:Y:S08]  /*23e60*/  @!P6 LDC.64 R4, c[0x0][0xc80] ;  /* 0x00032000ff04eb82 */ /* 0x000e300000000a00 */
[----:B------:R-:W1:Y:S01]  /*23e70*/  @!P6 LDC.64 R2, c[0x0][0xc78] ;  /* 0x00031e00ff02eb82 */ /* 0x000e620000000a00 */
[----:B0-----:R-:W-:-:S04]  /*23e80*/  @!P6 IMAD.WIDE R4, R7, 0x4, R4 ;  /* 0x000000040704e825 */ /* 0x001fc800078e0204 */
[----:B-1----:R-:W-:Y:S01]  /*23e90*/  @!P6 IMAD.WIDE R2, R7, 0x4, R2 ;  /* 0x000000040702e825 */ /* 0x002fe200078e0202 */
[----:B------:R-:W-:-:S06]  /*23ea0*/  CS2R R6, SRZ ;  /* 0x0000000000067805 */ /* 0x000fcc000001ff00 */
[----:B------:R-:W2:Y:S04]  /*23eb0*/  @!P6 LDG.E R6, desc[UR36][R4.64] ;  /* 0x000000240406e981 */ /* 0x000ea8000c1e1900 */
[----:B------:R-:W2:Y:S02]  /*23ec0*/  @!P6 LDG.E R7, desc[UR36][R2.64] ;  /* 0x000000240207e981 */ /* 0x000ea4000c1e1900 */
[----:B--2---:R-:W-:-:S05]  /*23ed0*/  IMAD R12, R6, R7, RZ ;  /* 0x00000007060c7224 */ /* 0x004fca00078e02ff */
        /* <DEDUP_REMOVED lines=20> */
.L_x_2027:
        /* <DEDUP_REMOVED lines=9> */
[----:B0-----:R-:W-:-:S07]  /*240b0*/  ISETP.NE.AND P1, PT, R7, 0x1, PT ;  /* 0x000000010700780c */ /* 0x001fce0003f25270 */
[----:B-1----:R-:W-:Y:S06]  /*240c0*/  @!P0 BRA `(.L_x_2030) ;  /* 0x0000000000088947 */ /* 0x002fec0003800000 */
[----:B------:R-:W-:-:S06]  /*240d0*/  VIADD R16, R19, 0xffffffff ;  /* 0xffffffff13107836 */ /* 0x000fcc0000000000 */
[----:B------:R0:W1:Y:S02]  /*240e0*/  SHFL.IDX PT, R16, R5, R16, 0x1f ;  /* 0x00001f1005107589 */ /* 0x00006400000e0000 */
.L_x_2030:
[----:B-1----:R-:W-:Y:S02]  /*240f0*/  IMAD R16, R16, UR5, R3 ;  /* 0x0000000510107c24 */ /* 0x002fe4000f8e0203 */
[----:B------:R-:W-:-:S03]  /*24100*/  VIADD R19, R19, UR4 ;  /* 0x0000000413137c36 */ /* 0x000fc60008000000 */
[----:B0-----:R-:W-:Y:S01]  /*24110*/  IADD3 R5, -R16, UR6, RZ ;  /* 0x0000000610057c10 */ /* 0x001fe2000fffe1ff */
[----:B------:R-:W-:Y:S06]  /*24120*/  @!P1 BRA `(.L_x_2031) ;  /* 0x0000000000e89947 */ /* 0x000fec0003800000 */
[-C--:B--2---:R-:W-:Y:S02]  /*24130*/  IABS R12, R6.reuse ;  /* 0x00000006000c7213 */ /* 0x084fe40000000000 */
[----:B------:R-:W-:Y:S02]  /*24140*/  IABS R4, R7 ;  /* 0x0000000700047213 */ /* 0x000fe40000000000 */
[----:B------:R-:W0:Y:S01]  /*24150*/  I2F.RP R8, R12 ;  /* 0x0000000c00087306 */ /* 0x000e220000209400 */
[----:B------:R-:W-:-:S05]  /*24160*/  IABS R10, R6 ;  /* 0x00000006000a7213 */ /* 0x000fca0000000000 */
[----:B------:R-:W-:Y:S02]  /*24170*/  IMAD.MOV R11, RZ, RZ, -R10 ;  /* 0x000000ffff0b7224 */ /* 0x000fe400078e0a0a */
[----:B0-----:R-:W0:Y:S02]  /*24180*/  MUFU.RCP R8, R8 ;  /* 0x0000000800087308 */ /* 0x001e240000001000 */
[----:B0-----:R-:W-:Y:S01]  /*24190*/  VIADD R2, R8, 0xffffffe ;  /* 0x0ffffffe08027836 */ /* 0x001fe20000000000 */
[----:B------:R-:W-:-:S05]  /*241a0*/  IABS R8, R5 ;  /* 0x0000000500087213 */ /* 0x000fca0000000000 */
[----:B------:R0:W1:Y:S02]  /*241b0*/  F2I.FTZ.U32.TRUNC.NTZ R3, R2 ;  /* 0x0000000200037305 */ /* 0x000064000021f000 */
[----:B0-----:R-:W-:Y:S01]  /*241c0*/  MOV R2, RZ ;  /* 0x000000ff00027202 */ /* 0x001fe20000000f00 */
[----:B-1----:R-:W-:-:S04]  /*241d0*/  IMAD.MOV R9, RZ, RZ, -R3 ;  /* 0x000000ffff097224 */ /* 0x002fc800078e0a03 */
[----:B------:R-:W-:-:S04]  /*241e0*/  IMAD R9, R9, R12, RZ ;  /* 0x0000000c09097224 */ /* 0x000fc800078e02ff */
[----:B------:R-:W-:Y:S02]  /*241f0*/  IMAD.HI.U32 R3, R3, R9, R2 ;  /* 0x0000000903037227 */ /* 0x000fe400078e0002 */
[----:B------:R-:W0:Y:S04]  /*24200*/  I2F.RP R9, R4 ;  /* 0x0000000400097306 */ /* 0x000e280000209400 */
[----:B------:R-:W-:-:S04]  /*24210*/  IMAD.HI.U32 R2, R3, R8, RZ ;  /* 0x0000000803027227 */ /* 0x000fc800078e00ff */
[----:B------:R-:W-:Y:S01]  /*24220*/  IMAD R3, R2, R11, R8 ;  /* 0x0000000b02037224 */ /* 0x000fe200078e0208 */
[----:B------:R-:W-:-:S04]  /*24230*/  LOP3.LUT R8, R5, R6, RZ, 0x3c, !PT ;  /* 0x0000000605087212 */ /* 0x000fc800078e3cff */
[----:B------:R-:W-:Y:S01]  /*24240*/  ISETP.GT.U32.AND P1, PT, R12, R3, PT ;  /* 0x000000030c00720c */ /* 0x000fe20003f24070 */
[----:B0-----:R-:W0:Y:S01]  /*24250*/  MUFU.RCP R9, R9 ;  /* 0x0000000900097308 */ /* 0x001e220000001000 */
[----:B------:R-:W-:-:S11]  /*24260*/  ISETP.GE.AND P2, PT, R8, RZ, PT ;  /* 0x000000ff0800720c */ /* 0x000fd60003f46270 */
[----:B------:R-:W-:Y:S02]  /*24270*/  @!P1 IMAD.IADD R3, R3, 0x1, -R12 ;  /* 0x0000000103039824 */ /* 0x000fe400078e0a0c */
[----:B------:R-:W-:Y:S01]  /*24280*/  @!P1 VIADD R2, R2, 0x1 ;  /* 0x0000000102029836 */ /* 0x000fe20000000000 */
[----:B------:R-:W-:Y:S02]  /*24290*/  ISETP.NE.AND P1, PT, R6, RZ, PT ;  /* 0x000000ff0600720c */ /* 0x000fe40003f25270 */
[----:B------:R-:W-:Y:S01]  /*242a0*/  ISETP.GE.U32.AND P0, PT, R3, R12, PT ;  /* 0x0000000c0300720c */ /* 0x000fe20003f06070 */
[----:B0-----:R-:W-:-:S04]  /*242b0*/  VIADD R10, R9, 0xffffffe ;  /* 0x0ffffffe090a7836 */ /* 0x001fc80000000000 */
[----:B------:R-:W0:Y:S08]  /*242c0*/  F2I.FTZ.U32.TRUNC.NTZ R3, R10 ;  /* 0x0000000a00037305 */ /* 0x000e30000021f000 */
        /* <DEDUP_REMOVED lines=10> */
[----:B------:R-:W-:Y:S01]  /*24370*/  IMAD.HI.U32 R2, R3, R9, R2 ;  /* 0x0000000903027227 */ /* 0x000fe200078e0002 */
[----:B------:R-:W-:-:S03]  /*24380*/  MOV R3, R8 ;  /* 0x0000000800037202 */ /* 0x000fc60000000f00 */
        /* <DEDUP_REMOVED lines=20> */
.L_x_2031:
[----:B------:R-:W0:Y:S02]  /*244d0*/  LDC.64 R2, c[0x0][0xc90] ;  /* 0x00032400ff027b82 */ /* 0x000e240000000a00 */
[----:B0-----:R-:W-:-:S05]  /*244e0*/  IMAD.WIDE R2, R19, 0x4, R2 ;  /* 0x0000000413027825 */ /* 0x001fca00078e0202 */
        /* <DEDUP_REMOVED lines=10> */
[----:B0-----:R-:W-:-:S05]  /*24590*/  IADD3 R9, RZ, -R3, RZ ;  /* 0x80000003ff097210 */ /* 0x001fca0007ffe0ff */
        /* <DEDUP_REMOVED lines=20> */
[----:B------:R-:W-:-:S04]  /*246e0*/  VIADDMNMX R7, R7, UR5, R11, PT ;  /* 0x0000000507077c46 */ /* 0x000fc8000b80010b */
[-C--:B------:R-:W-:Y:S01]  /*246f0*/  IABS R10, R7.reuse ;  /* 0x00000007000a7213 */ /* 0x080fe20000000000 */
[----:B------:R-:W-:Y:S01]  /*24700*/  IMAD.MOV R18, RZ, RZ, -R7 ;  /* 0x000000ffff127224 */ /* 0x000fe200078e0a07 */
[----:B------:R-:W-:Y:S02]  /*24710*/  IABS R12, R7 ;  /* 0x00000007000c7213 */ /* 0x000fe40000000000 */
[----:B------:R-:W0:Y:S08]  /*24720*/  I2F.RP R9, R10 ;  /* 0x0000000a00097306 */ /* 0x000e300000209400 */
[----:B0-----:R-:W0:Y:S02]  /*24730*/  MUFU.RCP R9, R9 ;  /* 0x0000000900097308 */ /* 0x001e240000001000 */
[----:B0-----:R-:W-:-:S06]  /*24740*/  VIADD R3, R9, 0xffffffe ;  /* 0x0ffffffe09037836 */ /* 0x001fcc0000000000 */
[----:B------:R-:W0:Y:S02]  /*24750*/  F2I.FTZ.U32.TRUNC.NTZ R3, R3 ;  /* 0x0000000300037305 */ /* 0x000e24000021f000 */
[----:B0-----:R-:W-:-:S05]  /*24760*/  IMAD.MOV R11, RZ, RZ, -R3 ;  /* 0x000000ffff0b7224 */ /* 0x001fca00078e0a03 */
[----:B------:R-:W-:Y:S02]  /*24770*/  MOV R5, R11 ;  /* 0x0000000b00057202 */ /* 0x000fe40000000f00 */
        /* <DEDUP_REMOVED lines=18> */
.L_x_2032:
[----:B------:R-:W-:-:S05]  /*248a0*/  LOP3.LUT R17, RZ, R2, RZ, 0x33, !PT ;  /* 0x00000002ff117212 */ /* 0x000fca00078e33ff */
[----:B------:R-:W-:Y:S01]  /*248b0*/  IMAD.IADD R17, R6, 0x1, R17 ;  /* 0x0000000106117824 */ /* 0x000fe200078e0211 */
[----:B------:R-:W-:Y:S06]  /*248c0*/  BRA `(.L_x_2033) ;  /* 0x00000000000c7947 */ /* 0x000fec0003800000 */
.L_x_2028:
[----:B------:R-:W-:Y:S01]  /*248d0*/  IMAD.MOV.U32 R17, RZ, RZ, RZ ;  /* 0x000000ffff117224 */ /* 0x000fe200078e00ff */
[----:B------:R-:W-:Y:S01]  /*248e0*/  MOV R18, RZ ;  /* 0x000000ff00127202 */ /* 0x000fe20000000f00 */
[----:B------:R-:W-:-:S07]  /*248f0*/  IMAD.U32 R16, RZ, RZ, UR6 ;  /* 0x00000006ff107e24 */ /* 0x000fce000f8e00ff */
.L_x_2033:
[----:B------:R-:W-:-:S13]  /*24900*/  ISETP.NE.AND P0, PT, R0, RZ, PT ;  /* 0x000000ff0000720c */ /* 0x000fda0003f05270 */
[----:B------:R-:W0:Y:S01]  /*24910*/  @!P0 S2R R3, SR_CgaCtaId ;  /* 0x0000000000038919 */ /* 0x000e220000008800 */
[----:B------:R-:W-:-:S04]  /*24920*/  @!P0 MOV R0, 0x400 ;  /* 0x0000040000008802 */ /* 0x000fc80000000f00 */
[----:B0-----:R-:W-:-:S05]  /*24930*/  @!P0 LEA R0, R3, R0, 0x18 ;  /* 0x0000000003008211 */ /* 0x001fca00078ec0ff */
[----:B------:R2:W-:Y:S01]  /*24940*/  @!P0 STS.128 [R0+0x284d0], R16 ;  /* 0x0284d01000008388 */ /* 0x0005e20000000c00 */
[----:B------:R-:W-:Y:S06]  /*24950*/  BAR.ARV 0x5, 0x180 ;  /* 0x0146000000007b1d */ /* 0x000fec0000002000 */
.L_x_2026:
[----:B------:R3:W-:Y:S01]  /*24960*/  STL [R1+0x28], RZ ;  /* 0x000028ff01007387 */ /* 0x0007e20000100800 */
[----:B------:R-:W-:Y:S01]  /*24970*/  ULDC UR4, c[0x0][0xc3c] ;  /* 0x00030f0000047ab9 */ /* 0x000fe20000000800 */
[----:B------:R-:W-:Y:S01]  /*24980*/  IMAD.MOV.U32 R30, RZ, RZ, 0x1 ;  /* 0x00000001ff1e7424 */ /* 0x000fe200078e00ff */
[----:B-1----:R-:W-:Y:S01]  /*24990*/  ISETP.GE.AND P0, PT, R19, UR4, PT ;  /* 0x0000000413007c0c */ /* 0x002fe2000bf06270 */
[----:B------:R-:W-:-:S12]  /*249a0*/  IMAD.MOV.U32 R28, RZ, RZ, RZ ;  /* 0x000000ffff1c7224 */ /* 0x000fd800078e00ff */
[----:B---3--:R-:W-:Y:S05]  /*249b0*/  @P0 BRA `(.L_x_2034) ;  /* 0x00000070004c0947 */ /* 0x008fea0003800000 */
[----:B--2---:R-:W2:Y:S01]  /*249c0*/  LDL R0, [R1+0x88] ;  /* 0x0000880001007983 */ /* 0x004ea20000100800 */
[----:B------:R-:W1:Y:S01]  /*249d0*/  S2UR UR4, SR_CgaCtaId ;  /* 0x00000000000479c3 */ /* 0x000e620000008800 */
[----:B------:R-:W-:Y:S01]  /*249e0*/  MOV R22, 0x400 ;  /* 0x0000040000167802 */ /* 0x000fe20000000f00 */
[----:B------:R-:W-:Y:S01]  /*249f0*/  BSSY B7, `(.L_x_2034) ;  /* 0x000070f000077945 */ /* 0x000fe20003800000 */
[----:B------:R-:W3:Y:S01]  /*24a00*/  S2R R13, SR_TID.X ;  /* 0x00000000000d7919 */ /* 0x000ee20000002100 */
[----:B------:R-:W-:Y:S01]  /*24a10*/  IMAD.MOV.U32 R31, RZ, RZ, 0x1 ;  /* 0x00000001ff1f7424 */ /* 0x000fe200078e00ff */
[----:B------:R-:W-:Y:S01]  /*24a20*/  CS2R R28, SRZ ;  /* 0x00000000001c7805 */ /* 0x000fe2000001ff00 */
[----:B------:R-:W-:Y:S01]  /*24a30*/  IMAD.MOV.U32 R30, RZ, RZ, 0x1 ;  /* 0x00000001ff1e7424 */ /* 0x000fe200078e00ff */
[----:B------:R-:W-:Y:S01]  /*24a40*/  ULDC.64 UR40, c[0x0][0x198] ;  /* 0x0000660000287ab9 */ /* 0x000fe20000000a00 */
[----:B------:R-:W-:Y:S01]  /*24a50*/  ULDC UR39, c[0x0][0xc] ;  /* 0x0000030000277ab9 */ /* 0x000fe20000000800 */
[----:B-1----:R-:W-:-:S05]  /*24a60*/  IMAD.U32 R37, RZ, RZ, UR4 ;  /* 0x00000004ff257e24 */ /* 0x002fca000f8e00ff */
[----:B------:R-:W-:Y:S02]  /*24a70*/  LEA R22, R37, R22, 0x18 ;  /* 0x0000001625167211 */ /* 0x000fe400078ec0ff */
[C---:B---3--:R-:W-:Y:S01]  /*24a80*/  LOP3.LUT R12, R13.reuse, 0x7f, RZ, 0xc0, !PT ;  /* 0x0000007f0d0c7812 */ /* 0x048fe200078ec0ff */
[C---:B------:R-:W-:Y:S01]  /*24a90*/  IMAD.SHL.U32 R5, R13.reuse, 0x40, RZ ;  /* 0x000000400d057824 */ /* 0x040fe200078e00ff */
[----:B------:R-:W-:Y:S01]  /*24aa0*/  SHF.R.U32.HI R4, RZ, 0x1, R13 ;  /* 0x00000001ff047819 */ /* 0x000fe2000001160d */
[C---:B0-----:R-:W-:Y:S01]  /*24ab0*/  IMAD.SHL.U32 R2, R13.reuse, 0x80, RZ ;  /* 0x000000800d027824 */ /* 0x041fe200078e00ff */
[----:B------:R-:W-:Y:S01]  /*24ac0*/  LOP3.LUT P0, RZ, R13, 0x4, RZ, 0xc0, !PT ;  /* 0x000000040dff7812 */ /* 0x000fe2000780c0ff */
[----:B------:R-:W-:Y:S01]  /*24ad0*/  IMAD.SHL.U32 R7, R12, 0x20, RZ ;  /* 0x000000200c077824 */ /* 0x000fe200078e00ff */
[----:B------:R-:W-:Y:S01]  /*24ae0*/  LOP3.LUT R6, R5, 0x180, RZ, 0xc0, !PT ;  /* 0x0000018005067812 */ /* 0x000fe200078ec0ff */
[C---:B------:R-:W-:Y:S01]  /*24af0*/  IMAD.SHL.U32 R10, R13.reuse, 0x2, RZ ;  /* 0x000000020d0a7824 */ /* 0x040fe200078e00ff */
[----:B------:R-:W-:Y:S01]  /*24b00*/  LOP3.LUT R3, R2, 0x380, RZ, 0xc0, !PT ;  /* 0x0000038002037812 */ /* 0x000fe200078ec0ff */
[----:B------:R-:W-:Y:S01]  /*24b10*/  IMAD.SHL.U32 R9, R13, 0x8, RZ ;  /* 0x000000080d097824 */ /* 0x000fe200078e00ff */
[----:B------:R-:W-:-:S02]  /*24b20*/  LOP3.LUT R8, R7, 0xc00, RZ, 0xc0, !PT ;  /* 0x00000c0007087812 */ /* 0x000fc400078ec0ff */
[----:B------:R-:W-:Y:S02]  /*24b30*/  LOP3.LUT R6, R6, 0x10, R13, 0xf8, !PT ;  /* 0x0000001006067812 */ /* 0x000fe400078ef80d */
[----:B------:R-:W-:Y:S02]  /*24b40*/  LOP3.LUT R8, R8, 0x40, R5, 0xf8, !PT ;  /* 0x0000004008087812 */ /* 0x000fe400078ef805 */
[----:B------:R-:W-:Y:S01]  /*24b50*/  LOP3.LUT R3, R3, 0x30, R4, 0xf8, !PT ;  /* 0x0000003003037812 */ /* 0x000fe200078ef804 */
[----:B------:R-:W-:Y:S01]  /*24b60*/  IMAD.SHL.U32 R4, R12, 0x10, RZ ;  /* 0x000000100c047824 */ /* 0x000fe200078e00ff */
[----:B------:R-:W-:Y:S02]  /*24b70*/  LOP3.LUT R6, R6, 0x30, R9, 0x78, !PT ;  /* 0x0000003006067812 */ /* 0x000fe400078e7809 */
[----:B------:R-:W-:Y:S02]  /*24b80*/  LOP3.LUT R5, R8, 0x200, R5, 0xf8, !PT ;  /* 0x0000020008057812 */ /* 0x000fe400078ef805 */
[----:B--2---:R-:W-:Y:S01]  /*24b90*/  R2UR UR5, R0 ;  /* 0x00000000000572ca */ /* 0x004fe200000e0000 */
[----:B------:R-:W-:-:S05]  /*24ba0*/  IMAD.SHL.U32 R0, R13, 0x10, RZ ;  /* 0x000000100d007824 */ /* 0x000fca00078e00ff */
[----:B------:R-:W-:Y:S02]  /*24bb0*/  LOP3.LUT R7, R0, 0x3f0, RZ, 0xc0, !PT ;  /* 0x000003f000077812 */ /* 0x000fe400078ec0ff */
[----:B------:R-:W-:Y:S02]  /*24bc0*/  LOP3.LUT R3, R3, 0x70, R0, 0x78, !PT ;  /* 0x0000007003037812 */ /* 0x000fe400078e7800 */
[----:B------:R-:W-:Y:S02]  /*24bd0*/  LOP3.LUT R7, R7, 0x70, R10, 0x78, !PT ;  /* 0x0000007007077812 */ /* 0x000fe400078e780a */
[----:B------:R-:W-:Y:S01]  /*24be0*/  LOP3.LUT R2, R3, 0xc00, R2, 0xf8, !PT ;  /* 0x00000c0003027812 */ /* 0x000fe200078ef802 */
[----:B------:R-:W-:Y:S01]  /*24bf0*/  ULOP3.LUT UR42, UR5, 0x2, URZ, 0xfc, !UPT ;  /* 0x00000002052a7892 */ /* 0x000fe2000f8efc3f */
[----:B------:R-:W-:Y:S01]  /*24c00*/  LOP3.LUT R11, R7, 0x400, R4, 0xf8, !PT ;  /* 0x00000400070b7812 */ /* 0x000fe200078ef804 */
[----:B------:R-:W-:Y:S01]  /*24c10*/  ULOP3.LUT UR38, UR5, 0x1, URZ, 0xfc, !UPT ;  /* 0x0000000105267892 */ /* 0x000fe2000f8efc3f */
[----:B------:R-:W-:-:S02]  /*24c20*/  LOP3.LUT R4, R5, R6, RZ, 0xfc, !PT ;  /* 0x0000000605047212 */ /* 0x000fc400078efcff */
[----:B------:R-:W-:Y:S02]  /*24c30*/  LOP3.LUT R33, R0, 0x70, RZ, 0xc0, !PT ;  /* 0x0000007000217812 */ /* 0x000fe400078ec0ff */
[----:B------:R-:W-:Y:S01]  /*24c40*/  MOV R3, 0x20 ;  /* 0x0000002000037802 */ /* 0x000fe20000000f00 */
[----:B------:R0:W-:Y:S04]  /*24c50*/  STL [R1+0x4], R4 ;  /* 0x0000040401007387 */ /* 0x0001e80000100800 */
[----:B------:R-:W-:Y:S04]  /*24c60*/  STL [R1], R11 ;  /* 0x0000000b01007387 */ /* 0x000fe80000100800 */
[----:B------:R1:W-:Y:S01]  /*24c70*/  STL [R1+0xc], R2 ;  /* 0x00000c0201007387 */ /* 0x0003e20000100800 */
[----:B0-----:R-:W-:-:S03]  /*24c80*/  SHF.R.U32.HI R4, RZ, 0x3, R12 ;  /* 0x00000003ff047819 */ /* 0x001fc6000001160c */
[----:B------:R0:W-:Y:S01]  /*24c90*/  STL [R1+0x28], RZ ;  /* 0x000028ff01007387 */ /* 0x0001e20000100800 */
[----:B------:R-:W-:Y:S01]  /*24ca0*/  LOP3.LUT R0, R4, 0x70, R0, 0xf8, !PT ;  /* 0x0000007004007812 */ /* 0x000fe200078ef800 */
[----:B------:R-:W-:Y:S02]  /*24cb0*/  IMAD.IADD R0, R22, 0x1, R11 ;  /* 0x0000000116007824 */ /* 0x000fe400078e020b */
[----:B-1----:R-:W-:-:S03]  /*24cc0*/  IMAD.MOV.U32 R2, RZ, RZ, 0x40 ;  /* 0x00000040ff027424 */ /* 0x002fc600078e00ff */
[----:B------:R0:W-:Y:S02]  /*24cd0*/  STL [R1+0x14], R0 ;  /* 0x0000140001007387 */ /* 0x0001e40000100800 */
[----:B------:R-:W-:Y:S02]  /*24ce0*/  SEL R5, R2, 0xffffffc0, !P0 ;  /* 0xffffffc002057807 */ /* 0x000fe40004000000 */
[----:B------:R-:W-:Y:S02]  /*24cf0*/  SEL R2, R3, 0xffffffe0, !P0 ;  /* 0xffffffe003027807 */ /* 0x000fe40004000000 */
[----:B------:R-:W-:-:S07]  /*24d00*/  LOP3.LUT R2, R33, 0x80, RZ, 0xfc, !PT ;  /* 0x0000008021027812 */ /* 0x000fce00078efcff */
.L_x_2168:
[----:B------:R-:W-:Y:S05]  /*24d10*/  YIELD ;  /* 0x0000000000007946 */ /* 0x000fea0003800000 */
[----:B------:R-:W-:Y:S01]  /*24d20*/  ULDC.64 UR4, c[0x0][0xa28] ;  /* 0x00028a0000047ab9 */ /* 0x000fe20000000a00 */
[----:B------:R-:W-:Y:S01]  /*24d30*/  IMAD.MOV.U32 R35, RZ, RZ, RZ ;  /* 0x000000ffff237224 */ /* 0x000fe200078e00ff */
[----:B------:R-:W-:Y:S01]  /*24d40*/  ISETP.NE.U32.AND P0, PT, RZ, UR4, PT ;  /* 0x00000004ff007c0c */ /* 0x000fe2000bf05070 */
[----:B-1----:R-:W1:Y:S01]  /*24d50*/  LDC.64 R4, c[0x0][0xa00] ;  /* 0x00028000ff047b82 */ /* 0x002e620000000a00 */
[----:B------:R-:W-:Y:S02]  /*24d60*/  ULDC.64 UR6, c[0x0][0xa10] ;  /* 0x0002840000067ab9 */ /* 0x000fe40000000a00 */
[----:B------:R-:W-:Y:S01]  /*24d70*/  ISETP.NE.AND.EX P0, PT, RZ, UR5, PT, P0 ;  /* 0x00000005ff007c0c */ /* 0x000fe2000bf05300 */
[----:B------:R-:W-:-:S12]  /*24d80*/  ULDC.64 UR4, c[0x0][0xa18] ;  /* 0x0002860000047ab9 */ /* 0x000fd80000000a00 */
[----:B--2---:R-:W2:Y:S01]  /*24d90*/  @P0 LDC.64 R2, c[0x0][0xa28] ;  /* 0x00028a00ff020b82 */ /* 0x004ea20000000a00 */
[----:B------:R-:W-:Y:S01]  /*24da0*/  ISETP.NE.U32.AND P1, PT, RZ, UR6, PT ;  /* 0x00000006ff007c0c */ /* 0x000fe2000bf25070 */
[----:B--2---:R-:W-:-:S05]  /*24db0*/  @P0 IMAD.WIDE R2, R19, 0x4, R2 ;  /* 0x0000000413020825 */ /* 0x004fca00078e0202 */
[----:B------:R2:W5:Y:S01]  /*24dc0*/  @P0 LDG.E R35, desc[UR36][R2.64] ;  /* 0x0000002402230981 */ /* 0x000562000c1e1900 */
[----:B------:R-:W-:Y:S01]  /*24dd0*/  ISETP.NE.U32.AND P0, PT, RZ, UR4, PT ;  /* 0x00000004ff007c0c */ /* 0x000fe2000bf05070 */
[----:B------:R-:W-:Y:S01]  /*24de0*/  IMAD.MOV.U32 R26, RZ, RZ, RZ ;  /* 0x000000ffff1a7224 */ /* 0x000fe200078e00ff */
[----:B------:R-:W-:Y:S01]  /*24df0*/  ISETP.NE.AND.EX P1, PT, RZ, UR7, PT, P1 ;  /* 0x00000007ff007c0c */ /* 0x000fe2000bf25310 */
[----:B0-----:R-:W-:Y:S01]  /*24e00*/  IMAD.MOV.U32 R0, RZ, RZ, RZ ;  /* 0x000000ffff007224 */ /* 0x001fe200078e00ff */
[----:B------:R-:W-:Y:S01]  /*24e10*/  ISETP.NE.AND.EX P2, PT, RZ, UR5, PT, P0 ;  /* 0x00000005ff007c0c */ /* 0x000fe2000bf45300 */
[----:B------:R-:W-:Y:S01]  /*24e20*/  ULDC.64 UR4, c[0x0][0xa00] ;  /* 0x0002800000047ab9 */ /* 0x000fe20000000a00 */
[----:B-1----:R-:W-:Y:S01]  /*24e30*/  IMAD.WIDE R4, R19, 0x4, R4 ;  /* 0x0000000413047825 */ /* 0x002fe200078e0204 */
[----:B------:R-:W-:Y:S01]  /*24e40*/  ISETP.NE.U32.AND P0, PT, RZ, UR4, PT ;  /* 0x00000004ff007c0c */ /* 0x000fe2000bf05070 */
[----:B--2---:R-:W0:Y:S03]  /*24e50*/  LDC.64 R2, c[0x0][0xa10] ;  /* 0x00028400ff027b82 */ /* 0x004e260000000a00 */
[----:B------:R-:W-:-:S06]  /*24e60*/  ISETP.NE.AND.EX P0, PT, RZ, UR5, PT, P0 ;  /* 0x00000005ff007c0c */ /* 0x000fcc000bf05300 */
[----:B------:R-:W1:Y:S07]  /*24e70*/  @P2 LDC.64 R6, c[0x0][0xa18] ;  /* 0x00028600ff062b82 */ /* 0x000e6e0000000a00 */
[----:B------:R-:W5:Y:S01]  /*24e80*/  @P0 LDG.E R26, desc[UR36][R4.64] ;  /* 0x00000024041a0981 */ /* 0x000f62000c1e1900 */
[----:B0-----:R-:W-:-:S05]  /*24e90*/  IMAD.WIDE R2, R19, 0x4, R2 ;  /* 0x0000000413027825 */ /* 0x001fca00078e0202 */
[----:B------:R-:W5:Y:S01]  /*24ea0*/  @P1 LDG.E R0, desc[UR36][R2.64] ;  /* 0x0000002402001981 */ /* 0x000f62000c1e1900 */
[----:B------:R-:W-:Y:S02]  /*24eb0*/  ULDC UR4, c[0x0][0x288] ;  /* 0x0000a20000047ab9 */ /* 0x000fe40000000800 */
[----:B------:R-:W-:Y:S01]  /*24ec0*/  IMAD.U32 R25, RZ, RZ, UR4 ;  /* 0x00000004ff197e24 */ /* 0x000fe2000f8e00ff */
[----:B------:R-:W-:Y:S02]  /*24ed0*/  ULDC.64 UR4, c[0x0][0x418] ;  /* 0x0001060000047ab9 */ /* 0x000fe40000000a00 */
[----:B------:R-:W-:-:S03]  /*24ee0*/  UISETP.NE.U32.AND UP0, UPT, UR4, URZ, UPT ;  /* 0x0000003f0400728c */ /* 0x000fc6000bf05070 */
[----:B------:R-:W-:Y:S01]  /*24ef0*/  ULDC UR4, c[0x0][0x424] ;  /* 0x0001090000047ab9 */ /* 0x000fe20000000800 */
[----:B------:R-:W-:Y:S01]  /*24f00*/  UISETP.NE.AND.EX UP0, UPT, UR5, URZ, UPT, UP0 ;  /* 0x0000003f0500728c */ /* 0x000fe2000bf05300 */
[----:B-1----:R-:W-:Y:S02]  /*24f10*/  @P2 IMAD.WIDE R6, R19, 0x4, R6 ;  /* 0x0000000413062825 */ /* 0x002fe400078e0206 */
[----:B------:R-:W-:Y:S01]  /*24f20*/  ULDC UR5, c[0x0][0x2f0] ;  /* 0x0000bc0000057ab9 */ /* 0x000fe20000000800 */
[----:B------:R-:W-:Y:S02]  /*24f30*/  USEL UR4, UR4, 0x1, UP0 ;  /* 0x0000000104047887 */ /* 0x000fe40008000000 */
[----:B------:R0:W5:Y:S02]  /*24f40*/  @P2 LDG.E R25, desc[UR36][R6.64] ;  /* 0x0000002406192981 */ /* 0x000164000c1e1900 */
[----:B------:R-:W-:-:S03]  /*24f50*/  UIMAD UR4, UR4, UR5, URZ ;  /* 0x00000005040472a4 */ /* 0x000fc6000f8e023f */
[----:B------:R-:W-:-:S03]  /*24f60*/  ULDC UR5, c[0x0][0x348] ;  /* 0x0000d20000057ab9 */ /* 0x000fc60000000800 */
[----:B------:R-:W-:Y:S02]  /*24f70*/  IMAD.U32 R8, RZ, RZ, UR4 ;  /* 0x00000004ff087e24 */ /* 0x000fe4000f8e00ff */
[----:B0-----:R-:W-:Y:S01]  /*24f80*/  IMAD.U32 R7, RZ, RZ, UR5 ;  /* 0x00000005ff077e24 */ /* 0x001fe2000f8e00ff */
[----:B----4-:R-:W-:Y:S06]  /*24f90*/  @P2 BRA `(.L_x_2035) ;  /* 0x0000000000102947 */ /* 0x010fec0003800000 */
[----:B------:R-:W-:Y:S05]  /*24fa0*/  @!P0 BRA `(.L_x_2035) ;  /* 0x00000000000c8947 */ /* 0x000fea0003800000 */
[----:B------:R-:W2:Y:S04]  /*24fb0*/  LDG.E R6, desc[UR36][R4.64] ;  /* 0x0000002404067981 */ /* 0x000ea8000c1e1900 */
[----:B-----5:R-:W2:Y:S02]  /*24fc0*/  LDG.E R25, desc[UR36][R4.64+0x4] ;  /* 0x0000042404197981 */ /* 0x020ea4000c1e1900 */
[----:B--2---:R-:W-:-:S07]  /*24fd0*/  IADD3 R25, -R6, R25, RZ ;  /* 0x0000001906197210 */ /* 0x004fce0007ffe1ff */
.L_x_2035:
[----:B------:R-:W-:Y:S01]  /*24fe0*/  ULDC.64 UR4, c[0x0][0xa20] ;  /* 0x0002880000047ab9 */ /* 0x000fe20000000a00 */
[C---:B------:R-:W-:Y:S02]  /*24ff0*/  LOP3.LUT R4, R18.reuse, 0xff000000, RZ, 0xc0, !PT ;  /* 0xff00000012047812 */ /* 0x040fe400078ec0ff */
[----:B------:R-:W-:Y:S02]  /*25000*/  ISETP.NE.U32.AND P0, PT, RZ, UR4, PT ;  /* 0x00000004ff007c0c */ /* 0x000fe4000bf05070 */
[----:B------:R-:W-:Y:S02]  /*25010*/  SHF.R.U32.HI R5, RZ, 0x8, R4 ;  /* 0x00000008ff057819 */ /* 0x000fe40000011604 */
[----:B------:R-:W-:Y:S02]  /*25020*/  ISETP.NE.AND.EX P0, PT, RZ, UR5, PT, P0 ;  /* 0x00000005ff007c0c */ /* 0x000fe4000bf05300 */
[C---:B------:R-:W-:Y:S02]  /*25030*/  LOP3.LUT R6, R18.reuse, 0xff0000, RZ, 0xc0, !PT ;  /* 0x00ff000012067812 */ /* 0x040fe400078ec0ff */
[----:B------:R-:W-:-:S02]  /*25040*/  LOP3.LUT R18, R18, 0xffff, RZ, 0xc0, !PT ;  /* 0x0000ffff12127812 */ /* 0x000fc400078ec0ff */
[----:B------:R-:W-:-:S07]  /*25050*/  LEA.HI R6, R6, R5, RZ, 0x10 ;  /* 0x0000000506067211 */ /* 0x000fce00078f80ff */
[----:B------:R-:W-:Y:S05]  /*25060*/  @!P0 BRA `(.L_x_2036) ;  /* 0x0000000000108947 */ /* 0x000fea0003800000 */
[----:B------:R-:W0:Y:S02]  /*25070*/  LDC.64 R4, c[0x0][0xa20] ;  /* 0x00028800ff047b82 */ /* 0x000e240000000a00 */
[----:B0-----:R-:W-:-:S05]  /*25080*/  IMAD.WIDE R4, R19, 0x4, R4 ;  /* 0x0000000413047825 */ /* 0x001fca00078e0204 */
[----:B------:R0:W5:Y:S01]  /*25090*/  LDG.E R8, desc[UR36][R4.64] ;  /* 0x0000002404087981 */ /* 0x000162000c1e1900 */
[----:B------:R-:W-:Y:S05]  /*250a0*/  BRA `(.L_x_2037) ;  /* 0x0000000000247947 */ /* 0x000fea0003800000 */
.L_x_2036:
        /* <DEDUP_REMOVED lines=9> */
.L_x_2037:
[----:B0-----:R-:W2:Y:S01]  /*25140*/  @P1 LDG.E R4, desc[UR36][R2.64] ;  /* 0x0000002402041981 */ /* 0x001ea2000c1e1900 */
[----:B------:R-:W0:Y:S03]  /*25150*/  LDC R5, c[0x0][0x448] ;  /* 0x00011200ff057b82 */ /* 0x000e260000000800 */
[----:B------:R-:W2:Y:S01]  /*25160*/  @P1 LDG.E R11, desc[UR36][R2.64+0x4] ;  /* 0x00000424020b1981 */ /* 0x000ea2000c1e1900 */
[----:B-----5:R-:W-:Y:S02]  /*25170*/  IMAD.IADD R8, R8, 0x1, -R35 ;  /* 0x0000000108087824 */ /* 0x020fe400078e0a23 */
[----:B------:R-:W-:-:S04]  /*25180*/  IMAD.SHL.U32 R17, R17, 0x80, RZ ;  /* 0x0000008011117824 */ /* 0x000fc800078e00ff */
[----:B------:R-:W-:Y:S01]  /*25190*/  VIADD R10, R17, 0x7f ;  /* 0x0000007f110a7836 */ /* 0x000fe20000000000 */
[----:B0-----:R-:W-:-:S13]  /*251a0*/  ISETP.NE.AND P2, PT, R5, 0x1, PT ;  /* 0x000000010500780c */ /* 0x001fda0003f45270 */
[----:B------:R-:W0:Y:S08]  /*251b0*/  @P2 LDC R9, c[0x0][0x44c] ;  /* 0x00011300ff092b82 */ /* 0x000e300000000800 */
[----:B------:R-:W1:Y:S01]  /*251c0*/  @P2 LDC R5, c[0x0][0x450] ;  /* 0x00011400ff052b82 */ /* 0x000e620000000800 */
[----:B--2---:R-:W-:Y:S02]  /*251d0*/  @P1 IMAD.IADD R7, R11, 0x1, -R4 ;  /* 0x000000010b071824 */ /* 0x004fe400078e0a04 */
[----:B0-----:R-:W-:-:S04]  /*251e0*/  @P2 IMAD.HI.U32 R4, R10, R9, RZ ;  /* 0x000000090a042227 */ /* 0x001fc800078e00ff */
[----:B------:R-:W-:Y:S01]  /*251f0*/  IMAD.IADD R24, R8, 0x1, R7 ;  /* 0x0000000108187824 */ /* 0x000fe200078e0207 */
[----:B-1----:R-:W-:-:S03]  /*25200*/  @P2 SHF.R.U32.HI R10, RZ, R5, R4 ;  /* 0x00000005ff0a2219 */ /* 0x002fc60000011604 */
[C---:B------:R-:W-:Y:S01]  /*25210*/  VIADD R20, R24.reuse, 0x3f ;  /* 0x0000003f18147836 */ /* 0x040fe20000000000 */
[----:B------:R-:W-:-:S04]  /*25220*/  IADD3 R9, R24, 0x1, -R25 ;  /* 0x0000000118097810 */ /* 0x000fc80007ffe819 */
[----:B------:R-:W-:Y:S01]  /*25230*/  SHF.R.S32.HI R3, RZ, 0x1f, R20 ;  /* 0x0000001fff037819 */ /* 0x000fe20000011414 */
[----:B------:R-:W-:-:S03]  /*25240*/  IMAD.IADD R10, R9, 0x1, R10 ;  /* 0x00000001090a7824 */ /* 0x000fc600078e020a */
[----:B------:R-:W-:Y:S02]  /*25250*/  LEA.HI R20, R3, R20, RZ, 0x6 ;  /* 0x0000001403147211 */ /* 0x000fe400078f30ff */
[----:B------:R-:W0:Y:S02]  /*25260*/  LDC.64 R2, c[0x0][0x9e0] ;  /* 0x00027800ff027b82 */ /* 0x000e240000000a00 */
[----:B------:R-:W-:Y:S02]  /*25270*/  SHF.R.S32.HI R20, RZ, 0x6, R20 ;  /* 0x00000006ff147819 */ /* 0x000fe40000011414 */
[----:B0-----:R-:W-:Y:S01]  /*25280*/  ISETP.GE.AND P3, PT, R3, 0x1, PT ;  /* 0x000000010300780c */ /* 0x001fe20003f66270 */
[----:B------:R-:W-:-:S12]  /*25290*/  IMAD.IADD R2, R10, 0x1, R2 ;  /* 0x000000010a027824 */ /* 0x000fd800078e0202 */
[----:B------:R-:W-:Y:S05]  /*252a0*/  @!P3 BRA `(.L_x_2038) ;  /* 0x000000000048b947 */ /* 0x000fea0003800000 */
[C---:B------:R-:W-:Y:S01]  /*252b0*/  ISETP.GT.AND P0, PT, R10.reuse, RZ, PT ;  /* 0x000000ff0a00720c */ /* 0x040fe20003f04270 */
[----:B------:R-:W-:Y:S01]  /*252c0*/  BSSY B0, `(.L_x_2039) ;  /* 0x000000e000007945 */ /* 0x000fe20003800000 */
[----:B------:R-:W-:-:S11]  /*252d0*/  VIADD R11, R10, 0xffffffff ;  /* 0xffffffff0a0b7836 */ /* 0x000fd60000000000 */
[----:B------:R-:W-:Y:S05]  /*252e0*/  @P0 BRA `(.L_x_2040) ;  /* 0x00000000001c0947 */ /* 0x000fea0003800000 */
[----:B------:R-:W-:Y:S02]  /*252f0*/  ISETP.NE.AND P0, PT, R3, 0x1, PT ;  /* 0x000000010300780c */ /* 0x000fe40003f05270 */
[----:B------:R-:W-:-:S11]  /*25300*/  IADD3 R10, -R10, RZ, RZ ;  /* 0x000000ff0a0a7210 */ /* 0x000fd60007ffe1ff */
[----:B------:R-:W0:Y:S02]  /*25310*/  @P0 LDC.64 R4, c[0x0][0x9e8] ;  /* 0x00027a00ff040b82 */ /* 0x000e240000000a00 */
[----:B0-----:R-:W-:-:S05]  /*25320*/  @P0 IMAD.HI.U32 R4, R10, R4, RZ ;  /* 0x000000040a040227 */ /* 0x001fca00078e00ff */
[----:B------:R-:W-:-:S04]  /*25330*/  @P0 SHF.R.U32.HI R10, RZ, R5, R4 ;  /* 0x00000005ff0a0219 */ /* 0x000fc80000011604 */
[----:B------:R-:W-:Y:S01]  /*25340*/  LOP3.LUT R11, RZ, R10, RZ, 0x33, !PT ;  /* 0x0000000aff0b7212 */ /* 0x000fe200078e33ff */
[----:B------:R-:W-:Y:S06]  /*25350*/  BRA `(.L_x_2041) ;  /* 0x0000000000107947 */ /* 0x000fec0003800000 */
.L_x_2040:
[----:B------:R-:W-:-:S13]  /*25360*/  ISETP.NE.AND P0, PT, R3, 0x1, PT ;  /* 0x000000010300780c */ /* 0x000fda0003f05270 */
[----:B------:R-:W0:Y:S02]  /*25370*/  @P0 LDC.64 R4, c[0x0][0x9e8] ;  /* 0x00027a00ff040b82 */ /* 0x000e240000000a00 */
[----:B0-----:R-:W-:-:S05]  /*25380*/  @P0 IMAD.HI.U32 R4, R11, R4, RZ ;  /* 0x000000040b040227 */ /* 0x001fca00078e00ff */
[----:B------:R-:W-:-:S07]  /*25390*/  @P0 SHF.R.U32.HI R11, RZ, R5, R4 ;  /* 0x00000005ff0b0219 */ /* 0x000fce0000011604 */
.L_x_2041:
[----:B------:R-:W-:Y:S05]  /*253a0*/  BSYNC B0 ;  /* 0x0000000000007941 */ /* 0x000fea0003800000 */
.L_x_2039:
[----:B------:R-:W-:-:S05]  /*253b0*/  IMAD R11, R11, R3, R3 ;  /* 0x000000030b0b7224 */ /* 0x000fca00078e0203 */
[----:B------:R-:W-:-:S07]  /*253c0*/  VIMNMX R2, R2, R11, PT ;  /* 0x0000000b02027248 */ /* 0x000fce0003fe0100 */
.L_x_2038:
[----:B------:R-:W0:Y:S01]  /*253d0*/  @P2 LDC R10, c[0x0][0x44c] ;  /* 0x00011300ff0a2b82 */ /* 0x000e220000000800 */
[----:B------:R-:W-:Y:S01]  /*253e0*/  VIADD R2, R2, 0x3f ;  /* 0x0000003f02027836 */ /* 0x000fe20000000000 */
[----:B------:R-:W-:Y:S01]  /*253f0*/  ULDC UR4, c[0x0][0x9dc] ;  /* 0x0002770000047ab9 */ /* 0x000fe20000000800 */
[----:B------:R-:W-:-:S05]  /*25400*/  IMAD.MOV.U32 R4, RZ, RZ, R17 ;  /* 0x000000ffff047224 */ /* 0x000fca00078e0011 */
[----:B------:R-:W1:Y:S01]  /*25410*/  @P2 LDC R5, c[0x0][0x450] ;  /* 0x00011400ff052b82 */ /* 0x000e620000000800 */
[----:B0-----:R-:W-:-:S05]  /*25420*/  @P2 IMAD.HI.U32 R10, R17, R10, RZ ;  /* 0x0000000a110a2227 */ /* 0x001fca00078e00ff */
[----:B-1----:R-:W-:Y:S01]  /*25430*/  @P2 SHF.R.U32.HI R4, RZ, R5, R10 ;  /* 0x00000005ff042219 */ /* 0x002fe2000001160a */
[----:B------:R-:W-:Y:S01]  /*25440*/  IMAD.IADD R10, R24, 0x1, -R25 ;  /* 0x00000001180a7824 */ /* 0x000fe200078e0a19 */
[----:B------:R-:W-:-:S03]  /*25450*/  SHF.R.S32.HI R5, RZ, 0x1f, R2 ;  /* 0x0000001fff057819 */ /* 0x000fc60000011402 */
[----:B------:R-:W-:Y:S01]  /*25460*/  IMAD.IADD R12, R10, 0x1, R4 ;  /* 0x000000010a0c7824 */ /* 0x000fe200078e0204 */
[----:B------:R-:W-:-:S03]  /*25470*/  LEA.HI R5, R5, R2, RZ, 0x6 ;  /* 0x0000000205057211 */ /* 0x000fc600078f30ff */
[----:B------:R-:W-:Y:S01]  /*25480*/  VIADD R2, R12, -UR4 ;  /* 0x800000040c027c36 */ /* 0x000fe20008000000 */
[----:B------:R-:W-:-:S04]  /*25490*/  SHF.R.S32.HI R11, RZ, 0x6, R5 ;  /* 0x00000006ff0b7819 */ /* 0x000fc80000011405 */
[----:B------:R-:W-:Y:S01]  /*254a0*/  VIMNMX R11, R20, R11, PT ;  /* 0x0000000b140b7248 */ /* 0x000fe20003fe0100 */
        /* <DEDUP_REMOVED lines=11> */
.L_x_2044:
[----:B------:R-:W-:-:S13]  /*25560*/  ISETP.NE.AND P0, PT, R3, 0x1, PT ;  /* 0x000000010300780c */ /* 0x000fda0003f05270 */
[----:B------:R-:W0:Y:S02]  /*25570*/  @P0 LDC.64 R4, c[0x0][0x9e8] ;  /* 0x00027a00ff040b82 */ /* 0x000e240000000a00 */
[----:B0-----:R-:W-:-:S05]  /*25580*/  @P0 IMAD.HI.U32 R4, R12, R4, RZ ;  /* 0x000000040c040227 */ /* 0x001fca00078e00ff */
[----:B------:R-:W-:-:S07]  /*25590*/  @P0 SHF.R.U32.HI R12, RZ, R5, R4 ;  /* 0x00000005ff0c0219 */ /* 0x000fce0000011604 */
.L_x_2045:
[----:B------:R-:W-:Y:S05]  /*255a0*/  BSYNC B0 ;  /* 0x0000000000007941 */ /* 0x000fea0003800000 */
.L_x_2043:
[----:B------:R-:W-:-:S05]  /*255b0*/  IMAD R3, R12, R3, RZ ;  /* 0x000000030c037224 */ /* 0x000fca00078e02ff */
[----:B------:R-:W-:-:S07]  /*255c0*/  VIMNMX R2, R2, R3, !PT ;  /* 0x0000000302027248 */ /* 0x000fce0007fe0100 */
.L_x_2042:
[----:B------:R-:W-:Y:S01]  /*255d0*/  SHF.R.S32.HI R3, RZ, 0x1f, R2 ;  /* 0x0000001fff037819 */ /* 0x000fe20000011402 */
[----:B------:R-:W-:Y:S01]  /*255e0*/  BSSY B0, `(.L_x_2046) ;  /* 0x0000026000007945 */ /* 0x000fe20003800000 */
[----:B------:R-:W-:Y:S02]  /*255f0*/  LOP3.LUT R34, R6, 0xff, RZ, 0xc0, !PT ;  /* 0x000000ff06227812 */ /* 0x000fe400078ec0ff */
[----:B------:R-:W-:Y:S01]  /*25600*/  LEA.HI R3, R3, R2, RZ, 0x6 ;  /* 0x0000000203037211 */ /* 0x000fe200078f30ff */
[----:B------:R-:W-:Y:S01]  /*25610*/  IMAD.MOV.U32 R2, RZ, RZ, RZ ;  /* 0x000000ffff027224 */ /* 0x000fe200078e00ff */
[----:B------:R-:W-:Y:S02]  /*25620*/  SHF.R.U32.HI R6, RZ, 0x10, R6 ;  /* 0x00000010ff067819 */ /* 0x000fe40000011606 */
[----:B------:R-:W-:-:S04]  /*25630*/  SHF.R.S32.HI R3, RZ, 0x6, R3 ;  /* 0x00000006ff037819 */ /* 0x000fc80000011403 */
[----:B------:R-:W-:-:S04]  /*25640*/  VIMNMX R4, RZ, R3, !PT ;  /* 0x00000003ff047248 */ /* 0x000fc80007fe0100 */
[----:B------:R-:W-:-:S13]  /*25650*/  ISETP.GT.AND P0, PT, R11, R4, PT ;  /* 0x000000040b00720c */ /* 0x000fda0003f04270 */
[----:B------:R-:W-:Y:S05]  /*25660*/  @!P0 BRA `(.L_x_2047) ;  /* 0x0000000000748947 */ /* 0x000fea0003800000 */
[----:B------:R-:W-:Y:S01]  /*25670*/  ISETP.NE.AND P0, PT, R6, RZ, PT ;  /* 0x000000ff0600720c */ /* 0x000fe20003f05270 */
[----:B------:R-:W-:-:S03]  /*25680*/  ULDC UR4, c[0x0][0x9f0] ;  /* 0x00027c0000047ab9 */ /* 0x000fc60000000800 */
[----:B------:R-:W-:-:S04]  /*25690*/  SEL R5, R6, UR4, P0 ;  /* 0x0000000406057c07 */ /* 0x000fc80008000000 */
[----:B------:R-:W-:Y:S02]  /*256a0*/  IABS R12, R5 ;  /* 0x00000005000c7213 */ /* 0x000fe40000000000 */
[----:B------:R-:W-:Y:S02]  /*256b0*/  IADD3 R13, R5, -0x1, R11 ;  /* 0xffffffff050d7810 */ /* 0x000fe40007ffe00b */
[----:B------:R-:W0:Y:S03]  /*256c0*/  I2F.RP R2, R12 ;  /* 0x0000000c00027306 */ /* 0x000e260000209400 */
[----:B------:R-:W-:-:S05]  /*256d0*/  IMAD.IADD R13, R13, 0x1, -R4 ;  /* 0x000000010d0d7824 */ /* 0x000fca00078e0a04 */
[----:B0-----:R-:W0:Y:S02]  /*256e0*/  MUFU.RCP R2, R2 ;  /* 0x0000000200027308 */ /* 0x001e240000001000 */
[----:B0-----:R-:W-:-:S06]  /*256f0*/  VIADD R2, R2, 0xffffffe ;  /* 0x0ffffffe02027836 */ /* 0x001fcc0000000000 */
[----:B------:R0:W1:Y:S02]  /*25700*/  F2I.FTZ.U32.TRUNC.NTZ R3, R2 ;  /* 0x0000000200037305 */ /* 0x000064000021f000 */
[----:B0-----:R-:W-:-:S04]  /*25710*/  LOP3.LUT R2, R13, R5, RZ, 0x3c, !PT ;  /* 0x000000050d027212 */ /* 0x001fc800078e3cff */
[----:B------:R-:W-:Y:S01]  /*25720*/  ISETP.GE.AND P3, PT, R2, RZ, PT ;  /* 0x000000ff0200720c */ /* 0x000fe20003f66270 */
[----:B-1----:R-:W-:-:S04]  /*25730*/  IMAD.MOV R2, RZ, RZ, -R3 ;  /* 0x000000ffff027224 */ /* 0x002fc800078e0a03 */
[----:B------:R-:W-:Y:S02]  /*25740*/  IMAD R14, R2, R12, RZ ;  /* 0x0000000c020e7224 */ /* 0x000fe400078e02ff */
[----:B------:R-:W-:-:S04]  /*25750*/  IMAD.MOV.U32 R2, RZ, RZ, RZ ;  /* 0x000000ffff027224 */ /* 0x000fc800078e00ff */
[----:B------:R-:W-:Y:S01]  /*25760*/  IMAD.HI.U32 R2, R3, R14, R2 ;  /* 0x0000000e03027227 */ /* 0x000fe200078e0002 */
[----:B------:R-:W-:Y:S02]  /*25770*/  IABS R3, R13 ;  /* 0x0000000d00037213 */ /* 0x000fe40000000000 */
[----:B------:R-:W-:-:S03]  /*25780*/  IABS R13, R5 ;  /* 0x00000005000d7213 */ /* 0x000fc60000000000 */
[----:B------:R-:W-:Y:S01]  /*25790*/  IMAD.HI.U32 R2, R2, R3, RZ ;  /* 0x0000000302027227 */ /* 0x000fe200078e00ff */
[----:B------:R-:W-:-:S05]  /*257a0*/  IADD3 R13, RZ, -R13, RZ ;  /* 0x8000000dff0d7210 */ /* 0x000fca0007ffe0ff */
        /* <DEDUP_REMOVED lines=9> */
.L_x_2047:
[----:B------:R-:W-:Y:S05]  /*25840*/  BSYNC B0 ;  /* 0x0000000000007941 */ /* 0x000fea0003800000 */
.L_x_2046:
[-C--:B------:R-:W-:Y:S01]  /*25850*/  IMAD R4, R34, R2.reuse, R4 ;  /* 0x0000000222047224 */ /* 0x080fe200078e0204 */
[----:B------:R-:W-:Y:S04]  /*25860*/  BSSY B0, `(.L_x_2048) ;  /* 0x0000112000007945 */ /* 0x000fe80003800000 */
[C---:B------:R-:W-:Y:S01]  /*25870*/  VIADDMNMX R2, R4.reuse, R2, R11, PT ;  /* 0x0000000204027246 */ /* 0x040fe2000380010b */
[----:B------:R-:W-:-:S04]  /*25880*/  IMAD R4, R4, 0x40, -R8 ;  /* 0x0000004004047824 */ /* 0x000fc800078e0a08 */
[----:B------:R-:W-:Y:S01]  /*25890*/  IMAD R2, R2, 0x40, -R8 ;  /* 0x0000004002027824 */ /* 0x000fe200078e0a08 */
[----:B------:R-:W-:-:S04]  /*258a0*/  VIMNMX R4, RZ, R4, !PT ;  /* 0x00000004ff047248 */ /* 0x000fc80007fe0100 */
[----:B------:R-:W-:-:S04]  /*258b0*/  VIMNMX R2, R2, R7, PT ;  /* 0x0000000702027248 */ /* 0x000fc80003fe0100 */
        /* <DEDUP_REMOVED lines=17> */
.L_x_2429:
[----:B-1----:R-:W-:Y:S02]  /*259d0*/  ISETP.NE.AND P0, PT, R14, RZ, PT ;  /* 0x000000ff0e00720c */ /* 0x002fe40003f05270 */
[----:B------:R-:W-:-:S11]  /*259e0*/  PLOP3.LUT P6, PT, PT, PT, PT, 0x8, 0x0 ;  /* 0x000000000000781c */ /* 0x000fd60003fce170 */
[----:B------:R-:W-:Y:S05]  /*259f0*/  @P0 BRA `(.L_x_2051) ;  /* 0x00000000000c0947 */ /* 0x000fea0003800000 */
[----:B------:R-:W-:-:S03]  /*25a00*/  UMOV UR4, 0xffffffff ;  /* 0xffffffff00047882 */ /* 0x000fc60000000000 */
[----:B------:R-:W-:Y:S05]  /*25a10*/  BRA.DIV UR4, `(.L_x_2052) ;  /* 0x000000ca04107947 */ /* 0x000fea000b800000 */
[----:B------:R-:W-:-:S13]  /*25a20*/  ELECT P6, URZ, PT ;  /* 0x00000000003f782f */ /* 0x000fda00038c0000 */
.L_x_2051:
[----:B0-----:R-:W2:Y:S01]  /*25a30*/  LDL R5, [R1+0x28] ;  /* 0x0000280001057983 */ /* 0x001ea20000100800 */
[----:B------:R-:W-:Y:S01]  /*25a40*/  BSSY B1, `(.L_x_2053) ;  /* 0x0000008000017945 */ /* 0x000fe20003800000 */
[----:B--2---:R-:W-:-:S05]  /*25a50*/  VIADD R5, R5, 0x1 ;  /* 0x0000000105057836 */ /* 0x004fca0000000000 */
[----:B------:R-:W-:-:S04]  /*25a60*/  LEA.HI R7, R5, R5, RZ, 0x1 ;  /* 0x0000000505077211 */ /* 0x000fc800078f08ff */
[----:B------:R-:W-:-:S05]  /*25a70*/  LOP3.LUT R7, R7, 0xfffffffe, RZ, 0xc0, !PT ;  /* 0xfffffffe07077812 */ /* 0x000fca00078ec0ff */
[----:B------:R-:W-:-:S05]  /*25a80*/  IMAD.IADD R5, R5, 0x1, -R7 ;  /* 0x0000000105057824 */ /* 0x000fca00078e0a07 */
[----:B------:R-:W-:-:S04]  /*25a90*/  SHF.L.U32 R5, R5, 0x1f, RZ ;  /* 0x0000001f05057819 */ /* 0x000fc800000006ff */
[----:B------:R-:W0:Y:S02]  /*25aa0*/  SYNCS.PHASECHK.TRANS64.TRYWAIT P0, [R22+URZ+0x28420], R5 ;  /* 0x02842005160075a7 */ /* 0x000e24000800017f */
[----:B0-----:R-:W-:Y:S05]  /*25ab0*/  @!P0 BRA `(.L_x_2054) ;  /* 0x000000c800088947 */ /* 0x001fea0003800000 */
.L_x_2432:
[----:B------:R-:W-:Y:S05]  /*25ac0*/  BSYNC B1 ;  /* 0x0000000000017941 */ /* 0x000fea0003800000 */
.L_x_2053:
        /* <DEDUP_REMOVED lines=10> */
.L_x_2433:
[----:B------:R-:W-:Y:S05]  /*25b70*/  BSYNC B2 ;  /* 0x0000000000027941 */ /* 0x000fea0003800000 */
.L_x_2057:
        /* <DEDUP_REMOVED lines=9> */
.L_x_2060:
[----:B------:R-:W-:Y:S05]  /*25c10*/  BSYNC B2 ;  /* 0x0000000000027941 */ /* 0x000fea0003800000 */
.L_x_2059:
[----:B------:R-:W-:Y:S01]  /*25c20*/  IMAD.MOV.U32 R27, RZ, RZ, RZ ;  /* 0x000000ffff1b7224 */ /* 0x000fe200078e00ff */
[----:B------:R-:W-:Y:S01]  /*25c30*/  UIADD3 UR4, UP0, UR40, 0x570, URZ ;  /* 0x0000057028047890 */ /* 0x000fe2000ff1e03f */
[----:B------:R-:W-:Y:S01]  /*25c40*/  IMAD R7, R3, 0x40, R0 ;  /* 0x0000004003077824 */ /* 0x000fe200078e0200 */
[----:B------:R-:W-:Y:S01]  /*25c50*/  PLOP3.LUT P0, PT, PT, PT, PT, 0x80, 0x0 ;  /* 0x000000000000781c */ /* 0x000fe20003f0f070 */
[----:B------:R-:W-:Y:S01]  /*25c60*/  IMAD R8, R29, 0x4000, R22 ;  /* 0x000040001d087824 */ /* 0x000fe200078e0216 */
[----:B------:R-:W-:Y:S01]  /*25c70*/  R2UR UR10, R27 ;  /* 0x000000001b0a72ca */ /* 0x000fe200000e0000 */
[----:B------:R-:W-:Y:S01]  /*25c80*/  VIADD R7, R7, 0xffffffc0 ;  /* 0xffffffc007077836 */ /* 0x000fe20000000000 */
[----:B------:R-:W-:Y:S01]  /*25c90*/  UIADD3.X UR5, URZ, UR41, URZ, UP0, !UPT ;  /* 0x000000293f057290 */ /* 0x000fe200087fe43f */
[----:B0-----:R-:W-:Y:S01]  /*25ca0*/  VIADD R5, R12, 0x28490 ;  /* 0x000284900c057836 */ /* 0x001fe20000000000 */
[----:B------:R-:W-:Y:S01]  /*25cb0*/  UMOV UR6, 0x0 ;  /* 0x0000000000067882 */ /* 0x000fe20000000000 */
[----:B------:R-:W-:Y:S01]  /*25cc0*/  VIADD R13, R8, 0x20000 ;  /* 0x00020000080d7836 */ /* 0x000fe20000000000 */
[----:B------:R-:W-:-:S09]  /*25cd0*/  UMOV UR7, 0x12f00000 ;  /* 0x12f0000000077882 */ /* 0x000fd20000000000 */
.L_x_2061:
        /* <DEDUP_REMOVED lines=16> */
.L_x_2062:
        /* <DEDUP_REMOVED lines=13> */
.L_x_2434:
[----:B------:R-:W-:Y:S05]  /*25eb0*/  BSYNC B2 ;  /* 0x0000000000027941 */ /* 0x000fea0003800000 */
.L_x_2063:
[----:B------:R-:W-:Y:S01]  /*25ec0*/  BSSY B2, `(.L_x_2065) ;  /* 0x000000b000027945 */ /* 0x000fe20003800000 */
[----:B------:R-:W-:Y:S01]  /*25ed0*/  IMAD.MOV.U32 R14, RZ, RZ, 0x0 ;  /* 0x00000000ff0e7424 */ /* 0x000fe200078e00ff */
[----:B------:R-:W-:Y:S02]  /*25ee0*/  MOV R15, 0x12f00000 ;  /* 0x12f00000000f7802 */ /* 0x000fe40000000f00 */
        /* <DEDUP_REMOVED lines=8> */
.L_x_2066:
[----:B------:R-:W-:Y:S05]  /*25f70*/  BSYNC B2 ;  /* 0x0000000000027941 */ /* 0x000fea0003800000 */
.L_x_2065:
[----:B------:R-:W-:Y:S01]  /*25f80*/  R2UR UR10, R27 ;  /* 0x000000001b0a72ca */ /* 0x000fe200000e0000 */
[----:B------:R-:W-:Y:S01]  /*25f90*/  UIADD3 UR4, UP0, UR40, 0x670, URZ ;  /* 0x0000067028047890 */ /* 0x000fe2000ff1e03f */
[----:B------:R-:W-:Y:S01]  /*25fa0*/  R2UR UR6, R14 ;  /* 0x000000000e0672ca */ /* 0x000fe200000e0000 */
[----:B01----:R-:W-:Y:S01]  /*25fb0*/  VIADD R12, R12, 0x284b0 ;  /* 0x000284b00c0c7836 */ /* 0x003fe20000000000 */
[----:B------:R-:W-:Y:S01]  /*25fc0*/  R2UR UR7, R15 ;  /* 0x000000000f0772ca */ /* 0x000fe200000e0000 */
[----:B------:R-:W-:Y:S01]  /*25fd0*/  VIADD R5, R8, 0x10000 ;  /* 0x0001000008057836 */ /* 0x000fe20000000000 */
[----:B------:R-:W-:Y:S01]  /*25fe0*/  PLOP3.LUT P0, PT, PT, PT, PT, 0x80, 0x0 ;  /* 0x000000000000781c */ /* 0x000fe20003f0f070 */
[----:B------:R-:W-:-:S12]  /*25ff0*/  UIADD3.X UR5, URZ, UR41, URZ, UP0, !UPT ;  /* 0x000000293f057290 */ /* 0x000fd800087fe43f */
.L_x_2067:
        /* <DEDUP_REMOVED lines=15> */
.L_x_2068:
        /* <DEDUP_REMOVED lines=10> */
.L_x_2056:
[----:B------:R-:W-:Y:S05]  /*26190*/  BSYNC B1 ;  /* 0x0000000000017941 */ /* 0x000fea0003800000 */
.L_x_2055:
        /* <DEDUP_REMOVED lines=9> */
.L_x_2083:
[----:B------:R-:W-:Y:S05]  /*26230*/  YIELD ;  /* 0x0000000000007946 */ /* 0x000fea0003800000 */
        /* <DEDUP_REMOVED lines=10> */
.L_x_2435:
[----:B------:R-:W-:Y:S05]  /*262e0*/  BSYNC B2 ;  /* 0x0000000000027941 */ /* 0x000fea0003800000 */
.L_x_2071:
        /* <DEDUP_REMOVED lines=9> */
.L_x_2074:
[----:B------:R-:W-:Y:S05]  /*26380*/  BSYNC B2 ;  /* 0x0000000000027941 */ /* 0x000fea0003800000 */
.L_x_2073:
        /* <DEDUP_REMOVED lines=11> */
.L_x_2075:
        /* <DEDUP_REMOVED lines=16> */
.L_x_2076:
        /* <DEDUP_REMOVED lines=13> */
.L_x_2436:
[----:B------:R-:W-:Y:S05]  /*26610*/  BSYNC B2 ;  /* 0x0000000000027941 */ /* 0x000fea0003800000 */
.L_x_2077:
        /* <DEDUP_REMOVED lines=11> */
.L_x_2080:
[----:B------:R-:W-:Y:S05]  /*266d0*/  BSYNC B2 ;  /* 0x0000000000027941 */ /* 0x000fea0003800000 */
.L_x_2079:
        /* <DEDUP_REMOVED lines=8> */
.L_x_2081:
        /* <DEDUP_REMOVED lines=15> */
.L_x_2082:
        /* <DEDUP_REMOVED lines=10> */
.L_x_2070:
[----:B------:R-:W-:Y:S05]  /*268f0*/  BSYNC B1 ;  /* 0x0000000000017941 */ /* 0x000fea0003800000 */
.L_x_2069:
[C---:B------:R-:W-:Y:S01]  /*26900*/  ISETP.GT.AND P2, PT, R12.reuse, R4, PT ;  /* 0x000000040c00720c */ /* 0x040fe20003f44270 */
[----:B------:R-:W-:Y:S01]  /*26910*/  VIADD R12, R12, 0xffffffff ;  /* 0xffffffff0c0c7836 */ /* 0x000fe20000000000 */
[----:B------:R-:W-:-:S04]  /*26920*/  IADD3 R29, R29, 0x1, RZ ;  /* 0x000000011d1d7810 */ /* 0x000fc80007ffe0ff */
[----:B------:R-:W-:-:S04]  /*26930*/  ISETP.NE.AND P1, PT, R29, 0x2, PT ;  /* 0x000000021d00780c */ /* 0x000fc80003f25270 */
[----:B------:R-:W-:Y:S02]  /*26940*/  SEL R3, RZ, 0x1, P1 ;  /* 0x00000001ff037807 */ /* 0x000fe40000800000 */
[----:B------:R-:W-:Y:S02]  /*26950*/  SEL R29, R29, RZ, P1 ;  /* 0x000000ff1d1d7207 */ /* 0x000fe40000800000 */
[----:B------:R-:W-:Y:S01]  /*26960*/  LOP3.LUT R31, R31, R3, RZ, 0x3c, !PT ;  /* 0x000000031f1f7212 */ /* 0x000fe200078e3cff */
[----:B------:R-:W-:Y:S06]  /*26970*/  @P2 BRA `(.L_x_2083) ;  /* 0xfffffff8002c2947 */ /* 0x000fec000383ffff */
.L_x_2049:
[----:B------:R-:W-:Y:S05]  /*26980*/  BSYNC B0 ;  /* 0x0000000000007941 */ /* 0x000fea0003800000 */
.L_x_2048:
[----:B------:R-:W1:Y:S01]  /*26990*/  LDC R0, c[0x0][0x448] ;  /* 0x00011200ff007b82 */ /* 0x000e620000000800 */
[----:B------:R-:W-:Y:S01]  /*269a0*/  VIADD R2, R17, 0x7f ;  /* 0x0000007f11027836 */ /* 0x000fe20000000000 */
[----:B------:R-:W-:Y:S06]  /*269b0*/  @!P0 WARPSYNC.ALL ;  /* 0x0000000000008948 */ /* 0x000fec0003800000 */
[----:B------:R-:W-:Y:S01]  /*269c0*/  @!P0 BAR.SYNC.DEFER_BLOCKING 0xc, 0x180 ;  /* 0x0306000000008b1d */ /* 0x000fe20000010000 */
[----:B-1----:R-:W-:-:S13]  /*269d0*/  ISETP.NE.AND P1, PT, R0, 0x1, PT ;  /* 0x000000010000780c */ /* 0x002fda0003f25270 */
[----:B------:R-:W1:Y:S08]  /*269e0*/  @P1 LDC R3, c[0x0][0x44c] ;  /* 0x00011300ff031b82 */ /* 0x000e700000000800 */
[----:B------:R-:W2:Y:S01]  /*269f0*/  @P1 LDC R0, c[0x0][0x450] ;  /* 0x00011400ff001b82 */ /* 0x000ea20000000800 */
[----:B-1----:R-:W-:-:S05]  /*26a00*/  @P1 IMAD.HI.U32 R3, R2, R3, RZ ;  /* 0x0000000302031227 */ /* 0x002fca00078e00ff */
[----:B--2---:R-:W-:-:S05]  /*26a10*/  @P1 SHF.R.U32.HI R2, RZ, R0, R3 ;  /* 0x00000000ff021219 */ /* 0x004fca0000011603 */
[----:B------:R-:W-:Y:S02]  /*26a20*/  IMAD.IADD R9, R9, 0x1, R2 ;  /* 0x0000000109097824 */ /* 0x000fe400078e0202 */
[----:B------:R-:W1:Y:S02]  /*26a30*/  LDC.64 R2, c[0x0][0x9e0] ;  /* 0x00027800ff027b82 */ /* 0x000e640000000a00 */
[----:B-1----:R-:W-:Y:S01]  /*26a40*/  ISETP.GE.AND P2, PT, R3, 0x1, PT ;  /* 0x000000010300780c */ /* 0x002fe20003f46270 */
[----:B------:R-:W-:-:S12]  /*26a50*/  IMAD.IADD R2, R9, 0x1, R2 ;  /* 0x0000000109027824 */ /* 0x000fd800078e0202 */
[----:B------:R-:W-:Y:S05]  /*26a60*/  @!P2 BRA `(.L_x_2084) ;  /* 0x000000000048a947 */ /* 0x000fea0003800000 */
[C---:B------:R-:W-:Y:S01]  /*26a70*/  ISETP.GT.AND P0, PT, R9.reuse, RZ, PT ;  /* 0x000000ff0900720c */ /* 0x040fe20003f04270 */
[----:B------:R-:W-:Y:S01]  /*26a80*/  BSSY B0, `(.L_x_2085) ;  /* 0x000000e000007945 */ /* 0x000fe20003800000 */
[----:B------:R-:W-:-:S11]  /*26a90*/  VIADD R0, R9, 0xffffffff ;  /* 0xffffffff09007836 */ /* 0x000fd60000000000 */
[----:B------:R-:W-:Y:S05]  /*26aa0*/  @P0 BRA `(.L_x_2086) ;  /* 0x00000000001c0947 */ /* 0x000fea0003800000 */
[----:B------:R-:W-:Y:S01]  /*26ab0*/  ISETP.NE.AND P0, PT, R3, 0x1, PT ;  /* 0x000000010300780c */ /* 0x000fe20003f05270 */
[----:B------:R-:W-:-:S12]  /*26ac0*/  IMAD.MOV R0, RZ, RZ, -R9 ;  /* 0x000000ffff007224 */ /* 0x000fd800078e0a09 */
[----:B0-----:R-:W0:Y:S02]  /*26ad0*/  @P0 LDC.64 R4, c[0x0][0x9e8] ;  /* 0x00027a00ff040b82 */ /* 0x001e240000000a00 */
[----:B0-----:R-:W-:-:S05]  /*26ae0*/  @P0 IMAD.HI.U32 R4, R0, R4, RZ ;  /* 0x0000000400040227 */ /* 0x001fca00078e00ff */
[----:B------:R-:W-:-:S04]  /*26af0*/  @P0 SHF.R.U32.HI R0, RZ, R5, R4 ;  /* 0x00000005ff000219 */ /* 0x000fc80000011604 */
[----:B------:R-:W-:Y:S01]  /*26b00*/  LOP3.LUT R0, RZ, R0, RZ, 0x33, !PT ;  /* 0x00000000ff007212 */ /* 0x000fe200078e33ff */
[----:B------:R-:W-:Y:S06]  /*26b10*/  BRA `(.L_x_2087) ;  /* 0x0000000000107947 */ /* 0x000fec0003800000 */
.L_x_2086:
[----:B------:R-:W-:-:S13]  /*26b20*/  ISETP.NE.AND P0, PT, R3, 0x1, PT ;  /* 0x000000010300780c */ /* 0x000fda0003f05270 */
[----:B0-----:R-:W0:Y:S02]  /*26b30*/  @P0 LDC.64 R4, c[0x0][0x9e8] ;  /* 0x00027a00ff040b82 */ /* 0x001e240000000a00 */
[----:B0-----:R-:W-:-:S05]  /*26b40*/  @P0 IMAD.HI.U32 R4, R0, R4, RZ ;  /* 0x0000000400040227 */ /* 0x001fca00078e00ff */
[----:B------:R-:W-:-:S07]  /*26b50*/  @P0 SHF.R.U32.HI R0, RZ, R5, R4 ;  /* 0x00000005ff000219 */ /* 0x000fce0000011604 */
.L_x_2087:
[----:B------:R-:W-:Y:S05]  /*26b60*/  BSYNC B0 ;  /* 0x0000000000007941 */ /* 0x000fea0003800000 */
.L_x_2085:
[----:B------:R-:W-:-:S05]  /*26b70*/  IMAD R5, R0, R3, R3 ;  /* 0x0000000300057224 */ /* 0x000fca00078e0203 */
[----:B------:R-:W-:-:S07]  /*26b80*/  VIMNMX R2, R2, R5, PT ;  /* 0x0000000502027248 */ /* 0x000fce0003fe0100 */
.L_x_2084:
[----:B------:R-:W-:Y:S01]  /*26b90*/  VIADD R2, R2, 0x3f ;  /* 0x0000003f02027836 */ /* 0x000fe20000000000 */
[----:B------:R-:W1:Y:S01]  /*26ba0*/  @P1 LDC R0, c[0x0][0x450] ;  /* 0x00011400ff001b82 */ /* 0x000e620000000800 */
[----:B------:R-:W-:Y:S01]  /*26bb0*/  IMAD.MOV.U32 R4, RZ, RZ, R17 ;  /* 0x000000ffff047224 */ /* 0x000fe200078e0011 */
[----:B------:R-:W-:Y:S02]  /*26bc0*/  ULDC UR4, c[0x0][0x9dc] ;  /* 0x0002770000047ab9 */ /* 0x000fe40000000800 */
[----:B0-----:R-:W-:-:S04]  /*26bd0*/  SHF.R.S32.HI R5, RZ, 0x1f, R2 ;  /* 0x0000001fff057819 */ /* 0x001fc80000011402 */
[----:B------:R-:W-:Y:S02]  /*26be0*/  LEA.HI R5, R5, R2, RZ, 0x6 ;  /* 0x0000000205057211 */ /* 0x000fe400078f30ff */
[----:B------:R-:W0:Y:S02]  /*26bf0*/  @P1 LDC R2, c[0x0][0x44c] ;  /* 0x00011300ff021b82 */ /* 0x000e240000000800 */
        /* <DEDUP_REMOVED lines=17> */
.L_x_2090:
[----:B------:R-:W-:-:S13]  /*26d10*/  ISETP.NE.AND P0, PT, R3, 0x1, PT ;  /* 0x000000010300780c */ /* 0x000fda0003f05270 */
[----:B------:R-:W0:Y:S02]  /*26d20*/  @P0 LDC.64 R4, c[0x0][0x9e8] ;  /* 0x00027a00ff040b82 */ /* 0x000e240000000a00 */
[----:B0-----:R-:W-:-:S05]  /*26d30*/  @P0 IMAD.HI.U32 R4, R2, R4, RZ ;  /* 0x0000000402040227 */ /* 0x001fca00078e00ff */
[----:B------:R-:W-:-:S07]  /*26d40*/  @P0 SHF.R.U32.HI R2, RZ, R5, R4 ;  /* 0x00000005ff020219 */ /* 0x000fce0000011604 */
.L_x_2091:
[----:B------:R-:W-:Y:S05]  /*26d50*/  BSYNC B0 ;  /* 0x0000000000007941 */ /* 0x000fea0003800000 */
.L_x_2089:
[----:B------:R-:W-:-:S05]  /*26d60*/  IMAD R3, R2, R3, RZ ;  /* 0x0000000302037224 */ /* 0x000fca00078e02ff */
[----:B------:R-:W-:-:S07]  /*26d70*/  VIMNMX R0, R0, R3, !PT ;  /* 0x0000000300007248 */ /* 0x000fce0007fe0100 */
.L_x_2088:
[----:B------:R-:W-:Y:S01]  /*26d80*/  ISETP.NE.AND P1, PT, R6, RZ, PT ;  /* 0x000000ff0600720c */ /* 0x000fe20003f25270 */
[----:B------:R-:W-:Y:S01]  /*26d90*/  BSSY B0, `(.L_x_2092) ;  /* 0x0000024000007945 */ /* 0x000fe20003800000 */
[----:B------:R-:W-:-:S04]  /*26da0*/  SHF.R.S32.HI R3, RZ, 0x1f, R0 ;  /* 0x0000001fff037819 */ /* 0x000fc80000011400 */
[----:B------:R-:W-:-:S04]  /*26db0*/  LEA.HI R3, R3, R0, RZ, 0x6 ;  /* 0x0000000003037211 */ /* 0x000fc800078f30ff */
[----:B------:R-:W-:Y:S02]  /*26dc0*/  SHF.R.S32.HI R0, RZ, 0x6, R3 ;  /* 0x00000006ff007819 */ /* 0x000fe40000011403 */
[----:B------:R-:W-:Y:S01]  /*26dd0*/  MOV R3, RZ ;  /* 0x000000ff00037202 */ /* 0x000fe20000000f00 */
[----:B------:R-:W0:Y:S01]  /*26de0*/  @!P1 LDC R6, c[0x0][0x9f0] ;  /* 0x00027c00ff069b82 */ /* 0x000e220000000800 */
[----:B------:R-:W-:-:S04]  /*26df0*/  VIMNMX R0, RZ, R0, !PT ;  /* 0x00000000ff007248 */ /* 0x000fc80007fe0100 */
[----:B------:R-:W-:-:S13]  /*26e00*/  ISETP.GT.AND P0, PT, R20, R0, PT ;  /* 0x000000001400720c */ /* 0x000fda0003f04270 */
[----:B------:R-:W-:Y:S05]  /*26e10*/  @!P0 BRA `(.L_x_2093) ;  /* 0x00000000006c8947 */ /* 0x000fea0003800000 */
[-C--:B0-----:R-:W-:Y:S02]  /*26e20*/  IABS R4, R6.reuse ;  /* 0x0000000600047213 */ /* 0x081fe40000000000 */
[----:B------:R-:W-:Y:S02]  /*26e30*/  IABS R7, R6 ;  /* 0x0000000600077213 */ /* 0x000fe40000000000 */
[----:B------:R-:W0:Y:S03]  /*26e40*/  I2F.RP R8, R4 ;  /* 0x0000000400087306 */ /* 0x000e260000209400 */
[----:B------:R-:W-:-:S05]  /*26e50*/  IMAD.MOV R7, RZ, RZ, -R7 ;  /* 0x000000ffff077224 */ /* 0x000fca00078e0a07 */
[----:B0-----:R-:W0:Y:S02]  /*26e60*/  MUFU.RCP R8, R8 ;  /* 0x0000000800087308 */ /* 0x001e240000001000 */
[----:B0-----:R-:W-:-:S06]  /*26e70*/  VIADD R9, R8, 0xffffffe ;  /* 0x0ffffffe08097836 */ /* 0x001fcc0000000000 */
[----:B------:R-:W0:Y:S02]  /*26e80*/  F2I.FTZ.U32.TRUNC.NTZ R3, R9 ;  /* 0x0000000900037305 */ /* 0x000e24000021f000 */
[----:B0-----:R-:W-:-:S04]  /*26e90*/  IMAD.MOV R2, RZ, RZ, -R3 ;  /* 0x000000ffff027224 */ /* 0x001fc800078e0a03 */
[----:B------:R-:W-:Y:S02]  /*26ea0*/  IMAD R5, R2, R4, RZ ;  /* 0x0000000402057224 */ /* 0x000fe400078e02ff */
[----:B------:R-:W-:-:S04]  /*26eb0*/  IMAD.MOV.U32 R2, RZ, RZ, RZ ;  /* 0x000000ffff027224 */ /* 0x000fc800078e00ff */
[----:B------:R-:W-:Y:S01]  /*26ec0*/  IMAD.HI.U32 R5, R3, R5, R2 ;  /* 0x0000000503057227 */ /* 0x000fe200078e0002 */
[----:B------:R-:W-:-:S05]  /*26ed0*/  IADD3 R3, R6, -0x1, R20 ;  /* 0xffffffff06037810 */ /* 0x000fca0007ffe014 */
[----:B------:R-:W-:-:S05]  /*26ee0*/  IMAD.IADD R3, R3, 0x1, -R0 ;  /* 0x0000000103037824 */ /* 0x000fca00078e0a00 */
        /* <DEDUP_REMOVED lines=14> */
.L_x_2093:
[----:B------:R-:W-:Y:S05]  /*26fd0*/  BSYNC B0 ;  /* 0x0000000000007941 */ /* 0x000fea0003800000 */
.L_x_2092:
[----:B------:R-:W-:-:S05]  /*26fe0*/  IMAD R34, R34, R3, R0 ;  /* 0x0000000322227224 */ /* 0x000fca00078e0200 */
        /* <DEDUP_REMOVED lines=19> */
[----:B-1----:R-:W-:Y:S01]  /*27120*/  IADD3 R16, R0, UR39, R7 ;  /* 0x0000002700107c10 */ /* 0x002fe2000fffe007 */
[----:B------:R-:W-:Y:S06]  /*27130*/  BRA `(.L_x_2095) ;  /* 0x00000038005c7947 */ /* 0x000fec0003800000 */
.L_x_2094:
[----:B------:R-:W-:Y:S01]  /*27140*/  IADD3 R0, R22, 0x20000, RZ ;  /* 0x0002000016007810 */ /* 0x000fe20007ffe0ff */
[----:B------:R-:W-:Y:S03]  /*27150*/  BSSY B6, `(.L_x_2096) ;  /* 0x0000013000067945 */ /* 0x000fe60003800000 */
        /* <DEDUP_REMOVED lines=9> */
[----:B0-----:R-:W-:Y:S02]  /*271f0*/  IMAD.U32 R6, RZ, RZ, UR8 ;  /* 0x00000008ff067e24 */ /* 0x001fe4000f8e00ff */
[----:B------:R-:W-:-:S02]  /*27200*/  IMAD.U32 R7, RZ, RZ, UR9 ;  /* 0x00000009ff077e24 */ /* 0x000fc4000f8e00ff */
[----:B------:R-:W-:Y:S02]  /*27210*/  IMAD.U32 R10, RZ, RZ, UR4 ;  /* 0x00000004ff0a7e24 */ /* 0x000fe4000f8e00ff */
[----:B------:R-:W-:Y:S02]  /*27220*/  IMAD.U32 R11, RZ, RZ, UR5 ;  /* 0x00000005ff0b7e24 */ /* 0x000fe4000f8e00ff */
[----:B------:R-:W-:Y:S02]  /*27230*/  IMAD.MOV.U32 R8, RZ, RZ, 0x70 ;  /* 0x00000070ff087424 */ /* 0x000fe400078e00ff */
[----:B------:R-:W-:Y:S02]  /*27240*/  IMAD.MOV.U32 R12, RZ, RZ, 0x1 ;  /* 0x00000001ff0c7424 */ /* 0x000fe400078e00ff */
[----:B------:R-:W-:-:S07]  /*27250*/  IMAD.MOV.U32 R13, RZ, RZ, RZ ;  /* 0x000000ffff0d7224 */ /* 0x000fce00078e00ff */
[----:B------:R-:W-:-:S07]  /*27260*/  LEPC R20, `(.L_x_2097) ;  /* 0x000000001014794e */ /* 0x000fce0000000000 */
[----:B-1----:R-:W-:Y:S05]  /*27270*/  CALL.ABS.NOINC R2 ;  /* 0x0000000002007343 */ /* 0x002fea0003c00000 */
.L_x_2097:
[----:B------:R-:W-:Y:S05]  /*27280*/  BSYNC B6 ;  /* 0x0000000000067941 */ /* 0x000fea0003800000 */
.L_x_2096:
        /* <DEDUP_REMOVED lines=10> */
[----:B------:R-:W-:Y:S01]  /*27330*/  MOV R4, UR6 ;  /* 0x0000000600047c02 */ /* 0x000fe20008000f00 */
[----:B------:R-:W-:Y:S01]  /*27340*/  IMAD.U32 R5, RZ, RZ, UR7 ;  /* 0x00000007ff057e24 */ /* 0x000fe2000f8e00ff */
[----:B------:R-:W1:Y:S01]  /*27350*/  LDC.64 R2, c[0x4][R2] ;  /* 0x0100000002027b82 */ /* 0x000e620000000a00 */
[----:B0-----:R-:W-:Y:S02]  /*27360*/  IMAD.U32 R6, RZ, RZ, UR8 ;  /* 0x00000008ff067e24 */ /* 0x001fe4000f8e00ff */
[----:B------:R-:W-:Y:S02]  /*27370*/  IMAD.U32 R7, RZ, RZ, UR9 ;  /* 0x00000009ff077e24 */ /* 0x000fe4000f8e00ff */
[----:B------:R-:W-:-:S02]  /*27380*/  IMAD.U32 R10, RZ, RZ, UR4 ;  /* 0x00000004ff0a7e24 */ /* 0x000fc4000f8e00ff */
[----:B------:R-:W-:Y:S02]  /*27390*/  IMAD.U32 R11, RZ, RZ, UR5 ;  /* 0x00000005ff0b7e24 */ /* 0x000fe4000f8e00ff */
[----:B------:R-:W-:Y:S02]  /*273a0*/  IMAD.MOV.U32 R8, RZ, RZ, 0x70 ;  /* 0x00000070ff087424 */ /* 0x000fe400078e00ff */
[----:B------:R-:W-:Y:S02]  /*273b0*/  IMAD.MOV.U32 R12, RZ, RZ, 0x1 ;  /* 0x00000001ff0c7424 */ /* 0x000fe400078e00ff */
[----:B------:R-:W-:-:S07]  /*273c0*/  IMAD.MOV.U32 R13, RZ, RZ, RZ ;  /* 0x000000ffff0d7224 */ /* 0x000fce00078e00ff */
[----:B------:R-:W-:-:S07]  /*273d0*/  LEPC R20, `(.L_x_2099) ;  /* 0x000000001014794e */ /* 0x000fce0000000000 */
[----:B-1----:R-:W-:Y:S05]  /*273e0*/  CALL.ABS.NOINC R2 ;  /* 0x0000000002007343 */ /* 0x002fea0003c00000 */
.L_x_2099:
[----:B------:R-:W-:Y:S05]  /*273f0*/  BSYNC B6 ;  /* 0x0000000000067941 */ /* 0x000fea0003800000 */
.L_x_2098:
        /* <DEDUP_REMOVED lines=8> */
[----:B------:R-:W-:Y:S01]  /*27480*/  IMAD.U32 R4, RZ, RZ, UR6 ;  /* 0x00000006ff047e24 */ /* 0x000fe2000f8e00ff */
[----:B------:R-:W-:Y:S01]  /*27490*/  MOV R5, UR7 ;  /* 0x0000000700057c02 */ /* 0x000fe20008000f00 */
        /* <DEDUP_REMOVED lines=10> */
.L_x_2101:
[----:B------:R-:W-:Y:S05]  /*27540*/  BSYNC B6 ;  /* 0x0000000000067941 */ /* 0x000fea0003800000 */
.L_x_2100:
[----:B------:R-:W-:Y:S01]  /*27550*/  LOP3.LUT P6, RZ, R23, 0x1, RZ, 0xc0, !PT ;  /* 0x0000000117ff7812 */ /* 0x000fe200078cc0ff */
[----:B------:R-:W-:-:S12]  /*27560*/  BSSY B6, `(.L_x_2102) ;  /* 0x0000012000067945 */ /* 0x000fd80003800000 */
        /* <DEDUP_REMOVED lines=8> */
[----:B------:R-:W-:Y:S02]  /*275f0*/  IMAD.U32 R5, RZ, RZ, UR5 ;  /* 0x00000005ff057e24 */ /* 0x000fe4000f8e00ff */
[----:B0-----:R-:W-:Y:S02]  /*27600*/  IMAD.U32 R6, RZ, RZ, UR6 ;  /* 0x00000006ff067e24 */ /* 0x001fe4000f8e00ff */
[----:B------:R-:W-:-:S02]  /*27610*/  IMAD.U32 R10, RZ, RZ, UR8 ;  /* 0x00000008ff0a7e24 */ /* 0x000fc4000f8e00ff */
[----:B------:R-:W-:Y:S02]  /*27620*/  IMAD.U32 R11, RZ, RZ, UR9 ;  /* 0x00000009ff0b7e24 */ /* 0x000fe4000f8e00ff */
[----:B------:R-:W-:Y:S02]  /*27630*/  IMAD.MOV.U32 R8, RZ, RZ, 0x70 ;  /* 0x00000070ff087424 */ /* 0x000fe400078e00ff */
[----:B------:R-:W-:Y:S02]  /*27640*/  IMAD.MOV.U32 R12, RZ, RZ, 0x1 ;  /* 0x00000001ff0c7424 */ /* 0x000fe400078e00ff */
[----:B------:R-:W-:-:S07]  /*27650*/  IMAD.MOV.U32 R13, RZ, RZ, RZ ;  /* 0x000000ffff0d7224 */ /* 0x000fce00078e00ff */
[----:B------:R-:W-:-:S07]  /*27660*/  LEPC R20, `(.L_x_2103) ;  /* 0x000000001014794e */ /* 0x000fce0000000000 */
[----:B-1----:R-:W-:Y:S05]  /*27670*/  CALL.ABS.NOINC R2 ;  /* 0x0000000002007343 */ /* 0x002fea0003c00000 */
.L_x_2103:
[----:B------:R-:W-:Y:S05]  /*27680*/  BSYNC B6 ;  /* 0x0000000000067941 */ /* 0x000fea0003800000 */
.L_x_2102:
[----:B------:R-:W1:Y:S01]  /*27690*/  S2R R2, SR_TID.X ;  /* 0x0000000000027919 */ /* 0x000e620000002100 */
[----:B------:R-:W-:Y:S01]  /*276a0*/  ULDC.64 UR4, c[0x0][0x9f8] ;  /* 0x00027e0000047ab9 */ /* 0x000fe20000000a00 */
[----:B------:R-:W-:Y:S01]  /*276b0*/  IMAD.MOV.U32 R32, RZ, RZ, R19 ;  /* 0x000000ffff207224 */ /* 0x000fe200078e0013 */
[----:B------:R-:W-:Y:S01]  /*276c0*/  ISETP.NE.U32.AND P0, PT, RZ, UR4, PT ;  /* 0x00000004ff007c0c */ /* 0x000fe2000bf05070 */
[----:B------:R-:W2:Y:S01]  /*276d0*/  S2R R21, SR_TID.X ;  /* 0x0000000000157919 */ /* 0x000ea20000002100 */
[----:B------:R-:W3:Y:S02]  /*276e0*/  LDC R8, c[0x0][0x430] ;  /* 0x00010c00ff087b82 */ /* 0x000ee40000000800 */
[----:B------:R-:W-:Y:S02]  /*276f0*/  ISETP.NE.AND.EX P0, PT, RZ, UR5, PT, P0 ;  /* 0x00000005ff007c0c */ /* 0x000fe4000bf05300 */
[----:B------:R-:W-:-:S04]  /*27700*/  LEA R0, R27, 0xffffffc0, 0x6 ;  /* 0xffffffc01b007811 */ /* 0x000fc800078e30ff */
[----:B------:R-:W4:Y:S01]  /*27710*/  LDC R9, c[0x0][0x2f4] ;  /* 0x0000bd00ff097b82 */ /* 0x000f220000000800 */
[----:B-1----:R-:W-:-:S07]  /*27720*/  LOP3.LUT R20, R2, 0x7f, RZ, 0xc0, !PT ;  /* 0x0000007f02147812 */ /* 0x002fce00078ec0ff */
[----:B------:R-:W1:Y:S01]  /*27730*/  @P0 LDC.64 R2, c[0x0][0x9f8] ;  /* 0x00027e00ff020b82 */ /* 0x000e620000000a00 */
[----:B--2---:R-:W-:Y:S01]  /*27740*/  IMAD.SHL.U32 R21, R21, 0x10, RZ ;  /* 0x0000001015157824 */ /* 0x004fe200078e00ff */
[----:B------:R-:W-:Y:S01]  /*27750*/  SHF.R.U32.HI R20, RZ, 0x3, R20 ;  /* 0x00000003ff147819 */ /* 0x000fe20000011614 */
[----:B-1----:R-:W-:-:S05]  /*27760*/  @P0 IMAD.WIDE R2, R19, 0x4, R2 ;  /* 0x0000000413020825 */ /* 0x002fca00078e0202 */
[----:B------:R1:W2:Y:S01]  /*27770*/  @P0 LDG.E R32, desc[UR36][R2.64] ;  /* 0x0000002402200981 */ /* 0x0002a2000c1e1900 */
[----:B---3--:R-:W-:Y:S02]  /*27780*/  ISETP.NE.AND P1, PT, R8, 0x1, PT ;  /* 0x000000010800780c */ /* 0x008fe40003f25270 */
[----:B------:R-:W-:-:S05]  /*27790*/  LOP3.LUT R21, R20, 0x70, R21, 0xf8, !PT ;  /* 0x0000007014157812 */ /* 0x000fca00078ef815 */
[----:B------:R-:W-:-:S05]  /*277a0*/  IMAD.IADD R5, R21, 0x1, R0 ;  /* 0x0000000115057824 */ /* 0x000fca00078e0200 */
[C---:B------:R-:W-:Y:S01]  /*277b0*/  ISETP.GE.AND P0, PT, R5.reuse, R24, PT ;  /* 0x000000180500720c */ /* 0x040fe20003f06270 */
[----:B------:R-:W3:Y:S01]  /*277c0*/  @P1 LDC R7, c[0x0][0x434] ;  /* 0x00010d00ff071b82 */ /* 0x000ee20000000800 */
[----:B------:R-:W-:Y:S02]  /*277d0*/  IMAD.IADD R5, R5, 0x1, R35 ;  /* 0x0000000105057824 */ /* 0x000fe400078e0223 */
[----:B------:R-:W-:Y:S02]  /*277e0*/  ISETP.GT.U32.OR P0, PT, R21, 0x3f, P0 ;  /* 0x0000003f1500780c */ /* 0x000fe40000704470 */
[----:B0-----:R-:W-:-:S03]  /*277f0*/  IMAD.MOV.U32 R6, RZ, RZ, R5 ;  /* 0x000000ffff067224 */ /* 0x001fc600078e0005 */
[----:B------:R-:W0:Y:S08]  /*27800*/  @P1 LDC R4, c[0x0][0x438] ;  /* 0x00010e00ff041b82 */ /* 0x000e300000000800 */
[----:B-1----:R-:W1:Y:S01]  /*27810*/  @!P0 LDC.64 R2, c[0x0][0x428] ;  /* 0x00010a00ff028b82 */ /* 0x002e620000000a00 */
[----:B---3--:R-:W-:-:S05]  /*27820*/  @P1 IMAD.HI.U32 R7, R5, R7, RZ ;  /* 0x0000000705071227 */ /* 0x008fca00078e00ff */
[----:B0-----:R-:W-:-:S04]  /*27830*/  @P1 SHF.R.U32.HI R6, RZ, R4, R7 ;  /* 0x00000004ff061219 */ /* 0x001fc80000011607 */
[----:B------:R-:W-:Y:S02]  /*27840*/  IADD3 R4, -R6, RZ, RZ ;  /* 0x000000ff06047210 */ /* 0x000fe40007ffe1ff */
[----:B------:R-:W-:-:S03]  /*27850*/  @!P0 SHF.R.S32.HI R7, RZ, 0x1f, R6 ;  /* 0x0000001fff078819 */ /* 0x000fc60000011406 */
[----:B------:R-:W-:Y:S01]  /*27860*/  IMAD R4, R8, R4, R5 ;  /* 0x0000000408047224 */ /* 0x000fe200078e0205 */
[----:B------:R-:W-:Y:S02]  /*27870*/  ISETP.GT.U32.AND P3, PT, R21, 0x3f, PT ;  /* 0x0000003f1500780c */ /* 0x000fe40003f64070 */
[----:B------:R-:W-:Y:S02]  /*27880*/  LOP3.LUT R23, R23, 0xfffffffb, RZ, 0xc0, !PT ;  /* 0xfffffffb17177812 */ /* 0x000fe400078ec0ff */
[----:B------:R-:W-:-:S09]  /*27890*/  LOP3.LUT R20, R33, 0x80, RZ, 0xfc, !PT ;  /* 0x0000008021147812 */ /* 0x000fd200078efcff */
[----:B------:R-:W-:-:S04]  /*278a0*/  @P3 LOP3.LUT R23, R23, 0x4, RZ, 0xfc, !PT ;  /* 0x0000000417173812 */ /* 0x000fc800078efcff */
[----:B------:R-:W-:-:S04]  /*278b0*/  LOP3.LUT R23, R23, 0xfffffff7, RZ, 0xc0, !PT ;  /* 0xfffffff717177812 */ /* 0x000fc800078ec0ff */
[----:B------:R-:W-:Y:S01]  /*278c0*/  LOP3.LUT R23, R23, 0xfffffffd, RZ, 0xc0, !PT ;  /* 0xfffffffd17177812 */ /* 0x000fe200078ec0ff */
[----:B------:R-:W-:Y:S01]  /*278d0*/  UMOV UR4, 0xffffffff ;  /* 0xffffffff00047882 */ /* 0x000fe20000000000 */
[----:B--2---:R-:W-:Y:S01]  /*278e0*/  SHF.R.S32.HI R36, RZ, 0x1f, R32 ;  /* 0x0000001fff247819 */ /* 0x004fe20000011420 */
[----:B-1----:R-:W-:-:S04]  /*278f0*/  @!P0 IMAD.WIDE.U32 R6, R32, R2, R6 ;  /* 0x0000000220068225 */ /* 0x002fc800078e0006 */
[----:B------:R-:W-:-:S04]  /*27900*/  @!P0 IMAD R5, R36, R2, RZ ;  /* 0x0000000224058224 */ /* 0x000fc800078e02ff */
[----:B------:R-:W-:Y:S02]  /*27910*/  @!P0 IMAD R5, R32, R3, R5 ;  /* 0x0000000320058224 */ /* 0x000fe400078e0205 */
[----:B------:R-:W0:Y:S02]  /*27920*/  @!P0 LDC.64 R2, c[0x0][0x418] ;  /* 0x00010600ff028b82 */ /* 0x000e240000000a00 */
[----:B------:R-:W-:Y:S01]  /*27930*/  @!P0 IMAD.IADD R5, R7, 0x1, R5 ;  /* 0x0000000107058824 */ /* 0x000fe200078e0205 */
[----:B0-----:R-:W-:-:S04]  /*27940*/  @!P0 LEA R2, P1, R6, R2, 0x2 ;  /* 0x0000000206028211 */ /* 0x001fc800078210ff */
[----:B------:R-:W-:Y:S01]  /*27950*/  @!P0 LEA.HI.X R3, R6, R3, R5, 0x2, P1 ;  /* 0x0000000306038211 */ /* 0x000fe200008f1405 */
[----:B------:R-:W-:Y:S01]  /*27960*/  IMAD.MOV.U32 R6, RZ, RZ, RZ ;  /* 0x000000ffff067224 */ /* 0x000fe200078e00ff */
[----:B----4-:R-:W-:-:S05]  /*27970*/  ISETP.GE.AND P1, PT, R33, R9, PT ;  /* 0x000000092100720c */ /* 0x010fca0003f26270 */
[----:B------:R0:W5:Y:S01]  /*27980*/  @!P0 LDG.E R6, desc[UR36][R2.64] ;  /* 0x0000002402068981 */ /* 0x000162000c1e1900 */
[----:B------:R-:W-:-:S07]  /*27990*/  ISETP.GE.AND P0, PT, R20, R9, PT ;  /* 0x000000091400720c */ /* 0x000fce0003f06270 */
[----:B------:R-:W-:Y:S01]  /*279a0*/  @P1 LOP3.LUT R23, R23, 0x2, RZ, 0xfc, !PT ;  /* 0x0000000217171812 */ /* 0x000fe200078efcff */
[----:B0-----:R-:W-:-:S05]  /*279b0*/  IMAD.U32 R2, RZ, RZ, UR42 ;  /* 0x0000002aff027e24 */ /* 0x001fca000f8e00ff */
[----:B------:R-:W-:-:S13]  /*279c0*/  ISETP.NE.AND P2, PT, R2, 0x3, PT ;  /* 0x000000030200780c */ /* 0x000fda0003f45270 */
[----:B------:R-:W-:-:S04]  /*279d0*/  @P2 LOP3.LUT R23, R23, 0x8, RZ, 0xfc, !PT ;  /* 0x0000000817172812 */ /* 0x000fc800078efcff */
[----:B------:R-:W-:-:S04]  /*279e0*/  LOP3.LUT R23, R23, 0xfffffffe, RZ, 0xc0, !PT ;  /* 0xfffffffe17177812 */ /* 0x000fc800078ec0ff */
[----:B------:R-:W-:Y:S01]  /*279f0*/  @P0 LOP3.LUT R23, R23, 0x1, RZ, 0xfc, !PT ;  /* 0x0000000117170812 */ /* 0x000fe200078efcff */
[----:B------:R-:W-:Y:S06]  /*27a00*/  BRA.DIV UR4, `(.L_x_2104) ;  /* 0x000000aa04987947 */ /* 0x000fec000b800000 */
.L_x_2439:
[----:B------:R-:W-:Y:S05]  /*27a10*/  @!P2 BRA `(.L_x_2105) ;  /* 0x000000000004a947 */ /* 0x000fea0003800000 */
[----:B------:R-:W-:Y:S01]  /*27a20*/  BPT.TRAP 0x1 ;  /* 0x000000040000795c */ /* 0x000fe20000300000 */
.L_x_2105:
[----:B------:R-:W-:Y:S01]  /*27a30*/  IMAD R5, R28, 0x8, R22 ;  /* 0x000000081c057824 */ /* 0x000fe200078e0216 */
[----:B------:R-:W-:Y:S01]  /*27a40*/  SHF.L.U32 R21, R30, 0x1f, RZ ;  /* 0x0000001f1e157819 */ /* 0x000fe200000006ff */
[----:B------:R-:W0:Y:S01]  /*27a50*/  S2R R2, SR_TID.X ;  /* 0x0000000000027919 */ /* 0x000e220000002100 */
[----:B------:R-:W-:Y:S01]  /*27a60*/  BSSY B0, `(.L_x_2106) ;  /* 0x0000007000007945 */ /* 0x000fe20003800000 */
[----:B------:R-:W-:Y:S01]  /*27a70*/  SHF.R.S32.HI R10, RZ, 0x1f, R4 ;  /* 0x0000001fff0a7819 */ /* 0x000fe20000011404 */
[----:B------:R-:W1:Y:S01]  /*27a80*/  SYNCS.PHASECHK.TRANS64.TRYWAIT P0, [R5+URZ+0x28480], R21 ;  /* 0x02848015050075a7 */ /* 0x000e62000800017f */
[----:B0-----:R-:W-:-:S04]  /*27a90*/  LOP3.LUT R2, R2, 0x7f, RZ, 0xc0, !PT ;  /* 0x0000007f02027812 */ /* 0x001fc800078ec0ff */
[----:B------:R-:W-:-:S04]  /*27aa0*/  SHF.R.U32.HI R2, RZ, 0x3, R2 ;  /* 0x00000003ff027819 */ /* 0x000fc80000011602 */
[----:B------:R-:W-:Y:S01]  /*27ab0*/  IADD3 R24, -R2, R24, -R0 ;  /* 0x0000001802187210 */ /* 0x000fe20007ffe900 */
[----:B-1----:R-:W-:Y:S06]  /*27ac0*/  @!P0 BRA `(.L_x_2107) ;  /* 0x000000a8009c8947 */ /* 0x002fec0003800000 */
.L_x_2440:
[----:B------:R-:W-:Y:S05]  /*27ad0*/  BSYNC B0 ;  /* 0x0000000000007941 */ /* 0x000fea0003800000 */
.L_x_2106:
[----:B------:R-:W2:Y:S01]  /*27ae0*/  LDL R9, [R1] ;  /* 0x0000000001097983 */ /* 0x000ea20000100800 */
[----:B------:R-:W-:Y:S01]  /*27af0*/  ULDC.64 UR4, c[0x0][0x328] ;  /* 0x0000ca0000047ab9 */ /* 0x000fe20000000a00 */
[----:B-----5:R-:W-:Y:S01]  /*27b00*/  SHF.R.S32.HI R20, RZ, 0x1f, R6 ;  /* 0x0000001fff147819 */ /* 0x020fe20000011406 */
[----:B------:R-:W-:Y:S01]  /*27b10*/  IMAD R0, R10, UR4, RZ ;  /* 0x000000040a007c24 */ /* 0x000fe2000f8e02ff */
[----:B------:R-:W-:Y:S01]  /*27b20*/  ULDC.64 UR6, c[0x0][0x318] ;  /* 0x0000c60000067ab9 */ /* 0x000fe20000000a00 */
[----:B------:R-:W-:Y:S01]  /*27b30*/  IMAD.WIDE.U32 R2, R4, UR4, RZ ;  /* 0x0000000404027c25 */ /* 0x000fe2000f8e00ff */
[----:B------:R-:W-:-:S03]  /*27b40*/  ISETP.GE.AND P4, PT, R24, 0x1, PT ;  /* 0x000000011800780c */ /* 0x000fc60003f86270 */
        /* <DEDUP_REMOVED lines=15> */
[----:B------:R-:W1:Y:S01]  /*27c40*/  LDC R12, c[0x0][0x2f4] ;  /* 0x0000bd00ff0c7b82 */ /* 0x000e620000000800 */
[----:B------:R-:W2:Y:S01]  /*27c50*/  SHFL.IDX PT, R2, R7, RZ, 0x181f ;  /* 0x00181fff07027589 */ /* 0x000ea200000e0000 */
[C---:B------:R-:W-:Y:S02]  /*27c60*/  LOP3.LUT R11, R33.reuse, 0x80, RZ, 0xfc, !PT ;  /* 0x00000080210b7812 */ /* 0x040fe400078efcff */
[C---:B------:R-:W-:Y:S01]  /*27c70*/  ISETP.GE.AND P3, PT, R24.reuse, 0x11, PT ;  /* 0x000000111800780c */ /* 0x040fe20003f66270 */
[----:B------:R-:W3:Y:S01]  /*27c80*/  SHFL.IDX PT, R0, R8, RZ, 0x181f ;  /* 0x00181fff08007589 */ /* 0x000ee200000e0000 */
[----:B------:R-:W-:Y:S02]  /*27c90*/  ISETP.GE.AND P5, PT, R24, 0x31, PT ;  /* 0x000000311800780c */ /* 0x000fe40003fa6270 */
[C---:B-1----:R-:W-:Y:S02]  /*27ca0*/  ISETP.GE.AND P2, PT, R33.reuse, R12, PT ;  /* 0x0000000c2100720c */ /* 0x042fe40003f46270 */
[----:B--2---:R-:W-:-:S02]  /*27cb0*/  IADD3 R2, P0, R33, R2, RZ ;  /* 0x0000000221027210 */ /* 0x004fc40007f1e0ff */
[----:B------:R-:W-:-:S03]  /*27cc0*/  ISETP.LT.OR P1, PT, R24, 0x1, P2 ;  /* 0x000000011800780c */ /* 0x000fc60001721670 */
[----:B---3--:R-:W-:Y:S01]  /*27cd0*/  IMAD.X R3, RZ, RZ, R0, P0 ;  /* 0x000000ffff037224 */ /* 0x008fe200000e0600 */
[----:B------:R-:W-:Y:S01]  /*27ce0*/  ISETP.GE.AND P0, PT, R11, R12, PT ;  /* 0x0000000c0b00720c */ /* 0x000fe20003f06270 */
[----:B------:R-:W-:-:S08]  /*27cf0*/  IMAD.IADD R0, R22, 0x1, R9 ;  /* 0x0000000116007824 */ /* 0x000fd000078e0209 */
        /* <DEDUP_REMOVED lines=15> */
[----:B-1----:R-:W-:-:S04]  /*27df0*/  IADD3 R2, P1, R33, R2, RZ ;  /* 0x0000000221027210 */ /* 0x002fc80007f3e0ff */
[----:B--2---:R-:W-:Y:S02]  /*27e00*/  IADD3.X R3, RZ, R3, RZ, P1, !PT ;  /* 0x00000003ff037210 */ /* 0x004fe40000ffe4ff */
[----:B------:R-:W-:-:S13]  /*27e10*/  ISETP.LT.OR P1, PT, R24, 0x21, P2 ;  /* 0x000000211800780c */ /* 0x000fda0001721670 */
[----:B------:R-:W-:Y:S01]  /*27e20*/  LDGSTS.E.BYPASS.LTC128B.128 [R0+0x11000], desc[UR36][R2.64], !P1 ;  /* 0x1100000002007fae */ /* 0x000fe2000c901d64 */
[----:B------:R-:W-:-:S13]  /*27e30*/  ISETP.LT.OR P1, PT, R24, 0x21, P0 ;  /* 0x000000211800780c */ /* 0x000fda0000721670 */
[----:B------:R1:W-:Y:S01]  /*27e40*/  LDGSTS.E.BYPASS.LTC128B.128 [R0+0x13000], desc[UR36][R2.64+0x80], !P1 ;  /* 0x1300008002007fae */ /* 0x0003e2000c901d64 */
[----:B------:R-:W-:-:S03]  /*27e50*/  ISETP.GE.AND P1, PT, R24, 0x21, PT ;  /* 0x000000211800780c */ /* 0x000fc60003f26270 */
[----:B-1-3--:R1:W2:Y:S10]  /*27e60*/  SHFL.IDX PT, R2, R7, 0x3, 0x181f ;  /* 0x00781f0007027f89 */ /* 0x00a2b400000e0000 */
.L_x_2450:
        /* <DEDUP_REMOVED lines=11> */
.L_x_2109:
        /* <DEDUP_REMOVED lines=10> */
.L_x_2110:
[----:B------:R3:W-:Y:S01]  /*27fc0*/  SYNCS.ARRIVE.TRANS64.A1T0 RZ, [R5+URZ+0x28470], RZ ;  /* 0x028470ff05ff79a7 */ /* 0x0007e2000810003f */
[----:B------:R-:W-:Y:S05]  /*27fd0*/  @!P6 BRA `(.L_x_2111) ;  /* 0x000000000004e947 */ /* 0x000fea0003800000 */
[----:B------:R-:W-:Y:S01]  /*27fe0*/  BPT.TRAP 0x1 ;  /* 0x000000040000795c */ /* 0x000fe20000300000 */
.L_x_2111:
[----:B------:R-:W4:Y:S01]  /*27ff0*/  SYNCS.PHASECHK.TRANS64.TRYWAIT P0, [R5+URZ+0x28440], R21 ;  /* 0x02844015050075a7 */ /* 0x000f22000800017f */
[----:B------:R-:W-:Y:S04]  /*28000*/  BSSY B0, `(.L_x_2112) ;  /* 0x0000002000007945 */ /* 0x000fe80003800000 */
[----:B----4-:R-:W-:Y:S05]  /*28010*/  @!P0 BRA `(.L_x_2113) ;  /* 0x000000a800c88947 */ /* 0x010fea0003800000 */
.L_x_2451:
[----:B------:R-:W-:Y:S05]  /*28020*/  BSYNC B0 ;  /* 0x0000000000007941 */ /* 0x000fea0003800000 */
.L_x_2112:
[----:B------:R-:W-:Y:S01]  /*28030*/  ULDC.64 UR4, c[0x0][0x300] ;  /* 0x0000c00000047ab9 */ /* 0x000fe20000000a00 */
[----:B------:R-:W5:Y:S01]  /*28040*/  LDC R8, c[0x0][0x2f4] ;  /* 0x0000bd00ff087b82 */ /* 0x000f620000000800 */
[----:B-1----:R-:W-:Y:S01]  /*28050*/  IMAD R7, R10, UR4, RZ ;  /* 0x000000040a077c24 */ /* 0x002fe2000f8e02ff */
[----:B------:R-:W-:Y:S01]  /*28060*/  ULDC.64 UR6, c[0x0][0x2e8] ;  /* 0x0000ba0000067ab9 */ /* 0x000fe20000000a00 */
[----:B--2---:R-:W-:Y:S01]  /*28070*/  IMAD.WIDE.U32 R2, R4, UR4, RZ ;  /* 0x0000000404027c25 */ /* 0x004fe2000f8e00ff */
        /* <DEDUP_REMOVED lines=11> */
[----:B-----5:R-:W-:Y:S02]  /*28130*/  ISETP.GE.AND P2, PT, R9, R8, PT ;  /* 0x000000080900720c */ /* 0x020fe40003f46270 */
        /* <DEDUP_REMOVED lines=8> */
[----:B--2---:R-:W-:-:S05]  /*281c0*/  @P4 IMAD.X R2, RZ, RZ, R2, P0 ;  /* 0x000000ffff024224 */ /* 0x004fca00000e0602 */
[----:B------:R-:W-:-:S04]  /*281d0*/  @P4 LOP3.LUT R3, R3, R2, RZ, 0x3c, !PT ;  /* 0x0000000203034212 */ /* 0x000fc800078e3cff */
[----:B------:R-:W-:-:S04]  /*281e0*/  @P4 LOP3.LUT R2, R3, R2, RZ, 0x3c, !PT ;  /* 0x0000000203024212 */ /* 0x000fc800078e3cff */
[----:B------:R-:W-:-:S05]  /*281f0*/  @P4 LOP3.LUT R3, R3, R2, RZ, 0x3c, !PT ;  /* 0x0000000203034212 */ /* 0x000fca00078e3cff */
[----:B------:R-:W-:Y:S01]  /*28200*/  @!PT LDS RZ, [RZ] ;  /* 0x00000000fffff984 */ /* 0x000fe20000000800 */
[----:B------:R-:W-:Y:S04]  /*28210*/  @P4 LDGSTS.E.BYPASS.LTC128B.128 [R0+0x20000], desc[UR36][R2.64], !P6 ;  /* 0x2000000002004fae */ /* 0x000fe8000f101d64 */
[----:B------:R1:W-:Y:S04]  /*28220*/  @P4 LDGSTS.E.BYPASS.LTC128B.128 [R0+0x22000], desc[UR36][R2.64+0x80], !P2 ;  /* 0x2200008002004fae */ /* 0x0003e8000d101d64 */
[----:B-1----:R-:W1:Y:S04]  /*28230*/  SHFL.IDX PT, R3, R4, 0x1, 0x181f ;  /* 0x00381f0004037f89 */ /* 0x002e6800000e0000 */
[----:B------:R-:W2:Y:S01]  /*28240*/  SHFL.IDX PT, R2, R6, 0x1, 0x181f ;  /* 0x00381f0006027f89 */ /* 0x000ea200000e0000 */
[----:B-1----:R-:W-:-:S05]  /*28250*/  @P3 IADD3 R3, P0, R33, R3, RZ ;  /* 0x0000000321033210 */ /* 0x002fca0007f1e0ff */
[----:B--2---:R-:W-:-:S05]  /*28260*/  @P3 IMAD.X R2, RZ, RZ, R2, P0 ;  /* 0x000000ffff023224 */ /* 0x004fca00000e0602 */
[----:B------:R-:W-:-:S04]  /*28270*/  @P3 LOP3.LUT R3, R3, R2, RZ, 0x3c, !PT ;  /* 0x0000000203033212 */ /* 0x000fc800078e3cff */
[----:B------:R-:W-:-:S04]  /*28280*/  @P3 LOP3.LUT R2, R3, R2, RZ, 0x3c, !PT ;  /* 0x0000000203023212 */ /* 0x000fc800078e3cff */
[----:B------:R-:W-:-:S05]  /*28290*/  @P3 LOP3.LUT R3, R3, R2, RZ, 0x3c, !PT ;  /* 0x0000000203033212 */ /* 0x000fca00078e3cff */
[----:B------:R-:W-:Y:S04]  /*282a0*/  @P3 LDGSTS.E.BYPASS.LTC128B.128 [R0+0x20800], desc[UR36][R2.64], !P6 ;  /* 0x2080000002003fae */ /* 0x000fe8000f101d64 */
[----:B------:R1:W-:Y:S04]  /*282b0*/  @P3 LDGSTS.E.BYPASS.LTC128B.128 [R0+0x22800], desc[UR36][R2.64+0x80], !P2 ;  /* 0x2280008002003fae */ /* 0x0003e8000d101d64 */
[----:B-1----:R-:W1:Y:S04]  /*282c0*/  SHFL.IDX PT, R3, R4, 0x2, 0x181f ;  /* 0x00581f0004037f89 */ /* 0x002e6800000e0000 */
[----:B------:R-:W2:Y:S04]  /*282d0*/  SHFL.IDX PT, R2, R6, 0x2, 0x181f ;  /* 0x00581f0006027f89 */ /* 0x000ea800000e0000 */
[----:B------:R-:W0:Y:S04]  /*282e0*/  SHFL.IDX PT, R4, R4, 0x3, 0x181f ;  /* 0x00781f0004047f89 */ /* 0x000e2800000e0000 */
[----:B------:R-:W0:Y:S01]  /*282f0*/  SHFL.IDX PT, R6, R6, 0x3, 0x181f ;  /* 0x00781f0006067f89 */ /* 0x000e2200000e0000 */
[----:B-1----:R-:W-:-:S05]  /*28300*/  @P1 IADD3 R3, P0, R33, R3, RZ ;  /* 0x0000000321031210 */ /* 0x002fca0007f1e0ff */
[----:B--2---:R-:W-:-:S05]  /*28310*/  @P1 IMAD.X R2, RZ, RZ, R2, P0 ;  /* 0x000000ffff021224 */ /* 0x004fca00000e0602 */
[----:B------:R-:W-:-:S04]  /*28320*/  @P1 LOP3.LUT R3, R3, R2, RZ, 0x3c, !PT ;  /* 0x0000000203031212 */ /* 0x000fc800078e3cff */
[----:B------:R-:W-:-:S04]  /*28330*/  @P1 LOP3.LUT R2, R3, R2, RZ, 0x3c, !PT ;  /* 0x0000000203021212 */ /* 0x000fc800078e3cff */
[----:B------:R-:W-:-:S05]  /*28340*/  @P1 LOP3.LUT R3, R3, R2, RZ, 0x3c, !PT ;  /* 0x0000000203031212 */ /* 0x000fca00078e3cff */
[----:B------:R1:W-:Y:S04]  /*28350*/  @P1 LDGSTS.E.BYPASS.LTC128B.128 [R0+0x21000], desc[UR36][R2.64], !P6 ;  /* 0x2100000002001fae */ /* 0x0003e8000f101d64 */
[----:B0-----:R1:W-:Y:S02]  /*28360*/  @P1 LDGSTS.E.BYPASS.LTC128B.128 [R0+0x23000], desc[UR36][R2.64+0x80], !P2 ;  /* 0x2300008002001fae */ /* 0x0013e4000d101d64 */
.L_x_2461:
[C---:B------:R-:W-:Y:S02]  /*28370*/  ISETP.GE.AND P1, PT, R33.reuse, R8, PT ;  /* 0x000000082100720c */ /* 0x040fe40003f26270 */
[----:B01----:R-:W-:-:S05]  /*28380*/  @P5 IADD3 R2, P0, R33, R4, RZ ;  /* 0x0000000421025210 */ /* 0x003fca0007f1e0ff */
[----:B------:R-:W-:Y:S01]  /*28390*/  @P5 IMAD.X R3, RZ, RZ, R6, P0 ;  /* 0x000000ffff035224 */ /* 0x000fe200000e0606 */
[----:B------:R-:W-:-:S05]  /*283a0*/  PLOP3.LUT P0, PT, PT, PT, PT, 0x80, 0x0 ;  /* 0x000000000000781c */ /* 0x000fca0003f0f070 */
[----:B------:R-:W-:Y:S01]  /*283b0*/  @!PT LDS RZ, [RZ] ;  /* 0x00000000fffff984 */ /* 0x000fe20000000800 */
[----:B------:R-:W-:Y:S01]  /*283c0*/  @!PT LDS RZ, [RZ] ;  /* 0x00000000fffff984 */ /* 0x000fe20000000800 */
[----:B------:R-:W-:Y:S01]  /*283d0*/  @!PT LDS RZ, [RZ] ;  /* 0x00000000fffff984 */ /* 0x000fe20000000800 */
[----:B------:R0:W-:Y:S04]  /*283e0*/  @P5 LDGSTS.E.BYPASS.LTC128B.128 [R0+0x21800], desc[UR36][R2.64], !P1 ;  /* 0x2180000002005fae */ /* 0x0001e8000c901d64 */
[----:B------:R0:W-:Y:S01]  /*283f0*/  @P5 LDGSTS.E.BYPASS.LTC128B.128 [R0+0x23800], desc[UR36][R2.64+0x80], !P2 ;  /* 0x2380008002005fae */ /* 0x0001e2000d101d64 */
[----:B------:R-:W-:-:S03]  /*28400*/  NOP ;  /* 0x0000000000007918 */ /* 0x000fc60000000000 */
.L_x_2115:
        /* <DEDUP_REMOVED lines=10> */
.L_x_2116:
[----:B0-----:R-:W-:Y:S01]  /*284b0*/  SHF.R.S32.HI R0, RZ, 0x1f, R26 ;  /* 0x0000001fff007819 */ /* 0x001fe2000001141a */
[----:B------:R0:W-:Y:S06]  /*284c0*/  SYNCS.ARRIVE.TRANS64.A1T0 RZ, [R5+URZ+0x28430], RZ ;  /* 0x028430ff05ff79a7 */ /* 0x0001ec000810003f */
[----:B------:R-:W-:Y:S05]  /*284d0*/  WARPSYNC.ALL ;  /* 0x0000000000007948 */ /* 0x000fea0003800000 */
[----:B------:R-:W-:Y:S01]  /*284e0*/  ULDC.64 UR4, c[0x0][0x298] ;  /* 0x0000a60000047ab9 */ /* 0x000fe20000000a00 */
[----:B------:R-:W-:Y:S01]  /*284f0*/  ULDC.64 UR6, c[0x0][0xa00] ;  /* 0x0002800000067ab9 */ /* 0x000fe20000000a00 */
[----:B------:R-:W-:Y:S01]  /*28500*/  VIADD R2, R22, 0x18000 ;  /* 0x0001800016027836 */ /* 0x000fe20000000000 */
[----:B------:R-:W-:Y:S01]  /*28510*/  BAR.SYNC.DEFER_BLOCKING 0x8, 0x180 ;  /* 0x0206000000007b1d */ /* 0x000fe20000010000 */
[----:B------:R-:W-:Y:S01]  /*28520*/  IMAD R3, R0, UR4, RZ ;  /* 0x0000000400037c24 */ /* 0x000fe2000f8e02ff */
[----:B------:R-:W-:-:S02]  /*28530*/  ISETP.NE.U32.AND P0, PT, RZ, UR6, PT ;  /* 0x00000006ff007c0c */ /* 0x000fc4000bf05070 */
[----:B------:R-:W-:Y:S01]  /*28540*/  LOP3.LUT P1, RZ, R2, 0x3ff, RZ, 0xc0, !PT ;  /* 0x000003ff02ff7812 */ /* 0x000fe2000782c0ff */
[C---:B------:R-:W-:Y:S01]  /*28550*/  IMAD R0, R26.reuse, UR5, R3 ;  /* 0x000000051a007c24 */ /* 0x040fe2000f8e0203 */
[----:B------:R-:W-:Y:S01]  /*28560*/  ISETP.NE.AND.EX P0, PT, RZ, UR7, PT, P0 ;  /* 0x00000007ff007c0c */ /* 0x000fe2000bf05300 */
[----:B------:R-:W-:Y:S01]  /*28570*/  IMAD.WIDE.U32 R26, R26, UR4, RZ ;  /* 0x000000041a1a7c25 */ /* 0x000fe2000f8e00ff */
[----:B------:R-:W-:Y:S01]  /*28580*/  SHF.R.S32.HI R2, RZ, 0x1f, R19 ;  /* 0x0000001fff027819 */ /* 0x000fe20000011413 */
[----:B------:R-:W-:Y:S01]  /*28590*/  BSSY B6, `(.L_x_2117) ;  /* 0x0000017000067945 */ /* 0x000fe20003800000 */
[----:B------:R-:W-:Y:S01]  /*285a0*/  SEL R24, R19, RZ, !P0 ;  /* 0x000000ff13187207 */ /* 0x000fe20004000000 */
[----:B------:R-:W-:Y:S01]  /*285b0*/  IMAD.IADD R3, R27, 0x1, R0 ;  /* 0x000000011b037824 */ /* 0x000fe200078e0200 */
[----:B------:R-:W-:-:S04]  /*285c0*/  SEL R0, R2, RZ, !P0 ;  /* 0x000000ff02007207 */ /* 0x000fc80004000000 */
[----:B------:R1:W-:Y:S04]  /*285d0*/  STL [R1+0x20], R3 ;  /* 0x0000200301007387 */ /* 0x0003e80000100800 */
[----:B------:R1:W-:Y:S01]  /*285e0*/  STL [R1+0x24], R0 ;  /* 0x0000240001007387 */ /* 0x0003e20000100800 */
[----:B------:R-:W-:Y:S05]  /*285f0*/  @!P1 BRA `(.L_x_2118) ;  /* 0x0000000000409947 */ /* 0x000fea0003800000 */
[----:B------:R-:W-:Y:S01]  /*28600*/  MOV R2, 0x0 ;  /* 0x0000000000027802 */ /* 0x000fe20000000f00 */
[----:B------:R-:W-:Y:S01]  /*28610*/  ULDC.64 UR4, c[0x4][0xc0] ;  /* 0x0100300000047ab9 */ /* 0x000fe20000000a00 */
[----:B------:R-:W-:Y:S01]  /*28620*/  ULDC.64 UR6, c[0x4][0xc8] ;  /* 0x0100320000067ab9 */ /* 0x000fe20000000a00 */
[----:B------:R-:W-:Y:S01]  /*28630*/  ULDC.64 UR8, c[0x4][0x28] ;  /* 0x01000a0000087ab9 */ /* 0x000fe20000000a00 */
[----:B------:R-:W-:Y:S01]  /*28640*/  IMAD.U32 R4, RZ, RZ, UR4 ;  /* 0x00000004ff047e24 */ /* 0x000fe2000f8e00ff */
[----:B0--34-:R-:W-:Y:S01]  /*28650*/  MOV R5, UR5 ;  /* 0x0000000500057c02 */ /* 0x019fe20008000f00 */
[----:B-1----:R-:W0:Y:S01]  /*28660*/  LDC.64 R2, c[0x4][R2] ;  /* 0x0100000002027b82 */ /* 0x002e220000000a00 */
        /* <DEDUP_REMOVED lines=9> */
.L_x_2118:
[----:B------:R-:W-:Y:S05]  /*28700*/  BSYNC B6 ;  /* 0x0000000000067941 */ /* 0x000fea0003800000 */
.L_x_2117:
[----:B------:R-:W4:Y:S01]  /*28710*/  LDL.LU R20, [R1+0x24] ;  /* 0x0000240001147983 */ /* 0x000f220000300800 */
[----:B------:R-:W2:Y:S01]  /*28720*/  LDC R7, c[0x0][0x448] ;  /* 0x00011200ff077b82 */ /* 0x000ea20000000800 */
[----:B------:R-:W-:Y:S02]  /*28730*/  ULDC.64 UR4, c[0x0][0x2d8] ;  /* 0x0000b60000047ab9 */ /* 0x000fe40000000a00 */
[----:B------:R-:W1:Y:S04]  /*28740*/  LDL.LU R2, [R1+0x20] ;  /* 0x0000200001027983 */ /* 0x000e680000300800 */
[----:B------:R0:W5:Y:S01]  /*28750*/  LDL R8, [R1+0x14] ;  /* 0x0000140001087983 */ /* 0x0001620000100800 */
[----:B--2---:R-:W-:-:S13]  /*28760*/  ISETP.NE.AND P0, PT, R7, 0x1, PT ;  /* 0x000000010700780c */ /* 0x004fda0003f05270 */
[----:B------:R-:W2:Y:S01]  /*28770*/  @P0 LDC R6, c[0x0][0x44c] ;  /* 0x00011300ff060b82 */ /* 0x000ea20000000800 */
[----:B------:R-:W-:Y:S01]  /*28780*/  LOP3.LUT R9, R33, 0x80, RZ, 0xfc, !PT ;  /* 0x0000008021097812 */ /* 0x000fe200078efcff */
[----:B----4-:R-:W-:Y:S02]  /*28790*/  IMAD.MOV.U32 R21, RZ, RZ, R20 ;  /* 0x000000ffff157224 */ /* 0x010fe400078e0014 */
[----:B------:R-:W4:Y:S01]  /*287a0*/  S2R R20, SR_TID.X ;  /* 0x0000000000147919 */ /* 0x000f220000002100 */
[----:B-1----:R-:W-:Y:S02]  /*287b0*/  IMAD.MOV.U32 R3, RZ, RZ, R2 ;  /* 0x000000ffff037224 */ /* 0x002fe400078e0002 */
[----:B------:R-:W-:-:S04]  /*287c0*/  IMAD.MOV.U32 R2, RZ, RZ, R26 ;  /* 0x000000ffff027224 */ /* 0x000fc800078e001a */
[----:B------:R-:W-:-:S04]  /*287d0*/  IMAD.WIDE.U32 R2, R18, UR4, R2 ;  /* 0x0000000412027c25 */ /* 0x000fc8000f8e0002 */
[----:B------:R-:W-:Y:S01]  /*287e0*/  IMAD R3, R18, UR5, R3 ;  /* 0x0000000512037c24 */ /* 0x000fe2000f8e0203 */
[----:B------:R-:W-:Y:S02]  /*287f0*/  ULDC.64 UR4, c[0x0][0x2e0] ;  /* 0x0000b80000047ab9 */ /* 0x000fe40000000a00 */
[----:B0--3--:R-:W-:Y:S02]  /*28800*/  IMAD R5, R21, UR4, RZ ;  /* 0x0000000415057c24 */ /* 0x009fe4000f8e02ff */
[----:B------:R-:W-:-:S04]  /*28810*/  IMAD.WIDE.U32 R2, R24, UR4, R2 ;  /* 0x0000000418027c25 */ /* 0x000fc8000f8e0002 */
[----:B------:R-:W-:Y:S01]  /*28820*/  IMAD R0, R24, UR5, R5 ;  /* 0x0000000518007c24 */ /* 0x000fe2000f8e0205 */
[----:B------:R-:W-:-:S04]  /*28830*/  ULDC.64 UR4, c[0x0][0x2d0] ;  /* 0x0000b40000047ab9 */ /* 0x000fc80000000a00 */
[----:B------:R-:W-:Y:S02]  /*28840*/  IADD3 R3, R3, R0, RZ ;  /* 0x0000000003037210 */ /* 0x000fe40007ffe0ff */
[----:B------:R-:W0:Y:S01]  /*28850*/  @P0 LDC R0, c[0x0][0x450] ;  /* 0x00011400ff000b82 */ /* 0x000e220000000800 */
[C---:B----4-:R-:W-:Y:S01]  /*28860*/  LOP3.LUT R21, R20.reuse, 0x7f, RZ, 0xc0, !PT ;  /* 0x0000007f14157812 */ /* 0x050fe200078ec0ff */
[----:B------:R-:W-:-:S03]  /*28870*/  IMAD.SHL.U32 R20, R20, 0x10, RZ ;  /* 0x0000001014147824 */ /* 0x000fc600078e00ff */
[----:B------:R-:W-:-:S04]  /*28880*/  SHF.R.U32.HI R21, RZ, 0x3, R21 ;  /* 0x00000003ff157819 */ /* 0x000fc80000011615 */
[----:B------:R-:W-:-:S05]  /*28890*/  LOP3.LUT R20, R21, 0x70, R20, 0xf8, !PT ;  /* 0x0000007015147812 */ /* 0x000fca00078ef814 */
[----:B------:R-:W-:-:S04]  /*288a0*/  IMAD.IADD R5, R20, 0x1, R17 ;  /* 0x0000000114057824 */ /* 0x000fc800078e0211 */
[----:B--2---:R-:W-:-:S04]  /*288b0*/  @P0 IMAD.HI.U32 R6, R5, R6, RZ ;  /* 0x0000000605060227 */ /* 0x004fc800078e00ff */
[----:B------:R-:W-:Y:S01]  /*288c0*/  IMAD.MOV.U32 R4, RZ, RZ, R5 ;  /* 0x000000ffff047224 */ /* 0x000fe200078e0005 */
[----:B0-----:R-:W-:Y:S01]  /*288d0*/  @P0 SHF.R.U32.HI R4, RZ, R0, R6 ;  /* 0x00000000ff040219 */ /* 0x001fe20000011606 */
        /* <DEDUP_REMOVED lines=8> */
[----:B------:R-:W-:Y:S02]  /*28960*/  ULDC.64 UR4, c[0x0][0x2c8] ;  /* 0x0000b20000047ab9 */ /* 0x000fe40000000a00 */
[----:B------:R-:W-:Y:S02]  /*28970*/  IMAD.IADD R3, R3, 0x1, R5 ;  /* 0x0000000103037824 */ /* 0x000fe400078e0205 */
[----:B------:R-:W-:Y:S02]  /*28980*/  IMAD R4, R4, UR4, RZ ;  /* 0x0000000404047c24 */ /* 0x000fe4000f8e02ff */
[----:B------:R-:W-:-:S04]  /*28990*/  IMAD.WIDE.U32 R2, R0, UR4, R2 ;  /* 0x0000000400027c25 */ /* 0x000fc8000f8e0002 */
        /* <DEDUP_REMOVED lines=8> */
[----:B0-----:R-:W-:-:S04]  /*28a20*/  LOP3.LUT R20, R20, 0x7f, RZ, 0xc0, !PT ;  /* 0x0000007f14147812 */ /* 0x001fc800078ec0ff */
[----:B------:R-:W-:Y:S01]  /*28a30*/  SHF.R.U32.HI R9, RZ, 0x3, R20 ;  /* 0x00000003ff097819 */ /* 0x000fe20000011614 */
[----:B------:R-:W-:Y:S06]  /*28a40*/  BRA.DIV UR4, `(.L_x_2119) ;  /* 0x000000a604ac7947 */ /* 0x000fec000b800000 */
[----:B------:R-:W0:Y:S01]  /*28a50*/  SHFL.IDX PT, R3, R0, RZ, 0x181f ;  /* 0x00181fff00037589 */ /* 0x000e2200000e0000 */
[----:B------:R-:W-:Y:S02]  /*28a60*/  IMAD R25, R25, R7, RZ ;  /* 0x0000000719197224 */ /* 0x000fe400078e02ff */
[----:B------:R-:W-:Y:S01]  /*28a70*/  IMAD.IADD R17, R9, 0x1, R17 ;  /* 0x0000000109117824 */ /* 0x000fe200078e0211 */
[----:B------:R-:W1:Y:S03]  /*28a80*/  SHFL.IDX PT, R2, R4, RZ, 0x181f ;  /* 0x00181fff04027589 */ /* 0x000e6600000e0000 */
[C---:B------:R-:W-:Y:S01]  /*28a90*/  VIADD R6, R17.reuse, 0x10 ;  /* 0x0000001011067836 */ /* 0x040fe20000000000 */
[----:B------:R-:W-:Y:S01]  /*28aa0*/  ISETP.GE.AND P2, PT, R17, R25, PT ;  /* 0x000000191100720c */ /* 0x000fe20003f46270 */
[----:B------:R-:W2:-:S12]  /*28ab0*/  SHFL.IDX PT, R14, R0, 0x1, 0x181f ;  /* 0x00381f00000e7f89 */ /* 0x000e9800000e0000 */
[----:B0-----:R-:W-:-:S05]  /*28ac0*/  @!P2 IADD3 R5, P3, R33, R3, RZ ;  /* 0x000000032105a210 */ /* 0x001fca0007f7e0ff */
[----:B-1----:R-:W-:Y:S02]  /*28ad0*/  @!P2 IMAD.X R3, RZ, RZ, R2, P3 ;  /* 0x000000ffff03a224 */ /* 0x002fe400018e0602 */
[----:B------:R-:W-:-:S05]  /*28ae0*/  @!P2 IMAD.MOV.U32 R2, RZ, RZ, R5 ;  /* 0x000000ffff02a224 */ /* 0x000fca00078e0005 */
[----:B-----5:R-:W-:Y:S04]  /*28af0*/  @!P2 LDGSTS.E.BYPASS.LTC128B.128 [R8+0x18000], desc[UR36][R2.64], !P0 ;  /* 0x180000000208afae */ /* 0x020fe8000c101d64 */
[----:B------:R0:W-:Y:S01]  /*28b00*/  @!P2 LDGSTS.E.BYPASS.LTC128B.128 [R8+0x1c000], desc[UR36][R2.64+0x80], !P1 ;  /* 0x1c0000800208afae */ /* 0x0001e2000c901d64 */
[----:B------:R-:W-:-:S03]  /*28b10*/  ISETP.GE.AND P2, PT, R6, R25, PT ;  /* 0x000000190600720c */ /* 0x000fc60003f46270 */
[----:B0-----:R-:W0:Y:S10]  /*28b20*/  SHFL.IDX PT, R2, R4, 0x1, 0x181f ;  /* 0x00381f0004027f89 */ /* 0x001e3400000e0000 */
[----:B--2---:R-:W-:-:S02]  /*28b30*/  @!P2 IADD3 R5, P3, R33, R14, RZ ;  /* 0x0000000e2105a210 */ /* 0x004fc40007f7e0ff */
[----:B------:R-:W1:Y:S03]  /*28b40*/  SHFL.IDX PT, R14, R0, 0x2, 0x181f ;  /* 0x00581f00000e7f89 */ /* 0x000e6600000e0000 */
[----:B0-----:R-:W-:Y:S01]  /*28b50*/  @!P2 IMAD.X R6, RZ, RZ, R2, P3 ;  /* 0x000000ffff06a224 */ /* 0x001fe200018e0602 */
[----:B------:R-:W-:-:S03]  /*28b60*/  @!P2 MOV R2, R5 ;  /* 0x000000050002a202 */ /* 0x000fc60000000f00 */
[----:B------:R-:W-:Y:S02]  /*28b70*/  @!P2 IMAD.MOV.U32 R3, RZ, RZ, R6 ;  /* 0x000000ffff03a224 */ /* 0x000fe400078e0006 */
[----:B------:R-:W-:-:S03]  /*28b80*/  VIADD R6, R17, 0x20 ;  /* 0x0000002011067836 */ /* 0x000fc60000000000 */
[----:B------:R-:W-:Y:S04]  /*28b90*/  @!P2 LDGSTS.E.BYPASS.LTC128B.128 [R8+0x18800], desc[UR36][R2.64], !P0 ;  /* 0x188000000208afae */ /* 0x000fe8000c101d64 */
[----:B------:R0:W-:Y:S01]  /*28ba0*/  @!P2 LDGSTS.E.BYPASS.LTC128B.128 [R8+0x1c800], desc[UR36][R2.64+0x80], !P1 ;  /* 0x1c8000800208afae */ /* 0x0001e2000c901d64 */
[----:B------:R-:W-:-:S03]  /*28bb0*/  ISETP.GE.AND P2, PT, R6, R25, PT ;  /* 0x000000190600720c */ /* 0x000fc60003f46270 */
[----:B0-----:R-:W0:Y:S10]  /*28bc0*/  SHFL.IDX PT, R2, R4, 0x2, 0x181f ;  /* 0x00581f0004027f89 */ /* 0x001e3400000e0000 */
[----:B-1----:R-:W-:-:S02]  /*28bd0*/  @!P2 IADD3 R5, P3, R33, R14, RZ ;  /* 0x0000000e2105a210 */ /* 0x002fc40007f7e0ff */
[----:B------:R-:W1:Y:S03]  /*28be0*/  SHFL.IDX PT, R14, R0, 0x3, 0x181f ;  /* 0x00781f00000e7f89 */ /* 0x000e6600000e0000 */
[----:B0-----:R-:W-:Y:S02]  /*28bf0*/  @!P2 IMAD.X R6, RZ, RZ, R2, P3 ;  /* 0x000000ffff06a224 */ /* 0x001fe400018e0602 */
[----:B------:R-:W-:Y:S02]  /*28c00*/  @!P2 IMAD.MOV.U32 R2, RZ, RZ, R5 ;  /* 0x000000ffff02a224 */ /* 0x000fe400078e0005 */
        /* <DEDUP_REMOVED lines=17> */
[----:B------:R-:W1:Y:S02]  /*28d20*/  SHFL.IDX PT, R14, R0, 0x5, 0x181f ;  /* 0x00b81f00000e7f89 */ /* 0x000e6400000e0000 */
[----:B0-----:R-:W-:Y:S01]  /*28d30*/  @!P2 IADD3.X R6, RZ, R2, RZ, P3, !PT ;  /* 0x00000002ff06a210 */ /* 0x001fe20001ffe4ff */
[----:B------:R-:W-:-:S04]  /*28d40*/  @!P2 IMAD.MOV.U32 R2, RZ, RZ, R5 ;  /* 0x000000ffff02a224 */ /* 0x000fc800078e0005 */
        /* <DEDUP_REMOVED lines=16> */
[----:B-1----:R-:W-:Y:S01]  /*28e50*/  @!P2 IADD3 R5, P3, R33, R14, RZ ;  /* 0x0000000e2105a210 */ /* 0x002fe20007f7e0ff */
[----:B------:R-:W1:Y:S04]  /*28e60*/  SHFL.IDX PT, R4, R4, 0x7, 0x181f ;  /* 0x00f81f0004047f89 */ /* 0x000e6800000e0000 */
[----:B------:R2:W3:Y:S01]  /*28e70*/  SHFL.IDX PT, R14, R0, 0x7, 0x181f ;  /* 0x00f81f00000e7f89 */ /* 0x0004e200000e0000 */
[----:B0-----:R-:W-:-:S02]  /*28e80*/  @!P2 IMAD.X R6, RZ, RZ, R2, P3 ;  /* 0x000000ffff06a224 */ /* 0x001fc400018e0602 */
[----:B------:R-:W-:Y:S02]  /*28e90*/  @!P2 IMAD.MOV.U32 R2, RZ, RZ, R5 ;  /* 0x000000ffff02a224 */ /* 0x000fe400078e0005 */
[----:B------:R-:W-:-:S05]  /*28ea0*/  @!P2 IMAD.MOV.U32 R3, RZ, RZ, R6 ;  /* 0x000000ffff03a224 */ /* 0x000fca00078e0006 */
[----:B------:R2:W-:Y:S04]  /*28eb0*/  @!P2 LDGSTS.E.BYPASS.LTC128B.128 [R8+0x1b000], desc[UR36][R2.64], !P0 ;  /* 0x1b0000000208afae */ /* 0x0005e8000c101d64 */
[----:B-1-3--:R2:W-:Y:S02]  /*28ec0*/  @!P2 LDGSTS.E.BYPASS.LTC128B.128 [R8+0x1f000], desc[UR36][R2.64+0x80], !P1 ;  /* 0x1f0000800208afae */ /* 0x00a5e4000c901d64 */
.L_x_2478:
[----:B--2---:R-:W-:Y:S01]  /*28ed0*/  IADD3 R0, R17, 0x70, RZ ;  /* 0x0000007011007810 */ /* 0x004fe20007ffe0ff */
        /* <DEDUP_REMOVED lines=10> */
.L_x_2121:
[----:B------:R-:W-:Y:S05]  /*28f80*/  BSYNC B0 ;  /* 0x0000000000007941 */ /* 0x000fea0003800000 */
.L_x_2120:
[----:B------:R-:W-:Y:S01]  /*28f90*/  NOP ;  /* 0x0000000000007918 */ /* 0x000fe20000000000 */
[----:B------:R-:W-:-:S13]  /*28fa0*/  PLOP3.LUT P0, PT, PT, PT, PT, 0x80, 0x0 ;  /* 0x000000000000781c */ /* 0x000fda0003f0f070 */
.L_x_2122:
        /* <DEDUP_REMOVED lines=18> */
[----:B--2---:R-:W-:-:S05]  /*290d0*/  VIADD R20, R2, 0xfffffffe ;  /* 0xfffffffe02147836 */ /* 0x004fca0000000000 */
[----:B------:R-:W-:Y:S01]  /*290e0*/  ISETP.GE.AND P0, PT, R20, R34, PT ;  /* 0x000000221400720c */ /* 0x000fe20003f06270 */
[----:B01----:R-:W-:-:S12]  /*290f0*/  @!P1 BRA `(.L_x_2124) ;  /* 0x000000a800849947 */ /* 0x003fd80003800000 */
.L_x_2479:
[----:B------:R-:W-:Y:S05]  /*29100*/  BSYNC B0 ;  /* 0x0000000000007941 */ /* 0x000fea0003800000 */
.L_x_2123:
[----:B------:R-:W-:Y:S05]  /*29110*/  @!P0 BRA `(.L_x_2125) ;  /* 0x00000010007c8947 */ /* 0x000fea0003800000 */
[----:B------:R-:W-:Y:S02]  /*29120*/  IMAD.MOV.U32 R5, RZ, RZ, R28 ;  /* 0x000000ffff057224 */ /* 0x000fe400078e001c */
[----:B------:R-:W-:-:S07]  /*29130*/  IMAD.MOV.U32 R6, RZ, RZ, R30 ;  /* 0x000000ffff067224 */ /* 0x000fce00078e001e */
.L_x_2145:
[----:B-1----:R-:W1:Y:S01]  /*29140*/  LDC R7, c[0x0][0x430] ;  /* 0x00010c00ff077b82 */ /* 0x002e620000000800 */
[----:B--2---:R-:W2:Y:S01]  /*29150*/  S2R R0, SR_TID.X ;  /* 0x0000000000007919 */ /* 0x004ea20000002100 */
[----:B------:R-:W-:Y:S01]  /*29160*/  LOP3.LUT P2, RZ, R23, 0x8, RZ, 0xc0, !PT ;  /* 0x0000000817ff7812 */ /* 0x000fe2000784c0ff */
[----:B------:R-:W3:Y:S01]  /*29170*/  S2R R2, SR_TID.X ;  /* 0x0000000000027919 */ /* 0x000ee20000002100 */
[----:B-1----:R-:W-:Y:S02]  /*29180*/  ISETP.NE.AND P0, PT, R7, 0x1, PT ;  /* 0x000000010700780c */ /* 0x002fe40003f05270 */
[----:B--2---:R-:W-:-:S11]  /*29190*/  LOP3.LUT R0, R0, 0x7f, RZ, 0xc0, !PT ;  /* 0x0000007f00007812 */ /* 0x004fd600078ec0ff */
[----:B0-----:R-:W1:Y:S01]  /*291a0*/  @P0 LDC R9, c[0x0][0x434] ;  /* 0x00010d00ff090b82 */ /* 0x001e620000000800 */
[----:B---3--:R-:W-:Y:S01]  /*291b0*/  IMAD.SHL.U32 R2, R2, 0x10, RZ ;  /* 0x0000001002027824 */ /* 0x008fe200078e00ff */
[----:B------:R-:W-:-:S04]  /*291c0*/  SHF.R.U32.HI R0, RZ, 0x3, R0 ;  /* 0x00000003ff007819 */ /* 0x000fc80000011600 */
[----:B------:R-:W-:Y:S01]  /*291d0*/  LOP3.LUT R2, R0, 0x70, R2, 0xf8, !PT ;  /* 0x0000007000027812 */ /* 0x000fe200078ef802 */
[----:B------:R-:W-:Y:S01]  /*291e0*/  IMAD R0, R20, 0x40, R35 ;  /* 0x0000004014007824 */ /* 0x000fe200078e0223 */
[----:B0-----:R-:W0:Y:S02]  /*291f0*/  @P0 LDC R3, c[0x0][0x438] ;  /* 0x00010e00ff030b82 */ /* 0x001e240000000800 */
[C---:B------:R-:W-:Y:S01]  /*29200*/  ISETP.GT.U32.AND P1, PT, R2.reuse, 0x3f, PT ;  /* 0x0000003f0200780c */ /* 0x040fe20003f24070 */
[----:B------:R-:W-:-:S04]  /*29210*/  IMAD.IADD R0, R2, 0x1, R0 ;  /* 0x0000000102007824 */ /* 0x000fc800078e0200 */
[----:B------:R-:W-:-:S08]  /*29220*/  IMAD.MOV.U32 R2, RZ, RZ, R0 ;  /* 0x000000ffff027224 */ /* 0x000fd000078e0000 */
[----:B------:R-:W2:Y:S01]  /*29230*/  @!P1 LDC.64 R10, c[0x0][0x418] ;  /* 0x00010600ff0a9b82 */ /* 0x000ea20000000a00 */
[----:B-1----:R-:W-:-:S07]  /*29240*/  @P0 IMAD.HI.U32 R4, R0, R9, RZ ;  /* 0x0000000900040227 */ /* 0x002fce00078e00ff */
[----:B------:R-:W1:Y:S01]  /*29250*/  @!P1 LDC.64 R8, c[0x0][0x428] ;  /* 0x00010a00ff089b82 */ /* 0x000e620000000a00 */
[----:B0-----:R-:W-:-:S04]  /*29260*/  @P0 SHF.R.U32.HI R2, RZ, R3, R4 ;  /* 0x00000003ff020219 */ /* 0x001fc80000011604 */
[----:B------:R-:W-:-:S05]  /*29270*/  IADD3 R3, -R2, RZ, RZ ;  /* 0x000000ff02037210 */ /* 0x000fca0007ffe1ff */
[----:B------:R-:W-:Y:S01]  /*29280*/  IMAD R7, R7, R3, R0 ;  /* 0x0000000307077224 */ /* 0x000fe200078e0200 */
[--C-:B------:R-:W-:Y:S01]  /*29290*/  @!P1 SHF.R.S32.HI R3, RZ, 0x1f, R2.reuse ;  /* 0x0000001fff039819 */ /* 0x100fe20000011402 */
[----:B------:R-:W-:Y:S02]  /*292a0*/  VIADD R28, R5, 0x1 ;  /* 0x00000001051c7836 */ /* 0x000fe40000000000 */
[-C--:B-1----:R-:W-:Y:S02]  /*292b0*/  @!P1 IMAD R0, R36, R8.reuse, RZ ;  /* 0x0000000824009224 */ /* 0x082fe400078e02ff */
[----:B------:R-:W-:-:S04]  /*292c0*/  @!P1 IMAD.WIDE.U32 R2, R32, R8, R2 ;  /* 0x0000000820029225 */ /* 0x000fc800078e0002 */
[----:B------:R-:W-:Y:S01]  /*292d0*/  @!P1 IMAD R9, R32, R9, R0 ;  /* 0x0000000920099224 */ /* 0x000fe200078e0200 */
[----:B--2---:R-:W-:Y:S01]  /*292e0*/  @!P1 LEA R10, P0, R2, R10, 0x2 ;  /* 0x0000000a020a9211 */ /* 0x004fe200078010ff */
[----:B------:R-:W-:Y:S02]  /*292f0*/  IMAD.MOV.U32 R8, RZ, RZ, RZ ;  /* 0x000000ffff087224 */ /* 0x000fe400078e00ff */
[----:B------:R-:W-:-:S05]  /*29300*/  @!P1 IMAD.IADD R9, R9, 0x1, R3 ;  /* 0x0000000109099824 */ /* 0x000fca00078e0203 */
[----:B------:R-:W-:Y:S02]  /*29310*/  @!P1 LEA.HI.X R11, R2, R11, R9, 0x2, P0 ;  /* 0x0000000b020b9211 */ /* 0x000fe400000f1409 */
[----:B------:R-:W-:Y:S01]  /*29320*/  ISETP.NE.AND P0, PT, R28, 0x2, PT ;  /* 0x000000021c00780c */ /* 0x000fe20003f05270 */
[----:B------:R-:W-:Y:S05]  /*29330*/  YIELD ;  /* 0x0000000000007946 */ /* 0x000fea0003800000 */
[----:B------:R-:W-:Y:S01]  /*29340*/  SEL R3, RZ, 0x1, P0 ;  /* 0x00000001ff037807 */ /* 0x000fe20000000000 */
[----:B------:R0:W5:Y:S01]  /*29350*/  @!P1 LDG.E R8, desc[UR36][R10.64] ;  /* 0x000000240a089981 */ /* 0x000162000c1e1900 */
[C---:B------:R-:W-:Y:S01]  /*29360*/  ISETP.GT.AND P1, PT, R20.reuse, R34, PT ;  /* 0x000000221400720c */ /* 0x040fe20003f24270 */
[----:B------:R-:W-:Y:S01]  /*29370*/  VIADD R20, R20, 0xffffffff ;  /* 0xffffffff14147836 */ /* 0x000fe20000000000 */
[----:B------:R-:W-:-:S02]  /*29380*/  SEL R28, R28, RZ, P0 ;  /* 0x000000ff1c1c7207 */ /* 0x000fc40000000000 */
[----:B------:R-:W-:Y:S01]  /*29390*/  LOP3.LUT R30, R6, R3, RZ, 0x3c, !PT ;  /* 0x00000003061e7212 */ /* 0x000fe200078e3cff */
[----:B------:R-:W-:Y:S08]  /*293a0*/  @!P2 BRA `(.L_x_2126) ;  /* 0x000000000004a947 */ /* 0x000ff00003800000 */
[----:B------:R-:W-:Y:S01]  /*293b0*/  BPT.TRAP 0x1 ;  /* 0x000000040000795c */ /* 0x000fe20000300000 */
.L_x_2126:
[----:B------:R-:W-:Y:S01]  /*293c0*/  IMAD R0, R28, 0x8, R22 ;  /* 0x000000081c007824 */ /* 0x000fe200078e0216 */
[----:B------:R-:W-:Y:S01]  /*293d0*/  SHF.L.U32 R17, R30, 0x1f, RZ ;  /* 0x0000001f1e117819 */ /* 0x000fe200000006ff */
[----:B------:R-:W-:Y:S01]  /*293e0*/  BSSY B0, `(.L_x_2127) ;  /* 0x0000004000007945 */ /* 0x000fe20003800000 */
[----:B------:R-:W-:Y:S02]  /*293f0*/  SHF.R.S32.HI R9, RZ, 0x1f, R7 ;  /* 0x0000001fff097819 */ /* 0x000fe40000011407 */
[----:B------:R-:W1:Y:S02]  /*29400*/  SYNCS.PHASECHK.TRANS64.TRYWAIT P0, [R0+URZ+0x28480], R17 ;  /* 0x02848011000075a7 */ /* 0x000e64000800017f */
[----:B-1----:R-:W-:Y:S05]  /*29410*/  @!P0 BRA `(.L_x_2128) ;  /* 0x000000a400d08947 */ /* 0x002fea0003800000 */
.L_x_2480:
[----:B------:R-:W-:Y:S05]  /*29420*/  BSYNC B0 ;  /* 0x0000000000007941 */ /* 0x000fea0003800000 */
.L_x_2127:
[----:B------:R-:W2:Y:S01]  /*29430*/  LDL R13, [R1] ;  /* 0x00000000010d7983 */ /* 0x000ea20000100800 */
[----:B------:R-:W-:Y:S01]  /*29440*/  ULDC.64 UR4, c[0x0][0x328] ;  /* 0x0000ca0000047ab9 */ /* 0x000fe20000000a00 */
[----:B0----5:R-:W-:Y:S01]  /*29450*/  SHF.R.S32.HI R10, RZ, 0x1f, R8 ;  /* 0x0000001fff0a7819 */ /* 0x021fe20000011408 */
[----:B------:R-:W-:Y:S01]  /*29460*/  IMAD R4, R9, UR4, RZ ;  /* 0x0000000409047c24 */ /* 0x000fe2000f8e02ff */
[----:B------:R-:W0:Y:S01]  /*29470*/  LDC R11, c[0x0][0x2f4] ;  /* 0x0000bd00ff0b7b82 */ /* 0x000e220000000800 */
[----:B------:R-:W-:Y:S01]  /*29480*/  IMAD.WIDE.U32 R2, R7, UR4, RZ ;  /* 0x0000000407027c25 */ /* 0x000fe2000f8e00ff */
[----:B------:R-:W-:Y:S01]  /*29490*/  ULDC.64 UR6, c[0x0][0x318] ;  /* 0x0000c60000067ab9 */ /* 0x000fe20000000a00 */
[----:B------:R-:W-:Y:S02]  /*294a0*/  LOP3.LUT R12, R33, 0x80, RZ, 0xfc, !PT ;  /* 0x00000080210c7812 */ /* 0x000fe400078efcff */
        /* <DEDUP_REMOVED lines=8> */
[-C--:B0-----:R-:W-:Y:S01]  /*29530*/  ISETP.GE.AND P2, PT, R12, R11.reuse, PT ;  /* 0x0000000b0c00720c */ /* 0x081fe20003f46270 */
[C---:B------:R-:W-:Y:S01]  /*29540*/  IMAD.WIDE.U32 R2, R18.reuse, UR4, R2 ;  /* 0x0000000412027c25 */ /* 0x040fe2000f8e0002 */
[----:B------:R-:W-:Y:S01]  /*29550*/  UMOV UR4, 0xffffffff ;  /* 0xffffffff00047882 */ /* 0x000fe20000000000 */
[----:B------:R-:W-:Y:S02]  /*29560*/  ISETP.GE.AND P3, PT, R33, R11, PT ;  /* 0x0000000b2100720c */ /* 0x000fe40003f66270 */
[----:B------:R-:W-:Y:S01]  /*29570*/  IMAD R24, R18, UR5, R3 ;  /* 0x0000000512187c24 */ /* 0x000fe2000f8e0203 */
[----:B------:R-:W-:-:S04]  /*29580*/  IADD3 R21, P0, R2, UR6, RZ ;  /* 0x0000000602157c10 */ /* 0x000fc8000ff1e0ff */
[----:B------:R-:W-:Y:S01]  /*29590*/  IADD3.X R24, R24, UR7, RZ, P0, !PT ;  /* 0x0000000718187c10 */ /* 0x000fe200087fe4ff */
[----:B--2---:R-:W-:Y:S01]  /*295a0*/  IMAD R4, R28, 0x4000, R13 ;  /* 0x000040001c047824 */ /* 0x004fe200078e020d */
[----:B------:R-:W-:Y:S07]  /*295b0*/  BRA.DIV UR4, `(.L_x_2129) ;  /* 0x000000a6047c7947 */ /* 0x000fee000b800000 */
[----:B------:R-:W0:Y:S01]  /*295c0*/  SHFL.IDX PT, R2, R21, RZ, 0x181f ;  /* 0x00181fff15027589 */ /* 0x000e2200000e0000 */
[----:B------:R-:W-:-:S03]  /*295d0*/  IMAD.IADD R4, R22, 0x1, R4 ;  /* 0x0000000116047824 */ /* 0x000fc600078e0204 */
[----:B------:R-:W2:Y:S01]  /*295e0*/  SHFL.IDX PT, R3, R24, RZ, 0x181f ;  /* 0x00181fff18037589 */ /* 0x000ea200000e0000 */
[----:B0-----:R-:W-:-:S05]  /*295f0*/  IADD3 R2, P0, R33, R2, RZ ;  /* 0x0000000221027210 */ /* 0x001fca0007f1e0ff */
[----:B--2---:R-:W-:-:S05]  /*29600*/  IMAD.X R3, RZ, RZ, R3, P0 ;  /* 0x000000ffff037224 */ /* 0x004fca00000e0603 */
[----:B------:R-:W-:Y:S01]  /*29610*/  @!PT LDS RZ, [RZ] ;  /* 0x00000000fffff984 */ /* 0x000fe20000000800 */
[----:B------:R-:W-:Y:S04]  /*29620*/  LDGSTS.E.BYPASS.LTC128B.128 [R4+0x10000], desc[UR36][R2.64], !P3 ;  /* 0x1000000002047fae */ /* 0x000fe8000d901d64 */
[----:B------:R0:W-:Y:S04]  /*29630*/  LDGSTS.E.BYPASS.LTC128B.128 [R4+0x12000], desc[UR36][R2.64+0x80], !P2 ;  /* 0x1200008002047fae */ /* 0x0001e8000d101d64 */
[----:B0-----:R-:W0:Y:S04]  /*29640*/  SHFL.IDX PT, R2, R21, 0x1, 0x181f ;  /* 0x00381f0015027f89 */ /* 0x001e2800000e0000 */
[----:B------:R-:W2:Y:S01]  /*29650*/  SHFL.IDX PT, R3, R24, 0x1, 0x181f ;  /* 0x00381f0018037f89 */ /* 0x000ea200000e0000 */
[----:B0-----:R-:W-:-:S04]  /*29660*/  IADD3 R2, P0, R33, R2, RZ ;  /* 0x0000000221027210 */ /* 0x001fc80007f1e0ff */
[----:B--2---:R-:W-:-:S05]  /*29670*/  IADD3.X R3, RZ, R3, RZ, P0, !PT ;  /* 0x00000003ff037210 */ /* 0x004fca00007fe4ff */
[----:B------:R-:W-:Y:S04]  /*29680*/  LDGSTS.E.BYPASS.LTC128B.128 [R4+0x10800], desc[UR36][R2.64], !P3 ;  /* 0x1080000002047fae */ /* 0x000fe8000d901d64 */
[----:B------:R0:W-:Y:S04]  /*29690*/  LDGSTS.E.BYPASS.LTC128B.128 [R4+0x12800], desc[UR36][R2.64+0x80], !P2 ;  /* 0x1280008002047fae */ /* 0x0001e8000d101d64 */
[----:B0-----:R-:W0:Y:S04]  /*296a0*/  SHFL.IDX PT, R2, R21, 0x2, 0x181f ;  /* 0x00581f0015027f89 */ /* 0x001e2800000e0000 */
[----:B------:R-:W2:Y:S04]  /*296b0*/  SHFL.IDX PT, R3, R24, 0x2, 0x181f ;  /* 0x00581f0018037f89 */ /* 0x000ea800000e0000 */
[----:B------:R-:W3:Y:S01]  /*296c0*/  SHFL.IDX PT, R24, R24, 0x3, 0x181f ;  /* 0x00781f0018187f89 */ /* 0x000ee200000e0000 */
[----:B0-----:R-:W-:-:S05]  /*296d0*/  IADD3 R2, P0, R33, R2, RZ ;  /* 0x0000000221027210 */ /* 0x001fca0007f1e0ff */
[----:B--2---:R-:W-:-:S05]  /*296e0*/  IMAD.X R3, RZ, RZ, R3, P0 ;  /* 0x000000ffff037224 */ /* 0x004fca00000e0603 */
[----:B------:R-:W-:Y:S04]  /*296f0*/  LDGSTS.E.BYPASS.LTC128B.128 [R4+0x11000], desc[UR36][R2.64], !P3 ;  /* 0x1100000002047fae */ /* 0x000fe8000d901d64 */
[----:B------:R0:W-:Y:S04]  /*29700*/  LDGSTS.E.BYPASS.LTC128B.128 [R4+0x13000], desc[UR36][R2.64+0x80], !P2 ;  /* 0x1300008002047fae */ /* 0x0001e8000d101d64 */
[----:B0--3--:R0:W2:Y:S02]  /*29710*/  SHFL.IDX PT, R2, R21, 0x3, 0x181f ;  /* 0x00781f0015027f89 */ /* 0x0090a400000e0000 */
.L_x_2490:
        /* <DEDUP_REMOVED lines=9> */
.L_x_2130:
        /* <DEDUP_REMOVED lines=10> */
.L_x_2131:
[----:B------:R3:W-:Y:S01]  /*29850*/  SYNCS.ARRIVE.TRANS64.A1T0 RZ, [R0+URZ+0x28470], RZ ;  /* 0x028470ff00ff79a7 */ /* 0x0007e2000810003f */
[----:B------:R-:W-:Y:S05]  /*29860*/  @!P3 BRA `(.L_x_2132) ;  /* 0x000000000004b947 */ /* 0x000fea0003800000 */
[----:B------:R-:W-:Y:S01]  /*29870*/  BPT.TRAP 0x1 ;  /* 0x000000040000795c */ /* 0x000fe20000300000 */
.L_x_2132:
[----:B------:R-:W4:Y:S01]  /*29880*/  SYNCS.PHASECHK.TRANS64.TRYWAIT P0, [R0+URZ+0x28440], R17 ;  /* 0x02844011000075a7 */ /* 0x000f22000800017f */
[----:B------:R-:W-:Y:S04]  /*29890*/  BSSY B0, `(.L_x_2133) ;  /* 0x0000002000007945 */ /* 0x000fe80003800000 */
[----:B----4-:R-:W-:Y:S05]  /*298a0*/  @!P0 BRA `(.L_x_2134) ;  /* 0x000000a400e88947 */ /* 0x010fea0003800000 */
.L_x_2491:
[----:B------:R-:W-:Y:S05]  /*298b0*/  BSYNC B0 ;  /* 0x0000000000007941 */ /* 0x000fea0003800000 */
.L_x_2133:
[----:B------:R-:W-:Y:S01]  /*298c0*/  ULDC.64 UR4, c[0x0][0x300] ;  /* 0x0000c00000047ab9 */ /* 0x000fe20000000a00 */
[----:B------:R-:W5:Y:S01]  /*298d0*/  LDC R11, c[0x0][0x2f4] ;  /* 0x0000bd00ff0b7b82 */ /* 0x000f620000000800 */
[----:B------:R-:W-:Y:S01]  /*298e0*/  IMAD R9, R9, UR4, RZ ;  /* 0x0000000409097c24 */ /* 0x000fe2000f8e02ff */
        /* <DEDUP_REMOVED lines=13> */
[-C--:B-----5:R-:W-:Y:S02]  /*299c0*/  ISETP.GE.AND P2, PT, R12, R11.reuse, PT ;  /* 0x0000000b0c00720c */ /* 0x0a0fe40003f46270 */
[----:B------:R-:W-:Y:S01]  /*299d0*/  IMAD R8, R18, UR5, R3 ;  /* 0x0000000512087c24 */ /* 0x000fe2000f8e0203 */
[----:B------:R-:W-:Y:S02]  /*299e0*/  IADD3 R7, P0, R2, UR6, RZ ;  /* 0x0000000602077c10 */ /* 0x000fe4000ff1e0ff */
[----:B------:R-:W-:Y:S02]  /*299f0*/  ISETP.GE.AND P3, PT, R33, R11, PT ;  /* 0x0000000b2100720c */ /* 0x000fe40003f66270 */
[----:B------:R-:W-:Y:S01]  /*29a00*/  IADD3.X R8, R8, UR7, RZ, P0, !PT ;  /* 0x0000000708087c10 */ /* 0x000fe200087fe4ff */
[----:B------:R-:W-:Y:S10]  /*29a10*/  BRA.DIV UR4, `(.L_x_2135) ;  /* 0x000000a604a07947 */ /* 0x000ff4000b800000 */
[----:B------:R-:W2:Y:S04]  /*29a20*/  SHFL.IDX PT, R2, R7, RZ, 0x181f ;  /* 0x00181fff07027589 */ /* 0x000ea800000e0000 */
[----:B------:R-:W5:Y:S01]  /*29a30*/  SHFL.IDX PT, R3, R8, RZ, 0x181f ;  /* 0x00181fff08037589 */ /* 0x000f6200000e0000 */
[----:B--2---:R-:W-:-:S05]  /*29a40*/  IADD3 R2, P0, R33, R2, RZ ;  /* 0x0000000221027210 */ /* 0x004fca0007f1e0ff */
[----:B-----5:R-:W-:-:S05]  /*29a50*/  IMAD.X R3, RZ, RZ, R3, P0 ;  /* 0x000000ffff037224 */ /* 0x020fca00000e0603 */
[----:B------:R-:W-:Y:S01]  /*29a60*/  @!PT LDS RZ, [RZ] ;  /* 0x00000000fffff984 */ /* 0x000fe20000000800 */
[----:B------:R-:W-:Y:S04]  /*29a70*/  LDGSTS.E.BYPASS.LTC128B.128 [R4+0x20000], desc[UR36][R2.64], !P3 ;  /* 0x2000000002047fae */ /* 0x000fe8000d901d64 */
[----:B------:R2:W-:Y:S04]  /*29a80*/  LDGSTS.E.BYPASS.LTC128B.128 [R4+0x22000], desc[UR36][R2.64+0x80], !P2 ;  /* 0x2200008002047fae */ /* 0x0005e8000d101d64 */
[----:B--2---:R-:W2:Y:S04]  /*29a90*/  SHFL.IDX PT, R2, R7, 0x1, 0x181f ;  /* 0x00381f0007027f89 */ /* 0x004ea800000e0000 */
[----:B------:R-:W5:Y:S01]  /*29aa0*/  SHFL.IDX PT, R3, R8, 0x1, 0x181f ;  /* 0x00381f0008037f89 */ /* 0x000f6200000e0000 */
[----:B--2---:R-:W-:-:S05]  /*29ab0*/  IADD3 R2, P0, R33, R2, RZ ;  /* 0x0000000221027210 */ /* 0x004fca0007f1e0ff */
[----:B-----5:R-:W-:-:S05]  /*29ac0*/  IMAD.X R3, RZ, RZ, R3, P0 ;  /* 0x000000ffff037224 */ /* 0x020fca00000e0603 */
[----:B------:R-:W-:Y:S04]  /*29ad0*/  LDGSTS.E.BYPASS.LTC128B.128 [R4+0x20800], desc[UR36][R2.64], !P3 ;  /* 0x2080000002047fae */ /* 0x000fe8000d901d64 */
[----:B------:R2:W-:Y:S04]  /*29ae0*/  LDGSTS.E.BYPASS.LTC128B.128 [R4+0x22800], desc[UR36][R2.64+0x80], !P2 ;  /* 0x2280008002047fae */ /* 0x0005e8000d101d64 */
[----:B--2---:R-:W2:Y:S04]  /*29af0*/  SHFL.IDX PT, R2, R7, 0x2, 0x181f ;  /* 0x00581f0007027f89 */ /* 0x004ea800000e0000 */
[----:B------:R-:W5:Y:S04]  /*29b00*/  SHFL.IDX PT, R3, R8, 0x2, 0x181f ;  /* 0x00581f0008037f89 */ /* 0x000f6800000e0000 */
[----:B------:R-:W0:Y:S01]  /*29b10*/  SHFL.IDX PT, R8, R8, 0x3, 0x181f ;  /* 0x00781f0008087f89 */ /* 0x000e2200000e0000 */
[----:B--2---:R-:W-:-:S05]  /*29b20*/  IADD3 R2, P0, R33, R2, RZ ;  /* 0x0000000221027210 */ /* 0x004fca0007f1e0ff */
[----:B-----5:R-:W-:-:S05]  /*29b30*/  IMAD.X R3, RZ, RZ, R3, P0 ;  /* 0x000000ffff037224 */ /* 0x020fca00000e0603 */
[----:B------:R-:W-:Y:S04]  /*29b40*/  LDGSTS.E.BYPASS.LTC128B.128 [R4+0x21000], desc[UR36][R2.64], !P3 ;  /* 0x2100000002047fae */ /* 0x000fe8000d901d64 */
[----:B------:R2:W-:Y:S04]  /*29b50*/  LDGSTS.E.BYPASS.LTC128B.128 [R4+0x23000], desc[UR36][R2.64+0x80], !P2 ;  /* 0x2300008002047fae */ /* 0x0005e8000d101d64 */
[----:B--2---:R2:W0:Y:S02]  /*29b60*/  SHFL.IDX PT, R2, R7, 0x3, 0x181f ;  /* 0x00781f0007027f89 */ /* 0x00442400000e0000 */
.L_x_2501:
[----:B0-----:R-:W-:-:S05]  /*29b70*/  IADD3 R2, P0, R33, R2, RZ ;  /* 0x0000000221027210 */ /* 0x001fca0007f1e0ff */
        /* <DEDUP_REMOVED lines=8> */
.L_x_2136:
        /* <DEDUP_REMOVED lines=10> */
.L_x_2137:
[----:B------:R1:W-:Y:S02]  /*29ca0*/  SYNCS.ARRIVE.TRANS64.A1T0 RZ, [R0+URZ+0x28430], RZ ;  /* 0x028430ff00ff79a7 */ /* 0x0003e4000810003f */
[----:B-1-34-:R-:W-:-:S05]  /*29cb0*/  IMAD.U32 R0, RZ, RZ, UR38 ;  /* 0x00000026ff007e24 */ /* 0x01afca000f8e00ff */
[----:B------:R-:W-:-:S13]  /*29cc0*/  ISETP.NE.AND P0, PT, R0, 0x3, PT ;  /* 0x000000030000780c */ /* 0x000fda0003f05270 */
[----:B------:R-:W-:Y:S05]  /*29cd0*/  @!P0 BRA `(.L_x_2138) ;  /* 0x0000000000048947 */ /* 0x000fea0003800000 */
[----:B------:R-:W-:Y:S01]  /*29ce0*/  BPT.TRAP 0x1 ;  /* 0x000000040000795c */ /* 0x000fe20000300000 */
.L_x_2138:
[----:B------:R-:W-:Y:S01]  /*29cf0*/  LOP3.LUT R0, R6, 0x1, RZ, 0x3c, !PT ;  /* 0x0000000106007812 */ /* 0x000fe200078e3cff */
[----:B0-----:R-:W-:Y:S01]  /*29d00*/  IMAD R3, R5, 0x8, R22 ;  /* 0x0000000805037824 */ /* 0x001fe200078e0216 */
[----:B------:R-:W-:Y:S02]  /*29d10*/  BSSY B0, `(.L_x_2139) ;  /* 0x0000004000007945 */ /* 0x000fe40003800000 */
[----:B------:R-:W-:-:S04]  /*29d20*/  SHF.L.U32 R0, R0, 0x1f, RZ ;  /* 0x0000001f00007819 */ /* 0x000fc800000006ff */
[----:B------:R-:W0:Y:S02]  /*29d30*/  SYNCS.PHASECHK.TRANS64.TRYWAIT P2, [R3+URZ+0x28470], R0 ;  /* 0x02847000030075a7 */ /* 0x000e24000804017f */
[----:B0-----:R-:W-:Y:S05]  /*29d40*/  @!P2 BRA `(.L_x_2140) ;  /* 0x000000a400f8a947 */ /* 0x001fea0003800000 */
.L_x_2502:
[----:B------:R-:W-:Y:S05]  /*29d50*/  BSYNC B0 ;  /* 0x0000000000007941 */ /* 0x000fea0003800000 */
.L_x_2139:
[----:B------:R-:W-:-:S13]  /*29d60*/  LOP3.LUT P2, RZ, R23, 0x8, RZ, 0xc0, !PT ;  /* 0x0000000817ff7812 */ /* 0x000fda000784c0ff */
[----:B------:R-:W-:Y:S05]  /*29d70*/  @!P2 BRA `(.L_x_2141) ;  /* 0x000000000004a947 */ /* 0x000fea0003800000 */
[----:B------:R-:W-:Y:S01]  /*29d80*/  BPT.TRAP 0x1 ;  /* 0x000000040000795c */ /* 0x000fe20000300000 */
.L_x_2141:
[----:B0-----:R-:W-:Y:S02]  /*29d90*/  SHF.L.U32 R0, R6, 0x1f, RZ ;  /* 0x0000001f06007819 */ /* 0x001fe400000006ff */
[----:B------:R-:W-:Y:S02]  /*29da0*/  SHF.L.U32 R12, R5, 0xe, RZ ;  /* 0x0000000e050c7819 */ /* 0x000fe400000006ff */
[----:B------:R-:W0:Y:S02]  /*29db0*/  SYNCS.PHASECHK.TRANS64.TRYWAIT P2, [R3+URZ+0x28460], R0 ;  /* 0x02846000030075a7 */ /* 0x000e24000804017f */
[----:B0-----:R-:W-:Y:S05]  /*29dc0*/  @!P2 BRA `(.L_x_2142) ;  /* 0x000000a400eca947 */ /* 0x001fea0003800000 */
.L_x_2503:
[----:B------:R-:W3:Y:S04]  /*29dd0*/  LDL R2, [R1+0xc] ;  /* 0x00000c0001027983 */ /* 0x000ee80000100800 */
[----:B------:R-:W4:Y:S01]  /*29de0*/  LDL R13, [R1+0x4] ;  /* 0x00000400010d7983 */ /* 0x000f220000100800 */
[----:B------:R-:W-:Y:S05]  /*29df0*/  WARPSYNC.ALL ;  /* 0x0000000000007948 */ /* 0x000fea0003800000 */
[----:B------:R-:W1:Y:S01]  /*29e00*/  S2R R21, SR_TID.X ;  /* 0x0000000000157919 */ /* 0x000e620000002100 */
[----:B------:R-:W-:-:S02]  /*29e10*/  LOP3.LUT P2, RZ, R23, 0x8, RZ, 0xc0, !PT ;  /* 0x0000000817ff7812 */ /* 0x000fc4000784c0ff */
[C---:B---3--:R-:W-:Y:S02]  /*29e20*/  LOP3.LUT R5, R12.reuse, R2, RZ, 0xfc, !PT ;  /* 0x000000020c057212 */ /* 0x048fe400078efcff */
[----:B------:R-:W3:Y:S01]  /*29e30*/  S2R R2, SR_TID.X ;  /* 0x0000000000027919 */ /* 0x000ee20000002100 */
[----:B----4-:R-:W-:Y:S02]  /*29e40*/  LOP3.LUT R17, R12, R13, RZ, 0xfc, !PT ;  /* 0x0000000d0c117212 */ /* 0x010fe400078efcff */
[----:B0-----:R-:W-:-:S03]  /*29e50*/  IMAD.IADD R0, R22, 0x1, R5 ;  /* 0x0000000116007824 */ /* 0x001fc600078e0205 */
[----:B------:R-:W-:Y:S02]  /*29e60*/  IMAD.IADD R17, R22, 0x1, R17 ;  /* 0x0000000116117824 */ /* 0x000fe400078e0211 */
[----:B--2---:R-:W0:Y:S01]  /*29e70*/  LDSM.16.MT88.4 R4, [R0+0x10000] ;  /* 0x010000000004783b */ /* 0x004e220000004200 */
[----:B---3--:R-:W-:Y:S01]  /*29e80*/  LOP3.LUT P3, RZ, R2, 0x4, RZ, 0xc0, !PT ;  /* 0x0000000402ff7812 */ /* 0x008fe2000786c0ff */
[----:B------:R-:W-:-:S05]  /*29e90*/  IMAD.MOV.U32 R2, RZ, RZ, 0x40 ;  /* 0x00000040ff027424 */ /* 0x000fca00078e00ff */
[----:B------:R-:W-:Y:S02]  /*29ea0*/  SEL R2, R2, 0xffffffc0, !P3 ;  /* 0xffffffc002027807 */ /* 0x000fe40005800000 */
[----:B-1----:R-:W-:Y:S01]  /*29eb0*/  LOP3.LUT P3, RZ, R21, 0x4, RZ, 0xc0, !PT ;  /* 0x0000000415ff7812 */ /* 0x002fe2000786c0ff */
[----:B------:R-:W-:Y:S02]  /*29ec0*/  IMAD.MOV.U32 R21, RZ, RZ, 0x20 ;  /* 0x00000020ff157424 */ /* 0x000fe400078e00ff */
[----:B------:R-:W-:-:S03]  /*29ed0*/  IMAD.IADD R2, R2, 0x1, R0 ;  /* 0x0000000102027824 */ /* 0x000fc600078e0200 */
[----:B------:R-:W-:Y:S02]  /*29ee0*/  SEL R21, R21, 0xffffffe0, !P3 ;  /* 0xffffffe015157807 */ /* 0x000fe40005800000 */
[C-C-:B0-----:R-:W-:Y:S02]  /*29ef0*/  PRMT R8, R4.reuse, 0x6420, R5.reuse ;  /* 0x0000642004087816 */ /* 0x141fe40000000005 */
        /* <DEDUP_REMOVED lines=21> */
[----:B------:R0:W-:Y:S04]  /*2a050*/  STSM.16.M88.4 [R17+0xb000], R24 ;  /* 0x00b0001811007844 */ /* 0x0001e80000000200 */
[----:B------:R-:W1:Y:S01]  /*2a060*/  LDSM.16.MT88.4 R8, [R0+0x11000] ;  /* 0x011000000008783b */ /* 0x000e620000004200 */
[----:B0-----:R-:W-:Y:S02]  /*2a070*/  IADD3 R17, R21, 0x8000, R17 ;  /* 0x0000800015117810 */ /* 0x001fe40007ffe011 */
[C-C-:B-1----:R-:W-:Y:S02]  /*2a080*/  PRMT R4, R8.reuse, 0x6420, R9.reuse ;  /* 0x0000642008047816 */ /* 0x142fe40000000009 */
[----:B------:R-:W-:Y:S02]  /*2a090*/  PRMT R5, R8, 0x7531, R9 ;  /* 0x0000753108057816 */ /* 0x000fe40000000009 */
[----:B------:R-:W-:-:S02]  /*2a0a0*/  PRMT R6, R10, 0x6420, R11 ;  /* 0x000064200a067816 */ /* 0x000fc4000000000b */
[----:B------:R-:W-:Y:S02]  /*2a0b0*/  PRMT R7, R10, 0x7531, R11 ;  /* 0x000075310a077816 */ /* 0x000fe4000000000b */
[----:B------:R-:W0:Y:S04]  /*2a0c0*/  LDSM.16.MT88.4 R8, [R2+0x11000] ;  /* 0x011000000208783b */ /* 0x000e280000004200 */
[----:B------:R0:W-:Y:S02]  /*2a0d0*/  STSM.16.M88.4 [R17], R4 ;  /* 0x0000000411007844 */ /* 0x0001e40000000200 */
        /* <DEDUP_REMOVED lines=25> */
.L_x_2143:
[----:B-1----:R1:W-:Y:S01]  /*2a270*/  SYNCS.ARRIVE.TRANS64.A1T0 RZ, [R3+URZ+0x28450], RZ ;  /* 0x028450ff03ff79a7 */ /* 0x0023e2000810003f */
[----:B------:R-:W-:Y:S06]  /*2a280*/  BAR.SYNC.DEFER_BLOCKING 0x2, 0x80 ;  /* 0x0082000000007b1d */ /* 0x000fec0000010000 */
[----:B------:R-:W-:Y:S05]  /*2a290*/  @!P0 BRA `(.L_x_2144) ;  /* 0x0000000000048947 */ /* 0x000fea0003800000 */
[----:B------:R-:W-:Y:S01]  /*2a2a0*/  BPT.TRAP 0x1 ;  /* 0x000000040000795c */ /* 0x000fe20000300000 */
.L_x_2144:
[----:B------:R-:W-:Y:S02]  /*2a2b0*/  VIADD R0, R3, 0x28480 ;  /* 0x0002848003007836 */ /* 0x000fe40000000000 */
[----:B------:R-:W-:Y:S02]  /*2a2c0*/  IMAD.MOV.U32 R5, RZ, RZ, R28 ;  /* 0x000000ffff057224 */ /* 0x000fe400078e001c */
[----:B------:R-:W-:Y:S01]  /*2a2d0*/  IMAD.MOV.U32 R6, RZ, RZ, R30 ;  /* 0x000000ffff067224 */ /* 0x000fe200078e001e */
[----:B------:R-:W-:-:S04]  /*2a2e0*/  PRMT R0, R37, 0x654, R0 ;  /* 0x0000065425007816 */ /* 0x000fc80000000000 */
[----:B------:R2:W-:Y:S01]  /*2a2f0*/  SYNCS.ARRIVE.TRANS64.RED.A1T0 RZ, [R0+URZ], RZ ;  /* 0x000000ff00ff79a7 */ /* 0x0005e2000810043f */
[----:B------:R-:W-:Y:S05]  /*2a300*/  @P1 BRA `(.L_x_2145) ;  /* 0xffffffec008c1947 */ /* 0x000fea000383ffff */
.L_x_2125:
[----:B--2---:R-:W2:Y:S01]  /*2a310*/  S2R R0, SR_TID.X ;  /* 0x0000000000007919 */ /* 0x004ea20000002100 */
        /* <DEDUP_REMOVED lines=8> */
[----:B01----:R-:W0:Y:S01]  /*2a3a0*/  LDC.64 R2, c[0x0][0xc60] ;  /* 0x00031800ff027b82 */ /* 0x003e220000000a00 */
        /* <DEDUP_REMOVED lines=9> */
.L_x_2147:
[----:B------:R-:W-:Y:S05]  /*2a440*/  BSYNC B0 ;  /* 0x0000000000007941 */ /* 0x000fea0003800000 */
.L_x_2146:
[----:B------:R-:W-:Y:S05]  /*2a450*/  @!P0 BRA `(.L_x_2148) ;  /* 0x0000000000048947 */ /* 0x000fea0003800000 */
[----:B------:R-:W-:Y:S01]  /*2a460*/  BPT.TRAP 0x1 ;  /* 0x000000040000795c */ /* 0x000fe20000300000 */
.L_x_2148:
[----:B------:R-:W-:Y:S01]  /*2a470*/  LOP3.LUT R0, R30, 0x1, RZ, 0x3c, !PT ;  /* 0x000000011e007812 */ /* 0x000fe200078e3cff */
[----:B0-----:R-:W-:Y:S01]  /*2a480*/  IMAD R17, R28, 0x8, R22 ;  /* 0x000000081c117824 */ /* 0x001fe200078e0216 */
[----:B------:R-:W-:Y:S02]  /*2a490*/  BSSY B0, `(.L_x_2149) ;  /* 0x0000004000007945 */ /* 0x000fe40003800000 */
[----:B------:R-:W-:-:S04]  /*2a4a0*/  SHF.L.U32 R0, R0, 0x1f, RZ ;  /* 0x0000001f00007819 */ /* 0x000fc800000006ff */
[----:B------:R-:W0:Y:S02]  /*2a4b0*/  SYNCS.PHASECHK.TRANS64.TRYWAIT P1, [R17+URZ+0x28470], R0 ;  /* 0x02847000110075a7 */ /* 0x000e24000802017f */
[----:B0-----:R-:W-:Y:S05]  /*2a4c0*/  @!P1 BRA `(.L_x_2150) ;  /* 0x000000a000409947 */ /* 0x001fea0003800000 */
.L_x_2504:
[----:B------:R-:W-:Y:S05]  /*2a4d0*/  BSYNC B0 ;  /* 0x0000000000007941 */ /* 0x000fea0003800000 */
.L_x_2149:
[----:B------:R-:W-:-:S13]  /*2a4e0*/  LOP3.LUT P1, RZ, R23, 0x8, RZ, 0xc0, !PT ;  /* 0x0000000817ff7812 */ /* 0x000fda000782c0ff */
[----:B------:R-:W-:Y:S05]  /*2a4f0*/  @!P1 BRA `(.L_x_2151) ;  /* 0x0000000000049947 */ /* 0x000fea0003800000 */
[----:B------:R-:W-:Y:S01]  /*2a500*/  BPT.TRAP 0x1 ;  /* 0x000000040000795c */ /* 0x000fe20000300000 */
.L_x_2151:
[----:B0-----:R-:W-:-:S04]  /*2a510*/  SHF.L.U32 R0, R30, 0x1f, RZ ;  /* 0x0000001f1e007819 */ /* 0x001fc800000006ff */
[----:B------:R-:W0:Y:S02]  /*2a520*/  SYNCS.PHASECHK.TRANS64.TRYWAIT P1, [R17+URZ+0x28460], R0 ;  /* 0x02846000110075a7 */ /* 0x000e24000802017f */
[----:B0-----:R-:W-:Y:S05]  /*2a530*/  @!P1 BRA `(.L_x_2152) ;  /* 0x000000a000389947 */ /* 0x001fea0003800000 */
.L_x_2505:
[----:B------:R-:W1:Y:S04]  /*2a540*/  LDL R2, [R1+0xc] ;  /* 0x00000c0001027983 */ /* 0x000e680000100800 */
[----:B------:R-:W2:Y:S01]  /*2a550*/  LDL R12, [R1+0x4] ;  /* 0x00000400010c7983 */ /* 0x000ea20000100800 */
[----:B0-----:R-:W-:Y:S01]  /*2a560*/  SHF.L.U32 R0, R28, 0xe, RZ ;  /* 0x0000000e1c007819 */ /* 0x001fe200000006ff */
[----:B------:R-:W-:Y:S05]  /*2a570*/  WARPSYNC.ALL ;  /* 0x0000000000007948 */ /* 0x000fea0003800000 */
[----:B------:R-:W0:Y:S01]  /*2a580*/  S2R R9, SR_TID.X ;  /* 0x0000000000097919 */ /* 0x000e220000002100 */
[----:B------:R-:W-:Y:S01]  /*2a590*/  IMAD.MOV.U32 R13, RZ, RZ, 0x40 ;  /* 0x00000040ff0d7424 */ /* 0x000fe200078e00ff */
[----:B------:R-:W-:Y:S01]  /*2a5a0*/  LOP3.LUT P1, RZ, R23, 0x8, RZ, 0xc0, !PT ;  /* 0x0000000817ff7812 */ /* 0x000fe2000782c0ff */
[----:B------:R-:W3:Y:S01]  /*2a5b0*/  S2R R18, SR_TID.X ;  /* 0x0000000000127919 */ /* 0x000ee20000002100 */
[----:B0-----:R-:W-:-:S04]  /*2a5c0*/  LOP3.LUT P2, RZ, R9, 0x4, RZ, 0xc0, !PT ;  /* 0x0000000409ff7812 */ /* 0x001fc8000784c0ff */
[----:B------:R-:W-:Y:S02]  /*2a5d0*/  SEL R13, R13, 0xffffffc0, !P2 ;  /* 0xffffffc00d0d7807 */ /* 0x000fe40005000000 */
[----:B---3--:R-:W-:Y:S01]  /*2a5e0*/  LOP3.LUT P2, RZ, R18, 0x4, RZ, 0xc0, !PT ;  /* 0x0000000412ff7812 */ /* 0x008fe2000784c0ff */
[----:B------:R-:W-:-:S05]  /*2a5f0*/  IMAD.MOV.U32 R18, RZ, RZ, 0x20 ;  /* 0x00000020ff127424 */ /* 0x000fca00078e00ff */
[----:B------:R-:W-:Y:S02]  /*2a600*/  SEL R18, R18, 0xffffffe0, !P2 ;  /* 0xffffffe012127807 */ /* 0x000fe40005000000 */
[----:B-1----:R-:W-:-:S05]  /*2a610*/  LOP3.LUT R3, R0, R2, RZ, 0xfc, !PT ;  /* 0x0000000200037212 */ /* 0x002fca00078efcff */
[----:B------:R-:W-:-:S04]  /*2a620*/  IMAD.IADD R2, R22, 0x1, R3 ;  /* 0x0000000116027824 */ /* 0x000fc800078e0203 */
[----:B------:R-:W-:Y:S01]  /*2a630*/  IMAD.IADD R3, R13, 0x1, R2 ;  /* 0x000000010d037824 */ /* 0x000fe200078e0202 */
[----:B------:R-:W0:Y:S01]  /*2a640*/  LDSM.16.MT88.4 R4, [R2+0x10000] ;  /* 0x010000000204783b */ /* 0x000e220000004200 */
[----:B--2---:R-:W-:-:S05]  /*2a650*/  LOP3.LUT R13, R0, R12, RZ, 0xfc, !PT ;  /* 0x0000000c000d7212 */ /* 0x004fca00078efcff */
[----:B------:R-:W-:Y:S01]  /*2a660*/  IMAD.IADD R0, R22, 0x1, R13 ;  /* 0x0000000116007824 */ /* 0x000fe200078e020d */
[C-C-:B0-----:R-:W-:Y:S02]  /*2a670*/  PRMT R8, R4.reuse, 0x6420, R5.reuse ;  /* 0x0000642004087816 */ /* 0x141fe40000000005 */
[----:B------:R-:W-:Y:S02]  /*2a680*/  PRMT R9, R4, 0x7531, R5 ;  /* 0x0000753104097816 */ /* 0x000fe40000000005 */
[C-C-:B------:R-:W-:Y:S02]  /*2a690*/  PRMT R10, R6.reuse, 0x6420, R7.reuse ;  /* 0x00006420060a7816 */ /* 0x140fe40000000007 */
[----:B------:R-:W-:Y:S02]  /*2a6a0*/  PRMT R11, R6, 0x7531, R7 ;  /* 0x00007531060b7816 */ /* 0x000fe40000000007 */
[----:B------:R-:W0:Y:S04]  /*2a6b0*/  LDSM.16.MT88.4 R4, [R3+0x10000] ;  /* 0x010000000304783b */ /* 0x000e280000004200 */
[----:B------:R0:W-:Y:S02]  /*2a6c0*/  STSM.16.M88.4 [R0+0x8000], R8 ;  /* 0x0080000800007844 */ /* 0x0001e40000000200 */
        /* <DEDUP_REMOVED lines=50> */
.L_x_2153:
[----:B-1----:R1:W-:Y:S01]  /*2a9f0*/  SYNCS.ARRIVE.TRANS64.A1T0 RZ, [R17+URZ+0x28450], RZ ;  /* 0x028450ff11ff79a7 */ /* 0x0023e2000810003f */
[----:B------:R-:W-:Y:S06]  /*2aa00*/  BAR.SYNC.DEFER_BLOCKING 0x2, 0x80 ;  /* 0x0082000000007b1d */ /* 0x000fec0000010000 */
[----:B------:R-:W-:Y:S05]  /*2aa10*/  @!P0 BRA `(.L_x_2154) ;  /* 0x0000000000048947 */ /* 0x000fea0003800000 */
[----:B------:R-:W-:Y:S01]  /*2aa20*/  BPT.TRAP 0x1 ;  /* 0x000000040000795c */ /* 0x000fe20000300000 */
.L_x_2154:
[----:B0-----:R-:W-:Y:S02]  /*2aa30*/  VIADD R0, R17, 0x28480 ;  /* 0x0002848011007836 */ /* 0x001fe40000000000 */
[----:B------:R-:W-:-:S03]  /*2aa40*/  VIADD R28, R28, 0x1 ;  /* 0x000000011c1c7836 */ /* 0x000fc60000000000 */
[----:B------:R-:W-:Y:S02]  /*2aa50*/  PRMT R0, R37, 0x654, R0 ;  /* 0x0000065425007816 */ /* 0x000fe40000000000 */
[C---:B------:R-:W-:Y:S02]  /*2aa60*/  ISETP.NE.AND P0, PT, R28.reuse, 0x2, PT ;  /* 0x000000021c00780c */ /* 0x040fe40003f05270 */
[----:B------:R2:W-:Y:S02]  /*2aa70*/  SYNCS.ARRIVE.TRANS64.RED.A1T0 RZ, [R0+URZ], RZ ;  /* 0x000000ff00ff79a7 */ /* 0x0005e4000810043f */
[----:B------:R-:W-:Y:S02]  /*2aa80*/  SEL R3, RZ, 0x1, P0 ;  /* 0x00000001ff037807 */ /* 0x000fe40000000000 */
[----:B------:R-:W-:Y:S02]  /*2aa90*/  SEL R28, R28, RZ, P0 ;  /* 0x000000ff1c1c7207 */ /* 0x000fe40000000000 */
[----:B------:R-:W-:-:S07]  /*2aaa0*/  LOP3.LUT R30, R30, R3, RZ, 0x3c, !PT ;  /* 0x000000031e1e7212 */ /* 0x000fce00078e3cff */
.L_x_2095:
[----:B------:R-:W-:-:S13]  /*2aab0*/  LOP3.LUT P0, RZ, R23, 0x10, RZ, 0xc0, !PT ;  /* 0x0000001017ff7812 */ /* 0x000fda000780c0ff */
[----:B------:R-:W-:Y:S05]  /*2aac0*/  @!P0 BRA `(.L_x_2155) ;  /* 0x0000000000248947 */ /* 0x000fea0003800000 */
[----:B------:R-:W-:Y:S05]  /*2aad0*/  WARPSYNC.ALL ;  /* 0x0000000000007948 */ /* 0x000fea0003800000 */
[----:B------:R-:W3:Y:S08]  /*2aae0*/  S2UR UR4, SR_CgaCtaId ;  /* 0x00000000000479c3 */ /* 0x000ef00000008800 */
[----:B------:R-:W-:Y:S01]  /*2aaf0*/  BAR.SYNC.DEFER_BLOCKING 0x5, 0x180 ;  /* 0x0146000000007b1d */ /* 0x000fe20000010000 */
[----:B------:R-:W-:Y:S01]  /*2ab00*/  MOV R22, 0x400 ;  /* 0x0000040000167802 */ /* 0x000fe20000000f00 */
[----:B---3--:R-:W-:-:S05]  /*2ab10*/  IMAD.U32 R37, RZ, RZ, UR4 ;  /* 0x00000004ff257e24 */ /* 0x008fca000f8e00ff */
[----:B------:R-:W-:-:S05]  /*2ab20*/  LEA R22, R37, R22, 0x18 ;  /* 0x0000001625167211 */ /* 0x000fca00078ec0ff */
[----:B-1----:R1:W3:Y:S01]  /*2ab30*/  LDS.128 R16, [R22+0x284d0] ;  /* 0x0284d00016107984 */ /* 0x0022e20000000c00 */
[----:B------:R-:W-:Y:S06]  /*2ab40*/  BAR.ARV 0x4, 0x180 ;  /* 0x0106000000007b1d */ /* 0x000fec0000002000 */
[----:B------:R-:W-:Y:S05]  /*2ab50*/  BRA `(.L_x_2156) ;  /* 0x0000000c00d47947 */ /* 0x000fea0003800000 */
.L_x_2155:
[----:B--2---:R-:W2:Y:S01]  /*2ab60*/  S2R R0, SR_TID.X ;  /* 0x0000000000007919 */ /* 0x004ea20000002100 */
[----:B------:R-:W-:Y:S01]  /*2ab70*/  UMOV UR4, 0xffffffff ;  /* 0xffffffff00047882 */ /* 0x000fe20000000000 */
[----:B--2---:R-:W-:-:S04]  /*2ab80*/  LOP3.LUT R8, R0, 0x1f, RZ, 0xc0, !PT ;  /* 0x0000001f00087812 */ /* 0x004fc800078ec0ff */
[----:B------:R-:W-:Y:S01]  /*2ab90*/  ISETP.NE.AND P0, PT, R8, 0x1f, PT ;  /* 0x0000001f0800780c */ /* 0x000fe20003f05270 */
[----:B------:R-:W-:-:S12]  /*2aba0*/  BRA.DIV UR4, `(.L_x_2157) ;  /* 0x0000009a04b07947 */ /* 0x000fd8000b800000 */
[----:B------:R-:W-:Y:S01]  /*2abb0*/  IMAD.IADD R9, R19, 0x1, R8 ;  /* 0x0000000113097824 */ /* 0x000fe200078e0208 */
[----:B------:R-:W-:-:S04]  /*2abc0*/  ULDC UR4, c[0x0][0xc3c] ;  /* 0x00030f0000047ab9 */ /* 0x000fc80000000800 */
[----:B------:R-:W-:-:S13]  /*2abd0*/  ISETP.GE.OR P1, PT, R9, UR4, !P0 ;  /* 0x0000000409007c0c */ /* 0x000fda000c726670 */
[----:B------:R-:W2:Y:S08]  /*2abe0*/  @!P1 LDC.64 R2, c[0x0][0xc80] ;  /* 0x00032000ff029b82 */ /* 0x000eb00000000a00 */
[----:B------:R-:W3:Y:S01]  /*2abf0*/  @!P1 LDC.64 R4, c[0x0][0xc78] ;  /* 0x00031e00ff049b82 */ /* 0x000ee20000000a00 */
[----:B--2---:R-:W-:-:S05]  /*2ac00*/  @!P1 IMAD.WIDE R2, R9, 0x4, R2 ;  /* 0x0000000409029825 */ /* 0x004fca00078e0202 */
[----:B------:R3:W2:Y:S02]  /*2ac10*/  @!P1 LDG.E R7, desc[UR36][R2.64] ;  /* 0x0000002402079981 */ /* 0x0006a4000c1e1900 */
[----:B---3--:R-:W-:-:S05]  /*2ac20*/  @!P1 IMAD.WIDE R2, R9, 0x4, R4 ;  /* 0x0000000409029825 */ /* 0x008fca00078e0204 */
[----:B------:R-:W3:Y:S01]  /*2ac30*/  @!P1 LDG.E R4, desc[UR36][R2.64] ;  /* 0x0000002402049981 */ /* 0x000ee2000c1e1900 */
[----:B-1----:R-:W-:Y:S01]  /*2ac40*/  IMAD.MOV.U32 R17, RZ, RZ, RZ ;  /* 0x000000ffff117224 */ /* 0x002fe200078e00ff */
[C---:B------:R-:W-:Y:S01]  /*2ac50*/  ISETP.GE.U32.AND P2, PT, R8.reuse, 0x2, PT ;  /* 0x000000020800780c */ /* 0x040fe20003f46070 */
[----:B------:R-:W-:Y:S01]  /*2ac60*/  IMAD.MOV.U32 R5, RZ, RZ, RZ ;  /* 0x000000ffff057224 */ /* 0x000fe200078e00ff */
[C---:B------:R-:W-:Y:S01]  /*2ac70*/  ISETP.GE.U32.AND P3, PT, R8.reuse, 0x4, PT ;  /* 0x000000040800780c */ /* 0x040fe20003f66070 */
[----:B------:R-:W-:Y:S01]  /*2ac80*/  SHFL.IDX PT, R0, R16, RZ, 0x1f ;  /* 0x00001fff10007589 */ /* 0x000fe200000e0000 */
[C---:B------:R-:W-:Y:S02]  /*2ac90*/  ISETP.GE.U32.AND P4, PT, R8.reuse, 0x8, PT ;  /* 0x000000080800780c */ /* 0x040fe40003f86070 */
[C---:B------:R-:W-:Y:S01]  /*2aca0*/  ISETP.GE.U32.AND P5, PT, R8.reuse, 0x10, PT ;  /* 0x000000100800780c */ /* 0x040fe20003fa6070 */
[----:B0-----:R0:W-:Y:S02]  /*2acb0*/  SHFL.IDX PT, R6, R16, 0x1, 0x1f ;  /* 0x00201f0010067f89 */ /* 0x0011e400000e0000 */
[----:B0-----:R-:W-:Y:S01]  /*2acc0*/  IMAD.MOV.U32 R16, RZ, RZ, RZ ;  /* 0x000000ffff107224 */ /* 0x001fe200078e00ff */
[----:B--2---:R-:W-:Y:S01]  /*2acd0*/  @!P1 MOV R17, R7 ;  /* 0x0000000700119202 */ /* 0x004fe20000000f00 */
[----:B---3--:R-:W-:Y:S01]  /*2ace0*/  @!P1 IMAD.MOV.U32 R5, RZ, RZ, R4 ;  /* 0x000000ffff059224 */ /* 0x008fe200078e0004 */
        /* <DEDUP_REMOVED lines=17> */
[----:B------:R0:W1:Y:S02]  /*2ae00*/  SHFL.IDX PT, R14, R2, 0x1f, 0x1f ;  /* 0x03e01f00020e7f89 */ /* 0x00006400000e0000 */
.L_x_2515:
[----:B------:R-:W-:Y:S02]  /*2ae10*/  ULDC UR4, c[0x0][0xc38] ;  /* 0x00030e0000047ab9 */ /* 0x000fe40000000800 */
[----:B------:R-:W-:-:S04]  /*2ae20*/  IMAD.U32 R4, RZ, RZ, UR4 ;  /* 0x00000004ff047e24 */ /* 0x000fc8000f8e00ff */
[----:B-1----:R-:W-:-:S04]  /*2ae30*/  IMAD R3, R14, R4, RZ ;  /* 0x000000040e037224 */ /* 0x002fc800078e02ff */
[----:B------:R-:W-:-:S05]  /*2ae40*/  IMAD.IADD R6, R6, 0x1, R3 ;  /* 0x0000000106067824 */ /* 0x000fca00078e0203 */
[----:B------:R-:W-:-:S13]  /*2ae50*/  ISETP.GT.AND P6, PT, R6, R0, PT ;  /* 0x000000000600720c */ /* 0x000fda0003fc4270 */
[----:B------:R-:W-:Y:S05]  /*2ae60*/  @P6 BRA `(.L_x_2158) ;  /* 0x0000000000a46947 */ /* 0x000fea0003800000 */
.L_x_2161:
[----:B0-----:R-:W0:Y:S01]  /*2ae70*/  LDC R2, c[0x0][0xc3c] ;  /* 0x00030f00ff027b82 */ /* 0x001e220000000800 */
[----:B------:R-:W-:-:S04]  /*2ae80*/  IADD3 R19, R19, 0x1f, RZ ;  /* 0x0000001f13137810 */ /* 0x000fc80007ffe0ff */
[----:B0-----:R-:W-:-:S13]  /*2ae90*/  ISETP.GE.AND P6, PT, R19, R2, PT ;  /* 0x000000021300720c */ /* 0x001fda0003fc6270 */
[----:B------:R-:W-:Y:S05]  /*2aea0*/  @P6 BRA `(.L_x_2159) ;  /* 0x0000000800bc6947 */ /* 0x000fea0003800000 */
[----:B------:R-:W0:Y:S01]  /*2aeb0*/  S2R R3, SR_TID.X ;  /* 0x0000000000037919 */ /* 0x000e220000002100 */
[----:B------:R-:W-:Y:S01]  /*2aec0*/  IMAD.MOV.U32 R17, RZ, RZ, RZ ;  /* 0x000000ffff117224 */ /* 0x000fe200078e00ff */
[----:B0-----:R-:W-:-:S05]  /*2aed0*/  LOP3.LUT R3, R3, 0x1f, RZ, 0xc0, !PT ;  /* 0x0000001f03037812 */ /* 0x001fca00078ec0ff */
[----:B------:R-:W-:-:S05]  /*2aee0*/  IMAD.IADD R7, R19, 0x1, R3 ;  /* 0x0000000113077824 */ /* 0x000fca00078e0203 */
[----:B------:R-:W-:-:S13]  /*2aef0*/  ISETP.GE.OR P6, PT, R7, R2, !P0 ;  /* 0x000000020700720c */ /* 0x000fda00047c6670 */
[----:B------:R-:W0:Y:S08]  /*2af00*/  @!P6 LDC.64 R2, c[0x0][0xc80] ;  /* 0x00032000ff02eb82 */ /* 0x000e300000000a00 */
[----:B------:R-:W1:Y:S01]  /*2af10*/  @!P6 LDC.64 R4, c[0x0][0xc78] ;  /* 0x00031e00ff04eb82 */ /* 0x000e620000000a00 */
[----:B0-----:R-:W-:-:S05]  /*2af20*/  @!P6 IMAD.WIDE R2, R7, 0x4, R2 ;  /* 0x000000040702e825 */ /* 0x001fca00078e0202 */
[----:B------:R1:W2:Y:S02]  /*2af30*/  @!P6 LDG.E R17, desc[UR36][R2.64] ;  /* 0x000000240211e981 */ /* 0x0002a4000c1e1900 */
[----:B-1----:R-:W-:-:S04]  /*2af40*/  @!P6 IMAD.WIDE R2, R7, 0x4, R4 ;  /* 0x000000040702e825 */ /* 0x002fc800078e0204 */
[----:B------:R-:W-:-:S06]  /*2af50*/  IMAD.MOV.U32 R5, RZ, RZ, RZ ;  /* 0x000000ffff057224 */ /* 0x000fcc00078e00ff */
[----:B------:R-:W2:Y:S01]  /*2af60*/  @!P6 LDG.E R5, desc[UR36][R2.64] ;  /* 0x000000240205e981 */ /* 0x000ea2000c1e1900 */
[----:B------:R-:W-:Y:S01]  /*2af70*/  UMOV UR4, 0xffffffff ;  /* 0xffffffff00047882 */ /* 0x000fe20000000000 */
[----:B--2---:R-:W-:Y:S02]  /*2af80*/  IMAD R13, R5, R17, RZ ;  /* 0x00000011050d7224 */ /* 0x004fe400078e02ff */
        /* <DEDUP_REMOVED lines=17> */
.L_x_2523:
[----:B------:R-:W-:Y:S02]  /*2b0a0*/  ULDC UR4, c[0x0][0xc38] ;  /* 0x00030e0000047ab9 */ /* 0x000fe40000000800 */
[----:B------:R-:W-:-:S04]  /*2b0b0*/  IMAD.U32 R4, RZ, RZ, UR4 ;  /* 0x00000004ff047e24 */ /* 0x000fc8000f8e00ff */
[----:B-1----:R-:W-:-:S04]  /*2b0c0*/  IMAD R3, R14, R4, RZ ;  /* 0x000000040e037224 */ /* 0x002fc800078e02ff */
[----:B------:R-:W-:-:S05]  /*2b0d0*/  IMAD.IADD R6, R3, 0x1, R6 ;  /* 0x0000000103067824 */ /* 0x000fca00078e0206 */
[----:B------:R-:W-:-:S13]  /*2b0e0*/  ISETP.GT.AND P6, PT, R6, R0, PT ;  /* 0x000000000600720c */ /* 0x000fda0003fc4270 */
[----:B------:R-:W-:Y:S05]  /*2b0f0*/  @!P6 BRA `(.L_x_2161) ;  /* 0xfffffffc005ce947 */ /* 0x000fea000383ffff */
.L_x_2158:
[----:B------:R-:W-:Y:S01]  /*2b100*/  IADD3 R6, -R3, R6, RZ ;  /* 0x0000000603067210 */ /* 0x000fe20007ffe1ff */
[----:B------:R-:W-:-:S04]  /*2b110*/  UMOV UR4, 0xffffffff ;  /* 0xffffffff00047882 */ /* 0x000fc80000000000 */
[----:B------:R-:W-:-:S05]  /*2b120*/  IMAD R3, R2, R4, R6 ;  /* 0x0000000402037224 */ /* 0x000fca00078e0206 */
[----:B------:R-:W-:Y:S01]  /*2b130*/  ISETP.GT.AND P6, PT, R3, R0, PT ;  /* 0x000000000300720c */ /* 0x000fe20003fc4270 */
[----:B------:R-:W-:-:S12]  /*2b140*/  BRA.DIV UR4, `(.L_x_2162) ;  /* 0x0000009e04387947 */ /* 0x000fd8000b800000 */
[----:B------:R-:W-:-:S04]  /*2b150*/  VOTE.ANY R3, PT, !P6 ;  /* 0x0000000000037806 */ /* 0x000fc800070e0100 */
[----:B------:R-:W1:Y:S02]  /*2b160*/  POPC R7, R3 ;  /* 0x0000000300077309 */ /* 0x000e640000000000 */
[----:B-1----:R1:W2:Y:S01]  /*2b170*/  SHFL.IDX PT, R17, R17, R7, 0x1f ;  /* 0x00001f0711117589 */ /* 0x0022a200000e0000 */
[----:B------:R-:W-:-:S03]  /*2b180*/  IMAD.IADD R19, R7, 0x1, R19 ;  /* 0x0000000107137824 */ /* 0x000fc600078e0213 */
[----:B------:R1:W3:Y:S04]  /*2b190*/  SHFL.IDX PT, R5, R5, R7, 0x1f ;  /* 0x00001f0705057589 */ /* 0x0002e800000e0000 */
.L_x_2528:
[----:B------:R-:W-:-:S13]  /*2b1a0*/  ISETP.NE.AND P0, PT, R3, RZ, PT ;  /* 0x000000ff0300720c */ /* 0x000fda0003f05270 */
[----:B------:R-:W-:Y:S05]  /*2b1b0*/  @!P0 BRA `(.L_x_2163) ;  /* 0x0000000000108947 */ /* 0x000fea0003800000 */
[----:B------:R-:W-:Y:S01]  /*2b1c0*/  UMOV UR4, 0xffffffff ;  /* 0xffffffff00047882 */ /* 0x000fe20000000000 */
[----:B------:R-:W-:Y:S02]  /*2b1d0*/  VIADD R12, R7, 0xffffffff ;  /* 0xffffffff070c7836 */ /* 0x000fe40000000000 */
[----:B------:R-:W-:Y:S05]  /*2b1e0*/  BRA.DIV UR4, `(.L_x_2164) ;  /* 0x0000009e04707947 */ /* 0x000fea000b800000 */
[----:B------:R4:W0:Y:S02]  /*2b1f0*/  SHFL.IDX PT, R16, R2, R12, 0x1f ;  /* 0x00001f0c02107589 */ /* 0x00082400000e0000 */
.L_x_2163:
[----:B---3--:R-:W-:Y:S01]  /*2b200*/  ISETP.NE.AND P0, PT, R5, 0x1, PT ;  /* 0x000000010500780c */ /* 0x008fe20003f05270 */
[----:B0-----:R-:W-:-:S04]  /*2b210*/  IMAD R16, R16, R4, R6 ;  /* 0x0000000410107224 */ /* 0x001fc800078e0206 */
[----:B------:R-:W-:-:S08]  /*2b220*/  IMAD.IADD R0, R0, 0x1, -R16 ;  /* 0x0000000100007824 */ /* 0x000fd000078e0a10 */
[----:B------:R-:W-:Y:S05]  /*2b230*/  @!P0 BRA `(.L_x_2165) ;  /* 0x0000000000dc8947 */ /* 0x000fea0003800000 */
[----:B--2---:R-:W-:Y:S01]  /*2b240*/  IABS R4, R17 ;  /* 0x0000001100047213 */ /* 0x004fe20000000000 */
[----:B----4-:R-:W-:Y:S01]  /*2b250*/  IMAD.MOV.U32 R2, RZ, RZ, RZ ;  /* 0x000000ffff027224 */ /* 0x010fe200078e00ff */
[----:B------:R-:W-:Y:S02]  /*2b260*/  IABS R6, R5 ;  /* 0x0000000500067213 */ /* 0x000fe40000000000 */
[----:B-1----:R-:W0:Y:S08]  /*2b270*/  I2F.RP R7, R4 ;  /* 0x0000000400077306 */ /* 0x002e300000209400 */
[----:B------:R-:W-:Y:S08]  /*2b280*/  I2F.RP R10, R6 ;  /* 0x00000006000a7306 */ /* 0x000ff00000209400 */
[----:B0-----:R-:W0:Y:S02]  /*2b290*/  MUFU.RCP R7, R7 ;  /* 0x0000000700077308 */ /* 0x001e240000001000 */
[----:B0-----:R-:W-:-:S06]  /*2b2a0*/  VIADD R3, R7, 0xffffffe ;  /* 0x0ffffffe07037836 */ /* 0x001fcc0000000000 */
[----:B------:R-:W0:Y:S02]  /*2b2b0*/  F2I.FTZ.U32.TRUNC.NTZ R3, R3 ;  /* 0x0000000300037305 */ /* 0x000e24000021f000 */
[----:B0-----:R-:W-:-:S04]  /*2b2c0*/  IMAD.MOV R9, RZ, RZ, -R3 ;  /* 0x000000ffff097224 */ /* 0x001fc800078e0a03 */
[----:B------:R-:W-:-:S04]  /*2b2d0*/  IMAD R9, R9, R4, RZ ;  /* 0x0000000409097224 */ /* 0x000fc800078e02ff */
[----:B------:R-:W-:Y:S01]  /*2b2e0*/  IMAD.HI.U32 R8, R3, R9, R2 ;  /* 0x0000000903087227 */ /* 0x000fe200078e0002 */
[----:B------:R-:W-:Y:S01]  /*2b2f0*/  IABS R9, R0 ;  /* 0x0000000000097213 */ /* 0x000fe20000000000 */
[----:B------:R-:W0:Y:S01]  /*2b300*/  MUFU.RCP R2, R10 ;  /* 0x0000000a00027308 */ /* 0x000e220000001000 */
[----:B------:R-:W-:-:S03]  /*2b310*/  IABS R3, R17 ;  /* 0x0000001100037213 */ /* 0x000fc60000000000 */
[----:B------:R-:W-:-:S04]  /*2b320*/  IMAD.HI.U32 R7, R8, R9, RZ ;  /* 0x0000000908077227 */ /* 0x000fc800078e00ff */
[----:B------:R-:W-:-:S04]  /*2b330*/  IMAD.MOV R12, RZ, RZ, -R3 ;  /* 0x000000ffff0c7224 */ /* 0x000fc800078e0a03 */
[----:B------:R-:W-:Y:S02]  /*2b340*/  IMAD R9, R7, R12, R9 ;  /* 0x0000000c07097224 */ /* 0x000fe400078e0209 */
[----:B0-----:R-:W-:-:S03]  /*2b350*/  VIADD R3, R2, 0xffffffe ;  /* 0x0ffffffe02037836 */ /* 0x001fc60000000000 */
[----:B------:R-:W-:Y:S02]  /*2b360*/  ISETP.GT.U32.AND P1, PT, R4, R9, PT ;  /* 0x000000090400720c */ /* 0x000fe40003f24070 */
[----:B------:R-:W-:Y:S01]  /*2b370*/  MOV R2, RZ ;  /* 0x000000ff00027202 */ /* 0x000fe20000000f00 */
[----:B------:R-:W0:Y:S10]  /*2b380*/  F2I.FTZ.U32.TRUNC.NTZ R3, R3 ;  /* 0x0000000300037305 */ /* 0x000e34000021f000 */
[----:B------:R-:W-:-:S02]  /*2b390*/  @!P1 IMAD.IADD R9, R9, 0x1, -R4 ;  /* 0x0000000109099824 */ /* 0x000fc400078e0a04 */
[----:B------:R-:W-:Y:S01]  /*2b3a0*/  @!P1 VIADD R7, R7, 0x1 ;  /* 0x0000000107079836 */ /* 0x000fe20000000000 */
[----:B------:R-:W-:Y:S02]  /*2b3b0*/  ISETP.NE.AND P1, PT, R17, RZ, PT ;  /* 0x000000ff1100720c */ /* 0x000fe40003f25270 */
[----:B------:R-:W-:Y:S01]  /*2b3c0*/  ISETP.GE.U32.AND P0, PT, R9, R4, PT ;  /* 0x000000040900720c */ /* 0x000fe20003f06070 */
[----:B0-----:R-:W-:-:S04]  /*2b3d0*/  IMAD.MOV R9, RZ, RZ, -R3 ;  /* 0x000000ffff097224 */ /* 0x001fc800078e0a03 */
[----:B------:R-:W-:-:S04]  /*2b3e0*/  IMAD R9, R9, R6, RZ ;  /* 0x0000000609097224 */ /* 0x000fc800078e02ff */
[----:B------:R-:W-:Y:S01]  /*2b3f0*/  IMAD.HI.U32 R4, R3, R9, R2 ;  /* 0x0000000903047227 */ /* 0x000fe200078e0002 */
[----:B------:R-:W-:-:S03]  /*2b400*/  LOP3.LUT R2, R0, R17, RZ, 0x3c, !PT ;  /* 0x0000001100027212 */ /* 0x000fc600078e3cff */
[----:B------:R-:W-:Y:S01]  /*2b410*/  @P0 VIADD R7, R7, 0x1 ;  /* 0x0000000107070836 */ /* 0x000fe20000000000 */
[----:B------:R-:W-:Y:S02]  /*2b420*/  ISETP.GE.AND P2, PT, R2, RZ, PT ;  /* 0x000000ff0200720c */ /* 0x000fe40003f46270 */
[----:B------:R-:W-:-:S05]  /*2b430*/  IABS R2, R5 ;  /* 0x0000000500027213 */ /* 0x000fca0000000000 */
[----:B------:R-:W-:-:S06]  /*2b440*/  IMAD.MOV R2, RZ, RZ, -R2 ;  /* 0x000000ffff027224 */ /* 0x000fcc00078e0a02 */
[----:B------:R-:W-:Y:S01]  /*2b450*/  @!P2 IMAD.MOV R7, RZ, RZ, -R7 ;  /* 0x000000ffff07a224 */ /* 0x000fe200078e0a07 */
[----:B------:R-:W-:-:S04]  /*2b460*/  @!P1 LOP3.LUT R7, RZ, R17, RZ, 0x33, !PT ;  /* 0x00000011ff079212 */ /* 0x000fc800078e33ff */
[----:B------:R-:W-:-:S05]  /*2b470*/  IABS R3, R7 ;  /* 0x0000000700037213 */ /* 0x000fca0000000000 */
[----:B------:R-:W-:-:S04]  /*2b480*/  IMAD.HI.U32 R4, R4, R3, RZ ;  /* 0x0000000304047227 */ /* 0x000fc800078e00ff */
[----:B------:R-:W-:Y:S01]  /*2b490*/  IMAD R3, R4, R2, R3 ;  /* 0x0000000204037224 */ /* 0x000fe200078e0203 */
[----:B------:R-:W-:-:S04]  /*2b4a0*/  LOP3.LUT R2, R7, R5, RZ, 0x3c, !PT ;  /* 0x0000000507027212 */ /* 0x000fc800078e3cff */
[----:B------:R-:W-:Y:S02]  /*2b4b0*/  ISETP.GT.U32.AND P1, PT, R6, R3, PT ;  /* 0x000000030600720c */ /* 0x000fe40003f24070 */
[----:B------:R-:W-:-:S11]  /*2b4c0*/  ISETP.GE.AND P2, PT, R2, RZ, PT ;  /* 0x000000ff0200720c */ /* 0x000fd60003f46270 */
[----:B------:R-:W-:Y:S02]  /*2b4d0*/  @!P1 IMAD.IADD R3, R3, 0x1, -R6 ;  /* 0x0000000103039824 */ /* 0x000fe400078e0a06 */
[----:B------:R-:W-:Y:S01]  /*2b4e0*/  @!P1 VIADD R4, R4, 0x1 ;  /* 0x0000000104049836 */ /* 0x000fe20000000000 */
[----:B------:R-:W-:Y:S02]  /*2b4f0*/  ISETP.NE.AND P1, PT, R5, RZ, PT ;  /* 0x000000ff0500720c */ /* 0x000fe40003f25270 */
[----:B------:R-:W-:Y:S02]  /*2b500*/  ISETP.GE.U32.AND P0, PT, R3, R6, PT ;  /* 0x000000060300720c */ /* 0x000fe40003f06070 */
[----:B------:R-:W-:-:S05]  /*2b510*/  IADD3 R3, -R7, RZ, RZ ;  /* 0x000000ff07037210 */ /* 0x000fca0007ffe1ff */
[----:B------:R-:W-:-:S06]  /*2b520*/  IMAD R3, R17, R3, R0 ;  /* 0x0000000311037224 */ /* 0x000fcc00078e0200 */
[----:B------:R-:W-:-:S04]  /*2b530*/  @P0 VIADD R4, R4, 0x1 ;  /* 0x0000000104040836 */ /* 0x000fc80000000000 */
[----:B------:R-:W-:Y:S01]  /*2b540*/  @!P2 IMAD.MOV R4, RZ, RZ, -R4 ;  /* 0x000000ffff04a224 */ /* 0x000fe200078e0a04 */
[----:B------:R-:W-:-:S05]  /*2b550*/  @!P1 LOP3.LUT R4, RZ, R5, RZ, 0x33, !PT ;  /* 0x00000005ff049212 */ /* 0x000fca00078e33ff */
[--C-:B------:R-:W-:Y:S02]  /*2b560*/  IMAD.MOV R2, RZ, RZ, -R4.reuse ;  /* 0x000000ffff027224 */ /* 0x100fe400078e0a04 */
[C---:B------:R-:W-:Y:S02]  /*2b570*/  IMAD R4, R5.reuse, 0x1000000, R4 ;  /* 0x0100000005047824 */ /* 0x040fe400078e0204 */
[----:B------:R-:W-:-:S04]  /*2b580*/  IMAD R5, R5, R2, R7 ;  /* 0x0000000205057224 */ /* 0x000fc800078e0207 */
[----:B------:R-:W-:Y:S01]  /*2b590*/  IMAD R18, R5, 0x10000, R4 ;  /* 0x0001000005127824 */ /* 0x000fe200078e0204 */
[----:B------:R-:W-:Y:S06]  /*2b5a0*/  BRA `(.L_x_2166) ;  /* 0x0000000000f07947 */ /* 0x000fec0003800000 */
.L_x_2165:
[----:B----4-:R-:W0:Y:S02]  /*2b5b0*/  LDC.64 R2, c[0x0][0xc90] ;  /* 0x00032400ff027b82 */ /* 0x010e240000000a00 */
[----:B0-----:R-:W-:-:S05]  /*2b5c0*/  IMAD.WIDE R2, R19, 0x4, R2 ;  /* 0x0000000413027825 */ /* 0x001fca00078e0202 */
[----:B------:R0:W2:Y:S02]  /*2b5d0*/  LDG.E R6, desc[UR36][R2.64] ;  /* 0x0000002402067981 */ /* 0x0000a4000c1e1900 */
[----:B0-----:R-:W-:Y:S02]  /*2b5e0*/  IMAD.MOV.U32 R2, RZ, RZ, RZ ;  /* 0x000000ffff027224 */ /* 0x001fe400078e00ff */
[----:B--2---:R-:W-:-:S05]  /*2b5f0*/  IMAD R5, R17, R6, RZ ;  /* 0x0000000611057224 */ /* 0x004fca00078e02ff */
[----:B-1----:R-:W-:-:S04]  /*2b600*/  IABS R7, R5 ;  /* 0x0000000500077213 */ /* 0x002fc80000000000 */
[----:B------:R-:W0:Y:S08]  /*2b610*/  I2F.RP R8, R7 ;  /* 0x0000000700087306 */ /* 0x000e300000209400 */
[----:B0-----:R-:W0:Y:S02]  /*2b620*/  MUFU.RCP R8, R8 ;  /* 0x0000000800087308 */ /* 0x001e240000001000 */
[----:B0-----:R-:W-:-:S06]  /*2b630*/  VIADD R9, R8, 0xffffffe ;  /* 0x0ffffffe08097836 */ /* 0x001fcc0000000000 */
[----:B------:R-:W0:Y:S02]  /*2b640*/  F2I.FTZ.U32.TRUNC.NTZ R3, R9 ;  /* 0x0000000900037305 */ /* 0x000e24000021f000 */
[----:B0-----:R-:W-:-:S04]  /*2b650*/  IMAD.MOV R10, RZ, RZ, -R3 ;  /* 0x000000ffff0a7224 */ /* 0x001fc800078e0a03 */
[----:B------:R-:W-:Y:S01]  /*2b660*/  IMAD R11, R10, R7, RZ ;  /* 0x000000070a0b7224 */ /* 0x000fe200078e02ff */
[----:B------:R-:W-:-:S03]  /*2b670*/  IABS R10, R5 ;  /* 0x00000005000a7213 */ /* 0x000fc60000000000 */
[----:B------:R-:W-:Y:S01]  /*2b680*/  IMAD.HI.U32 R2, R3, R11, R2 ;  /* 0x0000000b03027227 */ /* 0x000fe200078e0002 */
[----:B------:R-:W-:-:S03]  /*2b690*/  IABS R3, R0 ;  /* 0x0000000000037213 */ /* 0x000fc60000000000 */
        /* <DEDUP_REMOVED lines=16> */
[----:B------:R-:W-:-:S03]  /*2b7a0*/  IMAD R0, R5, R9, R0 ;  /* 0x0000000905007224 */ /* 0x000fc600078e0200 */
[----:B------:R-:W-:-:S04]  /*2b7b0*/  VIADDMNMX R4, R3, R4, R6, PT ;  /* 0x0000000403047246 */ /* 0x000fc80003800106 */
[----:B------:R-:W-:-:S04]  /*2b7c0*/  IABS R6, R4 ;  /* 0x0000000400067213 */ /* 0x000fc80000000000 */
[----:B------:R-:W0:Y:S08]  /*2b7d0*/  I2F.RP R8, R6 ;  /* 0x0000000600087306 */ /* 0x000e300000209400 */
[----:B0-----:R-:W0:Y:S02]  /*2b7e0*/  MUFU.RCP R8, R8 ;  /* 0x0000000800087308 */ /* 0x001e240000001000 */
[----:B0-----:R-:W-:-:S02]  /*2b7f0*/  IADD3 R2, R8, 0xffffffe, RZ ;  /* 0x0ffffffe08027810 */ /* 0x001fc40007ffe0ff */
[----:B------:R-:W-:-:S04]  /*2b800*/  IABS R8, R0 ;  /* 0x0000000000087213 */ /* 0x000fc80000000000 */
[----:B------:R0:W1:Y:S02]  /*2b810*/  F2I.FTZ.U32.TRUNC.NTZ R3, R2 ;  /* 0x0000000200037305 */ /* 0x000064000021f000 */
[----:B0-----:R-:W-:Y:S02]  /*2b820*/  IMAD.MOV.U32 R2, RZ, RZ, RZ ;  /* 0x000000ffff027224 */ /* 0x001fe400078e00ff */
[----:B-1----:R-:W-:-:S04]  /*2b830*/  IMAD.MOV R5, RZ, RZ, -R3 ;  /* 0x000000ffff057224 */ /* 0x002fc800078e0a03 */
[----:B------:R-:W-:-:S04]  /*2b840*/  IMAD R5, R5, R6, RZ ;  /* 0x0000000605057224 */ /* 0x000fc800078e02ff */
[----:B------:R-:W-:Y:S01]  /*2b850*/  IMAD.HI.U32 R3, R3, R5, R2 ;  /* 0x0000000503037227 */ /* 0x000fe200078e0002 */
[-C--:B------:R-:W-:Y:S02]  /*2b860*/  IABS R5, R4.reuse ;  /* 0x0000000400057213 */ /* 0x080fe40000000000 */
[----:B------:R-:W-:Y:S02]  /*2b870*/  LOP3.LUT R2, R0, R4, RZ, 0x3c, !PT ;  /* 0x0000000400027212 */ /* 0x000fe400078e3cff */
[----:B------:R-:W-:Y:S01]  /*2b880*/  IADD3 R0, R7, 0x1000000, R0 ;  /* 0x0100000007007810 */ /* 0x000fe20007ffe000 */
[----:B------:R-:W-:Y:S01]  /*2b890*/  IMAD.MOV R5, RZ, RZ, -R5 ;  /* 0x000000ffff057224 */ /* 0x000fe200078e0a05 */
[----:B------:R-:W-:Y:S01]  /*2b8a0*/  ISETP.GE.AND P2, PT, R2, RZ, PT ;  /* 0x000000ff0200720c */ /* 0x000fe20003f46270 */
        /* <DEDUP_REMOVED lines=9> */
[----:B------:R-:W-:Y:S01]  /*2b940*/  @!P1 LOP3.LUT R3, RZ, R4, RZ, 0x33, !PT ;  /* 0x00000004ff039212 */ /* 0x000fe200078e33ff */
[----:B------:R-:W-:-:S04]  /*2b950*/  IMAD.MOV R4, RZ, RZ, -R4 ;  /* 0x000000ffff047224 */ /* 0x000fc800078e0a04 */
[----:B------:R-:W-:-:S07]  /*2b960*/  IMAD R18, R3, R4, R0 ;  /* 0x0000000403127224 */ /* 0x000fce00078e0200 */
.L_x_2166:
[----:B------:R-:W-:-:S05]  /*2b970*/  LOP3.LUT R0, RZ, R3, RZ, 0x33, !PT ;  /* 0x00000003ff007212 */ /* 0x000fca00078e33ff */
[----:B------:R-:W-:Y:S01]  /*2b980*/  IMAD.IADD R17, R17, 0x1, R0 ;  /* 0x0000000111117824 */ /* 0x000fe200078e0200 */
[----:B------:R-:W-:Y:S06]  /*2b990*/  BRA `(.L_x_2167) ;  /* 0x00000000001c7947 */ /* 0x000fec0003800000 */
.L_x_2159:
[----:B------:R-:W-:Y:S01]  /*2b9a0*/  UMOV UR4, URZ ;  /* 0x0000003f00047c82 */ /* 0x000fe20008000000 */
[----:B------:R-:W-:Y:S01]  /*2b9b0*/  UMOV UR5, URZ ;  /* 0x0000003f00057c82 */ /* 0x000fe20008000000 */
[----:B------:R-:W-:Y:S01]  /*2b9c0*/  ULDC UR6, c[0x0][0xc3c] ;  /* 0x00030f0000067ab9 */ /* 0x000fe20000000800 */
[----:B------:R-:W-:Y:S01]  /*2b9d0*/  MOV R16, R0 ;  /* 0x0000000000107202 */ /* 0x000fe20000000f00 */
[----:B------:R-:W-:Y:S02]  /*2b9e0*/  IMAD.U32 R17, RZ, RZ, UR4 ;  /* 0x00000004ff117e24 */ /* 0x000fe4000f8e00ff */
[----:B------:R-:W-:Y:S02]  /*2b9f0*/  IMAD.U32 R18, RZ, RZ, UR5 ;  /* 0x00000005ff127e24 */ /* 0x000fe4000f8e00ff */
[----:B------:R-:W-:-:S07]  /*2ba00*/  IMAD.U32 R19, RZ, RZ, UR6 ;  /* 0x00000006ff137e24 */ /* 0x000fce000f8e00ff */
.L_x_2167:
[----:B------:R-:W0:Y:S01]  /*2ba10*/  S2R R0, SR_TID.X ;  /* 0x0000000000007919 */ /* 0x000e220000002100 */
[----:B------:R-:W-:Y:S05]  /*2ba20*/  WARPSYNC.ALL ;  /* 0x0000000000007948 */ /* 0x000fea0003800000 */
        /* <DEDUP_REMOVED lines=8> */
.L_x_2156:
[----:B------:R-:W-:Y:S02]  /*2bab0*/  ULDC UR4, c[0x0][0xc3c] ;  /* 0x00030f0000047ab9 */ /* 0x000fe40000000800 */
[----:B---3--:R-:W-:-:S13]  /*2bac0*/  ISETP.GE.AND P0, PT, R19, UR4, PT ;  /* 0x0000000413007c0c */ /* 0x008fda000bf06270 */
[----:B------:R-:W-:Y:S05]  /*2bad0*/  @!P0 BRA `(.L_x_2168) ;  /* 0xffffff90008c8947 */ /* 0x000fea000383ffff */
[----:B------:R-:W-:Y:S05]  /*2bae0*/  BSYNC B7 ;  /* 0x0000000000077941 */ /* 0x000fea0003800000 */
.L_x_2034:
[----:B--2---:R-:W2:Y:S01]  /*2baf0*/  LDL.LU R0, [R1+0x28] ;  /* 0x0000280001007983 */ /* 0x004ea20000300800 */
[----:B------:R-:W-:Y:S01]  /*2bb00*/  BSSY B0, `(.L_x_2169) ;  /* 0x000000b000007945 */ /* 0x000fe20003800000 */
[----:B------:R-:W3:Y:S01]  /*2bb10*/  S2R R5, SR_CgaCtaId ;  /* 0x0000000000057919 */ /* 0x000ee20000008800 */
[----:B--2---:R-:W-:-:S05]  /*2bb20*/  VIADD R0, R0, 0x1 ;  /* 0x0000000100007836 */ /* 0x004fca0000000000 */
[----:B0-----:R-:W-:-:S04]  /*2bb30*/  LEA.HI R2, R0, R0, RZ, 0x1 ;  /* 0x0000000000027211 */ /* 0x001fc800078f08ff */
[----:B------:R-:W-:Y:S02]  /*2bb40*/  LOP3.LUT R3, R2, 0xfffffffe, RZ, 0xc0, !PT ;  /* 0xfffffffe02037812 */ /* 0x000fe400078ec0ff */
[----:B------:R-:W-:-:S03]  /*2bb50*/  MOV R2, 0x400 ;  /* 0x0000040000027802 */ /* 0x000fc60000000f00 */
[----:B------:R-:W-:Y:S01]  /*2bb60*/  IMAD.IADD R0, R0, 0x1, -R3 ;  /* 0x0000000100007824 */ /* 0x000fe200078e0a03 */
[----:B---3--:R-:W-:-:S04]  /*2bb70*/  LEA R7, R5, R2, 0x18 ;  /* 0x0000000205077211 */ /* 0x008fc800078ec0ff */
[----:B------:R-:W-:-:S04]  /*2bb80*/  SHF.L.U32 R0, R0, 0x1f, RZ ;  /* 0x0000001f00007819 */ /* 0x000fc800000006ff */
[----:B------:R-:W0:Y:S02]  /*2bb90*/  SYNCS.PHASECHK.TRANS64.TRYWAIT P0, [R7+URZ+0x28420], R0 ;  /* 0x02842000070075a7 */ /* 0x000e24000800017f */
[----:B0-----:R-:W-:Y:S05]  /*2bba0*/  @!P0 BRA `(.L_x_2170) ;  /* 0x0000009400288947 */ /* 0x001fea0003800000 */
.L_x_2531:
[----:B------:R-:W-:Y:S05]  /*2bbb0*/  BSYNC B0 ;  /* 0x0000000000007941 */ /* 0x000fea0003800000 */
.L_x_2169:
[----:B------:R-:W-:-:S03]  /*2bbc0*/  UMOV UR4, 0xffffffff ;  /* 0xffffffff00047882 */ /* 0x000fc60000000000 */
[----:B------:R-:W-:Y:S05]  /*2bbd0*/  BRA.DIV UR4, `(.L_x_2171) ;  /* 0x0000009604307947 */ /* 0x000fea000b800000 */
[----:B0-----:R-:W0:Y:S02]  /*2bbe0*/  S2R R0, SR_TID.X ;  /* 0x0000000000007919 */ /* 0x001e240000002100 */
[----:B0-----:R-:W-:-:S04]  /*2bbf0*/  SHF.R.U32.HI R0, RZ, 0x5, R0 ;  /* 0x00000005ff007819 */ /* 0x001fc80000011600 */
[----:B------:R-:W-:-:S05]  /*2bc00*/  LOP3.LUT R0, R0, 0x3, RZ, 0xc0, !PT ;  /* 0x0000000300007812 */ /* 0x000fca00078ec0ff */
[----:B------:R0:W2:Y:S02]  /*2bc10*/  SHFL.IDX PT, R14, R0, RZ, 0x1f ;  /* 0x00001fff000e7589 */ /* 0x0000a400000e0000 */
.L_x_2534:
[----:B--2---:R-:W-:-:S13]  /*2bc20*/  ISETP.NE.AND P0, PT, R14, RZ, PT ;  /* 0x000000ff0e00720c */ /* 0x004fda0003f05270 */
[----:B------:R-:W-:Y:S05]  /*2bc30*/  @P0 BRA `(.L_x_1772) ;  /* 0x0000000000b00947 */ /* 0x000fea0003800000 */
[----:B------:R-:W-:-:S03]  /*2bc40*/  UMOV UR4, 0xffffffff ;  /* 0xffffffff00047882 */ /* 0x000fc60000000000 */
[----:B------:R-:W-:Y:S05]  /*2bc50*/  BRA.DIV UR4, `(.L_x_2172) ;  /* 0x0000009604447947 */ /* 0x000fea000b800000 */
[----:B------:R-:W-:-:S13]  /*2bc60*/  ELECT P6, URZ, PT ;  /* 0x00000000003f782f */ /* 0x000fda00038c0000 */
.L_x_2537:
        /* <DEDUP_REMOVED lines=8> */
.L_x_2173:
[----:B------:R-:W-:Y:S01]  /*2bcf0*/  IMAD R5, R28, 0x8, R7 ;  /* 0x000000081c057824 */ /* 0x000fe200078e0207 */
[----:B------:R-:W-:Y:S01]  /*2bd00*/  SHF.L.U32 R0, R30, 0x1f, RZ ;  /* 0x0000001f1e007819 */ /* 0x000fe200000006ff */
[----:B------:R-:W-:-:S03]  /*2bd10*/  VIADD R28, R28, 0x1 ;  /* 0x000000011c1c7836 */ /* 0x000fc60000000000 */
[----:B------:R-:W0:Y:S02]  /*2bd20*/  SYNCS.PHASECHK.TRANS64.TRYWAIT P1, [R5+URZ+0x28440], R0 ;  /* 0x02844000050075a7 */ /* 0x000e24000802017f */
[----:B------:R-:W-:-:S04]  /*2bd30*/  ISETP.NE.AND P2, PT, R28, 0x2, PT ;  /* 0x000000021c00780c */ /* 0x000fc80003f45270 */
[----:B------:R-:W-:Y:S01]  /*2bd40*/  SEL R3, RZ, 0x1, P2 ;  /* 0x00000001ff037807 */ /* 0x000fe20001000000 */
[----:B0-----:R-:W-:Y:S08]  /*2bd50*/  @!P1 BRA `(.L_x_2174) ;  /* 0x0000009400249947 */ /* 0x001ff00003800000 */
.L_x_2538:
[----:B------:R-:W-:Y:S02]  /*2bd60*/  SEL R28, R28, RZ, P2 ;  /* 0x000000ff1c1c7207 */ /* 0x000fe40001000000 */
[----:B------:R-:W-:Y:S01]  /*2bd70*/  LOP3.LUT R2, R30, R3, RZ, 0x3c, !PT ;  /* 0x000000031e027212 */ /* 0x000fe200078e3cff */
[----:B------:R-:W-:Y:S06]  /*2bd80*/  @!P0 BRA `(.L_x_2175) ;  /* 0x0000000000048947 */ /* 0x000fec0003800000 */
[----:B------:R-:W-:Y:S01]  /*2bd90*/  BPT.TRAP 0x1 ;  /* 0x000000040000795c */ /* 0x000fe20000300000 */
.L_x_2175:
[----:B------:R-:W-:Y:S01]  /*2bda0*/  IMAD R3, R28, 0x8, R7 ;  /* 0x000000081c037824 */ /* 0x000fe200078e0207 */
[----:B------:R-:W-:-:S04]  /*2bdb0*/  SHF.L.U32 R2, R2, 0x1f, RZ ;  /* 0x0000001f02027819 */ /* 0x000fc800000006ff */
[----:B------:R-:W2:Y:S02]  /*2bdc0*/  SYNCS.PHASECHK.TRANS64.TRYWAIT P1, [R3+URZ+0x28440], R2 ;  /* 0x02844002030075a7 */ /* 0x000ea4000802017f */
[----:B--2---:R-:W-:Y:S05]  /*2bdd0*/  @!P1 BRA `(.L_x_2176) ;  /* 0x0000009400189947 */ /* 0x004fea0003800000 */
.L_x_2539:
[----:B------:R-:W-:Y:S05]  /*2bde0*/  @!P0 BRA `(.L_x_2177) ;  /* 0x0000000000048947 */ /* 0x000fea0003800000 */
[----:B------:R-:W-:Y:S01]  /*2bdf0*/  BPT.TRAP 0x1 ;  /* 0x000000040000795c */ /* 0x000fe20000300000 */
.L_x_2177:
[----:B------:R-:W3:Y:S02]  /*2be00*/  SYNCS.PHASECHK.TRANS64.TRYWAIT P1, [R5+URZ+0x28460], R0 ;  /* 0x02846000050075a7 */ /* 0x000ee4000802017f */
[----:B---3--:R-:W-:Y:S05]  /*2be10*/  @!P1 BRA `(.L_x_2178) ;  /* 0x00000094001c9947 */ /* 0x008fea0003800000 */
.L_x_2540:
[----:B------:R-:W-:Y:S05]  /*2be20*/  @!P0 BRA `(.L_x_2179) ;  /* 0x0000000000048947 */ /* 0x000fea0003800000 */
[----:B------:R-:W-:Y:S01]  /*2be30*/  BPT.TRAP 0x1 ;  /* 0x000000040000795c */ /* 0x000fe20000300000 */
.L_x_2179:
[----:B------:R-:W5:Y:S02]  /*2be40*/  SYNCS.PHASECHK.TRANS64.TRYWAIT P1, [R3+URZ+0x28460], R2 ;  /* 0x02846002030075a7 */ /* 0x000f64000802017f */
[----:B-----5:R-:W-:Y:S05]  /*2be50*/  @!P1 BRA `(.L_x_2180) ;  /* 0x0000009400209947 */ /* 0x020fea0003800000 */
.L_x_2541:
[----:B------:R-:W-:Y:S05]  /*2be60*/  @!P0 BRA `(.L_x_2181) ;  /* 0x0000000000048947 */ /* 0x000fea0003800000 */
[----:B------:R-:W-:Y:S01]  /*2be70*/  BPT.TRAP 0x1 ;  /* 0x000000040000795c */ /* 0x000fe20000300000 */
.L_x_2181:
[----:B------:R-:W5:Y:S02]  /*2be80*/  SYNCS.PHASECHK.TRANS64.TRYWAIT P1, [R5+URZ+0x28480], R0 ;  /* 0x02848000050075a7 */ /* 0x000f64000802017f */
[----:B-----5:R-:W-:Y:S05]  /*2be90*/  @!P1 BRA `(.L_x_2182) ;  /* 0x0000009400249947 */ /* 0x020fea0003800000 */
.L_x_2542:
[----:B------:R-:W-:Y:S05]  /*2bea0*/  @!P0 BRA `(.L_x_2183) ;  /* 0x0000000000048947 */ /* 0x000fea0003800000 */
[----:B------:R-:W-:Y:S01]  /*2beb0*/  BPT.TRAP 0x1 ;  /* 0x000000040000795c */ /* 0x000fe20000300000 */
.L_x_2183:
[----:B------:R0:W0:Y:S02]  /*2bec0*/  SYNCS.PHASECHK.TRANS64.TRYWAIT P0, [R3+URZ+0x28480], R2 ;  /* 0x02848002030075a7 */ /* 0x000024000800017f */
[----:B0-----:R-:W-:Y:S05]  /*2bed0*/  @!P0 NANOSLEEP.SYNCS 0x989680 ;  /* 0x009896800000895d */ /* 0x001fea0003900000 */
[----:B------:R-:W0:Y:S02]  /*2bee0*/  @!P0 SYNCS.PHASECHK.TRANS64 P0, [R3+URZ+0x28480], R2 ;  /* 0x02848002030085a7 */ /* 0x000e24000800007f */
[----:B0-----:R-:W-:Y:S05]  /*2bef0*/  @!P0 BRA `(.L_x_2183) ;  /* 0xfffffffc00f08947 */ /* 0x001fea000383ffff */
.L_x_1772:
[----:B------:R-:W-:Y:S05]  /*2bf00*/  BSYNC B8 ;  /* 0x0000000000087941 */ /* 0x000fea0003800000 */
.L_x_1769:
[----:B------:R-:W-:Y:S05]  /*2bf10*/  EXIT ;  /* 0x000000000000794d */ /* 0x000fea0003800000 */
.L_x_1800:
[----:B-1----:R1:W2:Y:S02]  /*2bf20*/  SYNCS.PHASECHK.TRANS64.TRYWAIT P6, [R76+URZ+0x28490], R77 ;  /* 0x0284904d4c0075a7 */ /* 0x0022a400080c017f */
[----:B--2---:R-:W-:Y:S05]  /*2bf30*/  @!P6 NANOSLEEP.SYNCS 0x989680 ;  /* 0x009896800000e95d */ /* 0x004fea0003900000 */
[----:B------:R-:W2:Y:S02]  /*2bf40*/  @!P6 SYNCS.PHASECHK.TRANS64 P6, [R76+URZ+0x28490], R77 ;  /* 0x0284904d4c00e5a7 */ /* 0x000ea400080c007f */
[----:B--2---:R-:W-:Y:S05]  /*2bf50*/  @!P6 BRA `(.L_x_1800) ;  /* 0xfffffffc00f0e947 */ /* 0x004fea000383ffff */
[----:B------:R-:W-:Y:S05]  /*2bf60*/  BRA `(.L_x_2184) ;  /* 0xfffffd7000fc7947 */ /* 0x000fea000383ffff */
.L_x_1801:
[----:B------:R-:W-:Y:S01]  /*2bf70*/  BSSY B1, `(.L_x_2185) ;  /* 0x0000008000017945 */ /* 0x000fe20003800000 */
[----:B------:R-:W-:Y:S01]  /*2bf80*/  IMAD.MOV.U32 R13, RZ, RZ, R80 ;  /* 0x000000ffff0d7224 */ /* 0x000fe200078e0050 */
[----:B------:R-:W-:Y:S01]  /*2bf90*/  MOV R12, RZ ;  /* 0x000000ff000c7202 */ /* 0x000fe20000000f00 */
[----:B------:R-:W-:Y:S02]  /*2bfa0*/  IMAD.MOV.U32 R11, RZ, RZ, 0x181f ;  /* 0x0000181fff0b7424 */ /* 0x000fe400078e00ff */
[----:B------:R-:W-:-:S07]  /*2bfb0*/  IMAD.MOV.U32 R15, RZ, RZ, -0x1 ;  /* 0xffffffffff0f7424 */ /* 0x000fce00078e00ff */
[----:B01----:R-:W-:Y:S05]  /*2bfc0*/  WARPSYNC.COLLECTIVE R15, `(.L_x_2186) ;  /* 0x000000000f087348 */ /* 0x003fea0003c00000 */
[----:B------:R2:W3:Y:S02]  /*2bfd0*/  SHFL.IDX P6, R14, R13, R12, R11 ;  /* 0x0000000c0d0e7389 */ /* 0x0004e400000c000b */
[----:B0123--:R-:W-:Y:S01]  /*2bfe0*/  ENDCOLLECTIVE ;  /* 0x000000000000791b */ /* 0x00ffe20003800000 */
.L_x_2186:
[----:B------:R-:W-:Y:S05]  /*2bff0*/  BSYNC B1 ;  /* 0x0000000000017941 */ /* 0x000fea0003800000 */
.L_x_2185:
        /* <DEDUP_REMOVED lines=8> */
.L_x_2187:
[----:B------:R-:W-:Y:S05]  /*2c080*/  BRA `(.L_x_2188) ;  /* 0xfffffd7000c87947 */ /* 0x000fea000383ffff */
.L_x_1810:
[----:B------:R-:W-:Y:S01]  /*2c090*/  BSSY B1, `(.L_x_2189) ;  /* 0x0000008000017945 */ /* 0x000fe20003800000 */
[----:B------:R-:W-:Y:S01]  /*2c0a0*/  IMAD.MOV.U32 R13, RZ, RZ, R80 ;  /* 0x000000ffff0d7224 */ /* 0x000fe200078e0050 */
[----:B------:R-:W-:Y:S01]  /*2c0b0*/  MOV R15, 0xffffffff ;  /* 0xffffffff000f7802 */ /* 0x000fe20000000f00 */
[----:B------:R-:W-:Y:S02]  /*2c0c0*/  IMAD.MOV.U32 R12, RZ, RZ, 0x1 ;  /* 0x00000001ff0c7424 */ /* 0x000fe400078e00ff */
[----:B0-----:R-:W-:-:S07]  /*2c0d0*/  IMAD.MOV.U32 R11, RZ, RZ, 0x181f ;  /* 0x0000181fff0b7424 */ /* 0x001fce00078e00ff */
[----:B-1234-:R-:W-:Y:S05]  /*2c0e0*/  WARPSYNC.COLLECTIVE R15, `(.L_x_2190) ;  /* 0x000000000f087348 */ /* 0x01efea0003c00000 */
[----:B----4-:R0:W4:Y:S02]  /*2c0f0*/  SHFL.IDX P6, R14, R13, R12, R11 ;  /* 0x0000000c0d0e7389 */ /* 0x01012400000c000b */
[----:B01234-:R-:W-:Y:S01]  /*2c100*/  ENDCOLLECTIVE ;  /* 0x000000000000791b */ /* 0x01ffe20003800000 */
.L_x_2190:
[----:B------:R-:W-:Y:S05]  /*2c110*/  BSYNC B1 ;  /* 0x0000000000017941 */ /* 0x000fea0003800000 */
.L_x_2189:
[----:B------:R-:W-:Y:S02]  /*2c120*/  IMAD.MOV.U32 R13, RZ, RZ, R79 ;  /* 0x000000ffff0d7224 */ /* 0x000fe400078e004f */
[----:B------:R-:W-:Y:S02]  /*2c130*/  IMAD.MOV.U32 R12, RZ, RZ, 0x1 ;  /* 0x00000001ff0c7424 */ /* 0x000fe400078e00ff */
[----:B------:R-:W-:Y:S02]  /*2c140*/  IMAD.MOV.U32 R11, RZ, RZ, 0x181f ;  /* 0x0000181fff0b7424 */ /* 0x000fe400078e00ff */
[----:B------:R-:W-:Y:S02]  /*2c150*/  IMAD.MOV.U32 R15, RZ, RZ, -0x1 ;  /* 0xffffffffff0f7424 */ /* 0x000fe400078e00ff */
[----:B------:R-:W-:-:S07]  /*2c160*/  IMAD.MOV.U32 R80, RZ, RZ, R14 ;  /* 0x000000ffff507224 */ /* 0x000fce00078e000e */
[----:B------:R-:W-:Y:S05]  /*2c170*/  WARPSYNC.COLLECTIVE R15, `(.L_x_2191) ;  /* 0x000000000f087348 */ /* 0x000fea0003c00000 */
[----:B------:R0:W1:Y:S02]  /*2c180*/  SHFL.IDX P6, R14, R13, R12, R11 ;  /* 0x0000000c0d0e7389 */ /* 0x00006400000c000b */
[----:B01----:R-:W-:Y:S01]  /*2c190*/  ENDCOLLECTIVE ;  /* 0x000000000000791b */ /* 0x003fe20003800000 */
.L_x_2191:
[----:B------:R-:W-:Y:S05]  /*2c1a0*/  BRA `(.L_x_2192) ;  /* 0xfffffd8000247947 */ /* 0x000fea000383ffff */
.L_x_1820:
[----:B-1----:R1:W2:Y:S02]  /*2c1b0*/  SYNCS.PHASECHK.TRANS64.TRYWAIT P4, [R76+URZ+0x28490], R77 ;  /* 0x0284904d4c0075a7 */ /* 0x0022a4000808017f */
[----:B--2---:R-:W-:Y:S05]  /*2c1c0*/  @!P4 NANOSLEEP.SYNCS 0x989680 ;  /* 0x009896800000c95d */ /* 0x004fea0003900000 */
[----:B------:R-:W2:Y:S02]  /*2c1d0*/  @!P4 SYNCS.PHASECHK.TRANS64 P4, [R76+URZ+0x28490], R77 ;  /* 0x0284904d4c00c5a7 */ /* 0x000ea4000808007f */
[----:B--2---:R-:W-:Y:S05]  /*2c1e0*/  @!P4 BRA `(.L_x_1820) ;  /* 0xfffffffc00f0c947 */ /* 0x004fea000383ffff */
[----:B------:R-:W-:Y:S05]  /*2c1f0*/  BRA `(.L_x_2193) ;  /* 0xfffffd9000747947 */ /* 0x000fea000383ffff */
.L_x_1821:
[----:B------:R-:W-:Y:S01]  /*2c200*/  BSSY B1, `(.L_x_2194) ;  /* 0x0000008000017945 */ /* 0x000fe20003800000 */
[----:B------:R-:W-:Y:S02]  /*2c210*/  IMAD.MOV.U32 R13, RZ, RZ, R80 ;  /* 0x000000ffff0d7224 */ /* 0x000fe400078e0050 */
[----:B------:R-:W-:Y:S02]  /*2c220*/  IMAD.MOV.U32 R12, RZ, RZ, RZ ;  /* 0x000000ffff0c7224 */ /* 0x000fe400078e00ff */
[----:B------:R-:W-:Y:S02]  /*2c230*/  IMAD.MOV.U32 R11, RZ, RZ, 0x181f ;  /* 0x0000181fff0b7424 */ /* 0x000fe400078e00ff */
[----:B------:R-:W-:-:S07]  /*2c240*/  IMAD.MOV.U32 R15, RZ, RZ, -0x1 ;  /* 0xffffffffff0f7424 */ /* 0x000fce00078e00ff */
[----:B-1----:R-:W-:Y:S05]  /*2c250*/  WARPSYNC.COLLECTIVE R15, `(.L_x_2195) ;  /* 0x000000000f087348 */ /* 0x002fea0003c00000 */
[----:B------:R0:W2:Y:S02]  /*2c260*/  SHFL.IDX P6, R14, R13, R12, R11 ;  /* 0x0000000c0d0e7389 */ /* 0x0000a400000c000b */
[----:B012---:R-:W-:Y:S01]  /*2c270*/  ENDCOLLECTIVE ;  /* 0x000000000000791b */ /* 0x007fe20003800000 */
.L_x_2195:
[----:B------:R-:W-:Y:S05]  /*2c280*/  BSYNC B1 ;  /* 0x0000000000017941 */ /* 0x000fea0003800000 */
.L_x_2194:
        /* <DEDUP_REMOVED lines=8> */
.L_x_2196:
[----:B------:R-:W-:Y:S01]  /*2c310*/  IMAD.MOV.U32 R83, RZ, RZ, R14 ;  /* 0x000000ffff537224 */ /* 0x000fe200078e000e */
[----:B------:R-:W-:Y:S06]  /*2c320*/  BRA `(.L_x_2197) ;  /* 0xfffffd9000407947 */ /* 0x000fec000383ffff */
.L_x_1826:
[----:B------:R-:W-:Y:S01]  /*2c330*/  BSSY B1, `(.L_x_2198) ;  /* 0x0000008000017945 */ /* 0x000fe20003800000 */
[----:B----4-:R-:W-:Y:S02]  /*2c340*/  IMAD.MOV.U32 R13, RZ, RZ, R80 ;  /* 0x000000ffff0d7224 */ /* 0x010fe400078e0050 */
[----:B------:R-:W-:Y:S02]  /*2c350*/  IMAD.MOV.U32 R12, RZ, RZ, 0x1 ;  /* 0x00000001ff0c7424 */ /* 0x000fe400078e00ff */
[----:B------:R-:W-:Y:S02]  /*2c360*/  IMAD.MOV.U32 R11, RZ, RZ, 0x181f ;  /* 0x0000181fff0b7424 */ /* 0x000fe400078e00ff */
[----:B------:R-:W-:-:S07]  /*2c370*/  IMAD.MOV.U32 R15, RZ, RZ, -0x1 ;  /* 0xffffffffff0f7424 */ /* 0x000fce00078e00ff */
[----:B0123--:R-:W-:Y:S05]  /*2c380*/  WARPSYNC.COLLECTIVE R15, `(.L_x_2199) ;  /* 0x000000000f087348 */ /* 0x00ffea0003c00000 */
[----:B------:R4:W0:Y:S02]  /*2c390*/  SHFL.IDX P6, R14, R13, R12, R11 ;  /* 0x0000000c0d0e7389 */ /* 0x00082400000c000b */
[----:B01234-:R-:W-:Y:S01]  /*2c3a0*/  ENDCOLLECTIVE ;  /* 0x000000000000791b */ /* 0x01ffe20003800000 */
.L_x_2199:
[----:B------:R-:W-:Y:S05]  /*2c3b0*/  BSYNC B1 ;  /* 0x0000000000017941 */ /* 0x000fea0003800000 */
.L_x_2198:
        /* <DEDUP_REMOVED lines=8> */
.L_x_2200:
[----:B------:R-:W-:Y:S05]  /*2c440*/  BRA `(.L_x_2201) ;  /* 0xfffffd9c00c47947 */ /* 0x000fea000383ffff */
.L_x_1831:
[----:B0-----:R0:W1:Y:S02]  /*2c450*/  SYNCS.PHASECHK.TRANS64.TRYWAIT P3, [R76+URZ+0x28490], R77 ;  /* 0x0284904d4c0075a7 */ /* 0x001064000806017f */
[----:B-1----:R-:W-:Y:S05]  /*2c460*/  @!P3 NANOSLEEP.SYNCS 0x989680 ;  /* 0x009896800000b95d */ /* 0x002fea0003900000 */
[----:B------:R-:W1:Y:S02]  /*2c470*/  @!P3 SYNCS.PHASECHK.TRANS64 P3, [R76+URZ+0x28490], R77 ;  /* 0x0284904d4c00b5a7 */ /* 0x000e64000806007f */
[----:B-1----:R-:W-:Y:S05]  /*2c480*/  @!P3 BRA `(.L_x_1831) ;  /* 0xfffffffc00f0b947 */ /* 0x002fea000383ffff */
[----:B------:R-:W-:Y:S05]  /*2c490*/  BRA `(.L_x_2202) ;  /* 0xfffffdac00ac7947 */ /* 0x000fea000383ffff */
.L_x_1832:
        /* <DEDUP_REMOVED lines=8> */
.L_x_2204:
[----:B------:R-:W-:Y:S05]  /*2c520*/  BSYNC B1 ;  /* 0x0000000000017941 */ /* 0x000fea0003800000 */
.L_x_2203:
[----:B------:R-:W-:Y:S01]  /*2c530*/  IMAD.MOV.U32 R13, RZ, RZ, R24 ;  /* 0x000000ffff0d7224 */ /* 0x000fe200078e0018 */
[----:B------:R-:W-:Y:S01]  /*2c540*/  MOV R15, 0xffffffff ;  /* 0xffffffff000f7802 */ /* 0x000fe20000000f00 */
[----:B------:R-:W-:Y:S02]  /*2c550*/  IMAD.MOV.U32 R12, RZ, RZ, RZ ;  /* 0x000000ffff0c7224 */ /* 0x000fe400078e00ff */
[----:B------:R-:W-:Y:S02]  /*2c560*/  IMAD.MOV.U32 R11, RZ, RZ, 0x181f ;  /* 0x0000181fff0b7424 */ /* 0x000fe400078e00ff */
[----:B------:R-:W-:-:S07]  /*2c570*/  IMAD.MOV.U32 R4, RZ, RZ, R14 ;  /* 0x000000ffff047224 */ /* 0x000fce00078e000e */
[----:B------:R-:W-:Y:S05]  /*2c580*/  WARPSYNC.COLLECTIVE R15, `(.L_x_2205) ;  /* 0x000000000f087348 */ /* 0x000fea0003c00000 */
[----:B------:R0:W1:Y:S02]  /*2c590*/  SHFL.IDX P6, R14, R13, R12, R11 ;  /* 0x0000000c0d0e7389 */ /* 0x00006400000c000b */
[----:B01----:R-:W-:Y:S01]  /*2c5a0*/  ENDCOLLECTIVE ;  /* 0x000000000000791b */ /* 0x003fe20003800000 */
.L_x_2205:
[----:B------:R-:W-:Y:S05]  /*2c5b0*/  BRA `(.L_x_2206) ;  /* 0xfffffdac00cc7947 */ /* 0x000fea000383ffff */
.L_x_1835:
[----:B------:R-:W-:Y:S01]  /*2c5c0*/  BSSY B1, `(.L_x_2207) ;  /* 0x0000008000017945 */ /* 0x000fe20003800000 */
[----:B------:R-:W-:Y:S02]  /*2c5d0*/  IMAD.MOV.U32 R13, RZ, RZ, R25 ;  /* 0x000000ffff0d7224 */ /* 0x000fe400078e0019 */
[----:B------:R-:W-:Y:S02]  /*2c5e0*/  IMAD.MOV.U32 R12, RZ, RZ, 0x1 ;  /* 0x00000001ff0c7424 */ /* 0x000fe400078e00ff */
[----:B------:R-:W-:Y:S02]  /*2c5f0*/  IMAD.MOV.U32 R11, RZ, RZ, 0x181f ;  /* 0x0000181fff0b7424 */ /* 0x000fe400078e00ff */
[----:B------:R-:W-:-:S07]  /*2c600*/  IMAD.MOV.U32 R15, RZ, RZ, -0x1 ;  /* 0xffffffffff0f7424 */ /* 0x000fce00078e00ff */
[----:B01234-:R-:W-:Y:S05]  /*2c610*/  WARPSYNC.COLLECTIVE R15, `(.L_x_2208) ;  /* 0x000000000f087348 */ /* 0x01ffea0003c00000 */
[----:B---3--:R3:W0:Y:S02]  /*2c620*/  SHFL.IDX P6, R14, R13, R12, R11 ;  /* 0x0000000c0d0e7389 */ /* 0x00862400000c000b */
[----:B01234-:R-:W-:Y:S01]  /*2c630*/  ENDCOLLECTIVE ;  /* 0x000000000000791b */ /* 0x01ffe20003800000 */
.L_x_2208:
[----:B------:R-:W-:Y:S05]  /*2c640*/  BSYNC B1 ;  /* 0x0000000000017941 */ /* 0x000fea0003800000 */
.L_x_2207:
        /* <DEDUP_REMOVED lines=8> */
.L_x_2209:
[----:B------:R-:W-:Y:S05]  /*2c6d0*/  BRA `(.L_x_2210) ;  /* 0xfffffdac00cc7947 */ /* 0x000fea000383ffff */
.L_x_1839:
[----:B0-----:R0:W4:Y:S02]  /*2c6e0*/  SYNCS.PHASECHK.TRANS64.TRYWAIT P4, [R76+URZ+0x284b0], R77 ;  /* 0x0284b04d4c0075a7 */ /* 0x001124000808017f */
[----:B----4-:R-:W-:Y:S05]  /*2c6f0*/  @!P4 NANOSLEEP.SYNCS 0x989680 ;  /* 0x009896800000c95d */ /* 0x010fea0003900000 */
[----:B------:R-:W4:Y:S02]  /*2c700*/  @!P4 SYNCS.PHASECHK.TRANS64 P4, [R76+URZ+0x284b0], R77 ;  /* 0x0284b04d4c00c5a7 */ /* 0x000f24000808007f */
[----:B----4-:R-:W-:Y:S05]  /*2c710*/  @!P4 BRA `(.L_x_1839) ;  /* 0xfffffffc00f0c947 */ /* 0x010fea000383ffff */
[----:B------:R-:W-:Y:S05]  /*2c720*/  BRA `(.L_x_2211) ;  /* 0xfffffdb000407947 */ /* 0x000fea000383ffff */
.L_x_1857:
[----:B------:R-:W-:Y:S01]  /*2c730*/  BSSY B0, `(.L_x_2212) ;  /* 0x0000007000007945 */ /* 0x000fe20003800000 */
[----:B------:R-:W-:Y:S01]  /*2c740*/  IMAD.MOV.U32 R12, RZ, RZ, RZ ;  /* 0x000000ffff0c7224 */ /* 0x000fe200078e00ff */
[----:B------:R-:W-:Y:S01]  /*2c750*/  MOV R11, 0x1f ;  /* 0x0000001f000b7802 */ /* 0x000fe20000000f00 */
[----:B------:R-:W-:-:S07]  /*2c760*/  IMAD.MOV.U32 R15, RZ, RZ, -0x1 ;  /* 0xffffffffff0f7424 */ /* 0x000fce00078e00ff */
[----:B-----5:R-:W-:Y:S05]  /*2c770*/  WARPSYNC.COLLECTIVE R15, `(.L_x_2213) ;  /* 0x000000000f087348 */ /* 0x020fea0003c00000 */
[----:B------:R0:W1:Y:S02]  /*2c780*/  SHFL.IDX P6, R14, R13, R12, R11 ;  /* 0x0000000c0d0e7389 */ /* 0x00006400000c000b */
[----:B01---5:R-:W-:Y:S01]  /*2c790*/  ENDCOLLECTIVE ;  /* 0x000000000000791b */ /* 0x023fe20003800000 */
.L_x_2213:
[----:B------:R-:W-:Y:S05]  /*2c7a0*/  BSYNC B0 ;  /* 0x0000000000007941 */ /* 0x000fea0003800000 */
.L_x_2212:
[----:B------:R-:W-:Y:S05]  /*2c7b0*/  BRA `(.L_x_2214) ;  /* 0xfffffdc000247947 */ /* 0x000fea000383ffff */
.L_x_1867:
        /* <DEDUP_REMOVED lines=8> */
.L_x_2216:
[----:B------:R-:W-:Y:S05]  /*2c840*/  BSYNC B1 ;  /* 0x0000000000017941 */ /* 0x000fea0003800000 */
.L_x_2215:
        /* <DEDUP_REMOVED lines=8> */
.L_x_2217:
[----:B------:R-:W-:Y:S01]  /*2c8d0*/  IMAD.MOV.U32 R13, RZ, RZ, R37 ;  /* 0x000000ffff0d7224 */ /* 0x000fe200078e0025 */
[----:B------:R-:W-:-:S07]  /*2c8e0*/  MOV R5, R14 ;  /* 0x0000000e00057202 */ /* 0x000fce0000000f00 */
[----:B------:R-:W-:Y:S05]  /*2c8f0*/  WARPSYNC.COLLECTIVE R15, `(.L_x_2218) ;  /* 0x000000000f087348 */ /* 0x000fea0003c00000 */
[----:B------:R0:W1:Y:S02]  /*2c900*/  SHFL.IDX P6, R14, R13, R12, R11 ;  /* 0x0000000c0d0e7389 */ /* 0x00006400000c000b */
[----:B01----:R-:W-:Y:S01]  /*2c910*/  ENDCOLLECTIVE ;  /* 0x000000000000791b */ /* 0x003fe20003800000 */
.L_x_2218:
[----:B------:R-:W-:Y:S02]  /*2c920*/  IMAD.MOV.U32 R13, RZ, RZ, R49 ;  /* 0x000000ffff0d7224 */ /* 0x000fe400078e0031 */
[----:B------:R-:W-:-:S07]  /*2c930*/  IMAD.MOV.U32 R9, RZ, RZ, R14 ;  /* 0x000000ffff097224 */ /* 0x000fce00078e000e */
[----:B------:R-:W-:Y:S05]  /*2c940*/  WARPSYNC.COLLECTIVE R15, `(.L_x_2219) ;  /* 0x000000000f087348 */ /* 0x000fea0003c00000 */
[----:B------:R0:W1:Y:S02]  /*2c950*/  SHFL.IDX P6, R14, R13, R12, R11 ;  /* 0x0000000c0d0e7389 */ /* 0x00006400000c000b */
[----:B01----:R-:W-:Y:S01]  /*2c960*/  ENDCOLLECTIVE ;  /* 0x000000000000791b */ /* 0x003fe20003800000 */
.L_x_2219:
[----:B------:R-:W-:Y:S05]  /*2c970*/  BRA `(.L_x_2220) ;  /* 0xfffffdc8000c7947 */ /* 0x000fea000383ffff */
.L_x_1870:
[----:B------:R-:W-:Y:S01]  /*2c980*/  BSSY B1, `(.L_x_2221) ;  /* 0x0000008000017945 */ /* 0x000fe20003800000 */
[----:B------:R-:W-:Y:S02]  /*2c990*/  IMAD.MOV.U32 R13, RZ, RZ, R48 ;  /* 0x000000ffff0d7224 */ /* 0x000fe400078e0030 */
[----:B------:R-:W-:Y:S02]  /*2c9a0*/  IMAD.MOV.U32 R12, RZ, RZ, 0x1 ;  /* 0x00000001ff0c7424 */ /* 0x000fe400078e00ff */
[----:B------:R-:W-:Y:S02]  /*2c9b0*/  IMAD.MOV.U32 R11, RZ, RZ, 0x181f ;  /* 0x0000181fff0b7424 */ /* 0x000fe400078e00ff */
[----:B------:R-:W-:-:S07]  /*2c9c0*/  IMAD.MOV.U32 R15, RZ, RZ, -0x1 ;  /* 0xffffffffff0f7424 */ /* 0x000fce00078e00ff */
[----:B012345:R-:W-:Y:S05]  /*2c9d0*/  WARPSYNC.COLLECTIVE R15, `(.L_x_2222) ;  /* 0x000000000f087348 */ /* 0x03ffea0003c00000 */
[----:B----4-:R4:W0:Y:S02]  /*2c9e0*/  SHFL.IDX P6, R14, R13, R12, R11 ;  /* 0x0000000c0d0e7389 */ /* 0x01082400000c000b */
[----:B012345:R-:W-:Y:S01]  /*2c9f0*/  ENDCOLLECTIVE ;  /* 0x000000000000791b */ /* 0x03ffe20003800000 */
.L_x_2222:
[----:B------:R-:W-:Y:S05]  /*2ca00*/  BSYNC B1 ;  /* 0x0000000000017941 */ /* 0x000fea0003800000 */
.L_x_2221:
        /* <DEDUP_REMOVED lines=8> */
.L_x_2223:
[----:B------:R-:W-:Y:S02]  /*2ca90*/  IMAD.MOV.U32 R13, RZ, RZ, R37 ;  /* 0x000000ffff0d7224 */ /* 0x000fe400078e0025 */
[----:B------:R-:W-:-:S07]  /*2caa0*/  IMAD.MOV.U32 R5, RZ, RZ, R14 ;  /* 0x000000ffff057224 */ /* 0x000fce00078e000e */
[----:B------:R-:W-:Y:S05]  /*2cab0*/  WARPSYNC.COLLECTIVE R15, `(.L_x_2224) ;  /* 0x000000000f087348 */ /* 0x000fea0003c00000 */
[----:B------:R0:W1:Y:S02]  /*2cac0*/  SHFL.IDX P6, R14, R13, R12, R11 ;  /* 0x0000000c0d0e7389 */ /* 0x00006400000c000b */
[----:B01----:R-:W-:Y:S01]  /*2cad0*/  ENDCOLLECTIVE ;  /* 0x000000000000791b */ /* 0x003fe20003800000 */
.L_x_2224:
[----:B------:R-:W-:Y:S02]  /*2cae0*/  IMAD.MOV.U32 R13, RZ, RZ, R49 ;  /* 0x000000ffff0d7224 */ /* 0x000fe400078e0031 */
[----:B------:R-:W-:-:S07]  /*2caf0*/  IMAD.MOV.U32 R9, RZ, RZ, R14 ;  /* 0x000000ffff097224 */ /* 0x000fce00078e000e */
[----:B------:R-:W-:Y:S05]  /*2cb00*/  WARPSYNC.COLLECTIVE R15, `(.L_x_2225) ;  /* 0x000000000f087348 */ /* 0x000fea0003c00000 */
[----:B------:R0:W1:Y:S02]  /*2cb10*/  SHFL.IDX P6, R14, R13, R12, R11 ;  /* 0x0000000c0d0e7389 */ /* 0x00006400000c000b */
[----:B01----:R-:W-:Y:S01]  /*2cb20*/  ENDCOLLECTIVE ;  /* 0x000000000000791b */ /* 0x003fe20003800000 */
.L_x_2225:
[----:B------:R-:W-:Y:S05]  /*2cb30*/  BRA `(.L_x_2226) ;  /* 0xfffffdc800287947 */ /* 0x000fea000383ffff */
.L_x_1873:
        /* <DEDUP_REMOVED lines=8> */
.L_x_2228:
[----:B------:R-:W-:Y:S05]  /*2cbc0*/  BSYNC B1 ;  /* 0x0000000000017941 */ /* 0x000fea0003800000 */
.L_x_2227:
        /* <DEDUP_REMOVED lines=8> */
.L_x_2229:
[----:B------:R-:W-:Y:S02]  /*2cc50*/  IMAD.MOV.U32 R13, RZ, RZ, R37 ;  /* 0x000000ffff0d7224 */ /* 0x000fe400078e0025 */
[----:B------:R-:W-:-:S07]  /*2cc60*/  IMAD.MOV.U32 R5, RZ, RZ, R14 ;  /* 0x000000ffff057224 */ /* 0x000fce00078e000e */
[----:B------:R-:W-:Y:S05]  /*2cc70*/  WARPSYNC.COLLECTIVE R15, `(.L_x_2230) ;  /* 0x000000000f087348 */ /* 0x000fea0003c00000 */
[----:B------:R0:W1:Y:S02]  /*2cc80*/  SHFL.IDX P6, R14, R13, R12, R11 ;  /* 0x0000000c0d0e7389 */ /* 0x00006400000c000b */
[----:B01----:R-:W-:Y:S01]  /*2cc90*/  ENDCOLLECTIVE ;  /* 0x000000000000791b */ /* 0x003fe20003800000 */
.L_x_2230:
[----:B------:R-:W-:Y:S02]  /*2cca0*/  IMAD.MOV.U32 R13, RZ, RZ, R49 ;  /* 0x000000ffff0d7224 */ /* 0x000fe400078e0031 */
[----:B------:R-:W-:-:S07]  /*2ccb0*/  IMAD.MOV.U32 R9, RZ, RZ, R14 ;  /* 0x000000ffff097224 */ /* 0x000fce00078e000e */
[----:B------:R-:W-:Y:S05]  /*2ccc0*/  WARPSYNC.COLLECTIVE R15, `(.L_x_2231) ;  /* 0x000000000f087348 */ /* 0x000fea0003c00000 */
[----:B------:R0:W1:Y:S02]  /*2ccd0*/  SHFL.IDX P6, R14, R13, R12, R11 ;  /* 0x0000000c0d0e7389 */ /* 0x00006400000c000b */
[----:B01----:R-:W-:Y:S01]  /*2cce0*/  ENDCOLLECTIVE ;  /* 0x000000000000791b */ /* 0x003fe20003800000 */
.L_x_2231:
[----:B------:R-:W-:Y:S05]  /*2ccf0*/  BRA `(.L_x_2232) ;  /* 0xfffffdc8003c7947 */ /* 0x000fea000383ffff */
.L_x_1876:
[----:B------:R-:W-:Y:S01]  /*2cd00*/  BSSY B1, `(.L_x_2233) ;  /* 0x0000008000017945 */ /* 0x000fe20003800000 */
[----:B------:R-:W-:Y:S01]  /*2cd10*/  IMAD.MOV.U32 R13, RZ, RZ, R48 ;  /* 0x000000ffff0d7224 */ /* 0x000fe200078e0030 */
[----:B------:R-:W-:Y:S01]  /*2cd20*/  MOV R15, 0xffffffff ;  /* 0xffffffff000f7802 */ /* 0x000fe20000000f00 */
[----:B------:R-:W-:Y:S02]  /*2cd30*/  IMAD.MOV.U32 R12, RZ, RZ, 0x3 ;  /* 0x00000003ff0c7424 */ /* 0x000fe400078e00ff */
[----:B------:R-:W-:-:S07]  /*2cd40*/  IMAD.MOV.U32 R11, RZ, RZ, 0x181f ;  /* 0x0000181fff0b7424 */ /* 0x000fce00078e00ff */
[----:B012--5:R-:W-:Y:S05]  /*2cd50*/  WARPSYNC.COLLECTIVE R15, `(.L_x_2234) ;  /* 0x000000000f087348 */ /* 0x027fea0003c00000 */
[----:B------:R3:W4:Y:S02]  /*2cd60*/  SHFL.IDX P6, R14, R13, R12, R11 ;  /* 0x0000000c0d0e7389 */ /* 0x00072400000c000b */
[----:B012345:R-:W-:Y:S01]  /*2cd70*/  ENDCOLLECTIVE ;  /* 0x000000000000791b */ /* 0x03ffe20003800000 */
.L_x_2234:
[----:B------:R-:W-:Y:S05]  /*2cd80*/  BSYNC B1 ;  /* 0x0000000000017941 */ /* 0x000fea0003800000 */
.L_x_2233:
        /* <DEDUP_REMOVED lines=8> */
.L_x_2235:
[----:B------:R-:W-:Y:S02]  /*2ce10*/  IMAD.MOV.U32 R13, RZ, RZ, R37 ;  /* 0x000000ffff0d7224 */ /* 0x000fe400078e0025 */
[----:B------:R-:W-:-:S07]  /*2ce20*/  IMAD.MOV.U32 R5, RZ, RZ, R14 ;  /* 0x000000ffff057224 */ /* 0x000fce00078e000e */
[----:B------:R-:W-:Y:S05]  /*2ce30*/  WARPSYNC.COLLECTIVE R15, `(.L_x_2236) ;  /* 0x000000000f087348 */ /* 0x000fea0003c00000 */
[----:B------:R0:W1:Y:S02]  /*2ce40*/  SHFL.IDX P6, R14, R13, R12, R11 ;  /* 0x0000000c0d0e7389 */ /* 0x00006400000c000b */
[----:B01----:R-:W-:Y:S01]  /*2ce50*/  ENDCOLLECTIVE ;  /* 0x000000000000791b */ /* 0x003fe20003800000 */
.L_x_2236:
[----:B------:R-:W-:Y:S02]  /*2ce60*/  IMAD.MOV.U32 R13, RZ, RZ, R49 ;  /* 0x000000ffff0d7224 */ /* 0x000fe400078e0031 */
[----:B------:R-:W-:-:S07]  /*2ce70*/  IMAD.MOV.U32 R37, RZ, RZ, R14 ;  /* 0x000000ffff257224 */ /* 0x000fce00078e000e */
[----:B------:R-:W-:Y:S05]  /*2ce80*/  WARPSYNC.COLLECTIVE R15, `(.L_x_2237) ;  /* 0x000000000f087348 */ /* 0x000fea0003c00000 */
[----:B------:R0:W1:Y:S02]  /*2ce90*/  SHFL.IDX P6, R14, R13, R12, R11 ;  /* 0x0000000c0d0e7389 */ /* 0x00006400000c000b */
[----:B01----:R-:W-:Y:S01]  /*2cea0*/  ENDCOLLECTIVE ;  /* 0x000000000000791b */ /* 0x003fe20003800000 */
.L_x_2237:
[----:B------:R-:W-:Y:S01]  /*2ceb0*/  IMAD.MOV.U32 R49, RZ, RZ, R14 ;  /* 0x000000ffff317224 */ /* 0x000fe200078e000e */
[----:B------:R-:W-:Y:S06]  /*2cec0*/  BRA `(.L_x_2238) ;  /* 0xfffffdc800547947 */ /* 0x000fec000383ffff */
.L_x_1880:
[----:B------:R0:W0:Y:S02]  /*2ced0*/  SYNCS.PHASECHK.TRANS64.TRYWAIT P0, [R22+URZ+0x28400], R51 ;  /* 0x02840033160075a7 */ /* 0x000024000800017f */
[----:B0-----:R-:W-:Y:S05]  /*2cee0*/  @!P0 NANOSLEEP.SYNCS 0x989680 ;  /* 0x009896800000895d */ /* 0x001fea0003900000 */
[----:B------:R-:W0:Y:S02]  /*2cef0*/  @!P0 SYNCS.PHASECHK.TRANS64 P0, [R22+URZ+0x28400], R51 ;  /* 0x02840033160085a7 */ /* 0x000e24000800007f */
[----:B0-----:R-:W-:Y:S05]  /*2cf00*/  @!P0 BRA `(.L_x_1880) ;  /* 0xfffffffc00f08947 */ /* 0x001fea000383ffff */
[----:B------:R-:W-:Y:S05]  /*2cf10*/  BRA `(.L_x_2239) ;  /* 0xfffffdc800d07947 */ /* 0x000fea000383ffff */
.L_x_1896:
[----:B------:R-:W0:Y:S01]  /*2cf20*/  LDC R3, c[0x0][0x3f4] ;  /* 0x0000fd00ff037b82 */ /* 0x000e220000000800 */
[----:B------:R-:W-:Y:S01]  /*2cf30*/  BSSY B1, `(.L_x_2240) ;  /* 0x0000008000017945 */ /* 0x000fe20003800000 */
[----:B------:R-:W-:Y:S01]  /*2cf40*/  MOV R13, R37 ;  /* 0x00000025000d7202 */ /* 0x000fe20000000f00 */
[----:B------:R-:W-:Y:S02]  /*2cf50*/  IMAD.MOV.U32 R12, RZ, RZ, RZ ;  /* 0x000000ffff0c7224 */ /* 0x000fe400078e00ff */
[----:B------:R-:W-:Y:S02]  /*2cf60*/  IMAD.MOV.U32 R11, RZ, RZ, 0x181f ;  /* 0x0000181fff0b7424 */ /* 0x000fe400078e00ff */
[----:B------:R-:W-:-:S07]  /*2cf70*/  IMAD.MOV.U32 R15, RZ, RZ, -0x1 ;  /* 0xffffffffff0f7424 */ /* 0x000fce00078e00ff */
[----:B0-----:R-:W-:Y:S05]  /*2cf80*/  WARPSYNC.COLLECTIVE R15, `(.L_x_2241) ;  /* 0x000000000f087348 */ /* 0x001fea0003c00000 */
[----:B------:R1:W2:Y:S02]  /*2cf90*/  SHFL.IDX P6, R14, R13, R12, R11 ;  /* 0x0000000c0d0e7389 */ /* 0x0002a400000c000b */
[----:B012---:R-:W-:Y:S01]  /*2cfa0*/  ENDCOLLECTIVE ;  /* 0x000000000000791b */ /* 0x007fe20003800000 */
.L_x_2241:
[----:B------:R-:W-:Y:S05]  /*2cfb0*/  BSYNC B1 ;  /* 0x0000000000017941 */ /* 0x000fea0003800000 */
.L_x_2240:
[----:B------:R-:W-:Y:S01]  /*2cfc0*/  IMAD.MOV.U32 R13, RZ, RZ, R53 ;  /* 0x000000ffff0d7224 */ /* 0x000fe200078e0035 */
[----:B------:R-:W-:Y:S01]  /*2cfd0*/  ISETP.GE.AND P0, PT, R16, R3, PT ;  /* 0x000000031000720c */ /* 0x000fe20003f06270 */
[----:B------:R-:W-:Y:S02]  /*2cfe0*/  IMAD.MOV.U32 R12, RZ, RZ, RZ ;  /* 0x000000ffff0c7224 */ /* 0x000fe400078e00ff */
[----:B------:R-:W-:Y:S02]  /*2cff0*/  IMAD.MOV.U32 R11, RZ, RZ, 0x181f ;  /* 0x0000181fff0b7424 */ /* 0x000fe400078e00ff */
[----:B------:R-:W-:Y:S02]  /*2d000*/  IMAD.MOV.U32 R15, RZ, RZ, -0x1 ;  /* 0xffffffffff0f7424 */ /* 0x000fe400078e00ff */
[----:B------:R-:W-:Y:S02]  /*2d010*/  IMAD.MOV.U32 R5, RZ, RZ, R14 ;  /* 0x000000ffff057224 */ /* 0x000fe400078e000e */
[----:B------:R-:W-:-:S07]  /*2d020*/  IMAD R59, R189, R4, RZ ;  /* 0x00000004bd3b7224 */ /* 0x000fce00078e02ff */
[----:B------:R-:W-:Y:S05]  /*2d030*/  WARPSYNC.COLLECTIVE R15, `(.L_x_2242) ;  /* 0x000000000f087348 */ /* 0x000fea0003c00000 */
[----:B------:R0:W1:Y:S02]  /*2d040*/  SHFL.IDX P6, R14, R13, R12, R11 ;  /* 0x0000000c0d0e7389 */ /* 0x00006400000c000b */
[----:B01----:R-:W-:Y:S01]  /*2d050*/  ENDCOLLECTIVE ;  /* 0x000000000000791b */ /* 0x003fe20003800000 */
.L_x_2242:
[----:B------:R-:W-:Y:S01]  /*2d060*/  ISETP.GE.OR P1, PT, R10, R59, P0 ;  /* 0x0000003b0a00720c */ /* 0x000fe20000726670 */
[----:B------:R-:W-:Y:S02]  /*2d070*/  IMAD.MOV.U32 R13, RZ, RZ, R55 ;  /* 0x000000ffff0d7224 */ /* 0x000fe400078e0037 */
[----:B------:R-:W-:-:S10]  /*2d080*/  IMAD.MOV.U32 R7, RZ, RZ, R14 ;  /* 0x000000ffff077224 */ /* 0x000fd400078e000e */
[----:B------:R-:W-:Y:S05]  /*2d090*/  WARPSYNC.COLLECTIVE R15, `(.L_x_2243) ;  /* 0x000000000f087348 */ /* 0x000fea0003c00000 */
[----:B------:R0:W1:Y:S02]  /*2d0a0*/  SHFL.IDX P6, R14, R13, R12, R11 ;  /* 0x0000000c0d0e7389 */ /* 0x00006400000c000b */
[----:B01----:R-:W-:Y:S01]  /*2d0b0*/  ENDCOLLECTIVE ;  /* 0x000000000000791b */ /* 0x003fe20003800000 */
.L_x_2243:
[----:B------:R-:W-:-:S05]  /*2d0c0*/  @!P1 IADD3 R4, P2, R16, R7, RZ ;  /* 0x0000000710049210 */ /* 0x000fca0007f5e0ff */
[----:B------:R-:W-:Y:S02]  /*2d0d0*/  @!P1 IMAD.X R5, R5, 0x1, R17, P2 ;  /* 0x0000000105059824 */ /* 0x000fe400010e0611 */
[----:B------:R-:W-:-:S04]  /*2d0e0*/  IMAD.MOV.U32 R13, RZ, RZ, R57 ;  /* 0x000000ffff0d7224 */ /* 0x000fc800078e0039 */
[----:B------:R-:W5:Y:S01]  /*2d0f0*/  @!P1 LD.E.128 R4, desc[UR36][R4.64] ;  /* 0x0000002404049980 */ /* 0x000f62000c101d00 */
[----:B------:R-:W-:-:S07]  /*2d100*/  MOV R9, R14 ;  /* 0x0000000e00097202 */ /* 0x000fce0000000f00 */
[----:B-----5:R-:W-:Y:S05]  /*2d110*/  WARPSYNC.COLLECTIVE R15, `(.L_x_2244) ;  /* 0x000000000f087348 */ /* 0x020fea0003c00000 */
[----:B------:R0:W1:Y:S02]  /*2d120*/  SHFL.IDX P6, R14, R13, R12, R11 ;  /* 0x0000000c0d0e7389 */ /* 0x00006400000c000b */
[----:B01---5:R-:W-:Y:S01]  /*2d130*/  ENDCOLLECTIVE ;  /* 0x000000000000791b */ /* 0x023fe20003800000 */
.L_x_2244:
[----:B------:R-:W-:-:S05]  /*2d140*/  @!P1 IADD3 R24, P3, R16, R14, RZ ;  /* 0x0000000e10189210 */ /* 0x000fca0007f7e0ff */
[----:B------:R-:W-:-:S06]  /*2d150*/  @!P1 IMAD.X R25, R9, 0x1, R17, P3 ;  /* 0x0000000109199824 */ /* 0x000fcc00018e0611 */
[----:B------:R-:W5:Y:S01]  /*2d160*/  @!P1 LD.E.128 R24, desc[UR36][R24.64] ;  /* 0x0000002418189980 */ /* 0x000f62000c101d00 */
[----:B------:R-:W-:Y:S02]  /*2d170*/  IMAD.MOV.U32 R13, RZ, RZ, R37 ;  /* 0x000000ffff0d7224 */ /* 0x000fe400078e0025 */
[----:B------:R-:W-:-:S07]  /*2d180*/  IMAD.MOV.U32 R12, RZ, RZ, 0x1 ;  /* 0x00000001ff0c7424 */ /* 0x000fce00078e00ff */
[----:B-----5:R-:W-:Y:S05]  /*2d190*/  WARPSYNC.COLLECTIVE R15, `(.L_x_2245) ;  /* 0x000000000f087348 */ /* 0x020fea0003c00000 */
[----:B------:R0:W1:Y:S02]  /*2d1a0*/  SHFL.IDX P6, R14, R13, R12, R11 ;  /* 0x0000000c0d0e7389 */ /* 0x00006400000c000b */
[----:B01---5:R-:W-:Y:S01]  /*2d1b0*/  ENDCOLLECTIVE ;  /* 0x000000000000791b */ /* 0x023fe20003800000 */
.L_x_2245:
[----:B------:R-:W-:Y:S02]  /*2d1c0*/  IMAD.MOV.U32 R13, RZ, RZ, R53 ;  /* 0x000000ffff0d7224 */ /* 0x000fe400078e0035 */
[----:B------:R-:W-:-:S07]  /*2d1d0*/  IMAD.MOV.U32 R9, RZ, RZ, R14 ;  /* 0x000000ffff097224 */ /* 0x000fce00078e000e */
[----:B------:R-:W-:Y:S05]  /*2d1e0*/  WARPSYNC.COLLECTIVE R15, `(.L_x_2246) ;  /* 0x000000000f087348 */ /* 0x000fea0003c00000 */
[----:B------:R0:W1:Y:S02]  /*2d1f0*/  SHFL.IDX P6, R14, R13, R12, R11 ;  /* 0x0000000c0d0e7389 */ /* 0x00006400000c000b */
[----:B01----:R-:W-:Y:S01]  /*2d200*/  ENDCOLLECTIVE ;  /* 0x000000000000791b */ /* 0x003fe20003800000 */
.L_x_2246:
[----:B------:R-:W-:Y:S02]  /*2d210*/  IMAD.MOV.U32 R13, RZ, RZ, R55 ;  /* 0x000000ffff0d7224 */ /* 0x000fe400078e0037 */
[----:B------:R-:W-:-:S07]  /*2d220*/  IMAD.MOV.U32 R21, RZ, RZ, R14 ;  /* 0x000000ffff157224 */ /* 0x000fce00078e000e */
[----:B------:R-:W-:Y:S05]  /*2d230*/  WARPSYNC.COLLECTIVE R15, `(.L_x_2247) ;  /* 0x000000000f087348 */ /* 0x000fea0003c00000 */
[----:B------:R0:W1:Y:S02]  /*2d240*/  SHFL.IDX P6, R14, R13, R12, R11 ;  /* 0x0000000c0d0e7389 */ /* 0x00006400000c000b */
[----:B01----:R-:W-:Y:S01]  /*2d250*/  ENDCOLLECTIVE ;  /* 0x000000000000791b */ /* 0x003fe20003800000 */
.L_x_2247:
[----:B------:R-:W-:Y:S01]  /*2d260*/  MOV R13, R57 ;  /* 0x00000039000d7202 */ /* 0x000fe20000000f00 */
[----:B------:R-:W-:-:S07]  /*2d270*/  IMAD.MOV.U32 R33, RZ, RZ, R14 ;  /* 0x000000ffff217224 */ /* 0x000fce00078e000e */
[----:B------:R-:W-:Y:S05]  /*2d280*/  WARPSYNC.COLLECTIVE R15, `(.L_x_2248) ;  /* 0x000000000f087348 */ /* 0x000fea0003c00000 */
[----:B------:R0:W1:Y:S02]  /*2d290*/  SHFL.IDX P6, R14, R13, R12, R11 ;  /* 0x0000000c0d0e7389 */ /* 0x00006400000c000b */
[----:B01----:R-:W-:Y:S01]  /*2d2a0*/  ENDCOLLECTIVE ;  /* 0x000000000000791b */ /* 0x003fe20003800000 */
.L_x_2248:
[----:B------:R-:W-:Y:S02]  /*2d2b0*/  CS2R R44, SRZ ;  /* 0x00000000002c7805 */ /* 0x000fe4000001ff00 */
[----:B------:R-:W-:Y:S02]  /*2d2c0*/  CS2R R46, SRZ ;  /* 0x00000000002e7805 */ /* 0x000fe4000001ff00 */
[----:B------:R-:W-:Y:S02]  /*2d2d0*/  CS2R R48, SRZ ;  /* 0x0000000000307805 */ /* 0x000fe4000001ff00 */
[----:B------:R-:W-:Y:S01]  /*2d2e0*/  CS2R R50, SRZ ;  /* 0x0000000000327805 */ /* 0x000fe2000001ff00 */
[----:B------:R-:W-:Y:S02]  /*2d2f0*/  @!P1 IMAD.MOV.U32 R44, RZ, RZ, R4 ;  /* 0x000000ffff2c9224 */ /* 0x000fe400078e0004 */
[----:B------:R-:W-:Y:S01]  /*2d300*/  @!P1 IMAD.MOV.U32 R45, RZ, RZ, R5 ;  /* 0x000000ffff2d9224 */ /* 0x000fe200078e0005 */
[----:B------:R-:W-:Y:S01]  /*2d310*/  CS2R R4, SRZ ;  /* 0x0000000000047805 */ /* 0x000fe2000001ff00 */
[----:B------:R-:W-:-:S02]  /*2d320*/  @!P1 IMAD.MOV.U32 R46, RZ, RZ, R6 ;  /* 0x000000ffff2e9224 */ /* 0x000fc400078e0006 */
[----:B------:R-:W-:Y:S02]  /*2d330*/  @!P1 IMAD.MOV.U32 R47, RZ, RZ, R7 ;  /* 0x000000ffff2f9224 */ /* 0x000fe400078e0007 */
[----:B------:R-:W-:Y:S02]  /*2d340*/  @!P1 IMAD.MOV.U32 R48, RZ, RZ, R24 ;  /* 0x000000ffff309224 */ /* 0x000fe400078e0018 */
[----:B------:R-:W-:Y:S02]  /*2d350*/  @!P1 IMAD.MOV.U32 R49, RZ, RZ, R25 ;  /* 0x000000ffff319224 */ /* 0x000fe400078e0019 */
[----:B------:R-:W-:Y:S02]  /*2d360*/  @!P1 IMAD.MOV.U32 R50, RZ, RZ, R26 ;  /* 0x000000ffff329224 */ /* 0x000fe400078e001a */
[----:B------:R-:W-:Y:S01]  /*2d370*/  @!P1 IMAD.MOV.U32 R51, RZ, RZ, R27 ;  /* 0x000000ffff339224 */ /* 0x000fe200078e001b */
[----:B------:R-:W-:Y:S06]  /*2d380*/  BRA `(.L_x_2249) ;  /* 0xfffffe08004c7947 */ /* 0x000fec000383ffff */
.L_x_1899:
[----:B------:R-:W-:Y:S01]  /*2d390*/  BSSY B1, `(.L_x_2250) ;  /* 0x0000008000017945 */ /* 0x000fe20003800000 */
[----:B------:R-:W-:Y:S01]  /*2d3a0*/  IMAD.MOV.U32 R13, RZ, RZ, R37 ;  /* 0x000000ffff0d7224 */ /* 0x000fe200078e0025 */
[----:B------:R-:W-:Y:S01]  /*2d3b0*/  MOV R11, 0x181f ;  /* 0x0000181f000b7802 */ /* 0x000fe20000000f00 */
[----:B------:R-:W-:Y:S02]  /*2d3c0*/  IMAD.MOV.U32 R12, RZ, RZ, 0x2 ;  /* 0x00000002ff0c7424 */ /* 0x000fe400078e00ff */
[----:B------:R-:W-:-:S07]  /*2d3d0*/  IMAD.MOV.U32 R15, RZ, RZ, -0x1 ;  /* 0xffffffffff0f7424 */ /* 0x000fce00078e00ff */
[----:B-----5:R-:W-:Y:S05]  /*2d3e0*/  WARPSYNC.COLLECTIVE R15, `(.L_x_2251) ;  /* 0x000000000f087348 */ /* 0x020fea0003c00000 */
[----:B------:R0:W1:Y:S02]  /*2d3f0*/  SHFL.IDX P6, R14, R13, R12, R11 ;  /* 0x0000000c0d0e7389 */ /* 0x00006400000c000b */
[----:B01---5:R-:W-:Y:S01]  /*2d400*/  ENDCOLLECTIVE ;  /* 0x000000000000791b */ /* 0x023fe20003800000 */
.L_x_2251:
[----:B------:R-:W-:Y:S05]  /*2d410*/  BSYNC B1 ;  /* 0x0000000000017941 */ /* 0x000fea0003800000 */
.L_x_2250:
[----:B------:R-:W-:Y:S01]  /*2d420*/  IMAD.MOV.U32 R13, RZ, RZ, R53 ;  /* 0x000000ffff0d7224 */ /* 0x000fe200078e0035 */
[----:B------:R-:W-:Y:S01]  /*2d430*/  IADD3 R8, R10, 0x40, RZ ;  /* 0x000000400a087810 */ /* 0x000fe20007ffe0ff */
[----:B------:R-:W-:Y:S02]  /*2d440*/  IMAD.MOV.U32 R12, RZ, RZ, 0x2 ;  /* 0x00000002ff0c7424 */ /* 0x000fe400078e00ff */
[----:B------:R-:W-:Y:S01]  /*2d450*/  IMAD.MOV.U32 R11, RZ, RZ, 0x181f ;  /* 0x0000181fff0b7424 */ /* 0x000fe200078e00ff */
[----:B------:R-:W-:Y:S01]  /*2d460*/  ISETP.GE.OR P1, PT, R8, R59, P0 ;  /* 0x0000003b0800720c */ /* 0x000fe20000726670 */
[----:B------:R-:W-:Y:S02]  /*2d470*/  IMAD.MOV.U32 R15, RZ, RZ, -0x1 ;  /* 0xffffffffff0f7424 */ /* 0x000fe400078e00ff */
[----:B------:R-:W-:-:S10]  /*2d480*/  IMAD.MOV.U32 R9, RZ, RZ, R14 ;  /* 0x000000ffff097224 */ /* 0x000fd400078e000e */
[----:B------:R-:W-:Y:S05]  /*2d490*/  WARPSYNC.COLLECTIVE R15, `(.L_x_2252) ;  /* 0x000000000f087348 */ /* 0x000fea0003c00000 */
[----:B------:R0:W1:Y:S02]  /*2d4a0*/  SHFL.IDX P6, R14, R13, R12, R11 ;  /* 0x0000000c0d0e7389 */ /* 0x00006400000c000b */
[----:B01----:R-:W-:Y:S01]  /*2d4b0*/  ENDCOLLECTIVE ;  /* 0x000000000000791b */ /* 0x003fe20003800000 */
.L_x_2252:
[----:B------:R-:W-:Y:S02]  /*2d4c0*/  IMAD.MOV.U32 R13, RZ, RZ, R55 ;  /* 0x000000ffff0d7224 */ /* 0x000fe400078e0037 */
[----:B------:R-:W-:-:S07]  /*2d4d0*/  IMAD.MOV.U32 R21, RZ, RZ, R14 ;  /* 0x000000ffff157224 */ /* 0x000fce00078e000e */
[----:B------:R-:W-:Y:S05]  /*2d4e0*/  WARPSYNC.COLLECTIVE R15, `(.L_x_2253) ;  /* 0x000000000f087348 */ /* 0x000fea0003c00000 */
[----:B------:R0:W1:Y:S02]  /*2d4f0*/  SHFL.IDX P6, R14, R13, R12, R11 ;  /* 0x0000000c0d0e7389 */ /* 0x00006400000c000b */
[----:B01----:R-:W-:Y:S01]  /*2d500*/  ENDCOLLECTIVE ;  /* 0x000000000000791b */ /* 0x003fe20003800000 */
.L_x_2253:
[----:B------:R-:W-:-:S05]  /*2d510*/  @!P1 IADD3 R24, P2, R16, R21, RZ ;  /* 0x0000001510189210 */ /* 0x000fca0007f5e0ff */
[----:B------:R-:W-:Y:S02]  /*2d520*/  @!P1 IMAD.X R9, R9, 0x1, R17, P2 ;  /* 0x0000000109099824 */ /* 0x000fe400010e0611 */
[----:B------:R-:W-:Y:S02]  /*2d530*/  IMAD.MOV.U32 R13, RZ, RZ, R57 ;  /* 0x000000ffff0d7224 */ /* 0x000fe400078e0039 */
[----:B------:R-:W-:-:S07]  /*2d540*/  IMAD.MOV.U32 R25, RZ, RZ, R14 ;  /* 0x000000ffff197224 */ /* 0x000fce00078e000e */
[----:B------:R-:W-:Y:S05]  /*2d550*/  WARPSYNC.COLLECTIVE R15, `(.L_x_2254) ;  /* 0x000000000f087348 */ /* 0x000fea0003c00000 */
[----:B------:R0:W1:Y:S02]  /*2d560*/  SHFL.IDX P6, R14, R13, R12, R11 ;  /* 0x0000000c0d0e7389 */ /* 0x00006400000c000b */
[----:B01----:R-:W-:Y:S01]  /*2d570*/  ENDCOLLECTIVE ;  /* 0x000000000000791b */ /* 0x003fe20003800000 */
.L_x_2254:
[----:B------:R-:W-:-:S05]  /*2d580*/  @!P1 IADD3 R32, P3, R16, R14, RZ ;  /* 0x0000000e10209210 */ /* 0x000fca0007f7e0ff */
[----:B------:R-:W-:Y:S02]  /*2d590*/  @!P1 IMAD.X R33, R25, 0x1, R17, P3 ;  /* 0x0000000119219824 */ /* 0x000fe400018e0611 */
[----:B------:R-:W-:-:S04]  /*2d5a0*/  @!P1 IMAD.MOV.U32 R25, RZ, RZ, R9 ;  /* 0x000000ffff199224 */ /* 0x000fc800078e0009 */
[----:B------:R-:W5:Y:S04]  /*2d5b0*/  @!P1 LD.E.128 R32, desc[UR36][R32.64] ;  /* 0x0000002420209980 */ /* 0x000f68000c101d00 */
[----:B------:R-:W5:Y:S01]  /*2d5c0*/  @!P1 LD.E.128 R24, desc[UR36][R24.64] ;  /* 0x0000002418189980 */ /* 0x000f62000c101d00 */
[----:B------:R-:W-:Y:S02]  /*2d5d0*/  IMAD.MOV.U32 R13, RZ, RZ, R37 ;  /* 0x000000ffff0d7224 */ /* 0x000fe400078e0025 */
[----:B------:R-:W-:-:S07]  /*2d5e0*/  IMAD.MOV.U32 R12, RZ, RZ, 0x3 ;  /* 0x00000003ff0c7424 */ /* 0x000fce00078e00ff */
[----:B-----5:R-:W-:Y:S05]  /*2d5f0*/  WARPSYNC.COLLECTIVE R15, `(.L_x_2255) ;  /* 0x000000000f087348 */ /* 0x020fea0003c00000 */
[----:B------:R0:W1:Y:S02]  /*2d600*/  SHFL.IDX P6, R14, R13, R12, R11 ;  /* 0x0000000c0d0e7389 */ /* 0x00006400000c000b */
[----:B01---5:R-:W-:Y:S01]  /*2d610*/  ENDCOLLECTIVE ;  /* 0x000000000000791b */ /* 0x023fe20003800000 */
.L_x_2255:
[----:B------:R-:W-:Y:S02]  /*2d620*/  IMAD.MOV.U32 R13, RZ, RZ, R53 ;  /* 0x000000ffff0d7224 */ /* 0x000fe400078e0035 */
[----:B------:R-:W-:-:S07]  /*2d630*/  IMAD.MOV.U32 R37, RZ, RZ, R14 ;  /* 0x000000ffff257224 */ /* 0x000fce00078e000e */
[----:B------:R-:W-:Y:S05]  /*2d640*/  WARPSYNC.COLLECTIVE R15, `(.L_x_2256) ;  /* 0x000000000f087348 */ /* 0x000fea0003c00000 */
[----:B------:R0:W1:Y:S02]  /*2d650*/  SHFL.IDX P6, R14, R13, R12, R11 ;  /* 0x0000000c0d0e7389 */ /* 0x00006400000c000b */
[----:B01----:R-:W-:Y:S01]  /*2d660*/  ENDCOLLECTIVE ;  /* 0x000000000000791b */ /* 0x003fe20003800000 */
.L_x_2256:
[----:B------:R-:W-:Y:S02]  /*2d670*/  IMAD.MOV.U32 R13, RZ, RZ, R55 ;  /* 0x000000ffff0d7224 */ /* 0x000fe400078e0037 */
[----:B------:R-:W-:-:S07]  /*2d680*/  IMAD.MOV.U32 R53, RZ, RZ, R14 ;  /* 0x000000ffff357224 */ /* 0x000fce00078e000e */
[----:B------:R-:W-:Y:S05]  /*2d690*/  WARPSYNC.COLLECTIVE R15, `(.L_x_2257) ;  /* 0x000000000f087348 */ /* 0x000fea0003c00000 */
[----:B------:R0:W1:Y:S02]  /*2d6a0*/  SHFL.IDX P6, R14, R13, R12, R11 ;  /* 0x0000000c0d0e7389 */ /* 0x00006400000c000b */
[----:B01----:R-:W-:Y:S01]  /*2d6b0*/  ENDCOLLECTIVE ;  /* 0x000000000000791b */ /* 0x003fe20003800000 */
.L_x_2257:
[----:B------:R-:W-:Y:S01]  /*2d6c0*/  MOV R13, R57 ;  /* 0x00000039000d7202 */ /* 0x000fe20000000f00 */
[----:B------:R-:W-:-:S07]  /*2d6d0*/  IMAD.MOV.U32 R55, RZ, RZ, R14 ;  /* 0x000000ffff377224 */ /* 0x000fce00078e000e */
[----:B------:R-:W-:Y:S05]  /*2d6e0*/  WARPSYNC.COLLECTIVE R15, `(.L_x_2258) ;  /* 0x000000000f087348 */ /* 0x000fea0003c00000 */
[----:B------:R0:W1:Y:S02]  /*2d6f0*/  SHFL.IDX P6, R14, R13, R12, R11 ;  /* 0x0000000c0d0e7389 */ /* 0x00006400000c000b */
[----:B01----:R-:W-:Y:S01]  /*2d700*/  ENDCOLLECTIVE ;  /* 0x000000000000791b */ /* 0x003fe20003800000 */
.L_x_2258:
[----:B------:R-:W-:Y:S02]  /*2d710*/  CS2R R20, SRZ ;  /* 0x0000000000147805 */ /* 0x000fe4000001ff00 */
[----:B------:R-:W-:Y:S02]  /*2d720*/  CS2R R38, SRZ ;  /* 0x0000000000267805 */ /* 0x000fe4000001ff00 */
[----:B------:R-:W-:Y:S02]  /*2d730*/  CS2R R40, SRZ ;  /* 0x0000000000287805 */ /* 0x000fe4000001ff00 */
[----:B------:R-:W-:Y:S02]  /*2d740*/  CS2R R42, SRZ ;  /* 0x00000000002a7805 */ /* 0x000fe4000001ff00 */
[----:B------:R-:W-:Y:S01]  /*2d750*/  CS2R R8, SRZ ;  /* 0x0000000000087805 */ /* 0x000fe2000001ff00 */
[----:B------:R-:W-:Y:S02]  /*2d760*/  IMAD.MOV.U32 R57, RZ, RZ, R14 ;  /* 0x000000ffff397224 */ /* 0x000fe400078e000e */
[----:B------:R-:W-:-:S02]  /*2d770*/  @!P1 IMAD.MOV.U32 R40, RZ, RZ, R32 ;  /* 0x000000ffff289224 */ /* 0x000fc400078e0020 */
[----:B------:R-:W-:Y:S02]  /*2d780*/  @!P1 IMAD.MOV.U32 R41, RZ, RZ, R33 ;  /* 0x000000ffff299224 */ /* 0x000fe400078e0021 */
[----:B------:R-:W-:Y:S02]  /*2d790*/  @!P1 IMAD.MOV.U32 R20, RZ, RZ, R24 ;  /* 0x000000ffff149224 */ /* 0x000fe400078e0018 */
[----:B------:R-:W-:Y:S02]  /*2d7a0*/  @!P1 IMAD.MOV.U32 R21, RZ, RZ, R25 ;  /* 0x000000ffff159224 */ /* 0x000fe400078e0019 */
[----:B------:R-:W-:Y:S02]  /*2d7b0*/  @!P1 IMAD.MOV.U32 R38, RZ, RZ, R26 ;  /* 0x000000ffff269224 */ /* 0x000fe400078e001a */
[----:B------:R-:W-:Y:S02]  /*2d7c0*/  @!P1 IMAD.MOV.U32 R39, RZ, RZ, R27 ;  /* 0x000000ffff279224 */ /* 0x000fe400078e001b */
[----:B------:R-:W-:-:S02]  /*2d7d0*/  @!P1 IMAD.MOV.U32 R42, RZ, RZ, R34 ;  /* 0x000000ffff2a9224 */ /* 0x000fc400078e0022 */
[----:B------:R-:W-:Y:S01]  /*2d7e0*/  @!P1 IMAD.MOV.U32 R43, RZ, RZ, R35 ;  /* 0x000000ffff2b9224 */ /* 0x000fe200078e0023 */
[----:B------:R-:W-:Y:S06]  /*2d7f0*/  BRA `(.L_x_2259) ;  /* 0xfffffe0400f87947 */ /* 0x000fec000383ffff */
.L_x_1903:
[----:B0-----:R0:W1:Y:S02]  /*2d800*/  SYNCS.PHASECHK.TRANS64.TRYWAIT P4, [R22+URZ+0x28400], R25 ;  /* 0x02840019160075a7 */ /* 0x001064000808017f */
[----:B-1----:R-:W-:Y:S05]  /*2d810*/  @!P4 NANOSLEEP.SYNCS 0x989680 ;  /* 0x009896800000c95d */ /* 0x002fea0003900000 */
[----:B------:R-:W1:Y:S02]  /*2d820*/  @!P4 SYNCS.PHASECHK.TRANS64 P4, [R22+URZ+0x28400], R25 ;  /* 0x028400191600c5a7 */ /* 0x000e64000808007f */
[----:B-1----:R-:W-:Y:S05]  /*2d830*/  @!P4 BRA `(.L_x_1903) ;  /* 0xfffffffc00f0c947 */ /* 0x002fea000383ffff */
[----:B------:R-:W-:Y:S05]  /*2d840*/  BRA `(.L_x_2260) ;  /* 0xfffffe0800687947 */ /* 0x000fea000383ffff */
.L_x_1913:
[----:B--2---:R2:W3:Y:S02]  /*2d850*/  SYNCS.PHASECHK.TRANS64.TRYWAIT P1, [R5+URZ+0x28430], R12 ;  /* 0x0284300c050075a7 */ /* 0x0044e4000802017f */
[----:B---3--:R-:W-:Y:S05]  /*2d860*/  @!P1 NANOSLEEP.SYNCS 0x989680 ;  /* 0x009896800000995d */ /* 0x008fea0003900000 */
[----:B------:R-:W3:Y:S02]  /*2d870*/  @!P1 SYNCS.PHASECHK.TRANS64 P1, [R5+URZ+0x28430], R12 ;  /* 0x0284300c050095a7 */ /* 0x000ee4000802007f */
[----:B---3--:R-:W-:Y:S05]  /*2d880*/  @!P1 BRA `(.L_x_1913) ;  /* 0xfffffffc00f09947 */ /* 0x008fea000383ffff */
[----:B------:R-:W-:Y:S05]  /*2d890*/  BRA `(.L_x_1912) ;  /* 0xfffffe4800d47947 */ /* 0x000fea000383ffff */
.L_x_1927:
[----:B-1----:R1:W2:Y:S02]  /*2d8a0*/  SYNCS.PHASECHK.TRANS64.TRYWAIT P2, [R5+URZ+0x28450], R12 ;  /* 0x0284500c050075a7 */ /* 0x0022a4000804017f */
[----:B--2---:R-:W-:Y:S05]  /*2d8b0*/  @!P2 NANOSLEEP.SYNCS 0x989680 ;  /* 0x009896800000a95d */ /* 0x004fea0003900000 */
[----:B------:R-:W2:Y:S02]  /*2d8c0*/  @!P2 SYNCS.PHASECHK.TRANS64 P2, [R5+URZ+0x28450], R12 ;  /* 0x0284500c0500a5a7 */ /* 0x000ea4000804007f */
[----:B--2---:R-:W-:Y:S05]  /*2d8d0*/  @!P2 BRA `(.L_x_1927) ;  /* 0xfffffffc00f0a947 */ /* 0x004fea000383ffff */
[----:B------:R-:W-:Y:S05]  /*2d8e0*/  BRA `(.L_x_1926) ;  /* 0xfffffe6c003c7947 */ /* 0x000fea000383ffff */
.L_x_1937:
[----:B-1----:R1:W2:Y:S02]  /*2d8f0*/  SYNCS.PHASECHK.TRANS64.TRYWAIT P2, [R205+URZ+0x28430], R9 ;  /* 0x02843009cd0075a7 */ /* 0x0022a4000804017f */
[----:B--2---:R-:W-:Y:S05]  /*2d900*/  @!P2 NANOSLEEP.SYNCS 0x989680 ;  /* 0x009896800000a95d */ /* 0x004fea0003900000 */
[----:B------:R-:W2:Y:S02]  /*2d910*/  @!P2 SYNCS.PHASECHK.TRANS64 P2, [R205+URZ+0x28430], R9 ;  /* 0x02843009cd00a5a7 */ /* 0x000ea4000804007f */
[----:B--2---:R-:W-:Y:S05]  /*2d920*/  @!P2 BRA `(.L_x_1937) ;  /* 0xfffffffc00f0a947 */ /* 0x004fea000383ffff */
[----:B------:R-:W-:Y:S05]  /*2d930*/  BRA `(.L_x_1936) ;  /* 0xfffffe70009c7947 */ /* 0x000fea000383ffff */
.L_x_1951:
[----:B---3--:R3:W4:Y:S02]  /*2d940*/  SYNCS.PHASECHK.TRANS64.TRYWAIT P2, [R205+URZ+0x28450], R9 ;  /* 0x02845009cd0075a7 */ /* 0x008724000804017f */
[----:B----4-:R-:W-:Y:S05]  /*2d950*/  @!P2 NANOSLEEP.SYNCS 0x989680 ;  /* 0x009896800000a95d */ /* 0x010fea0003900000 */
[----:B------:R-:W4:Y:S02]  /*2d960*/  @!P2 SYNCS.PHASECHK.TRANS64 P2, [R205+URZ+0x28450], R9 ;  /* 0x02845009cd00a5a7 */ /* 0x000f24000804007f */
[----:B----4-:R-:W-:Y:S05]  /*2d970*/  @!P2 BRA `(.L_x_1951) ;  /* 0xfffffffc00f0a947 */ /* 0x010fea000383ffff */
[----:B------:R-:W-:Y:S05]  /*2d980*/  BRA `(.L_x_1950) ;  /* 0xfffffe9800107947 */ /* 0x000fea000383ffff */
.L_x_1962:
[----:B-1----:R1:W2:Y:S02]  /*2d990*/  SYNCS.PHASECHK.TRANS64.TRYWAIT P2, [R5+URZ+0x28430], R10 ;  /* 0x0284300a050075a7 */ /* 0x0022a4000804017f */
[----:B--2---:R-:W-:Y:S05]  /*2d9a0*/  @!P2 NANOSLEEP.SYNCS 0x989680 ;  /* 0x009896800000a95d */ /* 0x004fea0003900000 */
[----:B------:R-:W2:Y:S02]  /*2d9b0*/  @!P2 SYNCS.PHASECHK.TRANS64 P2, [R5+URZ+0x28430], R10 ;  /* 0x0284300a0500a5a7 */ /* 0x000ea4000804007f */
[----:B--2---:R-:W-:Y:S05]  /*2d9c0*/  @!P2 BRA `(.L_x_1962) ;  /* 0xfffffffc00f0a947 */ /* 0x004fea000383ffff */
[----:B------:R-:W-:Y:S05]  /*2d9d0*/  BRA `(.L_x_1961) ;  /* 0xfffffe9c008c7947 */ /* 0x000fea000383ffff */
.L_x_1968:
[----:B---3--:R3:W4:Y:S02]  /*2d9e0*/  SYNCS.PHASECHK.TRANS64.TRYWAIT P2, [R5+URZ+0x28450], R10 ;  /* 0x0284500a050075a7 */ /* 0x008724000804017f */
[----:B----4-:R-:W-:Y:S05]  /*2d9f0*/  @!P2 NANOSLEEP.SYNCS 0x989680 ;  /* 0x009896800000a95d */ /* 0x010fea0003900000 */
[----:B------:R-:W4:Y:S02]  /*2da00*/  @!P2 SYNCS.PHASECHK.TRANS64 P2, [R5+URZ+0x28450], R10 ;  /* 0x0284500a0500a5a7 */ /* 0x000f24000804007f */
[----:B----4-:R-:W-:Y:S05]  /*2da10*/  @!P2 BRA `(.L_x_1968) ;  /* 0xfffffffc00f0a947 */ /* 0x010fea000383ffff */
[----:B------:R-:W-:Y:S05]  /*2da20*/  BRA `(.L_x_1967) ;  /* 0xfffffeb8005c7947 */ /* 0x000fea000383ffff */
.L_x_1975:
[----:B-1----:R1:W2:Y:S02]  /*2da30*/  SYNCS.PHASECHK.TRANS64.TRYWAIT P1, [R10+URZ+0x28430], R8 ;  /* 0x028430080a0075a7 */ /* 0x0022a4000802017f */
[----:B--2---:R-:W-:Y:S05]  /*2da40*/  @!P1 NANOSLEEP.SYNCS 0x989680 ;  /* 0x009896800000995d */ /* 0x004fea0003900000 */
[----:B------:R-:W2:Y:S02]  /*2da50*/  @!P1 SYNCS.PHASECHK.TRANS64 P1, [R10+URZ+0x28430], R8 ;  /* 0x028430080a0095a7 */ /* 0x000ea4000802007f */
[----:B--2---:R-:W-:Y:S05]  /*2da60*/  @!P1 BRA `(.L_x_1975) ;  /* 0xfffffffc00f09947 */ /* 0x004fea000383ffff */
[----:B------:R-:W-:Y:S05]  /*2da70*/  BRA `(.L_x_1974) ;  /* 0xfffffebc00287947 */ /* 0x000fea000383ffff */
.L_x_1989:
[----:B---3--:R3:W4:Y:S02]  /*2da80*/  SYNCS.PHASECHK.TRANS64.TRYWAIT P1, [R10+URZ+0x28450], R8 ;  /* 0x028450080a0075a7 */ /* 0x008724000802017f */
[----:B----4-:R-:W-:Y:S05]  /*2da90*/  @!P1 NANOSLEEP.SYNCS 0x989680 ;  /* 0x009896800000995d */ /* 0x010fea0003900000 */
[----:B------:R-:W4:Y:S02]  /*2daa0*/  @!P1 SYNCS.PHASECHK.TRANS64 P1, [R10+URZ+0x28450], R8 ;  /* 0x028450080a0095a7 */ /* 0x000f24000802007f */
[----:B----4-:R-:W-:Y:S05]  /*2dab0*/  @!P1 BRA `(.L_x_1989) ;  /* 0xfffffffc00f09947 */ /* 0x010fea000383ffff */
[----:B------:R-:W-:Y:S05]  /*2dac0*/  BRA `(.L_x_1988) ;  /* 0xfffffee0008c7947 */ /* 0x000fea000383ffff */
.L_x_1994:
[----:B-----5:R-:W-:Y:S01]  /*2dad0*/  IMAD.MOV.U32 R12, RZ, RZ, R0 ;  /* 0x000000ffff0c7224 */ /* 0x020fe200078e0000 */
[----:B------:R-:W-:Y:S01]  /*2dae0*/  MOV R11, 0x1c1f ;  /* 0x00001c1f000b7802 */ /* 0x000fe20000000f00 */
[----:B------:R-:W-:Y:S01]  /*2daf0*/  IMAD.MOV.U32 R15, RZ, RZ, -0x1 ;  /* 0xffffffffff0f7424 */ /* 0x000fe200078e00ff */
[----:B0-----:R-:W-:Y:S02]  /*2db00*/  LOP3.LUT R2, R0, 0x2, RZ, 0x3c, !PT ;  /* 0x0000000200027812 */ /* 0x001fe400078e3cff */
[----:B------:R-:W-:-:S07]  /*2db10*/  SEL R7, R36, R37, P0 ;  /* 0x0000002524077207 */ /* 0x000fce0000000000 */
[----:B-12---:R-:W-:Y:S05]  /*2db20*/  WARPSYNC.COLLECTIVE R15, `(.L_x_2261) ;  /* 0x000000000f087348 */ /* 0x006fea0003c00000 */
[----:B------:R0:W3:Y:S02]  /*2db30*/  SHFL.IDX P6, R14, R13, R12, R11 ;  /* 0x0000000c0d0e7389 */ /* 0x0000e400000c000b */
[----:B0123--:R-:W-:Y:S01]  /*2db40*/  ENDCOLLECTIVE ;  /* 0x000000000000791b */ /* 0x00ffe20003800000 */
.L_x_2261:
        /* <DEDUP_REMOVED lines=18> */
.L_x_2262:
        /* <DEDUP_REMOVED lines=19> */
.L_x_2263:
        /* <DEDUP_REMOVED lines=18> */
.L_x_2264:
        /* <DEDUP_REMOVED lines=18> */
.L_x_2265:
        /* <DEDUP_REMOVED lines=18> */
.L_x_2266:
        /* <DEDUP_REMOVED lines=19> */
.L_x_2267:
        /* <DEDUP_REMOVED lines=18> */
.L_x_2268:
        /* <DEDUP_REMOVED lines=19> */
.L_x_2269:
        /* <DEDUP_REMOVED lines=17> */
.L_x_2270:
        /* <DEDUP_REMOVED lines=9> */
[----:B------:R-:W-:Y:S02]  /*2e620*/  IMAD.MOV.U32 R12, RZ, RZ, R2 ;  /* 0x000000ffff0c7224 */ /* 0x000fe400078e0002 */
[----:B------:R-:W-:-:S07]  /*2e630*/  IMAD.MOV.U32 R29, RZ, RZ, R14 ;  /* 0x000000ffff1d7224 */ /* 0x000fce00078e000e */
[----:B------:R-:W-:Y:S05]  /*2e640*/  WARPSYNC.COLLECTIVE R15, `(.L_x_2271) ;  /* 0x000000000f087348 */ /* 0x000fea0003c00000 */
[----:B------:R0:W1:Y:S02]  /*2e650*/  SHFL.IDX P6, R14, R13, R12, R11 ;  /* 0x0000000c0d0e7389 */ /* 0x00006400000c000b */
[----:B01----:R-:W-:Y:S01]  /*2e660*/  ENDCOLLECTIVE ;  /* 0x000000000000791b */ /* 0x003fe20003800000 */
.L_x_2271:
[----:B------:R-:W-:Y:S02]  /*2e670*/  IMAD.MOV.U32 R13, RZ, RZ, R40 ;  /* 0x000000ffff0d7224 */ /* 0x000fe400078e0028 */
[----:B------:R-:W-:-:S07]  /*2e680*/  IMAD.MOV.U32 R44, RZ, RZ, R14 ;  /* 0x000000ffff2c7224 */ /* 0x000fce00078e000e */
[----:B------:R-:W-:Y:S05]  /*2e690*/  WARPSYNC.COLLECTIVE R15, `(.L_x_2272) ;  /* 0x000000000f087348 */ /* 0x000fea0003c00000 */
[----:B------:R0:W1:Y:S02]  /*2e6a0*/  SHFL.IDX P6, R14, R13, R12, R11 ;  /* 0x0000000c0d0e7389 */ /* 0x00006400000c000b */
[----:B01----:R-:W-:Y:S01]  /*2e6b0*/  ENDCOLLECTIVE ;  /* 0x000000000000791b */ /* 0x003fe20003800000 */
.L_x_2272:
        /* <DEDUP_REMOVED lines=8> */
.L_x_2273:
[----:B------:R-:W-:Y:S02]  /*2e740*/  SEL R229, R29, R40, P0 ;  /* 0x000000281de57207 */ /* 0x000fe40000000000 */
[----:B------:R-:W-:Y:S01]  /*2e750*/  MOV R13, R28 ;  /* 0x0000001c000d7202 */ /* 0x000fe20000000f00 */
[----:B------:R-:W-:-:S07]  /*2e760*/  IMAD.MOV.U32 R35, RZ, RZ, R14 ;  /* 0x000000ffff237224 */ /* 0x000fce00078e000e */
[----:B------:R-:W-:Y:S05]  /*2e770*/  WARPSYNC.COLLECTIVE R15, `(.L_x_2274) ;  /* 0x000000000f087348 */ /* 0x000fea0003c00000 */
[----:B------:R0:W1:Y:S02]  /*2e780*/  SHFL.IDX P6, R14, R13, R12, R11 ;  /* 0x0000000c0d0e7389 */ /* 0x00006400000c000b */
[----:B01----:R-:W-:Y:S01]  /*2e790*/  ENDCOLLECTIVE ;  /* 0x000000000000791b */ /* 0x003fe20003800000 */
.L_x_2274:
[----:B------:R-:W-:Y:S02]  /*2e7a0*/  IMAD.MOV.U32 R13, RZ, RZ, R52 ;  /* 0x000000ffff0d7224 */ /* 0x000fe400078e0034 */
[----:B------:R-:W-:Y:S02]  /*2e7b0*/  IMAD.MOV.U32 R12, RZ, RZ, R2 ;  /* 0x000000ffff0c7224 */ /* 0x000fe400078e0002 */
[----:B------:R-:W-:-:S07]  /*2e7c0*/  IMAD.MOV.U32 R28, RZ, RZ, R14 ;  /* 0x000000ffff1c7224 */ /* 0x000fce00078e000e */
[----:B------:R-:W-:Y:S05]  /*2e7d0*/  WARPSYNC.COLLECTIVE R15, `(.L_x_2275) ;  /* 0x000000000f087348 */ /* 0x000fea0003c00000 */
[----:B------:R0:W1:Y:S02]  /*2e7e0*/  SHFL.IDX P6, R14, R13, R12, R11 ;  /* 0x0000000c0d0e7389 */ /* 0x00006400000c000b */
[----:B01----:R-:W-:Y:S01]  /*2e7f0*/  ENDCOLLECTIVE ;  /* 0x000000000000791b */ /* 0x003fe20003800000 */
.L_x_2275:
[----:B------:R-:W-:Y:S02]  /*2e800*/  IMAD.MOV.U32 R13, RZ, RZ, R48 ;  /* 0x000000ffff0d7224 */ /* 0x000fe400078e0030 */
[----:B------:R-:W-:-:S07]  /*2e810*/  IMAD.MOV.U32 R52, RZ, RZ, R14 ;  /* 0x000000ffff347224 */ /* 0x000fce00078e000e */
[----:B------:R-:W-:Y:S05]  /*2e820*/  WARPSYNC.COLLECTIVE R15, `(.L_x_2276) ;  /* 0x000000000f087348 */ /* 0x000fea0003c00000 */
[----:B------:R0:W1:Y:S02]  /*2e830*/  SHFL.IDX P6, R14, R13, R12, R11 ;  /* 0x0000000c0d0e7389 */ /* 0x00006400000c000b */
[----:B01----:R-:W-:Y:S01]  /*2e840*/  ENDCOLLECTIVE ;  /* 0x000000000000791b */ /* 0x003fe20003800000 */
.L_x_2276:
        /* <DEDUP_REMOVED lines=8> */
.L_x_2277:
[----:B------:R-:W-:Y:S02]  /*2e8d0*/  SEL R204, R28, R48, P0 ;  /* 0x000000301ccc7207 */ /* 0x000fe40000000000 */
[----:B------:R-:W-:Y:S01]  /*2e8e0*/  SEL R226, R48, R28, P0 ;  /* 0x0000001c30e27207 */ /* 0x000fe20000000000 */
[----:B------:R-:W-:Y:S02]  /*2e8f0*/  IMAD.MOV.U32 R13, RZ, RZ, R27 ;  /* 0x000000ffff0d7224 */ /* 0x000fe400078e001b */
[----:B------:R-:W-:-:S07]  /*2e900*/  IMAD.MOV.U32 R34, RZ, RZ, R14 ;  /* 0x000000ffff227224 */ /* 0x000fce00078e000e */
[----:B------:R-:W-:Y:S05]  /*2e910*/  WARPSYNC.COLLECTIVE R15, `(.L_x_2278) ;  /* 0x000000000f087348 */ /* 0x000fea0003c00000 */
[----:B------:R0:W1:Y:S02]  /*2e920*/  SHFL.IDX P6, R14, R13, R12, R11 ;  /* 0x0000000c0d0e7389 */ /* 0x00006400000c000b */
[----:B01----:R-:W-:Y:S01]  /*2e930*/  ENDCOLLECTIVE ;  /* 0x000000000000791b */ /* 0x003fe20003800000 */
.L_x_2278:
[----:B------:R-:W-:Y:S02]  /*2e940*/  IMAD.MOV.U32 R13, RZ, RZ, R60 ;  /* 0x000000ffff0d7224 */ /* 0x000fe400078e003c */
[----:B------:R-:W-:Y:S01]  /*2e950*/  IMAD.MOV.U32 R12, RZ, RZ, R2 ;  /* 0x000000ffff0c7224 */ /* 0x000fe200078e0002 */
[----:B------:R-:W-:-:S07]  /*2e960*/  MOV R27, R14 ;  /* 0x0000000e001b7202 */ /* 0x000fce0000000f00 */
[----:B------:R-:W-:Y:S05]  /*2e970*/  WARPSYNC.COLLECTIVE R15, `(.L_x_2279) ;  /* 0x000000000f087348 */ /* 0x000fea0003c00000 */
[----:B------:R0:W1:Y:S02]  /*2e980*/  SHFL.IDX P6, R14, R13, R12, R11 ;  /* 0x0000000c0d0e7389 */ /* 0x00006400000c000b */
[----:B01----:R-:W-:Y:S01]  /*2e990*/  ENDCOLLECTIVE ;  /* 0x000000000000791b */ /* 0x003fe20003800000 */
.L_x_2279:
[----:B------:R-:W-:Y:S02]  /*2e9a0*/  IMAD.MOV.U32 R13, RZ, RZ, R56 ;  /* 0x000000ffff0d7224 */ /* 0x000fe400078e0038 */
[----:B------:R-:W-:-:S07]  /*2e9b0*/  IMAD.MOV.U32 R60, RZ, RZ, R14 ;  /* 0x000000ffff3c7224 */ /* 0x000fce00078e000e */
[----:B------:R-:W-:Y:S05]  /*2e9c0*/  WARPSYNC.COLLECTIVE R15, `(.L_x_2280) ;  /* 0x000000000f087348 */ /* 0x000fea0003c00000 */
[----:B------:R0:W1:Y:S02]  /*2e9d0*/  SHFL.IDX P6, R14, R13, R12, R11 ;  /* 0x0000000c0d0e7389 */ /* 0x00006400000c000b */
[----:B01----:R-:W-:Y:S01]  /*2e9e0*/  ENDCOLLECTIVE ;  /* 0x000000000000791b */ /* 0x003fe20003800000 */
.L_x_2280:
        /* <DEDUP_REMOVED lines=8> */
.L_x_2281:
[----:B------:R-:W-:Y:S02]  /*2ea70*/  SEL R182, R27, R56, P0 ;  /* 0x000000381bb67207 */ /* 0x000fe40000000000 */
[----:B------:R-:W-:Y:S01]  /*2ea80*/  SEL R183, R56, R27, P0 ;  /* 0x0000001b38b77207 */ /* 0x000fe20000000000 */
[----:B------:R-:W-:Y:S02]  /*2ea90*/  IMAD.MOV.U32 R13, RZ, RZ, R26 ;  /* 0x000000ffff0d7224 */ /* 0x000fe400078e001a */
[----:B------:R-:W-:-:S07]  /*2eaa0*/  IMAD.MOV.U32 R33, RZ, RZ, R14 ;  /* 0x000000ffff217224 */ /* 0x000fce00078e000e */
[----:B------:R-:W-:Y:S05]  /*2eab0*/  WARPSYNC.COLLECTIVE R15, `(.L_x_2282) ;  /* 0x000000000f087348 */ /* 0x000fea0003c00000 */
[----:B------:R0:W1:Y:S02]  /*2eac0*/  SHFL.IDX P6, R14, R13, R12, R11 ;  /* 0x0000000c0d0e7389 */ /* 0x00006400000c000b */
[----:B01----:R-:W-:Y:S01]  /*2ead0*/  ENDCOLLECTIVE ;  /* 0x000000000000791b */ /* 0x003fe20003800000 */
.L_x_2282:
[----:B------:R-:W-:Y:S01]  /*2eae0*/  MOV R13, R68 ;  /* 0x00000044000d7202 */ /* 0x000fe20000000f00 */
[----:B------:R-:W-:Y:S02]  /*2eaf0*/  IMAD.MOV.U32 R12, RZ, RZ, R2 ;  /* 0x000000ffff0c7224 */ /* 0x000fe400078e0002 */
[----:B------:R-:W-:-:S07]  /*2eb00*/  IMAD.MOV.U32 R26, RZ, RZ, R14 ;  /* 0x000000ffff1a7224 */ /* 0x000fce00078e000e */
[----:B------:R-:W-:Y:S05]  /*2eb10*/  WARPSYNC.COLLECTIVE R15, `(.L_x_2283) ;  /* 0x000000000f087348 */ /* 0x000fea0003c00000 */
[----:B------:R0:W1:Y:S02]  /*2eb20*/  SHFL.IDX P6, R14, R13, R12, R11 ;  /* 0x0000000c0d0e7389 */ /* 0x00006400000c000b */
[----:B01----:R-:W-:Y:S01]  /*2eb30*/  ENDCOLLECTIVE ;  /* 0x000000000000791b */ /* 0x003fe20003800000 */
.L_x_2283:
[----:B------:R-:W-:Y:S02]  /*2eb40*/  IMAD.MOV.U32 R13, RZ, RZ, R20 ;  /* 0x000000ffff0d7224 */ /* 0x000fe400078e0014 */
[----:B------:R-:W-:-:S07]  /*2eb50*/  IMAD.MOV.U32 R68, RZ, RZ, R14 ;  /* 0x000000ffff447224 */ /* 0x000fce00078e000e */
[----:B------:R-:W-:Y:S05]  /*2eb60*/  WARPSYNC.COLLECTIVE R15, `(.L_x_2284) ;  /* 0x000000000f087348 */ /* 0x000fea0003c00000 */
[----:B------:R0:W1:Y:S02]  /*2eb70*/  SHFL.IDX P6, R14, R13, R12, R11 ;  /* 0x0000000c0d0e7389 */ /* 0x00006400000c000b */
[----:B01----:R-:W-:Y:S01]  /*2eb80*/  ENDCOLLECTIVE ;  /* 0x000000000000791b */ /* 0x003fe20003800000 */
.L_x_2284:
        /* <DEDUP_REMOVED lines=8> */
.L_x_2285:
[----:B------:R-:W-:Y:S02]  /*2ec10*/  SEL R179, R26, R20, P0 ;  /* 0x000000141ab37207 */ /* 0x000fe40000000000 */
[----:B------:R-:W-:Y:S01]  /*2ec20*/  SEL R178, R20, R26, P0 ;  /* 0x0000001a14b27207 */ /* 0x000fe20000000000 */
[----:B------:R-:W-:Y:S02]  /*2ec30*/  IMAD.MOV.U32 R13, RZ, RZ, R31 ;  /* 0x000000ffff0d7224 */ /* 0x000fe400078e001f */
[----:B------:R-:W-:-:S07]  /*2ec40*/  IMAD.MOV.U32 R37, RZ, RZ, R14 ;  /* 0x000000ffff257224 */ /* 0x000fce00078e000e */
[----:B------:R-:W-:Y:S05]  /*2ec50*/  WARPSYNC.COLLECTIVE R15, `(.L_x_2286) ;  /* 0x000000000f087348 */ /* 0x000fea0003c00000 */
[----:B------:R0:W1:Y:S02]  /*2ec60*/  SHFL.IDX P6, R14, R13, R12, R11 ;  /* 0x0000000c0d0e7389 */ /* 0x00006400000c000b */
[----:B01----:R-:W-:Y:S01]  /*2ec70*/  ENDCOLLECTIVE ;  /* 0x000000000000791b */ /* 0x003fe20003800000 */
.L_x_2286:
[----:B------:R-:W-:Y:S01]  /*2ec80*/  IMAD.MOV.U32 R13, RZ, RZ, R76 ;  /* 0x000000ffff0d7224 */ /* 0x000fe200078e004c */
[----:B------:R-:W-:Y:S01]  /*2ec90*/  MOV R12, R2 ;  /* 0x00000002000c7202 */ /* 0x000fe20000000f00 */
[----:B------:R-:W-:-:S07]  /*2eca0*/  IMAD.MOV.U32 R31, RZ, RZ, R14 ;  /* 0x000000ffff1f7224 */ /* 0x000fce00078e000e */
[----:B------:R-:W-:Y:S05]  /*2ecb0*/  WARPSYNC.COLLECTIVE R15, `(.L_x_2287) ;  /* 0x000000000f087348 */ /* 0x000fea0003c00000 */
[----:B------:R0:W1:Y:S02]  /*2ecc0*/  SHFL.IDX P6, R14, R13, R12, R11 ;  /* 0x0000000c0d0e7389 */ /* 0x00006400000c000b */
[----:B01----:R-:W-:Y:S01]  /*2ecd0*/  ENDCOLLECTIVE ;  /* 0x000000000000791b */ /* 0x003fe20003800000 */
.L_x_2287:
[----:B------:R-:W-:Y:S02]  /*2ece0*/  IMAD.MOV.U32 R13, RZ, RZ, R72 ;  /* 0x000000ffff0d7224 */ /* 0x000fe400078e0048 */
[----:B------:R-:W-:-:S07]  /*2ecf0*/  IMAD.MOV.U32 R76, RZ, RZ, R14 ;  /* 0x000000ffff4c7224 */ /* 0x000fce00078e000e */
[----:B------:R-:W-:Y:S05]  /*2ed00*/  WARPSYNC.COLLECTIVE R15, `(.L_x_2288) ;  /* 0x000000000f087348 */ /* 0x000fea0003c00000 */
[----:B------:R0:W1:Y:S02]  /*2ed10*/  SHFL.IDX P6, R14, R13, R12, R11 ;  /* 0x0000000c0d0e7389 */ /* 0x00006400000c000b */
[----:B01----:R-:W-:Y:S01]  /*2ed20*/  ENDCOLLECTIVE ;  /* 0x000000000000791b */ /* 0x003fe20003800000 */
.L_x_2288:
        /* <DEDUP_REMOVED lines=8> */
.L_x_2289:
[----:B------:R-:W-:Y:S02]  /*2edb0*/  SEL R175, R31, R72, P0 ;  /* 0x000000481faf7207 */ /* 0x000fe40000000000 */
[----:B------:R-:W-:Y:S01]  /*2edc0*/  SEL R174, R72, R31, P0 ;  /* 0x0000001f48ae7207 */ /* 0x000fe20000000000 */
[----:B------:R-:W-:Y:S02]  /*2edd0*/  IMAD.MOV.U32 R13, RZ, RZ, R38 ;  /* 0x000000ffff0d7224 */ /* 0x000fe400078e0026 */
[----:B------:R-:W-:-:S07]  /*2ede0*/  IMAD.MOV.U32 R39, RZ, RZ, R14 ;  /* 0x000000ffff277224 */ /* 0x000fce00078e000e */
[----:B------:R-:W-:Y:S05]  /*2edf0*/  WARPSYNC.COLLECTIVE R15, `(.L_x_2290) ;  /* 0x000000000f087348 */ /* 0x000fea0003c00000 */
[----:B------:R0:W1:Y:S02]  /*2ee00*/  SHFL.IDX P6, R14, R13, R12, R11 ;  /* 0x0000000c0d0e7389 */ /* 0x00006400000c000b */
[----:B01----:R-:W-:Y:S01]  /*2ee10*/  ENDCOLLECTIVE ;  /* 0x000000000000791b */ /* 0x003fe20003800000 */
.L_x_2290:
[----:B------:R-:W-:Y:S02]  /*2ee20*/  IMAD.MOV.U32 R13, RZ, RZ, R84 ;  /* 0x000000ffff0d7224 */ /* 0x000fe400078e0054 */
[----:B------:R-:W-:Y:S02]  /*2ee30*/  IMAD.MOV.U32 R12, RZ, RZ, R2 ;  /* 0x000000ffff0c7224 */ /* 0x000fe400078e0002 */
[----:B------:R-:W-:-:S07]  /*2ee40*/  IMAD.MOV.U32 R38, RZ, RZ, R14 ;  /* 0x000000ffff267224 */ /* 0x000fce00078e000e */
[----:B------:R-:W-:Y:S05]  /*2ee50*/  WARPSYNC.COLLECTIVE R15, `(.L_x_2291) ;  /* 0x000000000f087348 */ /* 0x000fea0003c00000 */
[----:B------:R0:W1:Y:S02]  /*2ee60*/  SHFL.IDX P6, R14, R13, R12, R11 ;  /* 0x0000000c0d0e7389 */ /* 0x00006400000c000b */
[----:B01----:R-:W-:Y:S01]  /*2ee70*/  ENDCOLLECTIVE ;  /* 0x000000000000791b */ /* 0x003fe20003800000 */
.L_x_2291:
[----:B------:R-:W-:Y:S01]  /*2ee80*/  IMAD.MOV.U32 R13, RZ, RZ, R80 ;  /* 0x000000ffff0d7224 */ /* 0x000fe200078e0050 */
[----:B------:R-:W-:-:S07]  /*2ee90*/  MOV R84, R14 ;  /* 0x0000000e00547202 */ /* 0x000fce0000000f00 */
[----:B------:R-:W-:Y:S05]  /*2eea0*/  WARPSYNC.COLLECTIVE R15, `(.L_x_2292) ;  /* 0x000000000f087348 */ /* 0x000fea0003c00000 */
[----:B------:R0:W1:Y:S02]  /*2eeb0*/  SHFL.IDX P6, R14, R13, R12, R11 ;  /* 0x0000000c0d0e7389 */ /* 0x00006400000c000b */
[----:B01----:R-:W-:Y:S01]  /*2eec0*/  ENDCOLLECTIVE ;  /* 0x000000000000791b */ /* 0x003fe20003800000 */
.L_x_2292:
        /* <DEDUP_REMOVED lines=8> */
.L_x_2293:
[----:B------:R-:W-:Y:S02]  /*2ef50*/  SEL R171, R38, R80, P0 ;  /* 0x0000005026ab7207 */ /* 0x000fe40000000000 */
[----:B------:R-:W-:Y:S01]  /*2ef60*/  SEL R170, R80, R38, P0 ;  /* 0x0000002650aa7207 */ /* 0x000fe20000000000 */
[----:B------:R-:W-:Y:S02]  /*2ef70*/  IMAD.MOV.U32 R13, RZ, RZ, R41 ;  /* 0x000000ffff0d7224 */ /* 0x000fe400078e0029 */
[----:B------:R-:W-:-:S07]  /*2ef80*/  IMAD.MOV.U32 R42, RZ, RZ, R14 ;  /* 0x000000ffff2a7224 */ /* 0x000fce00078e000e */
[----:B------:R-:W-:Y:S05]  /*2ef90*/  WARPSYNC.COLLECTIVE R15, `(.L_x_2294) ;  /* 0x000000000f087348 */ /* 0x000fea0003c00000 */
[----:B------:R0:W1:Y:S02]  /*2efa0*/  SHFL.IDX P6, R14, R13, R12, R11 ;  /* 0x0000000c0d0e7389 */ /* 0x00006400000c000b */
[----:B01----:R-:W-:Y:S01]  /*2efb0*/  ENDCOLLECTIVE ;  /* 0x000000000000791b */ /* 0x003fe20003800000 */
.L_x_2294:
[----:B------:R-:W-:Y:S02]  /*2efc0*/  IMAD.MOV.U32 R13, RZ, RZ, R92 ;  /* 0x000000ffff0d7224 */ /* 0x000fe400078e005c */
[----:B------:R-:W-:Y:S02]  /*2efd0*/  IMAD.MOV.U32 R12, RZ, RZ, R2 ;  /* 0x000000ffff0c7224 */ /* 0x000fe400078e0002 */
[----:B------:R-:W-:-:S07]  /*2efe0*/  IMAD.MOV.U32 R41, RZ, RZ, R14 ;  /* 0x000000ffff297224 */ /* 0x000fce00078e000e */
[----:B------:R-:W-:Y:S05]  /*2eff0*/  WARPSYNC.COLLECTIVE R15, `(.L_x_2295) ;  /* 0x000000000f087348 */ /* 0x000fea0003c00000 */
[----:B------:R0:W1:Y:S02]  /*2f000*/  SHFL.IDX P6, R14, R13, R12, R11 ;  /* 0x0000000c0d0e7389 */ /* 0x00006400000c000b */
[----:B01----:R-:W-:Y:S01]  /*2f010*/  ENDCOLLECTIVE ;  /* 0x000000000000791b */ /* 0x003fe20003800000 */
.L_x_2295:
[----:B------:R-:W-:Y:S01]  /*2f020*/  MOV R13, R88 ;  /* 0x00000058000d7202 */ /* 0x000fe20000000f00 */
[----:B------:R-:W-:-:S07]  /*2f030*/  IMAD.MOV.U32 R92, RZ, RZ, R14 ;  /* 0x000000ffff5c7224 */ /* 0x000fce00078e000e */
[----:B------:R-:W-:Y:S05]  /*2f040*/  WARPSYNC.COLLECTIVE R15, `(.L_x_2296) ;  /* 0x000000000f087348 */ /* 0x000fea0003c00000 */
[----:B------:R0:W1:Y:S02]  /*2f050*/  SHFL.IDX P6, R14, R13, R12, R11 ;  /* 0x0000000c0d0e7389 */ /* 0x00006400000c000b */
[----:B01----:R-:W-:Y:S01]  /*2f060*/  ENDCOLLECTIVE ;  /* 0x000000000000791b */ /* 0x003fe20003800000 */
.L_x_2296:
        /* <DEDUP_REMOVED lines=8> */
.L_x_2297:
[----:B------:R-:W-:Y:S02]  /*2f0f0*/  SEL R167, R41, R88, P0 ;  /* 0x0000005829a77207 */ /* 0x000fe40000000000 */
[----:B------:R-:W-:Y:S01]  /*2f100*/  SEL R166, R88, R41, P0 ;  /* 0x0000002958a67207 */ /* 0x000fe20000000000 */
[----:B------:R-:W-:Y:S02]  /*2f110*/  IMAD.MOV.U32 R13, RZ, RZ, R43 ;  /* 0x000000ffff0d7224 */ /* 0x000fe400078e002b */
[----:B------:R-:W-:-:S07]  /*2f120*/  IMAD.MOV.U32 R45, RZ, RZ, R14 ;  /* 0x000000ffff2d7224 */ /* 0x000fce00078e000e */
[----:B------:R-:W-:Y:S05]  /*2f130*/  WARPSYNC.COLLECTIVE R15, `(.L_x_2298) ;  /* 0x000000000f087348 */ /* 0x000fea0003c00000 */
[----:B------:R0:W1:Y:S02]  /*2f140*/  SHFL.IDX P6, R14, R13, R12, R11 ;  /* 0x0000000c0d0e7389 */ /* 0x00006400000c000b */
[----:B01----:R-:W-:Y:S01]  /*2f150*/  ENDCOLLECTIVE ;  /* 0x000000000000791b */ /* 0x003fe20003800000 */
.L_x_2298:
[----:B------:R-:W-:Y:S02]  /*2f160*/  IMAD.MOV.U32 R13, RZ, RZ, R100 ;  /* 0x000000ffff0d7224 */ /* 0x000fe400078e0064 */
[----:B------:R-:W-:Y:S02]  /*2f170*/  IMAD.MOV.U32 R12, RZ, RZ, R2 ;  /* 0x000000ffff0c7224 */ /* 0x000fe400078e0002 */
[----:B------:R-:W-:-:S07]  /*2f180*/  IMAD.MOV.U32 R43, RZ, RZ, R14 ;  /* 0x000000ffff2b7224 */ /* 0x000fce00078e000e */
[----:B------:R-:W-:Y:S05]  /*2f190*/  WARPSYNC.COLLECTIVE R15, `(.L_x_2299) ;  /* 0x000000000f087348 */ /* 0x000fea0003c00000 */
[----:B------:R0:W1:Y:S02]  /*2f1a0*/  SHFL.IDX P6, R14, R13, R12, R11 ;  /* 0x0000000c0d0e7389 */ /* 0x00006400000c000b */
[----:B01----:R-:W-:Y:S01]  /*2f1b0*/  ENDCOLLECTIVE ;  /* 0x000000000000791b */ /* 0x003fe20003800000 */
.L_x_2299:
[----:B------:R-:W-:Y:S02]  /*2f1c0*/  IMAD.MOV.U32 R13, RZ, RZ, R96 ;  /* 0x000000ffff0d7224 */ /* 0x000fe400078e0060 */
[----:B------:R-:W-:-:S07]  /*2f1d0*/  IMAD.MOV.U32 R100, RZ, RZ, R14 ;  /* 0x000000ffff647224 */ /* 0x000fce00078e000e */
[----:B------:R-:W-:Y:S05]  /*2f1e0*/  WARPSYNC.COLLECTIVE R15, `(.L_x_2300) ;  /* 0x000000000f087348 */ /* 0x000fea0003c00000 */
[----:B------:R0:W1:Y:S02]  /*2f1f0*/  SHFL.IDX P6, R14, R13, R12, R11 ;  /* 0x0000000c0d0e7389 */ /* 0x00006400000c000b */
[----:B01----:R-:W-:Y:S01]  /*2f200*/  ENDCOLLECTIVE ;  /* 0x000000000000791b */ /* 0x003fe20003800000 */
.L_x_2300:
[----:B------:R-:W-:Y:S02]  /*2f210*/  SEL R159, R45, R100, P0 ;  /* 0x000000642d9f7207 */ /* 0x000fe40000000000 */
[----:B------:R-:W-:Y:S01]  /*2f220*/  SEL R147, R100, R45, P0 ;  /* 0x0000002d64937207 */ /* 0x000fe20000000000 */
[----:B------:R-:W-:Y:S02]  /*2f230*/  IMAD.MOV.U32 R13, RZ, RZ, R53 ;  /* 0x000000ffff0d7224 */ /* 0x000fe400078e0035 */
[----:B------:R-:W-:Y:S01]  /*2f240*/  IMAD.MOV.U32 R12, RZ, RZ, R0 ;  /* 0x000000ffff0c7224 */ /* 0x000fe200078e0000 */
[----:B------:R-:W-:-:S07]  /*2f250*/  MOV R96, R14 ;  /* 0x0000000e00607202 */ /* 0x000fce0000000f00 */
[----:B------:R-:W-:Y:S05]  /*2f260*/  WARPSYNC.COLLECTIVE R15, `(.L_x_2301) ;  /* 0x000000000f087348 */ /* 0x000fea0003c00000 */
[----:B------:R0:W1:Y:S02]  /*2f270*/  SHFL.IDX P6, R14, R13, R12, R11 ;  /* 0x0000000c0d0e7389 */ /* 0x00006400000c000b */
[----:B01----:R-:W-:Y:S01]  /*2f280*/  ENDCOLLECTIVE ;  /* 0x000000000000791b */ /* 0x003fe20003800000 */
.L_x_2301:
[----:B------:R-:W-:Y:S02]  /*2f290*/  IMAD.MOV.U32 R13, RZ, RZ, R49 ;  /* 0x000000ffff0d7224 */ /* 0x000fe400078e0031 */
[----:B------:R-:W-:-:S07]  /*2f2a0*/  IMAD.MOV.U32 R53, RZ, RZ, R14 ;  /* 0x000000ffff357224 */ /* 0x000fce00078e000e */
[----:B------:R-:W-:Y:S05]  /*2f2b0*/  WARPSYNC.COLLECTIVE R15, `(.L_x_2302) ;  /* 0x000000000f087348 */ /* 0x000fea0003c00000 */
[----:B------:R0:W1:Y:S02]  /*2f2c0*/  SHFL.IDX P6, R14, R13, R12, R11 ;  /* 0x0000000c0d0e7389 */ /* 0x00006400000c000b */
[----:B01----:R-:W-:Y:S01]  /*2f2d0*/  ENDCOLLECTIVE ;  /* 0x000000000000791b */ /* 0x003fe20003800000 */
.L_x_2302:
[----:B------:R-:W-:Y:S02]  /*2f2e0*/  IMAD.MOV.U32 R13, RZ, RZ, R108 ;  /* 0x000000ffff0d7224 */ /* 0x000fe400078e006c */
[----:B------:R-:W-:Y:S02]  /*2f2f0*/  IMAD.MOV.U32 R12, RZ, RZ, R2 ;  /* 0x000000ffff0c7224 */ /* 0x000fe400078e0002 */
[----:B------:R-:W-:-:S07]  /*2f300*/  IMAD.MOV.U32 R49, RZ, RZ, R14 ;  /* 0x000000ffff317224 */ /* 0x000fce00078e000e */
[----:B------:R-:W-:Y:S05]  /*2f310*/  WARPSYNC.COLLECTIVE R15, `(.L_x_2303) ;  /* 0x000000000f087348 */ /* 0x000fea0003c00000 */
[----:B------:R0:W1:Y:S02]  /*2f320*/  SHFL.IDX P6, R14, R13, R12, R11 ;  /* 0x0000000c0d0e7389 */ /* 0x00006400000c000b */
[----:B01----:R-:W-:Y:S01]  /*2f330*/  ENDCOLLECTIVE ;  /* 0x000000000000791b */ /* 0x003fe20003800000 */
.L_x_2303:
[----:B------:R-:W-:Y:S02]  /*2f340*/  IMAD.MOV.U32 R13, RZ, RZ, R104 ;  /* 0x000000ffff0d7224 */ /* 0x000fe400078e0068 */
[----:B------:R-:W-:-:S07]  /*2f350*/  IMAD.MOV.U32 R108, RZ, RZ, R14 ;  /* 0x000000ffff6c7224 */ /* 0x000fce00078e000e */
[----:B------:R-:W-:Y:S05]  /*2f360*/  WARPSYNC.COLLECTIVE R15, `(.L_x_2304) ;  /* 0x000000000f087348 */ /* 0x000fea0003c00000 */
[----:B------:R0:W1:Y:S02]  /*2f370*/  SHFL.IDX P6, R14, R13, R12, R11 ;  /* 0x0000000c0d0e7389 */ /* 0x00006400000c000b */
[----:B01----:R-:W-:Y:S01]  /*2f380*/  ENDCOLLECTIVE ;  /* 0x000000000000791b */ /* 0x003fe20003800000 */
.L_x_2304:
[----:B------:R-:W-:Y:S02]  /*2f390*/  SEL R92, R108, R53, P0 ;  /* 0x000000356c5c7207 */ /* 0x000fe40000000000 */
[----:B------:R-:W-:Y:S01]  /*2f3a0*/  MOV R13, R61 ;  /* 0x0000003d000d7202 */ /* 0x000fe20000000f00 */
[----:B------:R-:W-:Y:S02]  /*2f3b0*/  IMAD.MOV.U32 R12, RZ, RZ, R0 ;  /* 0x000000ffff0c7224 */ /* 0x000fe400078e0000 */
[----:B------:R-:W-:-:S07]  /*2f3c0*/  IMAD.MOV.U32 R104, RZ, RZ, R14 ;  /* 0x000000ffff687224 */ /* 0x000fce00078e000e */
[----:B------:R-:W-:Y:S05]  /*2f3d0*/  WARPSYNC.COLLECTIVE R15, `(.L_x_2305) ;  /* 0x000000000f087348 */ /* 0x000fea0003c00000 */
[----:B------:R0:W1:Y:S02]  /*2f3e0*/  SHFL.IDX P6, R14, R13, R12, R11 ;  /* 0x0000000c0d0e7389 */ /* 0x00006400000c000b */
[----:B01----:R-:W-:Y:S01]  /*2f3f0*/  ENDCOLLECTIVE ;  /* 0x000000000000791b */ /* 0x003fe20003800000 */
.L_x_2305:
[----:B------:R-:W-:Y:S02]  /*2f400*/  SEL R100, R49, R104, P0 ;  /* 0x0000006831647207 */ /* 0x000fe40000000000 */
[----:B------:R-:W-:Y:S01]  /*2f410*/  SEL R104, R104, R49, P0 ;  /* 0x0000003168687207 */ /* 0x000fe20000000000 */
[----:B------:R-:W-:Y:S02]  /*2f420*/  IMAD.MOV.U32 R13, RZ, RZ, R57 ;  /* 0x000000ffff0d7224 */ /* 0x000fe400078e0039 */
[----:B------:R-:W-:-:S07]  /*2f430*/  IMAD.MOV.U32 R61, RZ, RZ, R14 ;  /* 0x000000ffff3d7224 */ /* 0x000fce00078e000e */
[----:B------:R-:W-:Y:S05]  /*2f440*/  WARPSYNC.COLLECTIVE R15, `(.L_x_2306) ;  /* 0x000000000f087348 */ /* 0x000fea0003c00000 */
[----:B------:R0:W1:Y:S02]  /*2f450*/  SHFL.IDX P6, R14, R13, R12, R11 ;  /* 0x0000000c0d0e7389 */ /* 0x00006400000c000b */
[----:B01----:R-:W-:Y:S01]  /*2f460*/  ENDCOLLECTIVE ;  /* 0x000000000000791b */ /* 0x003fe20003800000 */
.L_x_2306:
[----:B------:R-:W-:Y:S02]  /*2f470*/  IMAD.MOV.U32 R13, RZ, RZ, R116 ;  /* 0x000000ffff0d7224 */ /* 0x000fe400078e0074 */
[----:B------:R-:W-:Y:S02]  /*2f480*/  IMAD.MOV.U32 R12, RZ, RZ, R2 ;  /* 0x000000ffff0c7224 */ /* 0x000fe400078e0002 */
[----:B------:R-:W-:-:S07]  /*2f490*/  IMAD.MOV.U32 R57, RZ, RZ, R14 ;  /* 0x000000ffff397224 */ /* 0x000fce00078e000e */
[----:B------:R-:W-:Y:S05]  /*2f4a0*/  WARPSYNC.COLLECTIVE R15, `(.L_x_2307) ;  /* 0x000000000f087348 */ /* 0x000fea0003c00000 */
[----:B------:R0:W1:Y:S02]  /*2f4b0*/  SHFL.IDX P6, R14, R13, R12, R11 ;  /* 0x0000000c0d0e7389 */ /* 0x00006400000c000b */
[----:B01----:R-:W-:Y:S01]  /*2f4c0*/  ENDCOLLECTIVE ;  /* 0x000000000000791b */ /* 0x003fe20003800000 */
.L_x_2307:
[----:B------:R-:W-:Y:S02]  /*2f4d0*/  IMAD.MOV.U32 R13, RZ, RZ, R112 ;  /* 0x000000ffff0d7224 */ /* 0x000fe400078e0070 */
[----:B------:R-:W-:-:S07]  /*2f4e0*/  IMAD.MOV.U32 R116, RZ, RZ, R14 ;  /* 0x000000ffff747224 */ /* 0x000fce00078e000e */
[----:B------:R-:W-:Y:S05]  /*2f4f0*/  WARPSYNC.COLLECTIVE R15, `(.L_x_2308) ;  /* 0x000000000f087348 */ /* 0x000fea0003c00000 */
[----:B------:R0:W1:Y:S02]  /*2f500*/  SHFL.IDX P6, R14, R13, R12, R11 ;  /* 0x0000000c0d0e7389 */ /* 0x00006400000c000b */
[----:B01----:R-:W-:Y:S01]  /*2f510*/  ENDCOLLECTIVE ;  /* 0x000000000000791b */ /* 0x003fe20003800000 */
.L_x_2308:
[----:B------:R-:W-:Y:S02]  /*2f520*/  SEL R84, R61, R116, P0 ;  /* 0x000000743d547207 */ /* 0x000fe40000000000 */
[----:B------:R-:W-:Y:S01]  /*2f530*/  SEL R116, R116, R61, P0 ;  /* 0x0000003d74747207 */ /* 0x000fe20000000000 */
[----:B------:R-:W-:Y:S01]  /*2f540*/  IMAD.MOV.U32 R13, RZ, RZ, R69 ;  /* 0x000000ffff0d7224 */ /* 0x000fe200078e0045 */
[----:B------:R-:W-:Y:S01]  /*2f550*/  MOV R12, R0 ;  /* 0x00000000000c7202 */ /* 0x000fe20000000f00 */
[----:B------:R-:W-:-:S07]  /*2f560*/  IMAD.MOV.U32 R112, RZ, RZ, R14 ;  /* 0x000000ffff707224 */ /* 0x000fce00078e000e */
[----:B------:R-:W-:Y:S05]  /*2f570*/  WARPSYNC.COLLECTIVE R15, `(.L_x_2309) ;  /* 0x000000000f087348 */ /* 0x000fea0003c00000 */
[----:B------:R0:W1:Y:S02]  /*2f580*/  SHFL.IDX P6, R14, R13, R12, R11 ;  /* 0x0000000c0d0e7389 */ /* 0x00006400000c000b */
[----:B01----:R-:W-:Y:S01]  /*2f590*/  ENDCOLLECTIVE ;  /* 0x000000000000791b */ /* 0x003fe20003800000 */
.L_x_2309:
[----:B------:R-:W-:Y:S02]  /*2f5a0*/  SEL R88, R57, R112, P0 ;  /* 0x0000007039587207 */ /* 0x000fe40000000000 */
[----:B------:R-:W-:Y:S01]  /*2f5b0*/  SEL R112, R112, R57, P0 ;  /* 0x0000003970707207 */ /* 0x000fe20000000000 */
[----:B------:R-:W-:Y:S02]  /*2f5c0*/  IMAD.MOV.U32 R13, RZ, RZ, R65 ;  /* 0x000000ffff0d7224 */ /* 0x000fe400078e0041 */
[----:B------:R-:W-:-:S07]  /*2f5d0*/  IMAD.MOV.U32 R69, RZ, RZ, R14 ;  /* 0x000000ffff457224 */ /* 0x000fce00078e000e */
[----:B------:R-:W-:Y:S05]  /*2f5e0*/  WARPSYNC.COLLECTIVE R15, `(.L_x_2310) ;  /* 0x000000000f087348 */ /* 0x000fea0003c00000 */
[----:B------:R0:W1:Y:S02]  /*2f5f0*/  SHFL.IDX P6, R14, R13, R12, R11 ;  /* 0x0000000c0d0e7389 */ /* 0x00006400000c000b */
[----:B01----:R-:W-:Y:S01]  /*2f600*/  ENDCOLLECTIVE ;  /* 0x000000000000791b */ /* 0x003fe20003800000 */
.L_x_2310:
[----:B------:R-:W-:Y:S02]  /*2f610*/  IMAD.MOV.U32 R13, RZ, RZ, R124 ;  /* 0x000000ffff0d7224 */ /* 0x000fe400078e007c */
[----:B------:R-:W-:Y:S02]  /*2f620*/  IMAD.MOV.U32 R12, RZ, RZ, R2 ;  /* 0x000000ffff0c7224 */ /* 0x000fe400078e0002 */
[----:B------:R-:W-:-:S07]  /*2f630*/  IMAD.MOV.U32 R65, RZ, RZ, R14 ;  /* 0x000000ffff417224 */ /* 0x000fce00078e000e */
[----:B------:R-:W-:Y:S05]  /*2f640*/  WARPSYNC.COLLECTIVE R15, `(.L_x_2311) ;  /* 0x000000000f087348 */ /* 0x000fea0003c00000 */
[----:B------:R0:W1:Y:S02]  /*2f650*/  SHFL.IDX P6, R14, R13, R12, R11 ;  /* 0x0000000c0d0e7389 */ /* 0x00006400000c000b */
[----:B01----:R-:W-:Y:S01]  /*2f660*/  ENDCOLLECTIVE ;  /* 0x000000000000791b */ /* 0x003fe20003800000 */
.L_x_2311:
[----:B------:R-:W-:Y:S02]  /*2f670*/  IMAD.MOV.U32 R13, RZ, RZ, R120 ;  /* 0x000000ffff0d7224 */ /* 0x000fe400078e0078 */
[----:B------:R-:W-:-:S07]  /*2f680*/  IMAD.MOV.U32 R124, RZ, RZ, R14 ;  /* 0x000000ffff7c7224 */ /* 0x000fce00078e000e */
[----:B------:R-:W-:Y:S05]  /*2f690*/  WARPSYNC.COLLECTIVE R15, `(.L_x_2312) ;  /* 0x000000000f087348 */ /* 0x000fea0003c00000 */
[----:B------:R0:W1:Y:S02]  /*2f6a0*/  SHFL.IDX P6, R14, R13, R12, R11 ;  /* 0x0000000c0d0e7389 */ /* 0x00006400000c000b */
[----:B01----:R-:W-:Y:S01]  /*2f6b0*/  ENDCOLLECTIVE ;  /* 0x000000000000791b */ /* 0x003fe20003800000 */
.L_x_2312:
[----:B------:R-:W-:Y:S02]  /*2f6c0*/  IMAD.MOV.U32 R13, RZ, RZ, R77 ;  /* 0x000000ffff0d7224 */ /* 0x000fe400078e004d */
[----:B------:R-:W-:Y:S02]  /*2f6d0*/  IMAD.MOV.U32 R12, RZ, RZ, R0 ;  /* 0x000000ffff0c7224 */ /* 0x000fe400078e0000 */
[----:B------:R-:W-:-:S07]  /*2f6e0*/  IMAD.MOV.U32 R120, RZ, RZ, R14 ;  /* 0x000000ffff787224 */ /* 0x000fce00078e000e */
[----:B------:R-:W-:Y:S05]  /*2f6f0*/  WARPSYNC.COLLECTIVE R15, `(.L_x_2313) ;  /* 0x000000000f087348 */ /* 0x000fea0003c00000 */
[----:B------:R0:W1:Y:S02]  /*2f700*/  SHFL.IDX P6, R14, R13, R12, R11 ;  /* 0x0000000c0d0e7389 */ /* 0x00006400000c000b */
[----:B01----:R-:W-:Y:S01]  /*2f710*/  ENDCOLLECTIVE ;  /* 0x000000000000791b */ /* 0x003fe20003800000 */
.L_x_2313:
[----:B------:R-:W-:Y:S02]  /*2f720*/  SEL R80, R65, R120, P0 ;  /* 0x0000007841507207 */ /* 0x000fe40000000000 */
[----:B------:R-:W-:Y:S01]  /*2f730*/  SEL R120, R120, R65, P0 ;  /* 0x0000004178787207 */ /* 0x000fe20000000000 */
[----:B------:R-:W-:Y:S01]  /*2f740*/  IMAD.MOV.U32 R13, RZ, RZ, R73 ;  /* 0x000000ffff0d7224 */ /* 0x000fe200078e0049 */
[----:B------:R-:W-:-:S07]  /*2f750*/  MOV R77, R14 ;  /* 0x0000000e004d7202 */ /* 0x000fce0000000f00 */
[----:B------:R-:W-:Y:S05]  /*2f760*/  WARPSYNC.COLLECTIVE R15, `(.L_x_2314) ;  /* 0x000000000f087348 */ /* 0x000fea0003c00000 */
[----:B------:R0:W1:Y:S02]  /*2f770*/  SHFL.IDX P6, R14, R13, R12, R11 ;  /* 0x0000000c0d0e7389 */ /* 0x00006400000c000b */
[----:B01----:R-:W-:Y:S01]  /*2f780*/  ENDCOLLECTIVE ;  /* 0x000000000000791b */ /* 0x003fe20003800000 */
.L_x_2314:
[----:B------:R-:W-:Y:S02]  /*2f790*/  IMAD.MOV.U32 R13, RZ, RZ, R132 ;  /* 0x000000ffff0d7224 */ /* 0x000fe400078e0084 */
[----:B------:R-:W-:Y:S02]  /*2f7a0*/  IMAD.MOV.U32 R12, RZ, RZ, R2 ;  /* 0x000000ffff0c7224 */ /* 0x000fe400078e0002 */
[----:B------:R-:W-:-:S07]  /*2f7b0*/  IMAD.MOV.U32 R73, RZ, RZ, R14 ;  /* 0x000000ffff497224 */ /* 0x000fce00078e000e */
[----:B------:R-:W-:Y:S05]  /*2f7c0*/  WARPSYNC.COLLECTIVE R15, `(.L_x_2315) ;  /* 0x000000000f087348 */ /* 0x000fea0003c00000 */
[----:B------:R0:W1:Y:S02]  /*2f7d0*/  SHFL.IDX P6, R14, R13, R12, R11 ;  /* 0x0000000c0d0e7389 */ /* 0x00006400000c000b */
[----:B01----:R-:W-:Y:S01]  /*2f7e0*/  ENDCOLLECTIVE ;  /* 0x000000000000791b */ /* 0x003fe20003800000 */
.L_x_2315:
[----:B------:R-:W-:Y:S02]  /*2f7f0*/  IMAD.MOV.U32 R13, RZ, RZ, R128 ;  /* 0x000000ffff0d7224 */ /* 0x000fe400078e0080 */
[----:B------:R-:W-:-:S07]  /*2f800*/  IMAD.MOV.U32 R132, RZ, RZ, R14 ;  /* 0x000000ffff847224 */ /* 0x000fce00078e000e */
[----:B------:R-:W-:Y:S05]  /*2f810*/  WARPSYNC.COLLECTIVE R15, `(.L_x_2316) ;  /* 0x000000000f087348 */ /* 0x000fea0003c00000 */
[----:B------:R0:W1:Y:S02]  /*2f820*/  SHFL.IDX P6, R14, R13, R12, R11 ;  /* 0x0000000c0d0e7389 */ /* 0x00006400000c000b */
[----:B01----:R-:W-:Y:S01]  /*2f830*/  ENDCOLLECTIVE ;  /* 0x000000000000791b */ /* 0x003fe20003800000 */
.L_x_2316:
[----:B------:R-:W-:Y:S02]  /*2f840*/  IMAD.MOV.U32 R13, RZ, RZ, R85 ;  /* 0x000000ffff0d7224 */ /* 0x000fe400078e0055 */
[----:B------:R-:W-:Y:S02]  /*2f850*/  IMAD.MOV.U32 R12, RZ, RZ, R0 ;  /* 0x000000ffff0c7224 */ /* 0x000fe400078e0000 */
[----:B------:R-:W-:-:S07]  /*2f860*/  IMAD.MOV.U32 R128, RZ, RZ, R14 ;  /* 0x000000ffff807224 */ /* 0x000fce00078e000e */
[----:B------:R-:W-:Y:S05]  /*2f870*/  WARPSYNC.COLLECTIVE R15, `(.L_x_2317) ;  /* 0x000000000f087348 */ /* 0x000fea0003c00000 */
[----:B------:R0:W1:Y:S02]  /*2f880*/  SHFL.IDX P6, R14, R13, R12, R11 ;  /* 0x0000000c0d0e7389 */ /* 0x00006400000c000b */
[----:B01----:R-:W-:Y:S01]  /*2f890*/  ENDCOLLECTIVE ;  /* 0x000000000000791b */ /* 0x003fe20003800000 */
.L_x_2317:
[----:B------:R-:W-:Y:S01]  /*2f8a0*/  MOV R13, R81 ;  /* 0x00000051000d7202 */ /* 0x000fe20000000f00 */
[----:B------:R-:W-:-:S07]  /*2f8b0*/  IMAD.MOV.U32 R85, RZ, RZ, R14 ;  /* 0x000000ffff557224 */ /* 0x000fce00078e000e */
[----:B------:R-:W-:Y:S05]  /*2f8c0*/  WARPSYNC.COLLECTIVE R15, `(.L_x_2318) ;  /* 0x000000000f087348 */ /* 0x000fea0003c00000 */
[----:B------:R0:W1:Y:S02]  /*2f8d0*/  SHFL.IDX P6, R14, R13, R12, R11 ;  /* 0x0000000c0d0e7389 */ /* 0x00006400000c000b */
[----:B01----:R-:W-:Y:S01]  /*2f8e0*/  ENDCOLLECTIVE ;  /* 0x000000000000791b */ /* 0x003fe20003800000 */
.L_x_2318:
[----:B------:R-:W-:Y:S02]  /*2f8f0*/  IMAD.MOV.U32 R13, RZ, RZ, R140 ;  /* 0x000000ffff0d7224 */ /* 0x000fe400078e008c */
[----:B------:R-:W-:Y:S02]  /*2f900*/  IMAD.MOV.U32 R12, RZ, RZ, R2 ;  /* 0x000000ffff0c7224 */ /* 0x000fe400078e0002 */
[----:B------:R-:W-:-:S07]  /*2f910*/  IMAD.MOV.U32 R81, RZ, RZ, R14 ;  /* 0x000000ffff517224 */ /* 0x000fce00078e000e */
[----:B------:R-:W-:Y:S05]  /*2f920*/  WARPSYNC.COLLECTIVE R15, `(.L_x_2319) ;  /* 0x000000000f087348 */ /* 0x000fea0003c00000 */
[----:B------:R0:W1:Y:S02]  /*2f930*/  SHFL.IDX P6, R14, R13, R12, R11 ;  /* 0x0000000c0d0e7389 */ /* 0x00006400000c000b */
[----:B01----:R-:W-:Y:S01]  /*2f940*/  ENDCOLLECTIVE ;  /* 0x000000000000791b */ /* 0x003fe20003800000 */
.L_x_2319:
[----:B------:R-:W-:Y:S02]  /*2f950*/  IMAD.MOV.U32 R13, RZ, RZ, R136 ;  /* 0x000000ffff0d7224 */ /* 0x000fe400078e0088 */
[----:B------:R-:W-:-:S07]  /*2f960*/  IMAD.MOV.U32 R140, RZ, RZ, R14 ;  /* 0x000000ffff8c7224 */ /* 0x000fce00078e000e */
[----:B------:R-:W-:Y:S05]  /*2f970*/  WARPSYNC.COLLECTIVE R15, `(.L_x_2320) ;  /* 0x000000000f087348 */ /* 0x000fea0003c00000 */
[----:B------:R0:W1:Y:S02]  /*2f980*/  SHFL.IDX P6, R14, R13, R12, R11 ;  /* 0x0000000c0d0e7389 */ /* 0x00006400000c000b */
[----:B01----:R-:W-:Y:S01]  /*2f990*/  ENDCOLLECTIVE ;  /* 0x000000000000791b */ /* 0x003fe20003800000 */
.L_x_2320:
[----:B------:R-:W-:Y:S02]  /*2f9a0*/  IMAD.MOV.U32 R13, RZ, RZ, R93 ;  /* 0x000000ffff0d7224 */ /* 0x000fe400078e005d */
[----:B------:R-:W-:Y:S02]  /*2f9b0*/  IMAD.MOV.U32 R12, RZ, RZ, R0 ;  /* 0x000000ffff0c7224 */ /* 0x000fe400078e0000 */
[----:B------:R-:W-:-:S07]  /*2f9c0*/  IMAD.MOV.U32 R136, RZ, RZ, R14 ;  /* 0x000000ffff887224 */ /* 0x000fce00078e000e */
[----:B------:R-:W-:Y:S05]  /*2f9d0*/  WARPSYNC.COLLECTIVE R15, `(.L_x_2321) ;  /* 0x000000000f087348 */ /* 0x000fea0003c00000 */
[----:B------:R0:W1:Y:S02]  /*2f9e0*/  SHFL.IDX P6, R14, R13, R12, R11 ;  /* 0x0000000c0d0e7389 */ /* 0x00006400000c000b */
[----:B01----:R-:W-:Y:S01]  /*2f9f0*/  ENDCOLLECTIVE ;  /* 0x000000000000791b */ /* 0x003fe20003800000 */
.L_x_2321:
[----:B------:R-:W-:Y:S02]  /*2fa00*/  IMAD.MOV.U32 R13, RZ, RZ, R89 ;  /* 0x000000ffff0d7224 */ /* 0x000fe400078e0059 */
[----:B------:R-:W-:-:S07]  /*2fa10*/  IMAD.MOV.U32 R93, RZ, RZ, R14 ;  /* 0x000000ffff5d7224 */ /* 0x000fce00078e000e */
[----:B------:R-:W-:Y:S05]  /*2fa20*/  WARPSYNC.COLLECTIVE R15, `(.L_x_2322) ;  /* 0x000000000f087348 */ /* 0x000fea0003c00000 */
[----:B------:R0:W1:Y:S02]  /*2fa30*/  SHFL.IDX P6, R14, R13, R12, R11 ;  /* 0x0000000c0d0e7389 */ /* 0x00006400000c000b */
[----:B01----:R-:W-:Y:S01]  /*2fa40*/  ENDCOLLECTIVE ;  /* 0x000000000000791b */ /* 0x003fe20003800000 */
.L_x_2322:
[----:B------:R-:W-:Y:S02]  /*2fa50*/  IMAD.MOV.U32 R13, RZ, RZ, R148 ;  /* 0x000000ffff0d7224 */ /* 0x000fe400078e0094 */
[----:B------:R-:W-:Y:S01]  /*2fa60*/  IMAD.MOV.U32 R12, RZ, RZ, R2 ;  /* 0x000000ffff0c7224 */ /* 0x000fe200078e0002 */
[----:B------:R-:W-:-:S07]  /*2fa70*/  MOV R89, R14 ;  /* 0x0000000e00597202 */ /* 0x000fce0000000f00 */
[----:B------:R-:W-:Y:S05]  /*2fa80*/  WARPSYNC.COLLECTIVE R15, `(.L_x_2323) ;  /* 0x000000000f087348 */ /* 0x000fea0003c00000 */
[----:B------:R0:W1:Y:S02]  /*2fa90*/  SHFL.IDX P6, R14, R13, R12, R11 ;  /* 0x0000000c0d0e7389 */ /* 0x00006400000c000b */
[----:B01----:R-:W-:Y:S01]  /*2faa0*/  ENDCOLLECTIVE ;  /* 0x000000000000791b */ /* 0x003fe20003800000 */
.L_x_2323:
[----:B------:R-:W-:Y:S02]  /*2fab0*/  IMAD.MOV.U32 R13, RZ, RZ, R144 ;  /* 0x000000ffff0d7224 */ /* 0x000fe400078e0090 */
[----:B------:R-:W-:-:S07]  /*2fac0*/  IMAD.MOV.U32 R148, RZ, RZ, R14 ;  /* 0x000000ffff947224 */ /* 0x000fce00078e000e */
[----:B------:R-:W-:Y:S05]  /*2fad0*/  WARPSYNC.COLLECTIVE R15, `(.L_x_2324) ;  /* 0x000000000f087348 */ /* 0x000fea0003c00000 */
[----:B------:R0:W1:Y:S02]  /*2fae0*/  SHFL.IDX P6, R14, R13, R12, R11 ;  /* 0x0000000c0d0e7389 */ /* 0x00006400000c000b */
[----:B01----:R-:W-:Y:S01]  /*2faf0*/  ENDCOLLECTIVE ;  /* 0x000000000000791b */ /* 0x003fe20003800000 */
.L_x_2324:
[----:B------:R-:W-:Y:S02]  /*2fb00*/  IMAD.MOV.U32 R13, RZ, RZ, R21 ;  /* 0x000000ffff0d7224 */ /* 0x000fe400078e0015 */
[----:B------:R-:W-:Y:S02]  /*2fb10*/  IMAD.MOV.U32 R12, RZ, RZ, R0 ;  /* 0x000000ffff0c7224 */ /* 0x000fe400078e0000 */
[----:B------:R-:W-:-:S07]  /*2fb20*/  IMAD.MOV.U32 R144, RZ, RZ, R14 ;  /* 0x000000ffff907224 */ /* 0x000fce00078e000e */
[----:B------:R-:W-:Y:S05]  /*2fb30*/  WARPSYNC.COLLECTIVE R15, `(.L_x_2325) ;  /* 0x000000000f087348 */ /* 0x000fea0003c00000 */
[----:B------:R0:W1:Y:S02]  /*2fb40*/  SHFL.IDX P6, R14, R13, R12, R11 ;  /* 0x0000000c0d0e7389 */ /* 0x00006400000c000b */
[----:B01----:R-:W-:Y:S01]  /*2fb50*/  ENDCOLLECTIVE ;  /* 0x000000000000791b */ /* 0x003fe20003800000 */
.L_x_2325:
[----:B------:R-:W-:Y:S02]  /*2fb60*/  IMAD.MOV.U32 R13, RZ, RZ, R97 ;  /* 0x000000ffff0d7224 */ /* 0x000fe400078e0061 */
[----:B------:R-:W-:-:S07]  /*2fb70*/  IMAD.MOV.U32 R21, RZ, RZ, R14 ;  /* 0x000000ffff157224 */ /* 0x000fce00078e000e */
[----:B------:R-:W-:Y:S05]  /*2fb80*/  WARPSYNC.COLLECTIVE R15, `(.L_x_2326) ;  /* 0x000000000f087348 */ /* 0x000fea0003c00000 */
[----:B------:R0:W1:Y:S02]  /*2fb90*/  SHFL.IDX P6, R14, R13, R12, R11 ;  /* 0x0000000c0d0e7389 */ /* 0x00006400000c000b */
[----:B01----:R-:W-:Y:S01]  /*2fba0*/  ENDCOLLECTIVE ;  /* 0x000000000000791b */ /* 0x003fe20003800000 */
.L_x_2326:
[----:B------:R-:W-:Y:S01]  /*2fbb0*/  MOV R13, R146 ;  /* 0x00000092000d7202 */ /* 0x000fe20000000f00 */
[----:B------:R-:W-:Y:S02]  /*2fbc0*/  IMAD.MOV.U32 R12, RZ, RZ, R2 ;  /* 0x000000ffff0c7224 */ /* 0x000fe400078e0002 */
[----:B------:R-:W-:-:S07]  /*2fbd0*/  IMAD.MOV.U32 R97, RZ, RZ, R14 ;  /* 0x000000ffff617224 */ /* 0x000fce00078e000e */
[----:B------:R-:W-:Y:S05]  /*2fbe0*/  WARPSYNC.COLLECTIVE R15, `(.L_x_2327) ;  /* 0x000000000f087348 */ /* 0x000fea0003c00000 */
[----:B------:R0:W1:Y:S02]  /*2fbf0*/  SHFL.IDX P6, R14, R13, R12, R11 ;  /* 0x0000000c0d0e7389 */ /* 0x00006400000c000b */
[----:B01----:R-:W-:Y:S01]  /*2fc00*/  ENDCOLLECTIVE ;  /* 0x000000000000791b */ /* 0x003fe20003800000 */
.L_x_2327:
[----:B------:R-:W-:Y:S02]  /*2fc10*/  IMAD.MOV.U32 R13, RZ, RZ, R155 ;  /* 0x000000ffff0d7224 */ /* 0x000fe400078e009b */
[----:B------:R-:W-:-:S07]  /*2fc20*/  IMAD.MOV.U32 R146, RZ, RZ, R14 ;  /* 0x000000ffff927224 */ /* 0x000fce00078e000e */
[----:B------:R-:W-:Y:S05]  /*2fc30*/  WARPSYNC.COLLECTIVE R15, `(.L_x_2328) ;  /* 0x000000000f087348 */ /* 0x000fea0003c00000 */
[----:B------:R0:W1:Y:S02]  /*2fc40*/  SHFL.IDX P6, R14, R13, R12, R11 ;  /* 0x0000000c0d0e7389 */ /* 0x00006400000c000b */
[----:B01----:R-:W-:Y:S01]  /*2fc50*/  ENDCOLLECTIVE ;  /* 0x000000000000791b */ /* 0x003fe20003800000 */
.L_x_2328:
        /* <DEDUP_REMOVED lines=8> */
.L_x_2329:
[----:B------:R-:W-:Y:S02]  /*2fce0*/  IMAD.MOV.U32 R13, RZ, RZ, R64 ;  /* 0x000000ffff0d7224 */ /* 0x000fe400078e0040 */
[----:B------:R-:W-:-:S07]  /*2fcf0*/  IMAD.MOV.U32 R101, RZ, RZ, R14 ;  /* 0x000000ffff657224 */ /* 0x000fce00078e000e */
[----:B------:R-:W-:Y:S05]  /*2fd00*/  WARPSYNC.COLLECTIVE R15, `(.L_x_2330) ;  /* 0x000000000f087348 */ /* 0x000fea0003c00000 */
[----:B------:R0:W1:Y:S02]  /*2fd10*/  SHFL.IDX P6, R14, R13, R12, R11 ;  /* 0x0000000c0d0e7389 */ /* 0x00006400000c000b */
[----:B01----:R-:W-:Y:S01]  /*2fd20*/  ENDCOLLECTIVE ;  /* 0x000000000000791b */ /* 0x003fe20003800000 */
.L_x_2330:
[----:B------:R-:W-:Y:S01]  /*2fd30*/  IMAD.MOV.U32 R13, RZ, RZ, R153 ;  /* 0x000000ffff0d7224 */ /* 0x000fe200078e0099 */
[----:B------:R-:W-:Y:S01]  /*2fd40*/  MOV R12, R2 ;  /* 0x00000002000c7202 */ /* 0x000fe20000000f00 */
[----:B------:R-:W-:-:S07]  /*2fd50*/  IMAD.MOV.U32 R64, RZ, RZ, R14 ;  /* 0x000000ffff407224 */ /* 0x000fce00078e000e */
[----:B------:R-:W-:Y:S05]  /*2fd60*/  WARPSYNC.COLLECTIVE R15, `(.L_x_2331) ;  /* 0x000000000f087348 */ /* 0x000fea0003c00000 */
[----:B------:R0:W1:Y:S02]  /*2fd70*/  SHFL.IDX P6, R14, R13, R12, R11 ;  /* 0x0000000c0d0e7389 */ /* 0x00006400000c000b */
[----:B01----:R-:W-:Y:S01]  /*2fd80*/  ENDCOLLECTIVE ;  /* 0x000000000000791b */ /* 0x003fe20003800000 */
.L_x_2331:
[----:B------:R-:W-:Y:S02]  /*2fd90*/  IMAD.MOV.U32 R13, RZ, RZ, R152 ;  /* 0x000000ffff0d7224 */ /* 0x000fe400078e0098 */
[----:B------:R-:W-:-:S07]  /*2fda0*/  IMAD.MOV.U32 R153, RZ, RZ, R14 ;  /* 0x000000ffff997224 */ /* 0x000fce00078e000e */
[----:B------:R-:W-:Y:S05]  /*2fdb0*/  WARPSYNC.COLLECTIVE R15, `(.L_x_2332) ;  /* 0x000000000f087348 */ /* 0x000fea0003c00000 */
[----:B------:R0:W1:Y:S02]  /*2fdc0*/  SHFL.IDX P6, R14, R13, R12, R11 ;  /* 0x0000000c0d0e7389 */ /* 0x00006400000c000b */
[----:B01----:R-:W-:Y:S01]  /*2fdd0*/  ENDCOLLECTIVE ;  /* 0x000000000000791b */ /* 0x003fe20003800000 */
.L_x_2332:
        /* <DEDUP_REMOVED lines=8> */
.L_x_2333:
[----:B------:R-:W-:Y:S02]  /*2fe60*/  SEL R26, R64, R152, P0 ;  /* 0x00000098401a7207 */ /* 0x000fe40000000000 */
[----:B------:R-:W-:Y:S01]  /*2fe70*/  SEL R64, R152, R64, P0 ;  /* 0x0000004098407207 */ /* 0x000fe20000000000 */
[----:B------:R-:W-:Y:S02]  /*2fe80*/  IMAD.MOV.U32 R13, RZ, RZ, R105 ;  /* 0x000000ffff0d7224 */ /* 0x000fe400078e0069 */
[----:B------:R-:W-:-:S07]  /*2fe90*/  IMAD.MOV.U32 R109, RZ, RZ, R14 ;  /* 0x000000ffff6d7224 */ /* 0x000fce00078e000e */
[----:B------:R-:W-:Y:S05]  /*2fea0*/  WARPSYNC.COLLECTIVE R15, `(.L_x_2334) ;  /* 0x000000000f087348 */ /* 0x000fea0003c00000 */
[----:B------:R0:W1:Y:S02]  /*2feb0*/  SHFL.IDX P6, R14, R13, R12, R11 ;  /* 0x0000000c0d0e7389 */ /* 0x00006400000c000b */
[----:B01----:R-:W-:Y:S01]  /*2fec0*/  ENDCOLLECTIVE ;  /* 0x000000000000791b */ /* 0x003fe20003800000 */
.L_x_2334:
[----:B------:R-:W-:Y:S02]  /*2fed0*/  IMAD.MOV.U32 R13, RZ, RZ, R47 ;  /* 0x000000ffff0d7224 */ /* 0x000fe400078e002f */
[----:B------:R-:W-:Y:S02]  /*2fee0*/  IMAD.MOV.U32 R12, RZ, RZ, R2 ;  /* 0x000000ffff0c7224 */ /* 0x000fe400078e0002 */
[----:B------:R-:W-:-:S07]  /*2fef0*/  IMAD.MOV.U32 R105, RZ, RZ, R14 ;  /* 0x000000ffff697224 */ /* 0x000fce00078e000e */
[----:B------:R-:W-:Y:S05]  /*2ff00*/  WARPSYNC.COLLECTIVE R15, `(.L_x_2335) ;  /* 0x000000000f087348 */ /* 0x000fea0003c00000 */
[----:B------:R0:W1:Y:S02]  /*2ff10*/  SHFL.IDX P6, R14, R13, R12, R11 ;  /* 0x0000000c0d0e7389 */ /* 0x00006400000c000b */
[----:B01----:R-:W-:Y:S01]  /*2ff20*/  ENDCOLLECTIVE ;  /* 0x000000000000791b */ /* 0x003fe20003800000 */
.L_x_2335:
[----:B------:R-:W-:Y:S01]  /*2ff30*/  IMAD.MOV.U32 R13, RZ, RZ, R154 ;  /* 0x000000ffff0d7224 */ /* 0x000fe200078e009a */
[----:B------:R-:W-:-:S07]  /*2ff40*/  MOV R47, R14 ;  /* 0x0000000e002f7202 */ /* 0x000fce0000000f00 */
[----:B------:R-:W-:Y:S05]  /*2ff50*/  WARPSYNC.COLLECTIVE R15, `(.L_x_2336) ;  /* 0x000000000f087348 */ /* 0x000fea0003c00000 */
[----:B------:R0:W1:Y:S02]  /*2ff60*/  SHFL.IDX P6, R14, R13, R12, R11 ;  /* 0x0000000c0d0e7389 */ /* 0x00006400000c000b */
[----:B01----:R-:W-:Y:S01]  /*2ff70*/  ENDCOLLECTIVE ;  /* 0x000000000000791b */ /* 0x003fe20003800000 */
.L_x_2336:
        /* <DEDUP_REMOVED lines=8> */
.L_x_2337:
[----:B------:R-:W-:Y:S02]  /*30000*/  SEL R36, R105, R154, P0 ;  /* 0x0000009a69247207 */ /* 0x000fe40000000000 */
[----:B------:R-:W-:Y:S01]  /*30010*/  SEL R105, R154, R105, P0 ;  /* 0x000000699a697207 */ /* 0x000fe20000000000 */
[----:B------:R-:W-:Y:S02]  /*30020*/  IMAD.MOV.U32 R13, RZ, RZ, R46 ;  /* 0x000000ffff0d7224 */ /* 0x000fe400078e002e */
[----:B------:R-:W-:-:S07]  /*30030*/  IMAD.MOV.U32 R50, RZ, RZ, R14 ;  /* 0x000000ffff327224 */ /* 0x000fce00078e000e */
[----:B------:R-:W-:Y:S05]  /*30040*/  WARPSYNC.COLLECTIVE R15, `(.L_x_2338) ;  /* 0x000000000f087348 */ /* 0x000fea0003c00000 */
[----:B------:R0:W1:Y:S02]  /*30050*/  SHFL.IDX P6, R14, R13, R12, R11 ;  /* 0x0000000c0d0e7389 */ /* 0x00006400000c000b */
[----:B01----:R-:W-:Y:S01]  /*30060*/  ENDCOLLECTIVE ;  /* 0x000000000000791b */ /* 0x003fe20003800000 */
.L_x_2338:
[----:B------:R-:W-:Y:S02]  /*30070*/  IMAD.MOV.U32 R13, RZ, RZ, R55 ;  /* 0x000000ffff0d7224 */ /* 0x000fe400078e0037 */
[----:B------:R-:W-:Y:S02]  /*30080*/  IMAD.MOV.U32 R12, RZ, RZ, R2 ;  /* 0x000000ffff0c7224 */ /* 0x000fe400078e0002 */
[----:B------:R-:W-:-:S07]  /*30090*/  IMAD.MOV.U32 R46, RZ, RZ, R14 ;  /* 0x000000ffff2e7224 */ /* 0x000fce00078e000e */
[----:B------:R-:W-:Y:S05]  /*300a0*/  WARPSYNC.COLLECTIVE R15, `(.L_x_2339) ;  /* 0x000000000f087348 */ /* 0x000fea0003c00000 */
[----:B------:R0:W1:Y:S02]  /*300b0*/  SHFL.IDX P6, R14, R13, R12, R11 ;  /* 0x0000000c0d0e7389 */ /* 0x00006400000c000b */
[----:B01----:R-:W-:Y:S01]  /*300c0*/  ENDCOLLECTIVE ;  /* 0x000000000000791b */ /* 0x003fe20003800000 */
.L_x_2339:
[----:B------:R-:W-:Y:S01]  /*300d0*/  MOV R13, R51 ;  /* 0x00000033000d7202 */ /* 0x000fe20000000f00 */
[----:B------:R-:W-:-:S07]  /*300e0*/  IMAD.MOV.U32 R55, RZ, RZ, R14 ;  /* 0x000000ffff377224 */ /* 0x000fce00078e000e */
[----:B------:R-:W-:Y:S05]  /*300f0*/  WARPSYNC.COLLECTIVE R15, `(.L_x_2340) ;  /* 0x000000000f087348 */ /* 0x000fea0003c00000 */
[----:B------:R0:W1:Y:S02]  /*30100*/  SHFL.IDX P6, R14, R13, R12, R11 ;  /* 0x0000000c0d0e7389 */ /* 0x00006400000c000b */
[----:B01----:R-:W-:Y:S01]  /*30110*/  ENDCOLLECTIVE ;  /* 0x000000000000791b */ /* 0x003fe20003800000 */
.L_x_2340:
        /* <DEDUP_REMOVED lines=8> */
.L_x_2341:
[----:B------:R-:W-:Y:S02]  /*301a0*/  SEL R38, R46, R51, P0 ;  /* 0x000000332e267207 */ /* 0x000fe40000000000 */
[----:B------:R-:W-:Y:S01]  /*301b0*/  SEL R46, R51, R46, P0 ;  /* 0x0000002e332e7207 */ /* 0x000fe20000000000 */
[----:B------:R-:W-:Y:S02]  /*301c0*/  IMAD.MOV.U32 R13, RZ, RZ, R54 ;  /* 0x000000ffff0d7224 */ /* 0x000fe400078e0036 */
[----:B------:R-:W-:-:S07]  /*301d0*/  IMAD.MOV.U32 R58, RZ, RZ, R14 ;  /* 0x000000ffff3a7224 */ /* 0x000fce00078e000e */
[----:B------:R-:W-:Y:S05]  /*301e0*/  WARPSYNC.COLLECTIVE R15, `(.L_x_2342) ;  /* 0x000000000f087348 */ /* 0x000fea0003c00000 */
[----:B------:R0:W1:Y:S02]  /*301f0*/  SHFL.IDX P6, R14, R13, R12, R11 ;  /* 0x0000000c0d0e7389 */ /* 0x00006400000c000b */
[----:B01----:R-:W-:Y:S01]  /*30200*/  ENDCOLLECTIVE ;  /* 0x000000000000791b */ /* 0x003fe20003800000 */
.L_x_2342:
[----:B------:R-:W-:Y:S02]  /*30210*/  IMAD.MOV.U32 R13, RZ, RZ, R62 ;  /* 0x000000ffff0d7224 */ /* 0x000fe400078e003e */
[----:B------:R-:W-:Y:S02]  /*30220*/  IMAD.MOV.U32 R12, RZ, RZ, R2 ;  /* 0x000000ffff0c7224 */ /* 0x000fe400078e0002 */
[----:B------:R-:W-:-:S07]  /*30230*/  IMAD.MOV.U32 R54, RZ, RZ, R14 ;  /* 0x000000ffff367224 */ /* 0x000fce00078e000e */
[----:B------:R-:W-:Y:S05]  /*30240*/  WARPSYNC.COLLECTIVE R15, `(.L_x_2343) ;  /* 0x000000000f087348 */ /* 0x000fea0003c00000 */
[----:B------:R0:W1:Y:S02]  /*30250*/  SHFL.IDX P6, R14, R13, R12, R11 ;  /* 0x0000000c0d0e7389 */ /* 0x00006400000c000b */
[----:B01----:R-:W-:Y:S01]  /*30260*/  ENDCOLLECTIVE ;  /* 0x000000000000791b */ /* 0x003fe20003800000 */
.L_x_2343:
[----:B------:R-:W-:Y:S02]  /*30270*/  IMAD.MOV.U32 R13, RZ, RZ, R113 ;  /* 0x000000ffff0d7224 */ /* 0x000fe400078e0071 */
[----:B------:R-:W-:-:S07]  /*30280*/  IMAD.MOV.U32 R62, RZ, RZ, R14 ;  /* 0x000000ffff3e7224 */ /* 0x000fce00078e000e */
[----:B------:R-:W-:Y:S05]  /*30290*/  WARPSYNC.COLLECTIVE R15, `(.L_x_2344) ;  /* 0x000000000f087348 */ /* 0x000fea0003c00000 */
[----:B------:R0:W1:Y:S02]  /*302a0*/  SHFL.IDX P6, R14, R13, R12, R11 ;  /* 0x0000000c0d0e7389 */ /* 0x00006400000c000b */
[----:B01----:R-:W-:Y:S01]  /*302b0*/  ENDCOLLECTIVE ;  /* 0x000000000000791b */ /* 0x003fe20003800000 */
.L_x_2344:
        /* <DEDUP_REMOVED lines=8> */
.L_x_2345:
[----:B------:R-:W-:Y:S02]  /*30340*/  IMAD.MOV.U32 R13, RZ, RZ, R117 ;  /* 0x000000ffff0d7224 */ /* 0x000fe400078e0075 */
[----:B------:R-:W-:-:S07]  /*30350*/  IMAD.MOV.U32 R121, RZ, RZ, R14 ;  /* 0x000000ffff797224 */ /* 0x000fce00078e000e */
[----:B------:R-:W-:Y:S05]  /*30360*/  WARPSYNC.COLLECTIVE R15, `(.L_x_2346) ;  /* 0x000000000f087348 */ /* 0x000fea0003c00000 */
[----:B------:R0:W1:Y:S02]  /*30370*/  SHFL.IDX P6, R14, R13, R12, R11 ;  /* 0x0000000c0d0e7389 */ /* 0x00006400000c000b */
[----:B01----:R-:W-:Y:S01]  /*30380*/  ENDCOLLECTIVE ;  /* 0x000000000000791b */ /* 0x003fe20003800000 */
.L_x_2346:
[----:B------:R-:W-:Y:S02]  /*30390*/  IMAD.MOV.U32 R13, RZ, RZ, R70 ;  /* 0x000000ffff0d7224 */ /* 0x000fe400078e0046 */
[----:B------:R-:W-:Y:S02]  /*303a0*/  IMAD.MOV.U32 R12, RZ, RZ, R2 ;  /* 0x000000ffff0c7224 */ /* 0x000fe400078e0002 */
[----:B------:R-:W-:-:S07]  /*303b0*/  IMAD.MOV.U32 R117, RZ, RZ, R14 ;  /* 0x000000ffff757224 */ /* 0x000fce00078e000e */
[----:B------:R-:W-:Y:S05]  /*303c0*/  WARPSYNC.COLLECTIVE R15, `(.L_x_2347) ;  /* 0x000000000f087348 */ /* 0x000fea0003c00000 */
[----:B------:R0:W1:Y:S02]  /*303d0*/  SHFL.IDX P6, R14, R13, R12, R11 ;  /* 0x0000000c0d0e7389 */ /* 0x00006400000c000b */
[----:B01----:R-:W-:Y:S01]  /*303e0*/  ENDCOLLECTIVE ;  /* 0x000000000000791b */ /* 0x003fe20003800000 */
.L_x_2347:
[----:B------:R-:W-:Y:S02]  /*303f0*/  IMAD.MOV.U32 R13, RZ, RZ, R125 ;  /* 0x000000ffff0d7224 */ /* 0x000fe400078e007d */
[----:B------:R-:W-:-:S07]  /*30400*/  IMAD.MOV.U32 R70, RZ, RZ, R14 ;  /* 0x000000ffff467224 */ /* 0x000fce00078e000e */
[----:B------:R-:W-:Y:S05]  /*30410*/  WARPSYNC.COLLECTIVE R15, `(.L_x_2348) ;  /* 0x000000000f087348 */ /* 0x000fea0003c00000 */
[----:B------:R0:W1:Y:S02]  /*30420*/  SHFL.IDX P6, R14, R13, R12, R11 ;  /* 0x0000000c0d0e7389 */ /* 0x00006400000c000b */
[----:B01----:R-:W-:Y:S01]  /*30430*/  ENDCOLLECTIVE ;  /* 0x000000000000791b */ /* 0x003fe20003800000 */
.L_x_2348:
[----:B------:R-:W-:Y:S01]  /*30440*/  MOV R13, R66 ;  /* 0x00000042000d7202 */ /* 0x000fe20000000f00 */
[----:B------:R-:W-:Y:S02]  /*30450*/  IMAD.MOV.U32 R12, RZ, RZ, R0 ;  /* 0x000000ffff0c7224 */ /* 0x000fe400078e0000 */
[----:B------:R-:W-:-:S07]  /*30460*/  IMAD.MOV.U32 R113, RZ, RZ, R14 ;  /* 0x000000ffff717224 */ /* 0x000fce00078e000e */
[----:B------:R-:W-:Y:S05]  /*30470*/  WARPSYNC.COLLECTIVE R15, `(.L_x_2349) ;  /* 0x000000000f087348 */ /* 0x000fea0003c00000 */
[----:B------:R0:W1:Y:S02]  /*30480*/  SHFL.IDX P6, R14, R13, R12, R11 ;  /* 0x0000000c0d0e7389 */ /* 0x00006400000c000b */
[----:B01----:R-:W-:Y:S01]  /*30490*/  ENDCOLLECTIVE ;  /* 0x000000000000791b */ /* 0x003fe20003800000 */
.L_x_2349:
[----:B------:R-:W-:Y:S02]  /*304a0*/  SEL R42, R117, R113, P0 ;  /* 0x00000071752a7207 */ /* 0x000fe40000000000 */
[----:B------:R-:W-:Y:S01]  /*304b0*/  SEL R113, R113, R117, P0 ;  /* 0x0000007571717207 */ /* 0x000fe20000000000 */
[----:B------:R-:W-:Y:S02]  /*304c0*/  IMAD.MOV.U32 R13, RZ, RZ, R63 ;  /* 0x000000ffff0d7224 */ /* 0x000fe400078e003f */
[----:B------:R-:W-:-:S07]  /*304d0*/  IMAD.MOV.U32 R66, RZ, RZ, R14 ;  /* 0x000000ffff427224 */ /* 0x000fce00078e000e */
[----:B------:R-:W-:Y:S05]  /*304e0*/  WARPSYNC.COLLECTIVE R15, `(.L_x_2350) ;  /* 0x000000000f087348 */ /* 0x000fea0003c00000 */
[----:B------:R0:W1:Y:S02]  /*304f0*/  SHFL.IDX P6, R14, R13, R12, R11 ;  /* 0x0000000c0d0e7389 */ /* 0x00006400000c000b */
[----:B01----:R-:W-:Y:S01]  /*30500*/  ENDCOLLECTIVE ;  /* 0x000000000000791b */ /* 0x003fe20003800000 */
.L_x_2350:
[----:B------:R-:W-:Y:S02]  /*30510*/  IMAD.MOV.U32 R13, RZ, RZ, R78 ;  /* 0x000000ffff0d7224 */ /* 0x000fe400078e004e */
[----:B------:R-:W-:Y:S02]  /*30520*/  IMAD.MOV.U32 R12, RZ, RZ, R2 ;  /* 0x000000ffff0c7224 */ /* 0x000fe400078e0002 */
[----:B------:R-:W-:-:S07]  /*30530*/  IMAD.MOV.U32 R125, RZ, RZ, R14 ;  /* 0x000000ffff7d7224 */ /* 0x000fce00078e000e */
[----:B------:R-:W-:Y:S05]  /*30540*/  WARPSYNC.COLLECTIVE R15, `(.L_x_2351) ;  /* 0x000000000f087348 */ /* 0x000fea0003c00000 */
[----:B------:R0:W1:Y:S02]  /*30550*/  SHFL.IDX P6, R14, R13, R12, R11 ;  /* 0x0000000c0d0e7389 */ /* 0x00006400000c000b */
[----:B01----:R-:W-:Y:S01]  /*30560*/  ENDCOLLECTIVE ;  /* 0x000000000000791b */ /* 0x003fe20003800000 */
.L_x_2351:
[----:B------:R-:W-:Y:S02]  /*30570*/  IMAD.MOV.U32 R13, RZ, RZ, R74 ;  /* 0x000000ffff0d7224 */ /* 0x000fe400078e004a */
[----:B------:R-:W-:-:S07]  /*30580*/  IMAD.MOV.U32 R78, RZ, RZ, R14 ;  /* 0x000000ffff4e7224 */ /* 0x000fce00078e000e */
[----:B------:R-:W-:Y:S05]  /*30590*/  WARPSYNC.COLLECTIVE R15, `(.L_x_2352) ;  /* 0x000000000f087348 */ /* 0x000fea0003c00000 */
[----:B------:R0:W1:Y:S02]  /*305a0*/  SHFL.IDX P6, R14, R13, R12, R11 ;  /* 0x0000000c0d0e7389 */ /* 0x00006400000c000b */
[----:B01----:R-:W-:Y:S01]  /*305b0*/  ENDCOLLECTIVE ;  /* 0x000000000000791b */ /* 0x003fe20003800000 */
.L_x_2352:
        /* <DEDUP_REMOVED lines=8> */
.L_x_2353:
[----:B------:R-:W-:Y:S02]  /*30640*/  SEL R44, R125, R74, P0 ;  /* 0x0000004a7d2c7207 */ /* 0x000fe40000000000 */
[----:B------:R-:W-:Y:S01]  /*30650*/  SEL R74, R74, R125, P0 ;  /* 0x0000007d4a4a7207 */ /* 0x000fe20000000000 */
[----:B------:R-:W-:Y:S02]  /*30660*/  IMAD.MOV.U32 R13, RZ, RZ, R67 ;  /* 0x000000ffff0d7224 */ /* 0x000fe400078e0043 */
[----:B------:R-:W-:-:S07]  /*30670*/  IMAD.MOV.U32 R71, RZ, RZ, R14 ;  /* 0x000000ffff477224 */ /* 0x000fce00078e000e */
[----:B------:R-:W-:Y:S05]  /*30680*/  WARPSYNC.COLLECTIVE R15, `(.L_x_2354) ;  /* 0x000000000f087348 */ /* 0x000fea0003c00000 */
[----:B------:R0:W1:Y:S02]  /*30690*/  SHFL.IDX P6, R14, R13, R12, R11 ;  /* 0x0000000c0d0e7389 */ /* 0x00006400000c000b */
[----:B01----:R-:W-:Y:S01]  /*306a0*/  ENDCOLLECTIVE ;  /* 0x000000000000791b */ /* 0x003fe20003800000 */
.L_x_2354:
[----:B------:R-:W-:Y:S02]  /*306b0*/  IMAD.MOV.U32 R13, RZ, RZ, R86 ;  /* 0x000000ffff0d7224 */ /* 0x000fe400078e0056 */
[----:B------:R-:W-:Y:S02]  /*306c0*/  IMAD.MOV.U32 R12, RZ, RZ, R2 ;  /* 0x000000ffff0c7224 */ /* 0x000fe400078e0002 */
[----:B------:R-:W-:-:S07]  /*306d0*/  IMAD.MOV.U32 R67, RZ, RZ, R14 ;  /* 0x000000ffff437224 */ /* 0x000fce00078e000e */
[----:B------:R-:W-:Y:S05]  /*306e0*/  WARPSYNC.COLLECTIVE R15, `(.L_x_2355) ;  /* 0x000000000f087348 */ /* 0x000fea0003c00000 */
[----:B------:R0:W1:Y:S02]  /*306f0*/  SHFL.IDX P6, R14, R13, R12, R11 ;  /* 0x0000000c0d0e7389 */ /* 0x00006400000c000b */
[----:B01----:R-:W-:Y:S01]  /*30700*/  ENDCOLLECTIVE ;  /* 0x000000000000791b */ /* 0x003fe20003800000 */
.L_x_2355:
[----:B------:R-:W-:Y:S02]  /*30710*/  IMAD.MOV.U32 R13, RZ, RZ, R82 ;  /* 0x000000ffff0d7224 */ /* 0x000fe400078e0052 */
[----:B------:R-:W-:-:S07]  /*30720*/  IMAD.MOV.U32 R86, RZ, RZ, R14 ;  /* 0x000000ffff567224 */ /* 0x000fce00078e000e */
[----:B------:R-:W-:Y:S05]  /*30730*/  WARPSYNC.COLLECTIVE R15, `(.L_x_2356) ;  /* 0x000000000f087348 */ /* 0x000fea0003c00000 */
[----:B------:R0:W1:Y:S02]  /*30740*/  SHFL.IDX P6, R14, R13, R12, R11 ;  /* 0x0000000c0d0e7389 */ /* 0x00006400000c000b */
[----:B01----:R-:W-:Y:S01]  /*30750*/  ENDCOLLECTIVE ;  /* 0x000000000000791b */ /* 0x003fe20003800000 */
.L_x_2356:
        /* <DEDUP_REMOVED lines=8> */
.L_x_2357:
[----:B------:R-:W-:Y:S02]  /*307e0*/  SEL R48, R67, R82, P0 ;  /* 0x0000005243307207 */ /* 0x000fe40000000000 */
[----:B------:R-:W-:Y:S01]  /*307f0*/  SEL R67, R82, R67, P0 ;  /* 0x0000004352437207 */ /* 0x000fe20000000000 */
[----:B------:R-:W-:Y:S02]  /*30800*/  IMAD.MOV.U32 R13, RZ, RZ, R75 ;  /* 0x000000ffff0d7224 */ /* 0x000fe400078e004b */
[----:B------:R-:W-:-:S07]  /*30810*/  IMAD.MOV.U32 R79, RZ, RZ, R14 ;  /* 0x000000ffff4f7224 */ /* 0x000fce00078e000e */
[----:B------:R-:W-:Y:S05]  /*30820*/  WARPSYNC.COLLECTIVE R15, `(.L_x_2358) ;  /* 0x000000000f087348 */ /* 0x000fea0003c00000 */
[----:B------:R0:W1:Y:S02]  /*30830*/  SHFL.IDX P6, R14, R13, R12, R11 ;  /* 0x0000000c0d0e7389 */ /* 0x00006400000c000b */
[----:B01----:R-:W-:Y:S01]  /*30840*/  ENDCOLLECTIVE ;  /* 0x000000000000791b */ /* 0x003fe20003800000 */
.L_x_2358:
[----:B------:R-:W-:Y:S02]  /*30850*/  IMAD.MOV.U32 R13, RZ, RZ, R94 ;  /* 0x000000ffff0d7224 */ /* 0x000fe400078e005e */
[----:B------:R-:W-:Y:S02]  /*30860*/  IMAD.MOV.U32 R12, RZ, RZ, R2 ;  /* 0x000000ffff0c7224 */ /* 0x000fe400078e0002 */
[----:B------:R-:W-:-:S07]  /*30870*/  IMAD.MOV.U32 R75, RZ, RZ, R14 ;  /* 0x000000ffff4b7224 */ /* 0x000fce00078e000e */
[----:B------:R-:W-:Y:S05]  /*30880*/  WARPSYNC.COLLECTIVE R15, `(.L_x_2359) ;  /* 0x000000000f087348 */ /* 0x000fea0003c00000 */
[----:B------:R0:W1:Y:S02]  /*30890*/  SHFL.IDX P6, R14, R13, R12, R11 ;  /* 0x0000000c0d0e7389 */ /* 0x00006400000c000b */
[----:B01----:R-:W-:Y:S01]  /*308a0*/  ENDCOLLECTIVE ;  /* 0x000000000000791b */ /* 0x003fe20003800000 */
.L_x_2359:
[----:B------:R-:W-:Y:S02]  /*308b0*/  IMAD.MOV.U32 R13, RZ, RZ, R90 ;  /* 0x000000ffff0d7224 */ /* 0x000fe400078e005a */
[----:B------:R-:W-:-:S07]  /*308c0*/  IMAD.MOV.U32 R94, RZ, RZ, R14 ;  /* 0x000000ffff5e7224 */ /* 0x000fce00078e000e */
[----:B------:R-:W-:Y:S05]  /*308d0*/  WARPSYNC.COLLECTIVE R15, `(.L_x_2360) ;  /* 0x000000000f087348 */ /* 0x000fea0003c00000 */
[----:B------:R0:W1:Y:S02]  /*308e0*/  SHFL.IDX P6, R14, R13, R12, R11 ;  /* 0x0000000c0d0e7389 */ /* 0x00006400000c000b */
[----:B01----:R-:W-:Y:S01]  /*308f0*/  ENDCOLLECTIVE ;  /* 0x000000000000791b */ /* 0x003fe20003800000 */
.L_x_2360:
        /* <DEDUP_REMOVED lines=8> */
.L_x_2361:
[----:B------:R-:W-:Y:S02]  /*30980*/  SEL R51, R75, R90, P0 ;  /* 0x0000005a4b337207 */ /* 0x000fe40000000000 */
[----:B------:R-:W-:Y:S01]  /*30990*/  SEL R75, R90, R75, P0 ;  /* 0x0000004b5a4b7207 */ /* 0x000fe20000000000 */
[----:B------:R-:W-:Y:S02]  /*309a0*/  IMAD.MOV.U32 R13, RZ, RZ, R129 ;  /* 0x000000ffff0d7224 */ /* 0x000fe400078e0081 */
[----:B------:R-:W-:-:S07]  /*309b0*/  IMAD.MOV.U32 R83, RZ, RZ, R14 ;  /* 0x000000ffff537224 */ /* 0x000fce00078e000e */
[----:B------:R-:W-:Y:S05]  /*309c0*/  WARPSYNC.COLLECTIVE R15, `(.L_x_2362) ;  /* 0x000000000f087348 */ /* 0x000fea0003c00000 */
[----:B------:R0:W1:Y:S02]  /*309d0*/  SHFL.IDX P6, R14, R13, R12, R11 ;  /* 0x0000000c0d0e7389 */ /* 0x00006400000c000b */
[----:B01----:R-:W-:Y:S01]  /*309e0*/  ENDCOLLECTIVE ;  /* 0x000000000000791b */ /* 0x003fe20003800000 */
.L_x_2362:
[----:B------:R-:W-:Y:S02]  /*309f0*/  IMAD.MOV.U32 R13, RZ, RZ, R102 ;  /* 0x000000ffff0d7224 */ /* 0x000fe400078e0066 */
[----:B------:R-:W-:Y:S02]  /*30a00*/  IMAD.MOV.U32 R12, RZ, RZ, R2 ;  /* 0x000000ffff0c7224 */ /* 0x000fe400078e0002 */
[----:B------:R-:W-:-:S07]  /*30a10*/  IMAD.MOV.U32 R99, RZ, RZ, R14 ;  /* 0x000000ffff637224 */ /* 0x000fce00078e000e */
[----:B------:R-:W-:Y:S05]  /*30a20*/  WARPSYNC.COLLECTIVE R15, `(.L_x_2363) ;  /* 0x000000000f087348 */ /* 0x000fea0003c00000 */
[----:B------:R0:W1:Y:S02]  /*30a30*/  SHFL.IDX P6, R14, R13, R12, R11 ;  /* 0x0000000c0d0e7389 */ /* 0x00006400000c000b */
[----:B01----:R-:W-:Y:S01]  /*30a40*/  ENDCOLLECTIVE ;  /* 0x000000000000791b */ /* 0x003fe20003800000 */
.L_x_2363:
[----:B------:R-:W-:Y:S02]  /*30a50*/  IMAD.MOV.U32 R13, RZ, RZ, R98 ;  /* 0x000000ffff0d7224 */ /* 0x000fe400078e0062 */
[----:B------:R-:W-:-:S07]  /*30a60*/  IMAD.MOV.U32 R102, RZ, RZ, R14 ;  /* 0x000000ffff667224 */ /* 0x000fce00078e000e */
[----:B------:R-:W-:Y:S05]  /*30a70*/  WARPSYNC.COLLECTIVE R15, `(.L_x_2364) ;  /* 0x000000000f087348 */ /* 0x000fea0003c00000 */
[----:B------:R0:W1:Y:S02]  /*30a80*/  SHFL.IDX P6, R14, R13, R12, R11 ;  /* 0x0000000c0d0e7389 */ /* 0x00006400000c000b */
[----:B01----:R-:W-:Y:S01]  /*30a90*/  ENDCOLLECTIVE ;  /* 0x000000000000791b */ /* 0x003fe20003800000 */
.L_x_2364:
        /* <DEDUP_REMOVED lines=8> */
.L_x_2365:
[----:B------:R-:W-:Y:S02]  /*30b20*/  IMAD.MOV.U32 R13, RZ, RZ, R103 ;  /* 0x000000ffff0d7224 */ /* 0x000fe400078e0067 */
[----:B------:R-:W-:-:S07]  /*30b30*/  IMAD.MOV.U32 R87, RZ, RZ, R14 ;  /* 0x000000ffff577224 */ /* 0x000fce00078e000e */
[----:B------:R-:W-:Y:S05]  /*30b40*/  WARPSYNC.COLLECTIVE R15, `(.L_x_2366) ;  /* 0x000000000f087348 */ /* 0x000fea0003c00000 */
[----:B------:R0:W1:Y:S02]  /*30b50*/  SHFL.IDX P6, R14, R13, R12, R11 ;  /* 0x0000000c0d0e7389 */ /* 0x00006400000c000b */
[----:B01----:R-:W-:Y:S01]  /*30b60*/  ENDCOLLECTIVE ;  /* 0x000000000000791b */ /* 0x003fe20003800000 */
.L_x_2366:
[----:B------:R-:W-:Y:S02]  /*30b70*/  IMAD.MOV.U32 R13, RZ, RZ, R110 ;  /* 0x000000ffff0d7224 */ /* 0x000fe400078e006e */
[----:B------:R-:W-:Y:S02]  /*30b80*/  IMAD.MOV.U32 R12, RZ, RZ, R2 ;  /* 0x000000ffff0c7224 */ /* 0x000fe400078e0002 */
[----:B------:R-:W-:-:S07]  /*30b90*/  IMAD.MOV.U32 R106, RZ, RZ, R14 ;  /* 0x000000ffff6a7224 */ /* 0x000fce00078e000e */
[----:B------:R-:W-:Y:S05]  /*30ba0*/  WARPSYNC.COLLECTIVE R15, `(.L_x_2367) ;  /* 0x000000000f087348 */ /* 0x000fea0003c00000 */
[----:B------:R0:W1:Y:S02]  /*30bb0*/  SHFL.IDX P6, R14, R13, R12, R11 ;  /* 0x0000000c0d0e7389 */ /* 0x00006400000c000b */
[----:B01----:R-:W-:Y:S01]  /*30bc0*/  ENDCOLLECTIVE ;  /* 0x000000000000791b */ /* 0x003fe20003800000 */
.L_x_2367:
[----:B------:R-:W-:Y:S02]  /*30bd0*/  IMAD.MOV.U32 R13, RZ, RZ, R107 ;  /* 0x000000ffff0d7224 */ /* 0x000fe400078e006b */
[----:B------:R-:W-:-:S07]  /*30be0*/  IMAD.MOV.U32 R110, RZ, RZ, R14 ;  /* 0x000000ffff6e7224 */ /* 0x000fce00078e000e */
[----:B------:R-:W-:Y:S05]  /*30bf0*/  WARPSYNC.COLLECTIVE R15, `(.L_x_2368) ;  /* 0x000000000f087348 */ /* 0x000fea0003c00000 */
[----:B------:R0:W1:Y:S02]  /*30c00*/  SHFL.IDX P6, R14, R13, R12, R11 ;  /* 0x0000000c0d0e7389 */ /* 0x00006400000c000b */
[----:B01----:R-:W-:Y:S01]  /*30c10*/  ENDCOLLECTIVE ;  /* 0x000000000000791b */ /* 0x003fe20003800000 */
.L_x_2368:
        /* <DEDUP_REMOVED lines=8> */
.L_x_2369:
[----:B------:R-:W-:Y:S02]  /*30ca0*/  SEL R56, R106, R103, P0 ;  /* 0x000000676a387207 */ /* 0x000fe40000000000 */
[----:B------:R-:W-:Y:S01]  /*30cb0*/  SEL R103, R103, R106, P0 ;  /* 0x0000006a67677207 */ /* 0x000fe20000000000 */
[----:B------:R-:W-:Y:S02]  /*30cc0*/  IMAD.MOV.U32 R13, RZ, RZ, R111 ;  /* 0x000000ffff0d7224 */ /* 0x000fe400078e006f */
[----:B------:R-:W-:-:S07]  /*30cd0*/  IMAD.MOV.U32 R91, RZ, RZ, R14 ;  /* 0x000000ffff5b7224 */ /* 0x000fce00078e000e */
[----:B------:R-:W-:Y:S05]  /*30ce0*/  WARPSYNC.COLLECTIVE R15, `(.L_x_2370) ;  /* 0x000000000f087348 */ /* 0x000fea0003c00000 */
[----:B------:R0:W1:Y:S02]  /*30cf0*/  SHFL.IDX P6, R14, R13, R12, R11 ;  /* 0x0000000c0d0e7389 */ /* 0x00006400000c000b */
[----:B01----:R-:W-:Y:S01]  /*30d00*/  ENDCOLLECTIVE ;  /* 0x000000000000791b */ /* 0x003fe20003800000 */
.L_x_2370:
[----:B------:R-:W-:Y:S02]  /*30d10*/  IMAD.MOV.U32 R13, RZ, RZ, R118 ;  /* 0x000000ffff0d7224 */ /* 0x000fe400078e0076 */
[----:B------:R-:W-:Y:S02]  /*30d20*/  IMAD.MOV.U32 R12, RZ, RZ, R2 ;  /* 0x000000ffff0c7224 */ /* 0x000fe400078e0002 */
[----:B------:R-:W-:-:S07]  /*30d30*/  IMAD.MOV.U32 R111, RZ, RZ, R14 ;  /* 0x000000ffff6f7224 */ /* 0x000fce00078e000e */
[----:B------:R-:W-:Y:S05]  /*30d40*/  WARPSYNC.COLLECTIVE R15, `(.L_x_2371) ;  /* 0x000000000f087348 */ /* 0x000fea0003c00000 */
[----:B------:R0:W1:Y:S02]  /*30d50*/  SHFL.IDX P6, R14, R13, R12, R11 ;  /* 0x0000000c0d0e7389 */ /* 0x00006400000c000b */
[----:B01----:R-:W-:Y:S01]  /*30d60*/  ENDCOLLECTIVE ;  /* 0x000000000000791b */ /* 0x003fe20003800000 */
.L_x_2371:
[----:B------:R-:W-:Y:S02]  /*30d70*/  IMAD.MOV.U32 R13, RZ, RZ, R114 ;  /* 0x000000ffff0d7224 */ /* 0x000fe400078e0072 */
[----:B------:R-:W-:-:S07]  /*30d80*/  IMAD.MOV.U32 R118, RZ, RZ, R14 ;  /* 0x000000ffff767224 */ /* 0x000fce00078e000e */
[----:B------:R-:W-:Y:S05]  /*30d90*/  WARPSYNC.COLLECTIVE R15, `(.L_x_2372) ;  /* 0x000000000f087348 */ /* 0x000fea0003c00000 */
[----:B------:R0:W1:Y:S02]  /*30da0*/  SHFL.IDX P6, R14, R13, R12, R11 ;  /* 0x0000000c0d0e7389 */ /* 0x00006400000c000b */
[----:B01----:R-:W-:Y:S01]  /*30db0*/  ENDCOLLECTIVE ;  /* 0x000000000000791b */ /* 0x003fe20003800000 */
.L_x_2372:
        /* <DEDUP_REMOVED lines=8> */
.L_x_2373:
[----:B------:R-:W-:Y:S02]  /*30e40*/  SEL R60, R111, R107, P0 ;  /* 0x0000006b6f3c7207 */ /* 0x000fe40000000000 */
[----:B------:R-:W-:Y:S01]  /*30e50*/  SEL R107, R107, R111, P0 ;  /* 0x0000006f6b6b7207 */ /* 0x000fe20000000000 */
[----:B------:R-:W-:Y:S02]  /*30e60*/  IMAD.MOV.U32 R13, RZ, RZ, R115 ;  /* 0x000000ffff0d7224 */ /* 0x000fe400078e0073 */
[----:B------:R-:W-:-:S07]  /*30e70*/  IMAD.MOV.U32 R95, RZ, RZ, R14 ;  /* 0x000000ffff5f7224 */ /* 0x000fce00078e000e */
[----:B------:R-:W-:Y:S05]  /*30e80*/  WARPSYNC.COLLECTIVE R15, `(.L_x_2374) ;  /* 0x000000000f087348 */ /* 0x000fea0003c00000 */
[----:B------:R0:W1:Y:S02]  /*30e90*/  SHFL.IDX P6, R14, R13, R12, R11 ;  /* 0x0000000c0d0e7389 */ /* 0x00006400000c000b */
[----:B01----:R-:W-:Y:S01]  /*30ea0*/  ENDCOLLECTIVE ;  /* 0x000000000000791b */ /* 0x003fe20003800000 */
.L_x_2374:
[----:B------:R-:W-:Y:S02]  /*30eb0*/  IMAD.MOV.U32 R13, RZ, RZ, R126 ;  /* 0x000000ffff0d7224 */ /* 0x000fe400078e007e */
[----:B------:R-:W-:Y:S02]  /*30ec0*/  IMAD.MOV.U32 R12, RZ, RZ, R2 ;  /* 0x000000ffff0c7224 */ /* 0x000fe400078e0002 */
[----:B------:R-:W-:-:S07]  /*30ed0*/  IMAD.MOV.U32 R115, RZ, RZ, R14 ;  /* 0x000000ffff737224 */ /* 0x000fce00078e000e */
[----:B------:R-:W-:Y:S05]  /*30ee0*/  WARPSYNC.COLLECTIVE R15, `(.L_x_2375) ;  /* 0x000000000f087348 */ /* 0x000fea0003c00000 */
[----:B------:R0:W1:Y:S02]  /*30ef0*/  SHFL.IDX P6, R14, R13, R12, R11 ;  /* 0x0000000c0d0e7389 */ /* 0x00006400000c000b */
[----:B01----:R-:W-:Y:S01]  /*30f00*/  ENDCOLLECTIVE ;  /* 0x000000000000791b */ /* 0x003fe20003800000 */
.L_x_2375:
[----:B------:R-:W-:Y:S02]  /*30f10*/  IMAD.MOV.U32 R13, RZ, RZ, R122 ;  /* 0x000000ffff0d7224 */ /* 0x000fe400078e007a */
[----:B------:R-:W-:-:S07]  /*30f20*/  IMAD.MOV.U32 R126, RZ, RZ, R14 ;  /* 0x000000ffff7e7224 */ /* 0x000fce00078e000e */
[----:B------:R-:W-:Y:S05]  /*30f30*/  WARPSYNC.COLLECTIVE R15, `(.L_x_2376) ;  /* 0x000000000f087348 */ /* 0x000fea0003c00000 */
[----:B------:R0:W1:Y:S02]  /*30f40*/  SHFL.IDX P6, R14, R13, R12, R11 ;  /* 0x0000000c0d0e7389 */ /* 0x00006400000c000b */
[----:B01----:R-:W-:Y:S01]  /*30f50*/  ENDCOLLECTIVE ;  /* 0x000000000000791b */ /* 0x003fe20003800000 */
.L_x_2376:
        /* <DEDUP_REMOVED lines=8> */
.L_x_2377:
[----:B------:R-:W-:Y:S02]  /*30fe0*/  SEL R62, R115, R114, P0 ;  /* 0x00000072733e7207 */ /* 0x000fe40000000000 */
[----:B------:R-:W-:Y:S01]  /*30ff0*/  SEL R114, R114, R115, P0 ;  /* 0x0000007372727207 */ /* 0x000fe20000000000 */
[----:B------:R-:W-:Y:S02]  /*31000*/  IMAD.MOV.U32 R13, RZ, RZ, R119 ;  /* 0x000000ffff0d7224 */ /* 0x000fe400078e0077 */
[----:B------:R-:W-:-:S07]  /*31010*/  IMAD.MOV.U32 R123, RZ, RZ, R14 ;  /* 0x000000ffff7b7224 */ /* 0x000fce00078e000e */
[----:B------:R-:W-:Y:S05]  /*31020*/  WARPSYNC.COLLECTIVE R15, `(.L_x_2378) ;  /* 0x000000000f087348 */ /* 0x000fea0003c00000 */
[----:B------:R0:W1:Y:S02]  /*31030*/  SHFL.IDX P6, R14, R13, R12, R11 ;  /* 0x0000000c0d0e7389 */ /* 0x00006400000c000b */
[----:B01----:R-:W-:Y:S01]  /*31040*/  ENDCOLLECTIVE ;  /* 0x000000000000791b */ /* 0x003fe20003800000 */
.L_x_2378:
[----:B------:R-:W-:Y:S02]  /*31050*/  IMAD.MOV.U32 R13, RZ, RZ, R134 ;  /* 0x000000ffff0d7224 */ /* 0x000fe400078e0086 */
[----:B------:R-:W-:Y:S02]  /*31060*/  IMAD.MOV.U32 R12, RZ, RZ, R2 ;  /* 0x000000ffff0c7224 */ /* 0x000fe400078e0002 */
[----:B------:R-:W-:-:S07]  /*31070*/  IMAD.MOV.U32 R122, RZ, RZ, R14 ;  /* 0x000000ffff7a7224 */ /* 0x000fce00078e000e */
[----:B------:R-:W-:Y:S05]  /*31080*/  WARPSYNC.COLLECTIVE R15, `(.L_x_2379) ;  /* 0x000000000f087348 */ /* 0x000fea0003c00000 */
[----:B------:R0:W1:Y:S02]  /*31090*/  SHFL.IDX P6, R14, R13, R12, R11 ;  /* 0x0000000c0d0e7389 */ /* 0x00006400000c000b */
[----:B01----:R-:W-:Y:S01]  /*310a0*/  ENDCOLLECTIVE ;  /* 0x000000000000791b */ /* 0x003fe20003800000 */
.L_x_2379:
[----:B------:R-:W-:Y:S02]  /*310b0*/  IMAD.MOV.U32 R13, RZ, RZ, R130 ;  /* 0x000000ffff0d7224 */ /* 0x000fe400078e0082 */
[----:B------:R-:W-:-:S07]  /*310c0*/  IMAD.MOV.U32 R134, RZ, RZ, R14 ;  /* 0x000000ffff867224 */ /* 0x000fce00078e000e */
[----:B------:R-:W-:Y:S05]  /*310d0*/  WARPSYNC.COLLECTIVE R15, `(.L_x_2380) ;  /* 0x000000000f087348 */ /* 0x000fea0003c00000 */
[----:B------:R0:W1:Y:S02]  /*310e0*/  SHFL.IDX P6, R14, R13, R12, R11 ;  /* 0x0000000c0d0e7389 */ /* 0x00006400000c000b */
[----:B01----:R-:W-:Y:S01]  /*310f0*/  ENDCOLLECTIVE ;  /* 0x000000000000791b */ /* 0x003fe20003800000 */
.L_x_2380:
        /* <DEDUP_REMOVED lines=8> */
.L_x_2381:
[----:B------:R-:W-:Y:S02]  /*31180*/  SEL R68, R122, R119, P0 ;  /* 0x000000777a447207 */ /* 0x000fe40000000000 */
[----:B------:R-:W-:Y:S01]  /*31190*/  SEL R119, R119, R122, P0 ;  /* 0x0000007a77777207 */ /* 0x000fe20000000000 */
[----:B------:R-:W-:Y:S02]  /*311a0*/  IMAD.MOV.U32 R13, RZ, RZ, R127 ;  /* 0x000000ffff0d7224 */ /* 0x000fe400078e007f */
[----:B------:R-:W-:-:S07]  /*311b0*/  IMAD.MOV.U32 R131, RZ, RZ, R14 ;  /* 0x000000ffff837224 */ /* 0x000fce00078e000e */
[----:B------:R-:W-:Y:S05]  /*311c0*/  WARPSYNC.COLLECTIVE R15, `(.L_x_2382) ;  /* 0x000000000f087348 */ /* 0x000fea0003c00000 */
[----:B------:R0:W1:Y:S02]  /*311d0*/  SHFL.IDX P6, R14, R13, R12, R11 ;  /* 0x0000000c0d0e7389 */ /* 0x00006400000c000b */
[----:B01----:R-:W-:Y:S01]  /*311e0*/  ENDCOLLECTIVE ;  /* 0x000000000000791b */ /* 0x003fe20003800000 */
.L_x_2382:
[----:B------:R-:W-:Y:S02]  /*311f0*/  IMAD.MOV.U32 R13, RZ, RZ, R142 ;  /* 0x000000ffff0d7224 */ /* 0x000fe400078e008e */
[----:B------:R-:W-:Y:S02]  /*31200*/  IMAD.MOV.U32 R12, RZ, RZ, R2 ;  /* 0x000000ffff0c7224 */ /* 0x000fe400078e0002 */
[----:B------:R-:W-:-:S07]  /*31210*/  IMAD.MOV.U32 R130, RZ, RZ, R14 ;  /* 0x000000ffff827224 */ /* 0x000fce00078e000e */
[----:B------:R-:W-:Y:S05]  /*31220*/  WARPSYNC.COLLECTIVE R15, `(.L_x_2383) ;  /* 0x000000000f087348 */ /* 0x000fea0003c00000 */
[----:B------:R0:W1:Y:S02]  /*31230*/  SHFL.IDX P6, R14, R13, R12, R11 ;  /* 0x0000000c0d0e7389 */ /* 0x00006400000c000b */
[----:B01----:R-:W-:Y:S01]  /*31240*/  ENDCOLLECTIVE ;  /* 0x000000000000791b */ /* 0x003fe20003800000 */
.L_x_2383:
[----:B------:R-:W-:Y:S02]  /*31250*/  IMAD.MOV.U32 R13, RZ, RZ, R138 ;  /* 0x000000ffff0d7224 */ /* 0x000fe400078e008a */
[----:B------:R-:W-:-:S07]  /*31260*/  IMAD.MOV.U32 R129, RZ, RZ, R14 ;  /* 0x000000ffff817224 */ /* 0x000fce00078e000e */
[----:B------:R-:W-:Y:S05]  /*31270*/  WARPSYNC.COLLECTIVE R15, `(.L_x_2384) ;  /* 0x000000000f087348 */ /* 0x000fea0003c00000 */
[----:B------:R0:W1:Y:S02]  /*31280*/  SHFL.IDX P6, R14, R13, R12, R11 ;  /* 0x0000000c0d0e7389 */ /* 0x00006400000c000b */
[----:B01----:R-:W-:Y:S01]  /*31290*/  ENDCOLLECTIVE ;  /* 0x000000000000791b */ /* 0x003fe20003800000 */
.L_x_2384:
        /* <DEDUP_REMOVED lines=8> */
.L_x_2385:
[----:B------:R-:W-:Y:S02]  /*31320*/  SEL R76, R130, R127, P0 ;  /* 0x0000007f824c7207 */ /* 0x000fe40000000000 */
[----:B------:R-:W-:Y:S01]  /*31330*/  SEL R127, R127, R130, P0 ;  /* 0x000000827f7f7207 */ /* 0x000fe20000000000 */
[----:B------:R-:W-:Y:S01]  /*31340*/  IMAD.MOV.U32 R13, RZ, RZ, R161 ;  /* 0x000000ffff0d7224 */ /* 0x000fe200078e00a1 */
[----:B------:R-:W-:Y:S01]  /*31350*/  SEL R161, R43, R96, P0 ;  /* 0x000000602ba17207 */ /* 0x000fe20000000000 */
[----:B------:R-:W-:-:S07]  /*31360*/  IMAD.MOV.U32 R63, RZ, RZ, R14 ;  /* 0x000000ffff3f7224 */ /* 0x000fce00078e000e */
[----:B------:R-:W-:Y:S05]  /*31370*/  WARPSYNC.COLLECTIVE R15, `(.L_x_2386) ;  /* 0x000000000f087348 */ /* 0x000fea0003c00000 */
[----:B------:R0:W1:Y:S02]  /*31380*/  SHFL.IDX P6, R14, R13, R12, R11 ;  /* 0x0000000c0d0e7389 */ /* 0x00006400000c000b */
[----:B01----:R-:W-:Y:S01]  /*31390*/  ENDCOLLECTIVE ;  /* 0x000000000000791b */ /* 0x003fe20003800000 */
.L_x_2386:
[----:B------:R-:W-:Y:S02]  /*313a0*/  IMAD.MOV.U32 R13, RZ, RZ, R150 ;  /* 0x000000ffff0d7224 */ /* 0x000fe400078e0096 */
[----:B------:R-:W-:Y:S01]  /*313b0*/  IMAD.MOV.U32 R12, RZ, RZ, R2 ;  /* 0x000000ffff0c7224 */ /* 0x000fe200078e0002 */
[----:B------:R-:W-:Y:S02]  /*313c0*/  SEL R2, R4, R5, P0 ;  /* 0x0000000504027207 */ /* 0x000fe40000000000 */
[----:B------:R-:W-:Y:S02]  /*313d0*/  SEL R5, R5, R4, P0 ;  /* 0x0000000405057207 */ /* 0x000fe40000000000 */
[----:B------:R-:W-:Y:S01]  /*313e0*/  SEL R4, R3, R6, P0 ;  /* 0x0000000603047207 */ /* 0x000fe20000000000 */
[----:B------:R0:W-:Y:S01]  /*313f0*/  STL [R1+0x24], R2 ;  /* 0x0000240201007387 */ /* 0x0001e20000100800 */
[----:B------:R-:W-:-:S07]  /*31400*/  IMAD.MOV.U32 R59, RZ, RZ, R14 ;  /* 0x000000ffff3b7224 */ /* 0x000fce00078e000e */
[----:B0-----:R-:W-:Y:S05]  /*31410*/  WARPSYNC.COLLECTIVE R15, `(.L_x_2387) ;  /* 0x000000000f087348 */ /* 0x001fea0003c00000 */
[----:B------:R1:W2:Y:S02]  /*31420*/  SHFL.IDX P6, R14, R13, R12, R11 ;  /* 0x0000000c0d0e7389 */ /* 0x0002a400000c000b */
[----:B012---:R-:W-:Y:S01]  /*31430*/  ENDCOLLECTIVE ;  /* 0x000000000000791b */ /* 0x007fe20003800000 */
.L_x_2387:
[----:B------:R-:W-:Y:S01]  /*31440*/  STL [R1+0x28], R5 ;  /* 0x0000280501007387 */ /* 0x000fe20000100800 */
[----:B------:R-:W-:Y:S02]  /*31450*/  SEL R2, R6, R3, P0 ;  /* 0x0000000306027207 */ /* 0x000fe40000000000 */
[----:B------:R-:W-:Y:S01]  /*31460*/  SEL R3, R8, R9, P0 ;  /* 0x0000000908037207 */ /* 0x000fe20000000000 */
[----:B------:R0:W-:Y:S01]  /*31470*/  STL [R1+0x18], R4 ;  /* 0x0000180401007387 */ /* 0x0001e20000100800 */
[----:B------:R-:W-:Y:S02]  /*31480*/  SEL R6, R81, R136, P0 ;  /* 0x0000008851067207 */ /* 0x000fe40000000000 */
[----:B------:R-:W-:Y:S01]  /*31490*/  SEL R81, R136, R81, P0 ;  /* 0x0000005188517207 */ /* 0x000fe20000000000 */
[----:B------:R1:W-:Y:S01]  /*314a0*/  STL [R1+0x20], R2 ;  /* 0x0000200201007387 */ /* 0x0003e20000100800 */
[----:B------:R-:W-:Y:S01]  /*314b0*/  IMAD.MOV.U32 R13, RZ, RZ, R160 ;  /* 0x000000ffff0d7224 */ /* 0x000fe200078e00a0 */
[----:B------:R-:W-:-:S02]  /*314c0*/  SEL R160, R96, R43, P0 ;  /* 0x0000002b60a07207 */ /* 0x000fc40000000000 */
[----:B------:R2:W-:Y:S01]  /*314d0*/  STL [R1+0x10], R3 ;  /* 0x0000100301007387 */ /* 0x0005e20000100800 */
[----:B------:R-:W-:Y:S02]  /*314e0*/  SEL R96, R53, R108, P0 ;  /* 0x0000006c35607207 */ /* 0x000fe40000000000 */
[----:B0-----:R-:W-:Y:S02]  /*314f0*/  SEL R4, R9, R8, P0 ;  /* 0x0000000809047207 */ /* 0x001fe40000000000 */
[----:B------:R-:W-:Y:S01]  /*31500*/  SEL R5, R77, R132, P0 ;  /* 0x000000844d057207 */ /* 0x000fe20000000000 */
[----:B------:R-:W-:Y:S01]  /*31510*/  IMAD.MOV.U32 R0, RZ, RZ, R14 ;  /* 0x000000ffff007224 */ /* 0x000fe200078e000e */
[----:B-1----:R-:W-:-:S07]  /*31520*/  SEL R2, R7, R10, P0 ;  /* 0x0000000a07027207 */ /* 0x002fce0000000000 */
[----:B--2---:R-:W-:Y:S05]  /*31530*/  WARPSYNC.COLLECTIVE R15, `(.L_x_2388) ;  /* 0x000000000f087348 */ /* 0x004fea0003c00000 */
[----:B------:R0:W1:Y:S02]  /*31540*/  SHFL.IDX P6, R14, R13, R12, R11 ;  /* 0x0000000c0d0e7389 */ /* 0x00006400000c000b */
[----:B012---:R-:W-:Y:S01]  /*31550*/  ENDCOLLECTIVE ;  /* 0x000000000000791b */ /* 0x007fe20003800000 */
.L_x_2388:
[----:B------:R-:W-:Y:S02]  /*31560*/  SEL R3, R10, R7, P0 ;  /* 0x000000070a037207 */ /* 0x000fe40000000000 */
[----:B------:R-:W-:Y:S01]  /*31570*/  SEL R7, R85, R140, P0 ;  /* 0x0000008c55077207 */ /* 0x000fe20000000000 */
[----:B------:R0:W-:Y:S01]  /*31580*/  STL [R1+0x14], R4 ;  /* 0x0000140401007387 */ /* 0x0001e20000100800 */
[----:B------:R-:W-:Y:S02]  /*31590*/  SEL R8, R89, R144, P0 ;  /* 0x0000009059087207 */ /* 0x000fe40000000000 */
[----:B------:R-:W-:Y:S01]  /*315a0*/  SEL R9, R93, R148, P0 ;  /* 0x000000945d097207 */ /* 0x000fe20000000000 */
[----:B------:R1:W-:Y:S01]  /*315b0*/  STL [R1+0x8], R2 ;  /* 0x0000080201007387 */ /* 0x0003e20000100800 */
[----:B------:R-:W-:Y:S02]  /*315c0*/  SEL R10, R97, R155, P0 ;  /* 0x0000009b610a7207 */ /* 0x000fe40000000000 */
[----:B------:R-:W-:Y:S01]  /*315d0*/  SEL R43, R121, R70, P0 ;  /* 0x00000046792b7207 */ /* 0x000fe20000000000 */
[----:B------:R2:W-:Y:S01]  /*315e0*/  STL [R1+0xc], R3 ;  /* 0x00000c0301007387 */ /* 0x0005e20000100800 */
[----:B------:R-:W-:-:S02]  /*315f0*/  SEL R53, R99, R98, P0 ;  /* 0x0000006263357207 */ /* 0x000fc40000000000 */
[----:B0-----:R-:W-:Y:S02]  /*31600*/  SEL R4, R73, R128, P0 ;  /* 0x0000008049047207 */ /* 0x001fe40000000000 */
[----:B------:R-:W-:Y:S02]  /*31610*/  SEL R73, R128, R73, P0 ;  /* 0x0000004980497207 */ /* 0x000fe40000000000 */
[----:B-1----:R-:W-:Y:S02]  /*31620*/  SEL R2, R40, R29, P0 ;  /* 0x0000001d28027207 */ /* 0x002fe40000000000 */
[----:B------:R-:W-:Y:S02]  /*31630*/  SEL R40, R54, R32, P0 ;  /* 0x0000002036287207 */ /* 0x000fe40000000000 */
[----:B--2---:R-:W-:Y:S01]  /*31640*/  SEL R3, R69, R124, P0 ;  /* 0x0000007c45037207 */ /* 0x004fe20000000000 */
[----:B------:R0:W-:Y:S01]  /*31650*/  STL [R1+0x4], R2 ;  /* 0x0000040201007387 */ /* 0x0001e20000100800 */
[----:B------:R-:W-:Y:S01]  /*31660*/  IMAD.MOV.U32 R11, RZ, RZ, R14 ;  /* 0x000000ffff0b7224 */ /* 0x000fe200078e000e */
[----:B------:R-:W-:-:S02]  /*31670*/  SEL R69, R124, R69, P0 ;  /* 0x000000457c457207 */ /* 0x000fc40000000000 */
[----:B------:R-:W-:Y:S02]  /*31680*/  SEL R77, R132, R77, P0 ;  /* 0x0000004d844d7207 */ /* 0x000fe40000000000 */
[----:B------:R-:W-:Y:S02]  /*31690*/  SEL R85, R140, R85, P0 ;  /* 0x000000558c557207 */ /* 0x000fe40000000000 */
[----:B------:R-:W-:Y:S02]  /*316a0*/  SEL R89, R144, R89, P0 ;  /* 0x0000005990597207 */ /* 0x000fe40000000000 */
[----:B------:R-:W-:Y:S01]  /*316b0*/  SEL R93, R148, R93, P0 ;  /* 0x0000005d945d7207 */ /* 0x000fe20000000000 */
[----:B0-----:R-:W-:Y:S01]  /*316c0*/  IMAD.MOV.U32 R2, RZ, RZ, RZ ;  /* 0x000000ffff027224 */ /* 0x001fe200078e00ff */
[----:B------:R-:W-:Y:S02]  /*316d0*/  SEL R97, R155, R97, P0 ;  /* 0x000000619b617207 */ /* 0x000fe40000000000 */
[----:B------:R-:W-:-:S02]  /*316e0*/  SEL R54, R32, R54, P0 ;  /* 0x0000003620367207 */ /* 0x000fc40000000000 */
[----:B------:R-:W-:Y:S02]  /*316f0*/  SEL R70, R70, R121, P0 ;  /* 0x0000007946467207 */ /* 0x000fe40000000000 */
[----:B------:R-:W-:Y:S01]  /*31700*/  SEL R98, R98, R99, P0 ;  /* 0x0000006362627207 */ /* 0x000fe20000000000 */
[----:B------:R-:W-:Y:S06]  /*31710*/  BRA `(.L_x_2389) ;  /* 0xfffffed400287947 */ /* 0x000fec000383ffff */
.L_x_1997:
[----:B------:R-:W-:Y:S01]  /*31720*/  MOV R13, R20 ;  /* 0x00000014000d7202 */ /* 0x000fe20000000f00 */
[----:B------:R-:W-:Y:S02]  /*31730*/  IMAD.MOV.U32 R12, RZ, RZ, RZ ;  /* 0x000000ffff0c7224 */ /* 0x000fe400078e00ff */
[----:B------:R-:W-:Y:S02]  /*31740*/  IMAD.MOV.U32 R11, RZ, RZ, 0x181f ;  /* 0x0000181fff0b7424 */ /* 0x000fe400078e00ff */
[----:B------:R-:W-:-:S07]  /*31750*/  IMAD.MOV.U32 R15, RZ, RZ, -0x1 ;  /* 0xffffffffff0f7424 */ /* 0x000fce00078e00ff */
[----:B-----5:R-:W-:Y:S05]  /*31760*/  WARPSYNC.COLLECTIVE R15, `(.L_x_2390) ;  /* 0x000000000f087348 */ /* 0x020fea0003c00000 */
[----:B------:R0:W1:Y:S02]  /*31770*/  SHFL.IDX P6, R14, R13, R12, R11 ;  /* 0x0000000c0d0e7389 */ /* 0x00006400000c000b */
[----:B01---5:R-:W-:Y:S01]  /*31780*/  ENDCOLLECTIVE ;  /* 0x000000000000791b */ /* 0x023fe20003800000 */
.L_x_2390:
[----:B------:R-:W-:Y:S02]  /*31790*/  IMAD.MOV.U32 R13, RZ, RZ, R0 ;  /* 0x000000ffff0d7224 */ /* 0x000fe400078e0000 */
[----:B------:R-:W-:-:S07]  /*317a0*/  IMAD.MOV.U32 R21, RZ, RZ, R14 ;  /* 0x000000ffff157224 */ /* 0x000fce00078e000e */
[----:B------:R-:W-:Y:S05]  /*317b0*/  WARPSYNC.COLLECTIVE R15, `(.L_x_2391) ;  /* 0x000000000f087348 */ /* 0x000fea0003c00000 */
[----:B------:R0:W1:Y:S02]  /*317c0*/  SHFL.IDX P6, R14, R13, R12, R11 ;  /* 0x0000000c0d0e7389 */ /* 0x00006400000c000b */
[----:B01----:R-:W-:Y:S01]  /*317d0*/  ENDCOLLECTIVE ;  /* 0x000000000000791b */ /* 0x003fe20003800000 */
.L_x_2391:
[----:B------:R-:W-:Y:S05]  /*317e0*/  BRA `(.L_x_2392) ;  /* 0xfffffee8006c7947 */ /* 0x000fea000383ffff */
.L_x_2000:
[----:B------:R-:W-:Y:S01]  /*317f0*/  BSSY B1, `(.L_x_2393) ;  /* 0x0000008000017945 */ /* 0x000fe20003800000 */
[----:B---3--:R-:W-:Y:S02]  /*31800*/  IMAD.MOV.U32 R13, RZ, RZ, R20 ;  /* 0x000000ffff0d7224 */ /* 0x008fe400078e0014 */
[----:B------:R-:W-:Y:S02]  /*31810*/  IMAD.MOV.U32 R12, RZ, RZ, 0x1 ;  /* 0x00000001ff0c7424 */ /* 0x000fe400078e00ff */
[----:B------:R-:W-:Y:S02]  /*31820*/  IMAD.MOV.U32 R11, RZ, RZ, 0x181f ;  /* 0x0000181fff0b7424 */ /* 0x000fe400078e00ff */
[----:B------:R-:W-:-:S07]  /*31830*/  IMAD.MOV.U32 R15, RZ, RZ, -0x1 ;  /* 0xffffffffff0f7424 */ /* 0x000fce00078e00ff */
[----:B012--5:R-:W-:Y:S05]  /*31840*/  WARPSYNC.COLLECTIVE R15, `(.L_x_2394) ;  /* 0x000000000f087348 */ /* 0x027fea0003c00000 */
[----:B--2---:R2:W3:Y:S02]  /*31850*/  SHFL.IDX P6, R14, R13, R12, R11 ;  /* 0x0000000c0d0e7389 */ /* 0x0044e400000c000b */
[----:B0123-5:R-:W-:Y:S01]  /*31860*/  ENDCOLLECTIVE ;  /* 0x000000000000791b */ /* 0x02ffe20003800000 */
.L_x_2394:
[----:B------:R-:W-:Y:S05]  /*31870*/  BSYNC B1 ;  /* 0x0000000000017941 */ /* 0x000fea0003800000 */
.L_x_2393:
[----:B------:R-:W-:Y:S01]  /*31880*/  IMAD.MOV.U32 R13, RZ, RZ, R0 ;  /* 0x000000ffff0d7224 */ /* 0x000fe200078e0000 */
[----:B------:R-:W-:Y:S01]  /*31890*/  MOV R9, R14 ;  /* 0x0000000e00097202 */ /* 0x000fe20000000f00 */
[----:B------:R-:W-:Y:S02]  /*318a0*/  IMAD.MOV.U32 R12, RZ, RZ, 0x1 ;  /* 0x00000001ff0c7424 */ /* 0x000fe400078e00ff */
[----:B------:R-:W-:Y:S02]  /*318b0*/  IMAD.MOV.U32 R11, RZ, RZ, 0x181f ;  /* 0x0000181fff0b7424 */ /* 0x000fe400078e00ff */
[----:B------:R-:W-:-:S07]  /*318c0*/  IMAD.MOV.U32 R15, RZ, RZ, -0x1 ;  /* 0xffffffffff0f7424 */ /* 0x000fce00078e00ff */
[----:B------:R-:W-:Y:S05]  /*318d0*/  WARPSYNC.COLLECTIVE R15, `(.L_x_2395) ;  /* 0x000000000f087348 */ /* 0x000fea0003c00000 */
[----:B------:R0:W1:Y:S02]  /*318e0*/  SHFL.IDX P6, R14, R13, R12, R11 ;  /* 0x0000000c0d0e7389 */ /* 0x00006400000c000b */
[----:B01----:R-:W-:Y:S01]  /*318f0*/  ENDCOLLECTIVE ;  /* 0x000000000000791b */ /* 0x003fe20003800000 */
.L_x_2395:
[----:B------:R-:W-:Y:S05]  /*31900*/  BRA `(.L_x_2396) ;  /* 0xfffffee800887947 */ /* 0x000fea000383ffff */
.L_x_2003:
[----:B------:R-:W-:Y:S01]  /*31910*/  BSSY B1, `(.L_x_2397) ;  /* 0x0000008000017945 */ /* 0x000fe20003800000 */
[----:B------:R-:W-:Y:S02]  /*31920*/  IMAD.MOV.U32 R13, RZ, RZ, R20 ;  /* 0x000000ffff0d7224 */ /* 0x000fe400078e0014 */
[----:B------:R-:W-:Y:S02]  /*31930*/  IMAD.MOV.U32 R12, RZ, RZ, 0x2 ;  /* 0x00000002ff0c7424 */ /* 0x000fe400078e00ff */
[----:B------:R-:W-:Y:S02]  /*31940*/  IMAD.MOV.U32 R11, RZ, RZ, 0x181f ;  /* 0x0000181fff0b7424 */ /* 0x000fe400078e00ff */
[----:B------:R-:W-:-:S07]  /*31950*/  IMAD.MOV.U32 R15, RZ, RZ, -0x1 ;  /* 0xffffffffff0f7424 */ /* 0x000fce00078e00ff */
[----:B012345:R-:W-:Y:S05]  /*31960*/  WARPSYNC.COLLECTIVE R15, `(.L_x_2398) ;  /* 0x000000000f087348 */ /* 0x03ffea0003c00000 */
[----:B--2---:R2:W0:Y:S02]  /*31970*/  SHFL.IDX P6, R14, R13, R12, R11 ;  /* 0x0000000c0d0e7389 */ /* 0x00442400000c000b */
[----:B012345:R-:W-:Y:S01]  /*31980*/  ENDCOLLECTIVE ;  /* 0x000000000000791b */ /* 0x03ffe20003800000 */
.L_x_2398:
[----:B------:R-:W-:Y:S05]  /*31990*/  BSYNC B1 ;  /* 0x0000000000017941 */ /* 0x000fea0003800000 */
.L_x_2397:
        /* <DEDUP_REMOVED lines=8> */
.L_x_2399:
[----:B------:R-:W-:Y:S05]  /*31a20*/  BRA `(.L_x_2400) ;  /* 0xfffffee800a87947 */ /* 0x000fea000383ffff */
.L_x_2006:
[----:B------:R-:W-:Y:S01]  /*31a30*/  BSSY B1, `(.L_x_2401) ;  /* 0x0000008000017945 */ /* 0x000fe20003800000 */
[----:B------:R-:W-:Y:S02]  /*31a40*/  IMAD.MOV.U32 R13, RZ, RZ, R20 ;  /* 0x000000ffff0d7224 */ /* 0x000fe400078e0014 */
[----:B------:R-:W-:Y:S02]  /*31a50*/  IMAD.MOV.U32 R12, RZ, RZ, 0x3 ;  /* 0x00000003ff0c7424 */ /* 0x000fe400078e00ff */
[----:B------:R-:W-:Y:S02]  /*31a60*/  IMAD.MOV.U32 R11, RZ, RZ, 0x181f ;  /* 0x0000181fff0b7424 */ /* 0x000fe400078e00ff */
[----:B------:R-:W-:-:S07]  /*31a70*/  IMAD.MOV.U32 R15, RZ, RZ, -0x1 ;  /* 0xffffffffff0f7424 */ /* 0x000fce00078e00ff */
[----:B012345:R-:W-:Y:S05]  /*31a80*/  WARPSYNC.COLLECTIVE R15, `(.L_x_2402) ;  /* 0x000000000f087348 */ /* 0x03ffea0003c00000 */
[----:B0-----:R0:W0:Y:S02]  /*31a90*/  SHFL.IDX P6, R14, R13, R12, R11 ;  /* 0x0000000c0d0e7389 */ /* 0x00102400000c000b */
[----:B012345:R-:W-:Y:S01]  /*31aa0*/  ENDCOLLECTIVE ;  /* 0x000000000000791b */ /* 0x03ffe20003800000 */
.L_x_2402:
[----:B------:R-:W-:Y:S05]  /*31ab0*/  BSYNC B1 ;  /* 0x0000000000017941 */ /* 0x000fea0003800000 */
.L_x_2401:
        /* <DEDUP_REMOVED lines=8> */
.L_x_2403:
[----:B------:R-:W-:Y:S05]  /*31b40*/  BRA `(.L_x_2404) ;  /* 0xfffffee800c87947 */ /* 0x000fea000383ffff */
.L_x_2008:
[----:B------:R-:W-:Y:S02]  /*31b50*/  IMAD.MOV.U32 R13, RZ, RZ, R2 ;  /* 0x000000ffff0d7224 */ /* 0x000fe400078e0002 */
[----:B------:R-:W-:Y:S02]  /*31b60*/  IMAD.MOV.U32 R12, RZ, RZ, RZ ;  /* 0x000000ffff0c7224 */ /* 0x000fe400078e00ff */
[----:B------:R-:W-:Y:S02]  /*31b70*/  IMAD.MOV.U32 R11, RZ, RZ, 0x1c1f ;  /* 0x00001c1fff0b7424 */ /* 0x000fe400078e00ff */
[----:B------:R-:W-:-:S07]  /*31b80*/  IMAD.MOV.U32 R15, RZ, RZ, -0x1 ;  /* 0xffffffffff0f7424 */ /* 0x000fce00078e00ff */
[----:B------:R-:W-:Y:S05]  /*31b90*/  WARPSYNC.COLLECTIVE R15, `(.L_x_2405) ;  /* 0x000000000f087348 */ /* 0x000fea0003c00000 */
[----:B------:R0:W1:Y:S02]  /*31ba0*/  SHFL.IDX P6, R14, R13, R12, R11 ;  /* 0x0000000c0d0e7389 */ /* 0x00006400000c000b */
[----:B01----:R-:W-:Y:S01]  /*31bb0*/  ENDCOLLECTIVE ;  /* 0x000000000000791b */ /* 0x003fe20003800000 */
.L_x_2405:
[----:B------:R-:W-:Y:S02]  /*31bc0*/  IMAD.MOV.U32 R13, RZ, RZ, R0 ;  /* 0x000000ffff0d7224 */ /* 0x000fe400078e0000 */
[----:B------:R-:W-:-:S07]  /*31bd0*/  IMAD.MOV.U32 R24, RZ, RZ, R14 ;  /* 0x000000ffff187224 */ /* 0x000fce00078e000e */
[----:B------:R-:W-:Y:S05]  /*31be0*/  WARPSYNC.COLLECTIVE R15, `(.L_x_2406) ;  /* 0x000000000f087348 */ /* 0x000fea0003c00000 */
[----:B------:R0:W1:Y:S02]  /*31bf0*/  SHFL.IDX P6, R14, R13, R12, R11 ;  /* 0x0000000c0d0e7389 */ /* 0x00006400000c000b */
[----:B01----:R-:W-:Y:S01]  /*31c00*/  ENDCOLLECTIVE ;  /* 0x000000000000791b */ /* 0x003fe20003800000 */
.L_x_2406:
[----:B------:R-:W-:Y:S01]  /*31c10*/  IMAD.MOV.U32 R11, RZ, RZ, R14 ;  /* 0x000000ffff0b7224 */ /* 0x000fe200078e000e */
[----:B------:R-:W-:Y:S06]  /*31c20*/  BRA `(.L_x_2407) ;  /* 0xfffffeec00a07947 */ /* 0x000fec000383ffff */
.L_x_2011:
[----:B------:R-:W-:Y:S01]  /*31c30*/  BSSY B1, `(.L_x_2408) ;  /* 0x0000008000017945 */ /* 0x000fe20003800000 */
[----:B---3--:R-:W-:Y:S01]  /*31c40*/  MOV R13, R2 ;  /* 0x00000002000d7202 */ /* 0x008fe20000000f00 */
[----:B------:R-:W-:Y:S02]  /*31c50*/  IMAD.MOV.U32 R12, RZ, RZ, 0x1 ;  /* 0x00000001ff0c7424 */ /* 0x000fe400078e00ff */
[----:B--2---:R-:W-:Y:S02]  /*31c60*/  IMAD.MOV.U32 R11, RZ, RZ, 0x1c1f ;  /* 0x00001c1fff0b7424 */ /* 0x004fe400078e00ff */
[----:B------:R-:W-:-:S07]  /*31c70*/  IMAD.MOV.U32 R15, RZ, RZ, -0x1 ;  /* 0xffffffffff0f7424 */ /* 0x000fce00078e00ff */
[----:B01----:R-:W-:Y:S05]  /*31c80*/  WARPSYNC.COLLECTIVE R15, `(.L_x_2409) ;  /* 0x000000000f087348 */ /* 0x003fea0003c00000 */
[----:B------:R2:W3:Y:S02]  /*31c90*/  SHFL.IDX P6, R14, R13, R12, R11 ;  /* 0x0000000c0d0e7389 */ /* 0x0004e400000c000b */
[----:B0123--:R-:W-:Y:S01]  /*31ca0*/  ENDCOLLECTIVE ;  /* 0x000000000000791b */ /* 0x00ffe20003800000 */
.L_x_2409:
[----:B------:R-:W-:Y:S05]  /*31cb0*/  BSYNC B1 ;  /* 0x0000000000017941 */ /* 0x000fea0003800000 */
.L_x_2408:
        /* <DEDUP_REMOVED lines=8> */
.L_x_2410:
[----:B------:R-:W-:Y:S01]  /*31d40*/  IMAD.MOV.U32 R0, RZ, RZ, R14 ;  /* 0x000000ffff007224 */ /* 0x000fe200078e000e */
[----:B------:R-:W-:Y:S06]  /*31d50*/  BRA `(.L_x_2411) ;  /* 0xfffffefc00b07947 */ /* 0x000fec000383ffff */
.L_x_2015:
[----:B------:R-:W-:Y:S01]  /*31d60*/  MOV R13, R2 ;  /* 0x00000002000d7202 */ /* 0x000fe20000000f00 */
[----:B------:R-:W-:Y:S02]  /*31d70*/  IMAD.MOV.U32 R12, RZ, RZ, RZ ;  /* 0x000000ffff0c7224 */ /* 0x000fe400078e00ff */
[----:B------:R-:W-:Y:S02]  /*31d80*/  IMAD.MOV.U32 R11, RZ, RZ, 0x181f ;  /* 0x0000181fff0b7424 */ /* 0x000fe400078e00ff */
[----:B------:R-:W-:-:S07]  /*31d90*/  IMAD.MOV.U32 R15, RZ, RZ, -0x1 ;  /* 0xffffffffff0f7424 */ /* 0x000fce00078e00ff */
[----:B--2---:R-:W-:Y:S05]  /*31da0*/  WARPSYNC.COLLECTIVE R15, `(.L_x_2412) ;  /* 0x000000000f087348 */ /* 0x004fea0003c00000 */
[----:B------:R0:W1:Y:S02]  /*31db0*/  SHFL.IDX P6, R14, R13, R12, R11 ;  /* 0x0000000c0d0e7389 */ /* 0x00006400000c000b */
[----:B012---:R-:W-:Y:S01]  /*31dc0*/  ENDCOLLECTIVE ;  /* 0x000000000000791b */ /* 0x007fe20003800000 */
.L_x_2412:
[----:B------:R-:W-:Y:S02]  /*31dd0*/  IMAD.MOV.U32 R13, RZ, RZ, R0 ;  /* 0x000000ffff0d7224 */ /* 0x000fe400078e0000 */
[----:B------:R-:W-:-:S07]  /*31de0*/  IMAD.MOV.U32 R3, RZ, RZ, R14 ;  /* 0x000000ffff037224 */ /* 0x000fce00078e000e */
[----:B------:R-:W-:Y:S05]  /*31df0*/  WARPSYNC.COLLECTIVE R15, `(.L_x_2413) ;  /* 0x000000000f087348 */ /* 0x000fea0003c00000 */
[----:B------:R0:W1:Y:S02]  /*31e00*/  SHFL.IDX P6, R14, R13, R12, R11 ;  /* 0x0000000c0d0e7389 */ /* 0x00006400000c000b */
[----:B01----:R-:W-:Y:S01]  /*31e10*/  ENDCOLLECTIVE ;  /* 0x000000000000791b */ /* 0x003fe20003800000 */
.L_x_2413:
[----:B------:R-:W-:Y:S05]  /*31e20*/  BRA `(.L_x_2414) ;  /* 0xffffff14006c7947 */ /* 0x000fea000383ffff */
.L_x_2018:
[----:B------:R-:W-:Y:S01]  /*31e30*/  BSSY B1, `(.L_x_2415) ;  /* 0x0000008000017945 */ /* 0x000fe20003800000 */
[----:B------:R-:W-:Y:S02]  /*31e40*/  IMAD.MOV.U32 R13, RZ, RZ, R2 ;  /* 0x000000ffff0d7224 */ /* 0x000fe400078e0002 */
[----:B------:R-:W-:Y:S02]  /*31e50*/  IMAD.MOV.U32 R12, RZ, RZ, 0x1 ;  /* 0x00000001ff0c7424 */ /* 0x000fe400078e00ff */
[----:B------:R-:W-:Y:S02]  /*31e60*/  IMAD.MOV.U32 R11, RZ, RZ, 0x181f ;  /* 0x0000181fff0b7424 */ /* 0x000fe400078e00ff */
[----:B----4-:R-:W-:-:S07]  /*31e70*/  IMAD.MOV.U32 R15, RZ, RZ, -0x1 ;  /* 0xffffffffff0f7424 */ /* 0x010fce00078e00ff */
[----:B0123--:R-:W-:Y:S05]  /*31e80*/  WARPSYNC.COLLECTIVE R15, `(.L_x_2416) ;  /* 0x000000000f087348 */ /* 0x00ffea0003c00000 */
[----:B---3--:R3:W4:Y:S02]  /*31e90*/  SHFL.IDX P6, R14, R13, R12, R11 ;  /* 0x0000000c0d0e7389 */ /* 0x00872400000c000b */
[----:B01234-:R-:W-:Y:S01]  /*31ea0*/  ENDCOLLECTIVE ;  /* 0x000000000000791b */ /* 0x01ffe20003800000 */
.L_x_2416:
[----:B------:R-:W-:Y:S05]  /*31eb0*/  BSYNC B1 ;  /* 0x0000000000017941 */ /* 0x000fea0003800000 */
.L_x_2415:
        /* <DEDUP_REMOVED lines=8> */
.L_x_2417:
[----:B------:R-:W-:Y:S05]  /*31f40*/  BRA `(.L_x_2418) ;  /* 0xffffff14008c7947 */ /* 0x000fea000383ffff */
.L_x_2021:
        /* <DEDUP_REMOVED lines=8> */
.L_x_2420:
[----:B------:R-:W-:Y:S05]  /*31fd0*/  BSYNC B1 ;  /* 0x0000000000017941 */ /* 0x000fea0003800000 */
.L_x_2419:
        /* <DEDUP_REMOVED lines=8> */
.L_x_2421:
[----:B------:R-:W-:Y:S05]  /*32060*/  BRA `(.L_x_2422) ;  /* 0xffffff1400ac7947 */ /* 0x000fea000383ffff */
.L_x_2024:
[----:B------:R-:W-:Y:S01]  /*32070*/  BSSY B1, `(.L_x_2423) ;  /* 0x0000008000017945 */ /* 0x000fe20003800000 */
[----:B------:R-:W-:Y:S02]  /*32080*/  IMAD.MOV.U32 R13, RZ, RZ, R2 ;  /* 0x000000ffff0d7224 */ /* 0x000fe400078e0002 */
[----:B------:R-:W-:Y:S02]  /*32090*/  IMAD.MOV.U32 R12, RZ, RZ, 0x3 ;  /* 0x00000003ff0c7424 */ /* 0x000fe400078e00ff */
[----:B------:R-:W-:Y:S02]  /*320a0*/  IMAD.MOV.U32 R11, RZ, RZ, 0x181f ;  /* 0x0000181fff0b7424 */ /* 0x000fe400078e00ff */
[----:B0-----:R-:W-:-:S07]  /*320b0*/  IMAD.MOV.U32 R15, RZ, RZ, -0x1 ;  /* 0xffffffffff0f7424 */ /* 0x001fce00078e00ff */
[----:B-1234-:R-:W-:Y:S05]  /*320c0*/  WARPSYNC.COLLECTIVE R15, `(.L_x_2424) ;  /* 0x000000000f087348 */ /* 0x01efea0003c00000 */
[----:B----4-:R0:W4:Y:S02]  /*320d0*/  SHFL.IDX P6, R14, R13, R12, R11 ;  /* 0x0000000c0d0e7389 */ /* 0x01012400000c000b */
[----:B01234-:R-:W-:Y:S01]  /*320e0*/  ENDCOLLECTIVE ;  /* 0x000000000000791b */ /* 0x01ffe20003800000 */
.L_x_2424:
[----:B------:R-:W-:Y:S05]  /*320f0*/  BSYNC B1 ;  /* 0x0000000000017941 */ /* 0x000fea0003800000 */
.L_x_2423:
        /* <DEDUP_REMOVED lines=8> */
.L_x_2425:
[----:B------:R-:W-:Y:S05]  /*32180*/  BRA `(.L_x_2426) ;  /* 0xffffff1400cc7947 */ /* 0x000fea000383ffff */
.L_x_2050:
[----:B------:R-:W0:Y:S01]  /*32190*/  S2R R5, SR_TID.X ;  /* 0x0000000000057919 */ /* 0x000e220000002100 */
[----:B------:R-:W-:Y:S01]  /*321a0*/  BSSY B1, `(.L_x_2427) ;  /* 0x000000a000017945 */ /* 0x000fe20003800000 */
[----:B------:R-:W-:Y:S02]  /*321b0*/  IMAD.MOV.U32 R12, RZ, RZ, RZ ;  /* 0x000000ffff0c7224 */ /* 0x000fe400078e00ff */
[----:B------:R-:W-:Y:S02]  /*321c0*/  IMAD.MOV.U32 R11, RZ, RZ, 0x1f ;  /* 0x0000001fff0b7424 */ /* 0x000fe400078e00ff */
[----:B------:R-:W-:Y:S01]  /*321d0*/  IMAD.MOV.U32 R15, RZ, RZ, -0x1 ;  /* 0xffffffffff0f7424 */ /* 0x000fe200078e00ff */
[----:B0-----:R-:W-:-:S04]  /*321e0*/  SHF.R.U32.HI R5, RZ, 0x5, R5 ;  /* 0x00000005ff057819 */ /* 0x001fc80000011605 */
[----:B------:R-:W-:-:S05]  /*321f0*/  LOP3.LUT R5, R5, 0x3, RZ, 0xc0, !PT ;  /* 0x0000000305057812 */ /* 0x000fca00078ec0ff */
[----:B------:R-:W-:-:S07]  /*32200*/  IMAD.MOV.U32 R13, RZ, RZ, R5 ;  /* 0x000000ffff0d7224 */ /* 0x000fce00078e0005 */
[----:B------:R-:W-:Y:S05]  /*32210*/  WARPSYNC.COLLECTIVE R15, `(.L_x_2428) ;  /* 0x000000000f087348 */ /* 0x000fea0003c00000 */
[----:B------:R0:W1:Y:S02]  /*32220*/  SHFL.IDX P6, R14, R13, R12, R11 ;  /* 0x0000000c0d0e7389 */ /* 0x00006400000c000b */
[----:B01----:R-:W-:Y:S01]  /*32230*/  ENDCOLLECTIVE ;  /* 0x000000000000791b */ /* 0x003fe20003800000 */
.L_x_2428:
[----:B------:R-:W-:Y:S05]  /*32240*/  BSYNC B1 ;  /* 0x0000000000017941 */ /* 0x000fea0003800000 */
.L_x_2427:
[----:B------:R-:W-:Y:S05]  /*32250*/  BRA `(.L_x_2429) ;  /* 0xffffff3400dc7947 */ /* 0x000fea000383ffff */
.L_x_2052:
[----:B------:R-:W-:Y:S01]  /*32260*/  BSSY B1, `(.L_x_2430) ;  /* 0x0000006000017945 */ /* 0x000fe20003800000 */
[----:B------:R-:W-:-:S07]  /*32270*/  IMAD.MOV.U32 R15, RZ, RZ, -0x1 ;  /* 0xffffffffff0f7424 */ /* 0x000fce00078e00ff */
[----:B0-----:R-:W-:Y:S05]  /*32280*/  WARPSYNC.COLLECTIVE R15, `(.L_x_2431) ;  /* 0x000000000f0c7348 */ /* 0x001fea0003c00000 */
[----:B------:R-:W-:Y:S02]  /*32290*/  ELECT P6, UR62, PT ;  /* 0x00000000003e782f */ /* 0x000fe400038c0000 */
[----:B------:R-:W-:Y:S01]  /*322a0*/  MOV R14, UR62 ;  /* 0x0000003e000e7c02 */ /* 0x000fe20008000f00 */
[----:B0-----:R-:W-:Y:S10]  /*322b0*/  ENDCOLLECTIVE ;  /* 0x000000000000791b */ /* 0x001ff40003800000 */
.L_x_2431:
[----:B------:R-:W-:Y:S05]  /*322c0*/  BSYNC B1 ;  /* 0x0000000000017941 */ /* 0x000fea0003800000 */
.L_x_2430:
[----:B------:R-:W-:Y:S05]  /*322d0*/  BRA `(.L_x_2051) ;  /* 0xffffff3400d47947 */ /* 0x000fea000383ffff */
.L_x_2054:
[----:B0-----:R0:W1:Y:S02]  /*322e0*/  SYNCS.PHASECHK.TRANS64.TRYWAIT P0, [R22+URZ+0x28420], R5 ;  /* 0x02842005160075a7 */ /* 0x001064000800017f */
[----:B-1----:R-:W-:Y:S05]  /*322f0*/  @!P0 NANOSLEEP.SYNCS 0x989680 ;  /* 0x009896800000895d */ /* 0x002fea0003900000 */
[----:B------:R-:W1:Y:S02]  /*32300*/  @!P0 SYNCS.PHASECHK.TRANS64 P0, [R22+URZ+0x28420], R5 ;  /* 0x02842005160085a7 */ /* 0x000e64000800007f */
[----:B-1----:R-:W-:Y:S05]  /*32310*/  @!P0 BRA `(.L_x_2054) ;  /* 0xfffffffc00f08947 */ /* 0x002fea000383ffff */
[----:B------:R-:W-:Y:S05]  /*32320*/  BRA `(.L_x_2432) ;  /* 0xffffff3400e47947 */ /* 0x000fea000383ffff */
.L_x_2058:
[----:B-1----:R1:W2:Y:S02]  /*32330*/  SYNCS.PHASECHK.TRANS64.TRYWAIT P0, [R12+URZ+0x284a0], R11 ;  /* 0x0284a00b0c0075a7 */ /* 0x0022a4000800017f */
[----:B--2---:R-:W-:Y:S05]  /*32340*/  @!P0 NANOSLEEP.SYNCS 0x989680 ;  /* 0x009896800000895d */ /* 0x004fea0003900000 */
[----:B------:R-:W2:Y:S02]  /*32350*/  @!P0 SYNCS.PHASECHK.TRANS64 P0, [R12+URZ+0x284a0], R11 ;  /* 0x0284a00b0c0085a7 */ /* 0x000ea4000800007f */
[----:B--2---:R-:W-:Y:S05]  /*32360*/  @!P0 BRA `(.L_x_2058) ;  /* 0xfffffffc00f08947 */ /* 0x004fea000383ffff */
[----:B------:R-:W-:Y:S05]  /*32370*/  BRA `(.L_x_2433) ;  /* 0xffffff3400fc7947 */ /* 0x000fea000383ffff */
.L_x_2064:
[----:B0-----:R0:W2:Y:S02]  /*32380*/  SYNCS.PHASECHK.TRANS64.TRYWAIT P0, [R12+URZ+0x284c0], R11 ;  /* 0x0284c00b0c0075a7 */ /* 0x0010a4000800017f */
[----:B--2---:R-:W-:Y:S05]  /*32390*/  @!P0 NANOSLEEP.SYNCS 0x989680 ;  /* 0x009896800000895d */ /* 0x004fea0003900000 */
[----:B------:R-:W2:Y:S02]  /*323a0*/  @!P0 SYNCS.PHASECHK.TRANS64 P0, [R12+URZ+0x284c0], R11 ;  /* 0x0284c00b0c0085a7 */ /* 0x000ea4000800007f */
[----:B--2---:R-:W-:Y:S05]  /*323b0*/  @!P0 BRA `(.L_x_2064) ;  /* 0xfffffffc00f08947 */ /* 0x004fea000383ffff */
[----:B------:R-:W-:Y:S05]  /*323c0*/  BRA `(.L_x_2434) ;  /* 0xffffff3800b87947 */ /* 0x000fea000383ffff */
.L_x_2072:
[----:B-1----:R1:W2:Y:S02]  /*323d0*/  SYNCS.PHASECHK.TRANS64.TRYWAIT P1, [R11+URZ+0x284a0], R8 ;  /* 0x0284a0080b0075a7 */ /* 0x0022a4000802017f */
[----:B--2---:R-:W-:Y:S05]  /*323e0*/  @!P1 NANOSLEEP.SYNCS 0x989680 ;  /* 0x009896800000995d */ /* 0x004fea0003900000 */
[----:B------:R-:W2:Y:S02]  /*323f0*/  @!P1 SYNCS.PHASECHK.TRANS64 P1, [R11+URZ+0x284a0], R8 ;  /* 0x0284a0080b0095a7 */ /* 0x000ea4000802007f */
[----:B--2---:R-:W-:Y:S05]  /*32400*/  @!P1 BRA `(.L_x_2072) ;  /* 0xfffffffc00f09947 */ /* 0x004fea000383ffff */
[----:B------:R-:W-:Y:S05]  /*32410*/  BRA `(.L_x_2435) ;  /* 0xffffff3c00b07947 */ /* 0x000fea000383ffff */
.L_x_2078:
[----:B0-----:R0:W2:Y:S02]  /*32420*/  SYNCS.PHASECHK.TRANS64.TRYWAIT P1, [R11+URZ+0x284c0], R8 ;  /* 0x0284c0080b0075a7 */ /* 0x0010a4000802017f */
[----:B--2---:R-:W-:Y:S05]  /*32430*/  @!P1 NANOSLEEP.SYNCS 0x989680 ;  /* 0x009896800000995d */ /* 0x004fea0003900000 */
[----:B------:R-:W2:Y:S02]  /*32440*/  @!P1 SYNCS.PHASECHK.TRANS64 P1, [R11+URZ+0x284c0], R8 ;  /* 0x0284c0080b0095a7 */ /* 0x000ea4000802007f */
[----:B--2---:R-:W-:Y:S05]  /*32450*/  @!P1 BRA `(.L_x_2078) ;  /* 0xfffffffc00f09947 */ /* 0x004fea000383ffff */
[----:B------:R-:W-:Y:S05]  /*32460*/  BRA `(.L_x_2436) ;  /* 0xffffff4000687947 */ /* 0x000fea000383ffff */
.L_x_2104:
        /* <DEDUP_REMOVED lines=8> */
[----:B-----5:R-:W-:Y:S05]  /*324f0*/  WARPSYNC.COLLECTIVE R15, `(.L_x_2438) ;  /* 0x000000000f087348 */ /* 0x020fea0003c00000 */
[----:B------:R0:W1:Y:S02]  /*32500*/  SHFL.IDX P6, R14, R13, R12, R11 ;  /* 0x0000000c0d0e7389 */ /* 0x00006400000c000b */
[----:B01---5:R-:W-:Y:S01]  /*32510*/  ENDCOLLECTIVE ;  /* 0x000000000000791b */ /* 0x023fe20003800000 */
.L_x_2438:
[----:B------:R-:W-:Y:S05]  /*32520*/  BSYNC B0 ;  /* 0x0000000000007941 */ /* 0x000fea0003800000 */
.L_x_2437:
[----:B------:R-:W-:Y:S05]  /*32530*/  BRA `(.L_x_2439) ;  /* 0xffffff5400347947 */ /* 0x000fea000383ffff */
.L_x_2107:
[----:B0-----:R0:W1:Y:S02]  /*32540*/  SYNCS.PHASECHK.TRANS64.TRYWAIT P0, [R5+URZ+0x28480], R21 ;  /* 0x02848015050075a7 */ /* 0x001064000800017f */
[----:B-1----:R-:W-:Y:S05]  /*32550*/  @!P0 NANOSLEEP.SYNCS 0x989680 ;  /* 0x009896800000895d */ /* 0x002fea0003900000 */
[----:B------:R-:W1:Y:S02]  /*32560*/  @!P0 SYNCS.PHASECHK.TRANS64 P0, [R5+URZ+0x28480], R21 ;  /* 0x02848015050085a7 */ /* 0x000e64000800007f */
[----:B-1----:R-:W-:Y:S05]  /*32570*/  @!P0 BRA `(.L_x_2107) ;  /* 0xfffffffc00f08947 */ /* 0x002fea000383ffff */
[----:B------:R-:W-:Y:S05]  /*32580*/  BRA `(.L_x_2440) ;  /* 0xffffff5400507947 */ /* 0x000fea000383ffff */
.L_x_2108:
        /* <DEDUP_REMOVED lines=8> */
.L_x_2442:
[----:B------:R-:W-:Y:S05]  /*32610*/  BSYNC B0 ;  /* 0x0000000000007941 */ /* 0x000fea0003800000 */
.L_x_2441:
[----:B------:R-:W-:Y:S01]  /*32620*/  IMAD.MOV.U32 R13, RZ, RZ, R7 ;  /* 0x000000ffff0d7224 */ /* 0x000fe200078e0007 */
[----:B------:R-:W-:Y:S01]  /*32630*/  MOV R15, 0xffffffff ;  /* 0xffffffff000f7802 */ /* 0x000fe20000000f00 */
[----:B------:R-:W-:Y:S01]  /*32640*/  IMAD.MOV.U32 R12, RZ, RZ, RZ ;  /* 0x000000ffff0c7224 */ /* 0x000fe200078e00ff */
[----:B------:R-:W-:Y:S01]  /*32650*/  LOP3.LUT R27, R33, 0x80, RZ, 0xfc, !PT ;  /* 0x00000080211b7812 */ /* 0x000fe200078efcff */
[----:B------:R-:W-:Y:S01]  /*32660*/  IMAD.MOV.U32 R11, RZ, RZ, 0x181f ;  /* 0x0000181fff0b7424 */ /* 0x000fe200078e00ff */
[C---:B------:R-:W-:Y:S01]  /*32670*/  ISETP.GE.AND P3, PT, R24.reuse, 0x11, PT ;  /* 0x000000111800780c */ /* 0x040fe20003f66270 */
[----:B------:R-:W-:Y:S01]  /*32680*/  IMAD.MOV.U32 R0, RZ, RZ, R14 ;  /* 0x000000ffff007224 */ /* 0x000fe200078e000e */
[----:B------:R-:W-:-:S13]  /*32690*/  ISETP.GE.AND P5, PT, R24, 0x31, PT ;  /* 0x000000311800780c */ /* 0x000fda0003fa6270 */
[----:B------:R-:W-:Y:S05]  /*326a0*/  WARPSYNC.COLLECTIVE R15, `(.L_x_2443) ;  /* 0x000000000f087348 */ /* 0x000fea0003c00000 */
[----:B------:R0:W1:Y:S02]  /*326b0*/  SHFL.IDX P6, R14, R13, R12, R11 ;  /* 0x0000000c0d0e7389 */ /* 0x00006400000c000b */
[----:B01----:R-:W-:Y:S01]  /*326c0*/  ENDCOLLECTIVE ;  /* 0x000000000000791b */ /* 0x003fe20003800000 */
.L_x_2443:
[----:B------:R-:W0:Y:S01]  /*326d0*/  LDC R15, c[0x0][0x2f4] ;  /* 0x0000bd00ff0f7b82 */ /* 0x000e220000000800 */
[----:B------:R-:W-:Y:S02]  /*326e0*/  IMAD.MOV.U32 R13, RZ, RZ, R8 ;  /* 0x000000ffff0d7224 */ /* 0x000fe400078e0008 */
[----:B------:R-:W-:Y:S02]  /*326f0*/  IMAD.MOV.U32 R12, RZ, RZ, 0x1 ;  /* 0x00000001ff0c7424 */ /* 0x000fe400078e00ff */
[----:B------:R-:W-:-:S05]  /*32700*/  IMAD.MOV.U32 R2, RZ, RZ, R14 ;  /* 0x000000ffff027224 */ /* 0x000fca00078e000e */
[----:B------:R-:W-:-:S05]  /*32710*/  IADD3 R2, P0, R33, R2, RZ ;  /* 0x0000000221027210 */ /* 0x000fca0007f1e0ff */
[----:B------:R-:W-:Y:S02]  /*32720*/  IMAD.X R3, RZ, RZ, R0, P0 ;  /* 0x000000ffff037224 */ /* 0x000fe400000e0600 */
[----:B------:R-:W-:Y:S01]  /*32730*/  IMAD.IADD R0, R22, 0x1, R9 ;  /* 0x0000000116007824 */ /* 0x000fe200078e0209 */
[-C--:B0-----:R-:W-:Y:S02]  /*32740*/  ISETP.GE.AND P2, PT, R33, R15.reuse, PT ;  /* 0x0000000f2100720c */ /* 0x081fe40003f46270 */
[----:B------:R-:W-:Y:S01]  /*32750*/  ISETP.GE.AND P0, PT, R27, R15, PT ;  /* 0x0000000f1b00720c */ /* 0x000fe20003f06270 */
[----:B------:R-:W-:Y:S01]  /*32760*/  IMAD.MOV.U32 R15, RZ, RZ, -0x1 ;  /* 0xffffffffff0f7424 */ /* 0x000fe200078e00ff */
[----:B------:R-:W-:-:S13]  /*32770*/  ISETP.LT.OR P1, PT, R24, 0x1, P2 ;  /* 0x000000011800780c */ /* 0x000fda0001721670 */
[----:B------:R-:W-:Y:S05]  /*32780*/  WARPSYNC.COLLECTIVE R15, `(.L_x_2444) ;  /* 0x000000000f087348 */ /* 0x000fea0003c00000 */
[----:B------:R0:W1:Y:S02]  /*32790*/  SHFL.IDX P6, R14, R13, R12, R11 ;  /* 0x0000000c0d0e7389 */ /* 0x00006400000c000b */
[----:B01----:R-:W-:Y:S01]  /*327a0*/  ENDCOLLECTIVE ;  /* 0x000000000000791b */ /* 0x003fe20003800000 */
.L_x_2444:
        /* <DEDUP_REMOVED lines=11> */
.L_x_2445:
[----:B------:R-:W-:Y:S02]  /*32860*/  IMAD.MOV.U32 R13, RZ, RZ, R8 ;  /* 0x000000ffff0d7224 */ /* 0x000fe400078e0008 */
[----:B------:R-:W-:Y:S02]  /*32870*/  IMAD.MOV.U32 R12, RZ, RZ, 0x2 ;  /* 0x00000002ff0c7424 */ /* 0x000fe400078e00ff */
[----:B------:R-:W-:-:S07]  /*32880*/  IMAD.MOV.U32 R2, RZ, RZ, R14 ;  /* 0x000000ffff027224 */ /* 0x000fce00078e000e */
[----:B------:R-:W-:Y:S05]  /*32890*/  WARPSYNC.COLLECTIVE R15, `(.L_x_2446) ;  /* 0x000000000f087348 */ /* 0x000fea0003c00000 */
[----:B------:R0:W1:Y:S02]  /*328a0*/  SHFL.IDX P6, R14, R13, R12, R11 ;  /* 0x0000000c0d0e7389 */ /* 0x00006400000c000b */
[----:B01----:R-:W-:Y:S01]  /*328b0*/  ENDCOLLECTIVE ;  /* 0x000000000000791b */ /* 0x003fe20003800000 */
.L_x_2446:
[----:B------:R-:W-:-:S04]  /*328c0*/  IADD3 R2, P1, R33, R2, RZ ;  /* 0x0000000221027210 */ /* 0x000fc80007f3e0ff */
        /* <DEDUP_REMOVED lines=13> */
.L_x_2447:
[----:B------:R-:W-:Y:S02]  /*329a0*/  IMAD.MOV.U32 R13, RZ, RZ, R8 ;  /* 0x000000ffff0d7224 */ /* 0x000fe400078e0008 */
[----:B------:R-:W-:Y:S02]  /*329b0*/  IMAD.MOV.U32 R12, RZ, RZ, 0x3 ;  /* 0x00000003ff0c7424 */ /* 0x000fe400078e00ff */
[----:B------:R-:W-:-:S07]  /*329c0*/  IMAD.MOV.U32 R2, RZ, RZ, R14 ;  /* 0x000000ffff027224 */ /* 0x000fce00078e000e */
[----:B------:R-:W-:Y:S05]  /*329d0*/  WARPSYNC.COLLECTIVE R15, `(.L_x_2448) ;  /* 0x000000000f087348 */ /* 0x000fea0003c00000 */
[----:B------:R0:W1:Y:S02]  /*329e0*/  SHFL.IDX P6, R14, R13, R12, R11 ;  /* 0x0000000c0d0e7389 */ /* 0x00006400000c000b */
[----:B01----:R-:W-:Y:S01]  /*329f0*/  ENDCOLLECTIVE ;  /* 0x000000000000791b */ /* 0x003fe20003800000 */
.L_x_2448:
[----:B------:R-:W-:-:S05]  /*32a00*/  IADD3 R2, P1, R33, R2, RZ ;  /* 0x0000000221027210 */ /* 0x000fca0007f3e0ff */
[----:B------:R-:W-:Y:S01]  /*32a10*/  IMAD.X R3, RZ, RZ, R3, P1 ;  /* 0x000000ffff037224 */ /* 0x000fe200008e0603 */
[----:B------:R-:W-:Y:S02]  /*32a20*/  ISETP.LT.OR P1, PT, R24, 0x21, P2 ;  /* 0x000000211800780c */ /* 0x000fe40001721670 */
[----:B------:R-:W-:-:S11]  /*32a30*/  MOV R13, R7 ;  /* 0x00000007000d7202 */ /* 0x000fd60000000f00 */
        /* <DEDUP_REMOVED lines=9> */
.L_x_2449:
[----:B------:R-:W-:Y:S01]  /*32ad0*/  @!PT LDS RZ, [RZ] ;  /* 0x00000000fffff984 */ /* 0x000fe20000000800 */
[----:B------:R-:W-:Y:S01]  /*32ae0*/  @!PT LDS RZ, [RZ] ;  /* 0x00000000fffff984 */ /* 0x000fe20000000800 */
[----:B------:R-:W-:Y:S01]  /*32af0*/  @!PT LDS RZ, [RZ] ;  /* 0x00000000fffff984 */ /* 0x000fe20000000800 */
[----:B------:R0:W-:Y:S01]  /*32b00*/  LDGSTS.E.BYPASS.LTC128B.128 [R0+0x13000], desc[UR36][R2.64+0x80], !P1 ;  /* 0x1300008002007fae */ /* 0x0001e2000c901d64 */
[----:B------:R-:W-:Y:S01]  /*32b10*/  ISETP.GE.AND P1, PT, R24, 0x21, PT ;  /* 0x000000211800780c */ /* 0x000fe20003f26270 */
[----:B0-----:R-:W-:Y:S01]  /*32b20*/  IMAD.MOV.U32 R2, RZ, RZ, R14 ;  /* 0x000000ffff027224 */ /* 0x001fe200078e000e */
[----:B------:R-:W-:Y:S11]  /*32b30*/  BRA `(.L_x_2450) ;  /* 0xffffff5000cc7947 */ /* 0x000ff6000383ffff */
.L_x_2113:
[----:B----4-:R4:W0:Y:S02]  /*32b40*/  SYNCS.PHASECHK.TRANS64.TRYWAIT P0, [R5+URZ+0x28440], R21 ;  /* 0x02844015050075a7 */ /* 0x010824000800017f */
[----:B0-----:R-:W-:Y:S05]  /*32b50*/  @!P0 NANOSLEEP.SYNCS 0x989680 ;  /* 0x009896800000895d */ /* 0x001fea0003900000 */
[----:B------:R-:W0:Y:S02]  /*32b60*/  @!P0 SYNCS.PHASECHK.TRANS64 P0, [R5+URZ+0x28440], R21 ;  /* 0x02844015050085a7 */ /* 0x000e24000800007f */
[----:B0-----:R-:W-:Y:S05]  /*32b70*/  @!P0 BRA `(.L_x_2113) ;  /* 0xfffffffc00f08947 */ /* 0x001fea000383ffff */
[----:B------:R-:W-:Y:S05]  /*32b80*/  BRA `(.L_x_2451) ;  /* 0xffffff5400247947 */ /* 0x000fea000383ffff */
.L_x_2114:
        /* <DEDUP_REMOVED lines=8> */
.L_x_2453:
[----:B------:R-:W-:Y:S05]  /*32c10*/  BSYNC B0 ;  /* 0x0000000000007941 */ /* 0x000fea0003800000 */
.L_x_2452:
        /* <DEDUP_REMOVED lines=8> */
.L_x_2454:
[----:B------:R-:W-:Y:S02]  /*32ca0*/  IMAD.MOV.U32 R13, RZ, RZ, R6 ;  /* 0x000000ffff0d7224 */ /* 0x000fe400078e0006 */
[----:B------:R-:W-:Y:S02]  /*32cb0*/  IMAD.MOV.U32 R12, RZ, RZ, 0x1 ;  /* 0x00000001ff0c7424 */ /* 0x000fe400078e00ff */
[----:B------:R-:W-:Y:S01]  /*32cc0*/  IMAD.MOV.U32 R3, RZ, RZ, R14 ;  /* 0x000000ffff037224 */ /* 0x000fe200078e000e */
[----:B------:R-:W-:-:S04]  /*32cd0*/  ISETP.GE.AND P6, PT, R33, R8, PT ;  /* 0x000000082100720c */ /* 0x000fc80003fc6270 */
[----:B------:R-:W-:-:S05]  /*32ce0*/  @P4 IADD3 R3, P0, R33, R3, RZ ;  /* 0x0000000321034210 */ /* 0x000fca0007f1e0ff */
[----:B------:R-:W-:-:S05]  /*32cf0*/  @P4 IMAD.X R2, RZ, RZ, R2, P0 ;  /* 0x000000ffff024224 */ /* 0x000fca00000e0602 */
        /* <DEDUP_REMOVED lines=10> */
.L_x_2455:
        /* <DEDUP_REMOVED lines=10> */
.L_x_2456:
[----:B------:R-:W-:Y:S01]  /*32e40*/  IMAD.MOV.U32 R13, RZ, RZ, R6 ;  /* 0x000000ffff0d7224 */ /* 0x000fe200078e0006 */
[----:B------:R-:W-:Y:S01]  /*32e50*/  MOV R12, 0x2 ;  /* 0x00000002000c7802 */ /* 0x000fe20000000f00 */
[----:B------:R-:W-:-:S07]  /*32e60*/  IMAD.MOV.U32 R3, RZ, RZ, R14 ;  /* 0x000000ffff037224 */ /* 0x000fce00078e000e */
[----:B------:R-:W-:Y:S05]  /*32e70*/  WARPSYNC.COLLECTIVE R15, `(.L_x_2457) ;  /* 0x000000000f087348 */ /* 0x000fea0003c00000 */
[----:B------:R0:W1:Y:S02]  /*32e80*/  SHFL.IDX P6, R14, R13, R12, R11 ;  /* 0x0000000c0d0e7389 */ /* 0x00006400000c000b */
[----:B01----:R-:W-:Y:S01]  /*32e90*/  ENDCOLLECTIVE ;  /* 0x000000000000791b */ /* 0x003fe20003800000 */
.L_x_2457:
        /* <DEDUP_REMOVED lines=15> */
.L_x_2458:
[----:B------:R-:W-:Y:S02]  /*32f90*/  IMAD.MOV.U32 R13, RZ, RZ, R6 ;  /* 0x000000ffff0d7224 */ /* 0x000fe400078e0006 */
[----:B------:R-:W-:Y:S02]  /*32fa0*/  IMAD.MOV.U32 R12, RZ, RZ, 0x3 ;  /* 0x00000003ff0c7424 */ /* 0x000fe400078e00ff */
[----:B------:R-:W-:-:S07]  /*32fb0*/  IMAD.MOV.U32 R3, RZ, RZ, R14 ;  /* 0x000000ffff037224 */ /* 0x000fce00078e000e */
[----:B------:R-:W-:Y:S05]  /*32fc0*/  WARPSYNC.COLLECTIVE R15, `(.L_x_2459) ;  /* 0x000000000f087348 */ /* 0x000fea0003c00000 */
[----:B------:R0:W1:Y:S02]  /*32fd0*/  SHFL.IDX P6, R14, R13, R12, R11 ;  /* 0x0000000c0d0e7389 */ /* 0x00006400000c000b */
[----:B01----:R-:W-:Y:S01]  /*32fe0*/  ENDCOLLECTIVE ;  /* 0x000000000000791b */ /* 0x003fe20003800000 */
.L_x_2459:
        /* <DEDUP_REMOVED lines=10> */
.L_x_2460:
[----:B------:R-:W-:Y:S01]  /*33090*/  @!PT LDS RZ, [RZ] ;  /* 0x00000000fffff984 */ /* 0x000fe20000000800 */
[----:B------:R-:W-:Y:S01]  /*330a0*/  @!PT LDS RZ, [RZ] ;  /* 0x00000000fffff984 */ /* 0x000fe20000000800 */
[----:B------:R-:W-:Y:S01]  /*330b0*/  @!PT LDS RZ, [RZ] ;  /* 0x00000000fffff984 */ /* 0x000fe20000000800 */
[----:B------:R0:W-:Y:S04]  /*330c0*/  @P1 LDGSTS.E.BYPASS.LTC128B.128 [R0+0x21000], desc[UR36][R2.64], !P4 ;  /* 0x2100000002001fae */ /* 0x0001e8000e101d64 */
[----:B------:R0:W-:Y:S01]  /*330d0*/  @P1 LDGSTS.E.BYPASS.LTC128B.128 [R0+0x23000], desc[UR36][R2.64+0x80], !P2 ;  /* 0x2300008002001fae */ /* 0x0001e2000d101d64 */
[----:B------:R-:W-:Y:S01]  /*330e0*/  IMAD.MOV.U32 R4, RZ, RZ, R14 ;  /* 0x000000ffff047224 */ /* 0x000fe200078e000e */
[----:B------:R-:W-:Y:S06]  /*330f0*/  BRA `(.L_x_2461) ;  /* 0xffffff50009c7947 */ /* 0x000fec000383ffff */
.L_x_2119:
[----:B------:R-:W-:Y:S01]  /*33100*/  MOV R13, R4 ;  /* 0x00000004000d7202 */ /* 0x000fe20000000f00 */
        /* <DEDUP_REMOVED lines=8> */
.L_x_2462:
[C---:B------:R-:W-:Y:S02]  /*33190*/  ISETP.GE.AND P2, PT, R17.reuse, R25, PT ;  /* 0x000000191100720c */ /* 0x040fe40003f46270 */
[----:B------:R-:W-:Y:S01]  /*331a0*/  IADD3 R6, R17, 0x10, RZ ;  /* 0x0000001011067810 */ /* 0x000fe20007ffe0ff */
[----:B------:R-:W-:Y:S02]  /*331b0*/  IMAD.MOV.U32 R13, RZ, RZ, R0 ;  /* 0x000000ffff0d7224 */ /* 0x000fe400078e0000 */
[----:B------:R-:W-:-:S08]  /*331c0*/  IMAD.MOV.U32 R2, RZ, RZ, R14 ;  /* 0x000000ffff027224 */ /* 0x000fd000078e000e */
[----:B------:R-:W-:Y:S05]  /*331d0*/  WARPSYNC.COLLECTIVE R15, `(.L_x_2463) ;  /* 0x000000000f087348 */ /* 0x000fea0003c00000 */
[----:B------:R0:W1:Y:S02]  /*331e0*/  SHFL.IDX P6, R14, R13, R12, R11 ;  /* 0x0000000c0d0e7389 */ /* 0x00006400000c000b */
[----:B01----:R-:W-:Y:S01]  /*331f0*/  ENDCOLLECTIVE ;  /* 0x000000000000791b */ /* 0x003fe20003800000 */
.L_x_2463:
[----:B------:R-:W-:Y:S02]  /*33200*/  IMAD.MOV.U32 R13, RZ, RZ, R4 ;  /* 0x000000ffff0d7224 */ /* 0x000fe400078e0004 */
[----:B------:R-:W-:Y:S02]  /*33210*/  IMAD.MOV.U32 R12, RZ, RZ, 0x1 ;  /* 0x00000001ff0c7424 */ /* 0x000fe400078e00ff */
[----:B------:R-:W-:-:S07]  /*33220*/  IMAD.MOV.U32 R3, RZ, RZ, R14 ;  /* 0x000000ffff037224 */ /* 0x000fce00078e000e */
[----:B------:R-:W-:Y:S05]  /*33230*/  WARPSYNC.COLLECTIVE R15, `(.L_x_2464) ;  /* 0x000000000f087348 */ /* 0x000fea0003c00000 */
[----:B------:R0:W1:Y:S02]  /*33240*/  SHFL.IDX P6, R14, R13, R12, R11 ;  /* 0x0000000c0d0e7389 */ /* 0x00006400000c000b */
[----:B01----:R-:W-:Y:S01]  /*33250*/  ENDCOLLECTIVE ;  /* 0x000000000000791b */ /* 0x003fe20003800000 */
.L_x_2464:
[----:B------:R-:W-:-:S05]  /*33260*/  @!P2 IADD3 R5, P3, R33, R3, RZ ;  /* 0x000000032105a210 */ /* 0x000fca0007f7e0ff */
[----:B------:R-:W-:Y:S02]  /*33270*/  @!P2 IMAD.X R3, RZ, RZ, R2, P3 ;  /* 0x000000ffff03a224 */ /* 0x000fe400018e0602 */
[----:B------:R-:W-:Y:S02]  /*33280*/  @!P2 IMAD.MOV.U32 R2, RZ, RZ, R5 ;  /* 0x000000ffff02a224 */ /* 0x000fe400078e0005 */
[----:B------:R-:W-:-:S03]  /*33290*/  IMAD.MOV.U32 R13, RZ, RZ, R0 ;  /* 0x000000ffff0d7224 */ /* 0x000fc600078e0000 */
[----:B------:R-:W-:Y:S01]  /*332a0*/  @!PT LDS RZ, [RZ] ;  /* 0x00000000fffff984 */ /* 0x000fe20000000800 */
[----:B------:R-:W-:Y:S01]  /*332b0*/  @!PT LDS RZ, [RZ] ;  /* 0x00000000fffff984 */ /* 0x000fe20000000800 */
[----:B------:R-:W-:Y:S01]  /*332c0*/  @!PT LDS RZ, [RZ] ;  /* 0x00000000fffff984 */ /* 0x000fe20000000800 */
[----:B------:R-:W-:Y:S04]  /*332d0*/  @!P2 LDGSTS.E.BYPASS.LTC128B.128 [R8+0x18000], desc[UR36][R2.64], !P0 ;  /* 0x180000000208afae */ /* 0x000fe8000c101d64 */
[----:B------:R0:W-:Y:S01]  /*332e0*/  @!P2 LDGSTS.E.BYPASS.LTC128B.128 [R8+0x1c000], desc[UR36][R2.64+0x80], !P1 ;  /* 0x1c0000800208afae */ /* 0x0001e2000c901d64 */
[----:B------:R-:W-:Y:S01]  /*332f0*/  ISETP.GE.AND P2, PT, R6, R25, PT ;  /* 0x000000190600720c */ /* 0x000fe20003f46270 */
[----:B0-----:R-:W-:-:S12]  /*33300*/  IMAD.MOV.U32 R2, RZ, RZ, R14 ;  /* 0x000000ffff027224 */ /* 0x001fd800078e000e */
[----:B------:R-:W-:Y:S05]  /*33310*/  WARPSYNC.COLLECTIVE R15, `(.L_x_2465) ;  /* 0x000000000f087348 */ /* 0x000fea0003c00000 */
[----:B------:R0:W1:Y:S02]  /*33320*/  SHFL.IDX P6, R14, R13, R12, R11 ;  /* 0x0000000c0d0e7389 */ /* 0x00006400000c000b */
[----:B01----:R-:W-:Y:S01]  /*33330*/  ENDCOLLECTIVE ;  /* 0x000000000000791b */ /* 0x003fe20003800000 */
.L_x_2465:
[----:B------:R-:W-:Y:S01]  /*33340*/  IMAD.MOV.U32 R13, RZ, RZ, R4 ;  /* 0x000000ffff0d7224 */ /* 0x000fe200078e0004 */
[----:B------:R-:W-:Y:S02]  /*33350*/  MOV R12, 0x2 ;  /* 0x00000002000c7802 */ /* 0x000fe40000000f00 */
[----:B------:R-:W-:-:S13]  /*33360*/  @!P2 IADD3 R5, P3, R33, R14, RZ ;  /* 0x0000000e2105a210 */ /* 0x000fda0007f7e0ff */
[----:B------:R-:W-:Y:S05]  /*33370*/  WARPSYNC.COLLECTIVE R15, `(.L_x_2466) ;  /* 0x000000000f087348 */ /* 0x000fea0003c00000 */
[----:B------:R0:W1:Y:S02]  /*33380*/  SHFL.IDX P6, R14, R13, R12, R11 ;  /* 0x0000000c0d0e7389 */ /* 0x00006400000c000b */
[----:B01----:R-:W-:Y:S01]  /*33390*/  ENDCOLLECTIVE ;  /* 0x000000000000791b */ /* 0x003fe20003800000 */
.L_x_2466:
[----:B------:R-:W-:Y:S02]  /*333a0*/  @!P2 IMAD.X R6, RZ, RZ, R2, P3 ;  /* 0x000000ffff06a224 */ /* 0x000fe400018e0602 */
[----:B------:R-:W-:Y:S02]  /*333b0*/  @!P2 IMAD.MOV.U32 R2, RZ, RZ, R5 ;  /* 0x000000ffff02a224 */ /* 0x000fe400078e0005 */
        /* <DEDUP_REMOVED lines=13> */
.L_x_2467:
[----:B------:R-:W-:Y:S02]  /*33490*/  IMAD.MOV.U32 R13, RZ, RZ, R4 ;  /* 0x000000ffff0d7224 */ /* 0x000fe400078e0004 */
[----:B------:R-:W-:Y:S01]  /*334a0*/  IMAD.MOV.U32 R12, RZ, RZ, 0x3 ;  /* 0x00000003ff0c7424 */ /* 0x000fe200078e00ff */
[----:B------:R-:W-:-:S13]  /*334b0*/  @!P2 IADD3 R5, P3, R33, R14, RZ ;  /* 0x0000000e2105a210 */ /* 0x000fda0007f7e0ff */
[----:B------:R-:W-:Y:S05]  /*334c0*/  WARPSYNC.COLLECTIVE R15, `(.L_x_2468) ;  /* 0x000000000f087348 */ /* 0x000fea0003c00000 */
[----:B------:R0:W1:Y:S02]  /*334d0*/  SHFL.IDX P6, R14, R13, R12, R11 ;  /* 0x0000000c0d0e7389 */ /* 0x00006400000c000b */
[----:B01----:R-:W-:Y:S01]  /*334e0*/  ENDCOLLECTIVE ;  /* 0x000000000000791b */ /* 0x003fe20003800000 */
.L_x_2468:
        /* <DEDUP_REMOVED lines=8> */
[----:B------:R-:W-:-:S03]  /*33570*/  MOV R13, R0 ;  /* 0x00000000000d7202 */ /* 0x000fc60000000f00 */
[----:B------:R0:W-:Y:S01]  /*33580*/  @!P2 LDGSTS.E.BYPASS.LTC128B.128 [R8+0x1d000], desc[UR36][R2.64+0x80], !P1 ;  /* 0x1d0000800208afae */ /* 0x0001e2000c901d64 */
[----:B------:R-:W-:Y:S01]  /*33590*/  ISETP.GE.AND P2, PT, R6, R25, PT ;  /* 0x000000190600720c */ /* 0x000fe20003f46270 */
[----:B0-----:R-:W-:-:S12]  /*335a0*/  IMAD.MOV.U32 R2, RZ, RZ, R14 ;  /* 0x000000ffff027224 */ /* 0x001fd800078e000e */
[----:B------:R-:W-:Y:S05]  /*335b0*/  WARPSYNC.COLLECTIVE R15, `(.L_x_2469) ;  /* 0x000000000f087348 */ /* 0x000fea0003c00000 */
[----:B------:R0:W1:Y:S02]  /*335c0*/  SHFL.IDX P6, R14, R13, R12, R11 ;  /* 0x0000000c0d0e7389 */ /* 0x00006400000c000b */
[----:B01----:R-:W-:Y:S01]  /*335d0*/  ENDCOLLECTIVE ;  /* 0x000000000000791b */ /* 0x003fe20003800000 */
.L_x_2469:
[----:B------:R-:W-:Y:S02]  /*335e0*/  IMAD.MOV.U32 R13, RZ, RZ, R4 ;  /* 0x000000ffff0d7224 */ /* 0x000fe400078e0004 */
[----:B------:R-:W-:Y:S01]  /*335f0*/  IMAD.MOV.U32 R12, RZ, RZ, 0x4 ;  /* 0x00000004ff0c7424 */ /* 0x000fe200078e00ff */
[----:B------:R-:W-:-:S13]  /*33600*/  @!P2 IADD3 R5, P3, R33, R14, RZ ;  /* 0x0000000e2105a210 */ /* 0x000fda0007f7e0ff */
[----:B------:R-:W-:Y:S05]  /*33610*/  WARPSYNC.COLLECTIVE R15, `(.L_x_2470) ;  /* 0x000000000f087348 */ /* 0x000fea0003c00000 */
[----:B------:R0:W1:Y:S02]  /*33620*/  SHFL.IDX P6, R14, R13, R12, R11 ;  /* 0x0000000c0d0e7389 */ /* 0x00006400000c000b */
[----:B01----:R-:W-:Y:S01]  /*33630*/  ENDCOLLECTIVE ;  /* 0x000000000000791b */ /* 0x003fe20003800000 */
.L_x_2470:
        /* <DEDUP_REMOVED lines=15> */
.L_x_2471:
[----:B------:R-:W-:Y:S02]  /*33730*/  IMAD.MOV.U32 R13, RZ, RZ, R4 ;  /* 0x000000ffff0d7224 */ /* 0x000fe400078e0004 */
[----:B------:R-:W-:Y:S01]  /*33740*/  IMAD.MOV.U32 R12, RZ, RZ, 0x5 ;  /* 0x00000005ff0c7424 */ /* 0x000fe200078e00ff */
[----:B------:R-:W-:-:S13]  /*33750*/  @!P2 IADD3 R5, P3, R33, R14, RZ ;  /* 0x0000000e2105a210 */ /* 0x000fda0007f7e0ff */
[----:B------:R-:W-:Y:S05]  /*33760*/  WARPSYNC.COLLECTIVE R15, `(.L_x_2472) ;  /* 0x000000000f087348 */ /* 0x000fea0003c00000 */
[----:B------:R0:W1:Y:S02]  /*33770*/  SHFL.IDX P6, R14, R13, R12, R11 ;  /* 0x0000000c0d0e7389 */ /* 0x00006400000c000b */
[----:B01----:R-:W-:Y:S01]  /*33780*/  ENDCOLLECTIVE ;  /* 0x000000000000791b */ /* 0x003fe20003800000 */
.L_x_2472:
[----:B------:R-:W-:Y:S01]  /*33790*/  @!P2 IMAD.X R6, RZ, RZ, R2, P3 ;  /* 0x000000ffff06a224 */ /* 0x000fe200018e0602 */
[----:B------:R-:W-:-:S03]  /*337a0*/  @!P2 MOV R2, R5 ;  /* 0x000000050002a202 */ /* 0x000fc60000000f00 */
        /* <DEDUP_REMOVED lines=13> */
.L_x_2473:
[----:B------:R-:W-:Y:S02]  /*33880*/  IMAD.MOV.U32 R13, RZ, RZ, R4 ;  /* 0x000000ffff0d7224 */ /* 0x000fe400078e0004 */
[----:B------:R-:W-:Y:S01]  /*33890*/  IMAD.MOV.U32 R12, RZ, RZ, 0x6 ;  /* 0x00000006ff0c7424 */ /* 0x000fe200078e00ff */
[----:B------:R-:W-:-:S13]  /*338a0*/  @!P2 IADD3 R5, P3, R33, R14, RZ ;  /* 0x0000000e2105a210 */ /* 0x000fda0007f7e0ff */
[----:B------:R-:W-:Y:S05]  /*338b0*/  WARPSYNC.COLLECTIVE R15, `(.L_x_2474) ;  /* 0x000000000f087348 */ /* 0x000fea0003c00000 */
[----:B------:R0:W1:Y:S02]  /*338c0*/  SHFL.IDX P6, R14, R13, R12, R11 ;  /* 0x0000000c0d0e7389 */ /* 0x00006400000c000b */
[----:B01----:R-:W-:Y:S01]  /*338d0*/  ENDCOLLECTIVE ;  /* 0x000000000000791b */ /* 0x003fe20003800000 */
.L_x_2474:
[----:B------:R-:W-:Y:S02]  /*338e0*/  @!P2 IMAD.X R6, RZ, RZ, R2, P3 ;  /* 0x000000ffff06a224 */ /* 0x000fe400018e0602 */
[----:B------:R-:W-:Y:S02]  /*338f0*/  @!P2 IMAD.MOV.U32 R2, RZ, RZ, R5 ;  /* 0x000000ffff02a224 */ /* 0x000fe400078e0005 */
[----:B------:R-:W-:Y:S01]  /*33900*/  @!P2 IMAD.MOV.U32 R3, RZ, RZ, R6 ;  /* 0x000000ffff03a224 */ /* 0x000fe200078e0006 */
[----:B------:R-:W-:-:S04]  /*33910*/  IADD3 R6, R17, 0x60, RZ ;  /* 0x0000006011067810 */ /* 0x000fc80007ffe0ff */
        /* <DEDUP_REMOVED lines=11> */
.L_x_2475:
[----:B------:R-:W-:Y:S02]  /*339d0*/  IMAD.MOV.U32 R13, RZ, RZ, R4 ;  /* 0x000000ffff0d7224 */ /* 0x000fe400078e0004 */
[----:B------:R-:W-:Y:S01]  /*339e0*/  IMAD.MOV.U32 R12, RZ, RZ, 0x7 ;  /* 0x00000007ff0c7424 */ /* 0x000fe200078e00ff */
[----:B------:R-:W-:-:S13]  /*339f0*/  @!P2 IADD3 R5, P3, R33, R14, RZ ;  /* 0x0000000e2105a210 */ /* 0x000fda0007f7e0ff */
[----:B------:R-:W-:Y:S05]  /*33a00*/  WARPSYNC.COLLECTIVE R15, `(.L_x_2476) ;  /* 0x000000000f087348 */ /* 0x000fea0003c00000 */
[----:B------:R0:W1:Y:S02]  /*33a10*/  SHFL.IDX P6, R14, R13, R12, R11 ;  /* 0x0000000c0d0e7389 */ /* 0x00006400000c000b */
[----:B01----:R-:W-:Y:S01]  /*33a20*/  ENDCOLLECTIVE ;  /* 0x000000000000791b */ /* 0x003fe20003800000 */
.L_x_2476:
[----:B------:R-:W-:Y:S02]  /*33a30*/  @!P2 IMAD.X R6, RZ, RZ, R2, P3 ;  /* 0x000000ffff06a224 */ /* 0x000fe400018e0602 */
[----:B------:R-:W-:Y:S02]  /*33a40*/  @!P2 IMAD.MOV.U32 R2, RZ, RZ, R5 ;  /* 0x000000ffff02a224 */ /* 0x000fe400078e0005 */
[----:B------:R-:W-:-:S05]  /*33a50*/  @!P2 IMAD.MOV.U32 R3, RZ, RZ, R6 ;  /* 0x000000ffff03a224 */ /* 0x000fca00078e0006 */
[----:B------:R-:W-:Y:S01]  /*33a60*/  @!PT LDS RZ, [RZ] ;  /* 0x00000000fffff984 */ /* 0x000fe20000000800 */
[----:B------:R-:W-:Y:S01]  /*33a70*/  @!PT LDS RZ, [RZ] ;  /* 0x00000000fffff984 */ /* 0x000fe20000000800 */
[----:B------:R-:W-:Y:S01]  /*33a80*/  @!PT LDS RZ, [RZ] ;  /* 0x00000000fffff984 */ /* 0x000fe20000000800 */
[----:B------:R0:W-:Y:S01]  /*33a90*/  @!P2 LDGSTS.E.BYPASS.LTC128B.128 [R8+0x1b000], desc[UR36][R2.64], !P0 ;  /* 0x1b0000000208afae */ /* 0x0001e2000c101d64 */
[----:B------:R-:W-:-:S03]  /*33aa0*/  IMAD.MOV.U32 R13, RZ, RZ, R0 ;  /* 0x000000ffff0d7224 */ /* 0x000fc600078e0000 */
[----:B------:R0:W-:Y:S01]  /*33ab0*/  @!P2 LDGSTS.E.BYPASS.LTC128B.128 [R8+0x1f000], desc[UR36][R2.64+0x80], !P1 ;  /* 0x1f0000800208afae */ /* 0x0001e2000c901d64 */
[----:B------:R-:W-:-:S07]  /*33ac0*/  MOV R4, R14 ;  /* 0x0000000e00047202 */ /* 0x000fce0000000f00 */
[----:B0-----:R-:W-:Y:S05]  /*33ad0*/  WARPSYNC.COLLECTIVE R15, `(.L_x_2477) ;  /* 0x000000000f087348 */ /* 0x001fea0003c00000 */
[----:B------:R1:W2:Y:S02]  /*33ae0*/  SHFL.IDX P6, R14, R13, R12, R11 ;  /* 0x0000000c0d0e7389 */ /* 0x0002a400000c000b */
[----:B012---:R-:W-:Y:S01]  /*33af0*/  ENDCOLLECTIVE ;  /* 0x000000000000791b */ /* 0x007fe20003800000 */
.L_x_2477:
[----:B------:R-:W-:Y:S05]  /*33b00*/  BRA `(.L_x_2478) ;  /* 0xffffff5000f07947 */ /* 0x000fea000383ffff */
.L_x_2124:
[----:B0-----:R0:W1:Y:S02]  /*33b10*/  SYNCS.PHASECHK.TRANS64.TRYWAIT P1, [R22+URZ+0x28420], R3 ;  /* 0x02842003160075a7 */ /* 0x001064000802017f */
[----:B-1----:R-:W-:Y:S05]  /*33b20*/  @!P1 NANOSLEEP.SYNCS 0x989680 ;  /* 0x009896800000995d */ /* 0x002fea0003900000 */
[----:B------:R-:W1:Y:S02]  /*33b30*/  @!P1 SYNCS.PHASECHK.TRANS64 P1, [R22+URZ+0x28420], R3 ;  /* 0x02842003160095a7 */ /* 0x000e64000802007f */
[----:B-1----:R-:W-:Y:S05]  /*33b40*/  @!P1 BRA `(.L_x_2124) ;  /* 0xfffffffc00f09947 */ /* 0x002fea000383ffff */
[----:B------:R-:W-:Y:S05]  /*33b50*/  BRA `(.L_x_2479) ;  /* 0xffffff5400687947 */ /* 0x000fea000383ffff */
.L_x_2128:
[----:B-1----:R1:W2:Y:S02]  /*33b60*/  SYNCS.PHASECHK.TRANS64.TRYWAIT P0, [R0+URZ+0x28480], R17 ;  /* 0x02848011000075a7 */ /* 0x0022a4000800017f */
[----:B--2---:R-:W-:Y:S05]  /*33b70*/  @!P0 NANOSLEEP.SYNCS 0x989680 ;  /* 0x009896800000895d */ /* 0x004fea0003900000 */
[----:B------:R-:W2:Y:S02]  /*33b80*/  @!P0 SYNCS.PHASECHK.TRANS64 P0, [R0+URZ+0x28480], R17 ;  /* 0x02848011000085a7 */ /* 0x000ea4000800007f */
[----:B--2---:R-:W-:Y:S05]  /*33b90*/  @!P0 BRA `(.L_x_2128) ;  /* 0xfffffffc00f08947 */ /* 0x004fea000383ffff */
[----:B------:R-:W-:Y:S05]  /*33ba0*/  BRA `(.L_x_2480) ;  /* 0xffffff58001c7947 */ /* 0x000fea000383ffff */
.L_x_2129:
        /* <DEDUP_REMOVED lines=8> */
.L_x_2482:
[----:B------:R-:W-:Y:S05]  /*33c30*/  BSYNC B0 ;  /* 0x0000000000007941 */ /* 0x000fea0003800000 */
.L_x_2481:
[----:B------:R-:W-:Y:S01]  /*33c40*/  IMAD.MOV.U32 R13, RZ, RZ, R21 ;  /* 0x000000ffff0d7224 */ /* 0x000fe200078e0015 */
[----:B------:R-:W-:Y:S01]  /*33c50*/  MOV R15, 0xffffffff ;  /* 0xffffffff000f7802 */ /* 0x000fe20000000f00 */
[----:B------:R-:W-:Y:S02]  /*33c60*/  IMAD.MOV.U32 R12, RZ, RZ, RZ ;  /* 0x000000ffff0c7224 */ /* 0x000fe400078e00ff */
[----:B------:R-:W-:Y:S02]  /*33c70*/  IMAD.MOV.U32 R11, RZ, RZ, 0x181f ;  /* 0x0000181fff0b7424 */ /* 0x000fe400078e00ff */
[----:B------:R-:W-:Y:S02]  /*33c80*/  IMAD.MOV.U32 R3, RZ, RZ, R14 ;  /* 0x000000ffff037224 */ /* 0x000fe400078e000e */
[----:B------:R-:W-:-:S07]  /*33c90*/  IMAD.IADD R4, R22, 0x1, R4 ;  /* 0x0000000116047824 */ /* 0x000fce00078e0204 */
[----:B------:R-:W-:Y:S05]  /*33ca0*/  WARPSYNC.COLLECTIVE R15, `(.L_x_2483) ;  /* 0x000000000f087348 */ /* 0x000fea0003c00000 */
[----:B------:R0:W1:Y:S02]  /*33cb0*/  SHFL.IDX P6, R14, R13, R12, R11 ;  /* 0x0000000c0d0e7389 */ /* 0x00006400000c000b */
[----:B01----:R-:W-:Y:S01]  /*33cc0*/  ENDCOLLECTIVE ;  /* 0x000000000000791b */ /* 0x003fe20003800000 */
.L_x_2483:
[----:B------:R-:W-:Y:S02]  /*33cd0*/  IMAD.MOV.U32 R13, RZ, RZ, R24 ;  /* 0x000000ffff0d7224 */ /* 0x000fe400078e0018 */
[----:B------:R-:W-:Y:S02]  /*33ce0*/  IMAD.MOV.U32 R12, RZ, RZ, 0x1 ;  /* 0x00000001ff0c7424 */ /* 0x000fe400078e00ff */
[----:B------:R-:W-:-:S07]  /*33cf0*/  IMAD.MOV.U32 R2, RZ, RZ, R14 ;  /* 0x000000ffff027224 */ /* 0x000fce00078e000e */
[----:B------:R-:W-:Y:S05]  /*33d00*/  WARPSYNC.COLLECTIVE R15, `(.L_x_2484) ;  /* 0x000000000f087348 */ /* 0x000fea0003c00000 */
[----:B------:R0:W1:Y:S02]  /*33d10*/  SHFL.IDX P6, R14, R13, R12, R11 ;  /* 0x0000000c0d0e7389 */ /* 0x00006400000c000b */
[----:B01----:R-:W-:Y:S01]  /*33d20*/  ENDCOLLECTIVE ;  /* 0x000000000000791b */ /* 0x003fe20003800000 */
.L_x_2484:
        /* <DEDUP_REMOVED lines=12> */
.L_x_2485:
[----:B------:R-:W-:Y:S01]  /*33df0*/  MOV R13, R24 ;  /* 0x00000018000d7202 */ /* 0x000fe20000000f00 */
[----:B------:R-:W-:Y:S02]  /*33e00*/  IMAD.MOV.U32 R12, RZ, RZ, 0x2 ;  /* 0x00000002ff0c7424 */ /* 0x000fe400078e00ff */
[----:B------:R-:W-:-:S07]  /*33e10*/  IMAD.MOV.U32 R2, RZ, RZ, R14 ;  /* 0x000000ffff027224 */ /* 0x000fce00078e000e */
[----:B------:R-:W-:Y:S05]  /*33e20*/  WARPSYNC.COLLECTIVE R15, `(.L_x_2486) ;  /* 0x000000000f087348 */ /* 0x000fea0003c00000 */
[----:B------:R0:W1:Y:S02]  /*33e30*/  SHFL.IDX P6, R14, R13, R12, R11 ;  /* 0x0000000c0d0e7389 */ /* 0x00006400000c000b */
[----:B01----:R-:W-:Y:S01]  /*33e40*/  ENDCOLLECTIVE ;  /* 0x000000000000791b */ /* 0x003fe20003800000 */
.L_x_2486:
        /* <DEDUP_REMOVED lines=12> */
.L_x_2487:
[----:B------:R-:W-:Y:S02]  /*33f10*/  IMAD.MOV.U32 R13, RZ, RZ, R24 ;  /* 0x000000ffff0d7224 */ /* 0x000fe400078e0018 */
[----:B------:R-:W-:Y:S02]  /*33f20*/  IMAD.MOV.U32 R12, RZ, RZ, 0x3 ;  /* 0x00000003ff0c7424 */ /* 0x000fe400078e00ff */
[----:B------:R-:W-:-:S07]  /*33f30*/  IMAD.MOV.U32 R2, RZ, RZ, R14 ;  /* 0x000000ffff027224 */ /* 0x000fce00078e000e */
[----:B------:R-:W-:Y:S05]  /*33f40*/  WARPSYNC.COLLECTIVE R15, `(.L_x_2488) ;  /* 0x000000000f087348 */ /* 0x000fea0003c00000 */
[----:B------:R0:W1:Y:S02]  /*33f50*/  SHFL.IDX P6, R14, R13, R12, R11 ;  /* 0x0000000c0d0e7389 */ /* 0x00006400000c000b */
[----:B01----:R-:W-:Y:S01]  /*33f60*/  ENDCOLLECTIVE ;  /* 0x000000000000791b */ /* 0x003fe20003800000 */
.L_x_2488:
        /* <DEDUP_REMOVED lines=12> */
.L_x_2489:
[----:B------:R-:W-:Y:S01]  /*34030*/  MOV R2, R14 ;  /* 0x0000000e00027202 */ /* 0x000fe20000000f00 */
[----:B------:R-:W-:Y:S06]  /*34040*/  BRA `(.L_x_2490) ;  /* 0xffffff5400b47947 */ /* 0x000fec000383ffff */
.L_x_2134:
[----:B----4-:R4:W0:Y:S02]  /*34050*/  SYNCS.PHASECHK.TRANS64.TRYWAIT P0, [R0+URZ+0x28440], R17 ;  /* 0x02844011000075a7 */ /* 0x010824000800017f */
[----:B0-----:R-:W-:Y:S05]  /*34060*/  @!P0 NANOSLEEP.SYNCS 0x989680 ;  /* 0x009896800000895d */ /* 0x001fea0003900000 */
[----:B------:R-:W0:Y:S02]  /*34070*/  @!P0 SYNCS.PHASECHK.TRANS64 P0, [R0+URZ+0x28440], R17 ;  /* 0x02844011000085a7 */ /* 0x000e24000800007f */
[----:B0-----:R-:W-:Y:S05]  /*34080*/  @!P0 BRA `(.L_x_2134) ;  /* 0xfffffffc00f08947 */ /* 0x001fea000383ffff */
[----:B------:R-:W-:Y:S05]  /*34090*/  BRA `(.L_x_2491) ;  /* 0xffffff5800047947 */ /* 0x000fea000383ffff */
.L_x_2135:
[----:B------:R-:W-:Y:S01]  /*340a0*/  BSSY B0, `(.L_x_2492) ;  /* 0x0000008000007945 */ /* 0x000fe20003800000 */
[----:B------:R-:W-:Y:S02]  /*340b0*/  IMAD.MOV.U32 R13, RZ, RZ, R8 ;  /* 0x000000ffff0d7224 */ /* 0x000fe400078e0008 */
[----:B------:R-:W-:Y:S02]  /*340c0*/  IMAD.MOV.U32 R12, RZ, RZ, RZ ;  /* 0x000000ffff0c7224 */ /* 0x000fe400078e00ff */
[----:B------:R-:W-:Y:S02]  /*340d0*/  IMAD.MOV.U32 R11, RZ, RZ, 0x181f ;  /* 0x0000181fff0b7424 */ /* 0x000fe400078e00ff */
[----:B------:R-:W-:-:S07]  /*340e0*/  IMAD.MOV.U32 R15, RZ, RZ, -0x1 ;  /* 0xffffffffff0f7424 */ /* 0x000fce00078e00ff */
[----:B01-34-:R-:W-:Y:S05]  /*340f0*/  WARPSYNC.COLLECTIVE R15, `(.L_x_2493) ;  /* 0x000000000f087348 */ /* 0x01bfea0003c00000 */
[----:B------:R2:W0:Y:S02]  /*34100*/  SHFL.IDX P6, R14, R13, R12, R11 ;  /* 0x0000000c0d0e7389 */ /* 0x00042400000c000b */
[----:B01234-:R-:W-:Y:S01]  /*34110*/  ENDCOLLECTIVE ;  /* 0x000000000000791b */ /* 0x01ffe20003800000 */
.L_x_2493:
[----:B------:R-:W-:Y:S05]  /*34120*/  BSYNC B0 ;  /* 0x0000000000007941 */ /* 0x000fea0003800000 */
.L_x_2492:
        /* <DEDUP_REMOVED lines=8> */
.L_x_2494:
[----:B------:R-:W-:Y:S02]  /*341b0*/  IMAD.MOV.U32 R13, RZ, RZ, R8 ;  /* 0x000000ffff0d7224 */ /* 0x000fe400078e0008 */
[----:B------:R-:W-:Y:S01]  /*341c0*/  IMAD.MOV.U32 R12, RZ, RZ, 0x1 ;  /* 0x00000001ff0c7424 */ /* 0x000fe200078e00ff */
[----:B------:R-:W-:-:S07]  /*341d0*/  MOV R2, R14 ;  /* 0x0000000e00027202 */ /* 0x000fce0000000f00 */
[----:B------:R-:W-:Y:S05]  /*341e0*/  WARPSYNC.COLLECTIVE R15, `(.L_x_2495) ;  /* 0x000000000f087348 */ /* 0x000fea0003c00000 */
[----:B------:R0:W1:Y:S02]  /*341f0*/  SHFL.IDX P6, R14, R13, R12, R11 ;  /* 0x0000000c0d0e7389 */ /* 0x00006400000c000b */
[----:B01----:R-:W-:Y:S01]  /*34200*/  ENDCOLLECTIVE ;  /* 0x000000000000791b */ /* 0x003fe20003800000 */
.L_x_2495:
        /* <DEDUP_REMOVED lines=12> */
.L_x_2496:
[----:B------:R-:W-:Y:S02]  /*342d0*/  IMAD.MOV.U32 R13, RZ, RZ, R8 ;  /* 0x000000ffff0d7224 */ /* 0x000fe400078e0008 */
[----:B------:R-:W-:Y:S02]  /*342e0*/  IMAD.MOV.U32 R12, RZ, RZ, 0x2 ;  /* 0x00000002ff0c7424 */ /* 0x000fe400078e00ff */
[----:B------:R-:W-:-:S07]  /*342f0*/  IMAD.MOV.U32 R2, RZ, RZ, R14 ;  /* 0x000000ffff027224 */ /* 0x000fce00078e000e */
[----:B------:R-:W-:Y:S05]  /*34300*/  WARPSYNC.COLLECTIVE R15, `(.L_x_2497) ;  /* 0x000000000f087348 */ /* 0x000fea0003c00000 */
[----:B------:R0:W1:Y:S02]  /*34310*/  SHFL.IDX P6, R14, R13, R12, R11 ;  /* 0x0000000c0d0e7389 */ /* 0x00006400000c000b */
[----:B01----:R-:W-:Y:S01]  /*34320*/  ENDCOLLECTIVE ;  /* 0x000000000000791b */ /* 0x003fe20003800000 */
.L_x_2497:
        /* <DEDUP_REMOVED lines=8> */
[----:B0-----:R-:W-:-:S07]  /*343b0*/  MOV R3, R14 ;  /* 0x0000000e00037202 */ /* 0x001fce0000000f00 */
[----:B------:R-:W-:Y:S05]  /*343c0*/  WARPSYNC.COLLECTIVE R15, `(.L_x_2498) ;  /* 0x000000000f087348 */ /* 0x000fea0003c00000 */
[----:B------:R0:W1:Y:S02]  /*343d0*/  SHFL.IDX P6, R14, R13, R12, R11 ;  /* 0x0000000c0d0e7389 */ /* 0x00006400000c000b */
[----:B01----:R-:W-:Y:S01]  /*343e0*/  ENDCOLLECTIVE ;  /* 0x000000000000791b */ /* 0x003fe20003800000 */
.L_x_2498:
[----:B------:R-:W-:Y:S02]  /*343f0*/  IMAD.MOV.U32 R13, RZ, RZ, R8 ;  /* 0x000000ffff0d7224 */ /* 0x000fe400078e0008 */
[----:B------:R-:W-:Y:S02]  /*34400*/  IMAD.MOV.U32 R12, RZ, RZ, 0x3 ;  /* 0x00000003ff0c7424 */ /* 0x000fe400078e00ff */
[----:B------:R-:W-:-:S07]  /*34410*/  IMAD.MOV.U32 R2, RZ, RZ, R14 ;  /* 0x000000ffff027224 */ /* 0x000fce00078e000e */
[----:B------:R-:W-:Y:S05]  /*34420*/  WARPSYNC.COLLECTIVE R15, `(.L_x_2499) ;  /* 0x000000000f087348 */ /* 0x000fea0003c00000 */
[----:B------:R0:W1:Y:S02]  /*34430*/  SHFL.IDX P6, R14, R13, R12, R11 ;  /* 0x0000000c0d0e7389 */ /* 0x00006400000c000b */
[----:B01----:R-:W-:Y:S01]  /*34440*/  ENDCOLLECTIVE ;  /* 0x000000000000791b */ /* 0x003fe20003800000 */
.L_x_2499:
        /* <DEDUP_REMOVED lines=12> */
.L_x_2500:
[----:B------:R-:W-:Y:S01]  /*34510*/  IMAD.MOV.U32 R2, RZ, RZ, R14 ;  /* 0x000000ffff027224 */ /* 0x000fe200078e000e */
[----:B------:R-:W-:Y:S06]  /*34520*/  BRA `(.L_x_2501) ;  /* 0xffffff5400907947 */ /* 0x000fec000383ffff */
.L_x_2140:
[----:B0-----:R0:W1:Y:S02]  /*34530*/  SYNCS.PHASECHK.TRANS64.TRYWAIT P2, [R3+URZ+0x28470], R0 ;  /* 0x02847000030075a7 */ /* 0x001064000804017f */
[----:B-1----:R-:W-:Y:S05]  /*34540*/  @!P2 NANOSLEEP.SYNCS 0x989680 ;  /* 0x009896800000a95d */ /* 0x002fea0003900000 */
[----:B------:R-:W1:Y:S02]  /*34550*/  @!P2 SYNCS.PHASECHK.TRANS64 P2, [R3+URZ+0x28470], R0 ;  /* 0x028470000300a5a7 */ /* 0x000e64000804007f */
[----:B-1----:R-:W-:Y:S05]  /*34560*/  @!P2 BRA `(.L_x_2140) ;  /* 0xfffffffc00f0a947 */ /* 0x002fea000383ffff */
[----:B------:R-:W-:Y:S05]  /*34570*/  BRA `(.L_x_2502) ;  /* 0xffffff5400f47947 */ /* 0x000fea000383ffff */
.L_x_2142:
[----:B0-----:R0:W1:Y:S02]  /*34580*/  SYNCS.PHASECHK.TRANS64.TRYWAIT P2, [R3+URZ+0x28460], R0 ;  /* 0x02846000030075a7 */ /* 0x001064000804017f */
[----:B-1----:R-:W-:Y:S05]  /*34590*/  @!P2 NANOSLEEP.SYNCS 0x989680 ;  /* 0x009896800000a95d */ /* 0x002fea0003900000 */
[----:B------:R-:W1:Y:S02]  /*345a0*/  @!P2 SYNCS.PHASECHK.TRANS64 P2, [R3+URZ+0x28460], R0 ;  /* 0x028460000300a5a7 */ /* 0x000e64000804007f */
[----:B-1----:R-:W-:Y:S05]  /*345b0*/  @!P2 BRA `(.L_x_2142) ;  /* 0xfffffffc00f0a947 */ /* 0x002fea000383ffff */
[----:B------:R-:W-:Y:S05]  /*345c0*/  BRA `(.L_x_2503) ;  /* 0xffffff5800007947 */ /* 0x000fea000383ffff */
.L_x_2150:
[----:B0-----:R0:W2:Y:S02]  /*345d0*/  SYNCS.PHASECHK.TRANS64.TRYWAIT P1, [R17+URZ+0x28470], R0 ;  /* 0x02847000110075a7 */ /* 0x0010a4000802017f */
[----:B--2---:R-:W-:Y:S05]  /*345e0*/  @!P1 NANOSLEEP.SYNCS 0x989680 ;  /* 0x009896800000995d */ /* 0x004fea0003900000 */
[----:B------:R-:W2:Y:S02]  /*345f0*/  @!P1 SYNCS.PHASECHK.TRANS64 P1, [R17+URZ+0x28470], R0 ;  /* 0x02847000110095a7 */ /* 0x000ea4000802007f */
[----:B--2---:R-:W-:Y:S05]  /*34600*/  @!P1 BRA `(.L_x_2150) ;  /* 0xfffffffc00f09947 */ /* 0x004fea000383ffff */
[----:B------:R-:W-:Y:S05]  /*34610*/  BRA `(.L_x_2504) ;  /* 0xffffff5c00ac7947 */ /* 0x000fea000383ffff */
.L_x_2152:
[----:B0-----:R0:W2:Y:S02]  /*34620*/  SYNCS.PHASECHK.TRANS64.TRYWAIT P1, [R17+URZ+0x28460], R0 ;  /* 0x02846000110075a7 */ /* 0x0010a4000802017f */
[----:B--2---:R-:W-:Y:S05]  /*34630*/  @!P1 NANOSLEEP.SYNCS 0x989680 ;  /* 0x009896800000995d */ /* 0x004fea0003900000 */
[----:B------:R-:W2:Y:S02]  /*34640*/  @!P1 SYNCS.PHASECHK.TRANS64 P1, [R17+URZ+0x28460], R0 ;  /* 0x02846000110095a7 */ /* 0x000ea4000802007f */
[----:B--2---:R-:W-:Y:S05]  /*34650*/  @!P1 BRA `(.L_x_2152) ;  /* 0xfffffffc00f09947 */ /* 0x004fea000383ffff */
[----:B------:R-:W-:Y:S05]  /*34660*/  BRA `(.L_x_2505) ;  /* 0xffffff5c00b47947 */ /* 0x000fea000383ffff */
.L_x_2157:
        /* <DEDUP_REMOVED lines=8> */
.L_x_2507:
[----:B------:R-:W-:Y:S05]  /*346f0*/  BSYNC B0 ;  /* 0x0000000000007941 */ /* 0x000fea0003800000 */
.L_x_2506:
[----:B------:R-:W-:Y:S02]  /*34700*/  IMAD.MOV.U32 R13, RZ, RZ, R16 ;  /* 0x000000ffff0d7224 */ /* 0x000fe400078e0010 */
[----:B------:R-:W-:Y:S02]  /*34710*/  IMAD.MOV.U32 R12, RZ, RZ, 0x1 ;  /* 0x00000001ff0c7424 */ /* 0x000fe400078e00ff */
[----:B------:R-:W-:Y:S02]  /*34720*/  IMAD.MOV.U32 R11, RZ, RZ, 0x1f ;  /* 0x0000001fff0b7424 */ /* 0x000fe400078e00ff */
[----:B------:R-:W-:Y:S02]  /*34730*/  IMAD.MOV.U32 R15, RZ, RZ, -0x1 ;  /* 0xffffffffff0f7424 */ /* 0x000fe400078e00ff */
[----:B------:R-:W-:Y:S02]  /*34740*/  IMAD.IADD R9, R19, 0x1, R8 ;  /* 0x0000000113097824 */ /* 0x000fe400078e0208 */
[----:B------:R-:W-:-:S07]  /*34750*/  IMAD.MOV.U32 R0, RZ, RZ, R14 ;  /* 0x000000ffff007224 */ /* 0x000fce00078e000e */
[----:B------:R-:W-:Y:S05]  /*34760*/  WARPSYNC.COLLECTIVE R15, `(.L_x_2508) ;  /* 0x000000000f087348 */ /* 0x000fea0003c00000 */
[----:B------:R0:W1:Y:S02]  /*34770*/  SHFL.IDX P6, R14, R13, R12, R11 ;  /* 0x0000000c0d0e7389 */ /* 0x00006400000c000b */
[----:B01----:R-:W-:Y:S01]  /*34780*/  ENDCOLLECTIVE ;  /* 0x000000000000791b */ /* 0x003fe20003800000 */
.L_x_2508:
[----:B------:R-:W-:Y:S02]  /*34790*/  ULDC UR4, c[0x0][0xc3c] ;  /* 0x00030f0000047ab9 */ /* 0x000fe40000000800 */
[----:B------:R-:W-:-:S13]  /*347a0*/  ISETP.GE.OR P1, PT, R9, UR4, !P0 ;  /* 0x0000000409007c0c */ /* 0x000fda000c726670 */
[----:B------:R-:W0:Y:S08]  /*347b0*/  @!P1 LDC.64 R2, c[0x0][0xc80] ;  /* 0x00032000ff029b82 */ /* 0x000e300000000a00 */
[----:B------:R-:W1:Y:S01]  /*347c0*/  @!P1 LDC.64 R4, c[0x0][0xc78] ;  /* 0x00031e00ff049b82 */ /* 0x000e620000000a00 */
[----:B------:R-:W-:Y:S01]  /*347d0*/  CS2R R16, SRZ ;  /* 0x0000000000107805 */ /* 0x000fe2000001ff00 */
[----:B------:R-:W-:-:S02]  /*347e0*/  IMAD.MOV.U32 R11, RZ, RZ, RZ ;  /* 0x000000ffff0b7224 */ /* 0x000fc400078e00ff */
[----:B------:R-:W-:Y:S02]  /*347f0*/  IMAD.MOV.U32 R6, RZ, RZ, R14 ;  /* 0x000000ffff067224 */ /* 0x000fe400078e000e */
[----:B0-----:R-:W-:-:S05]  /*34800*/  @!P1 IMAD.WIDE R2, R9, 0x4, R2 ;  /* 0x0000000409029825 */ /* 0x001fca00078e0202 */
[----:B------:R1:W2:Y:S02]  /*34810*/  @!P1 LDG.E R7, desc[UR36][R2.64] ;  /* 0x0000002402079981 */ /* 0x0002a4000c1e1900 */
[----:B-1----:R-:W-:-:S05]  /*34820*/  @!P1 IMAD.WIDE R2, R9, 0x4, R4 ;  /* 0x0000000409029825 */ /* 0x002fca00078e0204 */
[----:B------:R-:W3:Y:S01]  /*34830*/  @!P1 LDG.E R4, desc[UR36][R2.64] ;  /* 0x0000002402049981 */ /* 0x000ee2000c1e1900 */
[----:B------:R-:W-:Y:S01]  /*34840*/  IMAD.MOV.U32 R5, RZ, RZ, RZ ;  /* 0x000000ffff057224 */ /* 0x000fe200078e00ff */
[C---:B------:R-:W-:Y:S02]  /*34850*/  ISETP.GE.U32.AND P2, PT, R8.reuse, 0x2, PT ;  /* 0x000000020800780c */ /* 0x040fe40003f46070 */
[C---:B------:R-:W-:Y:S02]  /*34860*/  ISETP.GE.U32.AND P3, PT, R8.reuse, 0x4, PT ;  /* 0x000000040800780c */ /* 0x040fe40003f66070 */
[C---:B------:R-:W-:Y:S02]  /*34870*/  ISETP.GE.U32.AND P4, PT, R8.reuse, 0x8, PT ;  /* 0x000000080800780c */ /* 0x040fe40003f86070 */
[C---:B------:R-:W-:Y:S02]  /*34880*/  ISETP.GE.U32.AND P5, PT, R8.reuse, 0x10, PT ;  /* 0x000000100800780c */ /* 0x040fe40003fa6070 */
[----:B--2---:R-:W-:Y:S01]  /*34890*/  @!P1 MOV R17, R7 ;  /* 0x0000000700119202 */ /* 0x004fe20000000f00 */
[----:B---3--:R-:W-:Y:S01]  /*348a0*/  @!P1 IMAD.MOV.U32 R5, RZ, RZ, R4 ;  /* 0x000000ffff059224 */ /* 0x008fe200078e0004 */
[----:B------:R-:W-:-:S03]  /*348b0*/  ISETP.NE.AND P1, PT, R8, RZ, PT ;  /* 0x000000ff0800720c */ /* 0x000fc60003f25270 */
[----:B------:R-:W-:-:S10]  /*348c0*/  IMAD R13, R5, R17, RZ ;  /* 0x00000011050d7224 */ /* 0x000fd400078e02ff */
[----:B------:R-:W-:Y:S05]  /*348d0*/  WARPSYNC.COLLECTIVE R15, `(.L_x_2509) ;  /* 0x000000000f087348 */ /* 0x000fea0003c00000 */
[----:B------:R0:W1:Y:S02]  /*348e0*/  SHFL.UP P6, R14, R13, R12, R11 ;  /* 0x0400000c0d0e7389 */ /* 0x00006400000c000b */
[----:B01----:R-:W-:Y:S01]  /*348f0*/  ENDCOLLECTIVE ;  /* 0x000000000000791b */ /* 0x003fe20003800000 */
.L_x_2509:
[----:B------:R-:W-:Y:S01]  /*34900*/  IMAD.MOV.U32 R12, RZ, RZ, 0x2 ;  /* 0x00000002ff0c7424 */ /* 0x000fe200078e00ff */
[----:B------:R-:W-:-:S05]  /*34910*/  SEL R4, R14, RZ, P1 ;  /* 0x000000ff0e047207 */ /* 0x000fca0000800000 */
[----:B------:R-:W-:-:S04]  /*34920*/  IMAD.IADD R4, R13, 0x1, R4 ;  /* 0x000000010d047824 */ /* 0x000fc800078e0204 */
[----:B------:R-:W-:-:S07]  /*34930*/  IMAD.MOV.U32 R13, RZ, RZ, R4 ;  /* 0x000000ffff0d7224 */ /* 0x000fce00078e0004 */
[----:B------:R-:W-:Y:S05]  /*34940*/  WARPSYNC.COLLECTIVE R15, `(.L_x_2510) ;  /* 0x000000000f087348 */ /* 0x000fea0003c00000 */
[----:B------:R0:W1:Y:S02]  /*34950*/  SHFL.UP P6, R14, R13, R12, R11 ;  /* 0x0400000c0d0e7389 */ /* 0x00006400000c000b */
[----:B01----:R-:W-:Y:S01]  /*34960*/  ENDCOLLECTIVE ;  /* 0x000000000000791b */ /* 0x003fe20003800000 */
.L_x_2510:
[----:B------:R-:W-:Y:S01]  /*34970*/  IMAD.MOV.U32 R12, RZ, RZ, 0x4 ;  /* 0x00000004ff0c7424 */ /* 0x000fe200078e00ff */
[----:B------:R-:W-:-:S05]  /*34980*/  SEL R3, R14, RZ, P2 ;  /* 0x000000ff0e037207 */ /* 0x000fca0001000000 */
[----:B------:R-:W-:-:S04]  /*34990*/  IMAD.IADD R2, R4, 0x1, R3 ;  /* 0x0000000104027824 */ /* 0x000fc800078e0203 */
[----:B------:R-:W-:-:S07]  /*349a0*/  IMAD.MOV.U32 R13, RZ, RZ, R2 ;  /* 0x000000ffff0d7224 */ /* 0x000fce00078e0002 */
[----:B------:R-:W-:Y:S05]  /*349b0*/  WARPSYNC.COLLECTIVE R15, `(.L_x_2511) ;  /* 0x000000000f087348 */ /* 0x000fea0003c00000 */
[----:B------:R0:W1:Y:S02]  /*349c0*/  SHFL.UP P6, R14, R13, R12, R11 ;  /* 0x0400000c0d0e7389 */ /* 0x00006400000c000b */
[----:B01----:R-:W-:Y:S01]  /*349d0*/  ENDCOLLECTIVE ;  /* 0x000000000000791b */ /* 0x003fe20003800000 */
.L_x_2511:
[----:B------:R-:W-:Y:S01]  /*349e0*/  IMAD.MOV.U32 R12, RZ, RZ, 0x8 ;  /* 0x00000008ff0c7424 */ /* 0x000fe200078e00ff */
[----:B------:R-:W-:-:S04]  /*349f0*/  SEL R3, R14, RZ, P3 ;  /* 0x000000ff0e037207 */ /* 0x000fc80001800000 */
[----:B------:R-:W-:-:S05]  /*34a00*/  IADD3 R3, R2, R3, RZ ;  /* 0x0000000302037210 */ /* 0x000fca0007ffe0ff */
[----:B------:R-:W-:-:S07]  /*34a10*/  IMAD.MOV.U32 R13, RZ, RZ, R3 ;  /* 0x000000ffff0d7224 */ /* 0x000fce00078e0003 */
[----:B------:R-:W-:Y:S05]  /*34a20*/  WARPSYNC.COLLECTIVE R15, `(.L_x_2512) ;  /* 0x000000000f087348 */ /* 0x000fea0003c00000 */
[----:B------:R0:W1:Y:S02]  /*34a30*/  SHFL.UP P6, R14, R13, R12, R11 ;  /* 0x0400000c0d0e7389 */ /* 0x00006400000c000b */
[----:B01----:R-:W-:Y:S01]  /*34a40*/  ENDCOLLECTIVE ;  /* 0x000000000000791b */ /* 0x003fe20003800000 */
.L_x_2512:
[----:B------:R-:W-:Y:S01]  /*34a50*/  IMAD.MOV.U32 R12, RZ, RZ, 0x10 ;  /* 0x00000010ff0c7424 */ /* 0x000fe200078e00ff */
[----:B------:R-:W-:-:S05]  /*34a60*/  SEL R4, R14, RZ, P4 ;  /* 0x000000ff0e047207 */ /* 0x000fca0002000000 */
[----:B------:R-:W-:-:S04]  /*34a70*/  IMAD.IADD R4, R3, 0x1, R4 ;  /* 0x0000000103047824 */ /* 0x000fc800078e0204 */
[----:B------:R-:W-:-:S07]  /*34a80*/  IMAD.MOV.U32 R13, RZ, RZ, R4 ;  /* 0x000000ffff0d7224 */ /* 0x000fce00078e0004 */
[----:B------:R-:W-:Y:S05]  /*34a90*/  WARPSYNC.COLLECTIVE R15, `(.L_x_2513) ;  /* 0x000000000f087348 */ /* 0x000fea0003c00000 */
[----:B------:R0:W1:Y:S02]  /*34aa0*/  SHFL.UP P6, R14, R13, R12, R11 ;  /* 0x0400000c0d0e7389 */ /* 0x00006400000c000b */
[----:B01----:R-:W-:Y:S01]  /*34ab0*/  ENDCOLLECTIVE ;  /* 0x000000000000791b */ /* 0x003fe20003800000 */
.L_x_2513:
[----:B------:R-:W-:Y:S02]  /*34ac0*/  IMAD.MOV.U32 R12, RZ, RZ, 0x1f ;  /* 0x0000001fff0c7424 */ /* 0x000fe400078e00ff */
[----:B------:R-:W-:Y:S01]  /*34ad0*/  IMAD.MOV.U32 R11, RZ, RZ, 0x1f ;  /* 0x0000001fff0b7424 */ /* 0x000fe200078e00ff */
[----:B------:R-:W-:-:S05]  /*34ae0*/  SEL R3, R14, RZ, P5 ;  /* 0x000000ff0e037207 */ /* 0x000fca0002800000 */
[----:B------:R-:W-:-:S04]  /*34af0*/  IMAD.IADD R2, R4, 0x1, R3 ;  /* 0x0000000104027824 */ /* 0x000fc800078e0203 */
[----:B------:R-:W-:-:S07]  /*34b00*/  IMAD.MOV.U32 R13, RZ, RZ, R2 ;  /* 0x000000ffff0d7224 */ /* 0x000fce00078e0002 */
[----:B------:R-:W-:Y:S05]  /*34b10*/  WARPSYNC.COLLECTIVE R15, `(.L_x_2514) ;  /* 0x000000000f087348 */ /* 0x000fea0003c00000 */
[----:B------:R0:W1:Y:S02]  /*34b20*/  SHFL.IDX P6, R14, R13, R12, R11 ;  /* 0x0000000c0d0e7389 */ /* 0x00006400000c000b */
[----:B01----:R-:W-:Y:S01]  /*34b30*/  ENDCOLLECTIVE ;  /* 0x000000000000791b */ /* 0x003fe20003800000 */
.L_x_2514:
[----:B------:R-:W-:Y:S05]  /*34b40*/  BRA `(.L_x_2515) ;  /* 0xffffff6000b07947 */ /* 0x000fea000383ffff */
.L_x_2160:
[----:B------:R-:W-:Y:S01]  /*34b50*/  BSSY B0, `(.L_x_2516) ;  /* 0x0000007000007945 */ /* 0x000fe20003800000 */
[----:B------:R-:W-:Y:S01]  /*34b60*/  MOV R12, 0x1 ;  /* 0x00000001000c7802 */ /* 0x000fe20000000f00 */
[----:B------:R-:W-:Y:S02]  /*34b70*/  IMAD.MOV.U32 R11, RZ, RZ, RZ ;  /* 0x000000ffff0b7224 */ /* 0x000fe400078e00ff */
[----:B------:R-:W-:-:S07]  /*34b80*/  IMAD.MOV.U32 R15, RZ, RZ, -0x1 ;  /* 0xffffffffff0f7424 */ /* 0x000fce00078e00ff */
[----:B------:R-:W-:Y:S05]  /*34b90*/  WARPSYNC.COLLECTIVE R15, `(.L_x_2517) ;  /* 0x000000000f087348 */ /* 0x000fea0003c00000 */
[----:B------:R0:W1:Y:S02]  /*34ba0*/  SHFL.UP P6, R14, R13, R12, R11 ;  /* 0x0400000c0d0e7389 */ /* 0x00006400000c000b */
[----:B01----:R-:W-:Y:S01]  /*34bb0*/  ENDCOLLECTIVE ;  /* 0x000000000000791b */ /* 0x003fe20003800000 */
.L_x_2517:
[----:B------:R-:W-:Y:S05]  /*34bc0*/  BSYNC B0 ;  /* 0x0000000000007941 */ /* 0x000fea0003800000 */
.L_x_2516:
[----:B------:R-:W-:Y:S01]  /*34bd0*/  SEL R14, R14, RZ, P1 ;  /* 0x000000ff0e0e7207 */ /* 0x000fe20000800000 */
[----:B------:R-:W-:Y:S02]  /*34be0*/  IMAD.MOV.U32 R12, RZ, RZ, 0x2 ;  /* 0x00000002ff0c7424 */ /* 0x000fe400078e00ff */
[----:B------:R-:W-:Y:S02]  /*34bf0*/  IMAD.MOV.U32 R11, RZ, RZ, RZ ;  /* 0x000000ffff0b7224 */ /* 0x000fe400078e00ff */
[----:B------:R-:W-:Y:S02]  /*34c00*/  IMAD.IADD R13, R13, 0x1, R14 ;  /* 0x000000010d0d7824 */ /* 0x000fe400078e020e */
[----:B------:R-:W-:-:S07]  /*34c10*/  IMAD.MOV.U32 R15, RZ, RZ, -0x1 ;  /* 0xffffffffff0f7424 */ /* 0x000fce00078e00ff */
[----:B------:R-:W-:Y:S05]  /*34c20*/  WARPSYNC.COLLECTIVE R15, `(.L_x_2518) ;  /* 0x000000000f087348 */ /* 0x000fea0003c00000 */
[----:B------:R0:W1:Y:S02]  /*34c30*/  SHFL.UP P6, R14, R13, R12, R11 ;  /* 0x0400000c0d0e7389 */ /* 0x00006400000c000b */
[----:B01----:R-:W-:Y:S01]  /*34c40*/  ENDCOLLECTIVE ;  /* 0x000000000000791b */ /* 0x003fe20003800000 */
.L_x_2518:
[----:B------:R-:W-:Y:S01]  /*34c50*/  IMAD.MOV.U32 R12, RZ, RZ, 0x4 ;  /* 0x00000004ff0c7424 */ /* 0x000fe200078e00ff */
[----:B------:R-:W-:-:S05]  /*34c60*/  SEL R2, R14, RZ, P2 ;  /* 0x000000ff0e027207 */ /* 0x000fca0001000000 */
[----:B------:R-:W-:-:S04]  /*34c70*/  IMAD.IADD R2, R13, 0x1, R2 ;  /* 0x000000010d027824 */ /* 0x000fc800078e0202 */
[----:B------:R-:W-:-:S07]  /*34c80*/  IMAD.MOV.U32 R13, RZ, RZ, R2 ;  /* 0x000000ffff0d7224 */ /* 0x000fce00078e0002 */
[----:B------:R-:W-:Y:S05]  /*34c90*/  WARPSYNC.COLLECTIVE R15, `(.L_x_2519) ;  /* 0x000000000f087348 */ /* 0x000fea0003c00000 */
[----:B------:R0:W1:Y:S02]  /*34ca0*/  SHFL.UP P6, R14, R13, R12, R11 ;  /* 0x0400000c0d0e7389 */ /* 0x00006400000c000b */
[----:B01----:R-:W-:Y:S01]  /*34cb0*/  ENDCOLLECTIVE ;  /* 0x000000000000791b */ /* 0x003fe20003800000 */
.L_x_2519:
[----:B------:R-:W-:Y:S01]  /*34cc0*/  IMAD.MOV.U32 R12, RZ, RZ, 0x8 ;  /* 0x00000008ff0c7424 */ /* 0x000fe200078e00ff */
[----:B------:R-:W-:-:S04]  /*34cd0*/  SEL R3, R14, RZ, P3 ;  /* 0x000000ff0e037207 */ /* 0x000fc80001800000 */
[----:B------:R-:W-:-:S05]  /*34ce0*/  IADD3 R3, R2, R3, RZ ;  /* 0x0000000302037210 */ /* 0x000fca0007ffe0ff */
[----:B------:R-:W-:-:S07]  /*34cf0*/  IMAD.MOV.U32 R13, RZ, RZ, R3 ;  /* 0x000000ffff0d7224 */ /* 0x000fce00078e0003 */
[----:B------:R-:W-:Y:S05]  /*34d00*/  WARPSYNC.COLLECTIVE R15, `(.L_x_2520) ;  /* 0x000000000f087348 */ /* 0x000fea0003c00000 */
[----:B------:R0:W1:Y:S02]  /*34d10*/  SHFL.UP P6, R14, R13, R12, R11 ;  /* 0x0400000c0d0e7389 */ /* 0x00006400000c000b */
[----:B01----:R-:W-:Y:S01]  /*34d20*/  ENDCOLLECTIVE ;  /* 0x000000000000791b */ /* 0x003fe20003800000 */
.L_x_2520:
[----:B------:R-:W-:Y:S01]  /*34d30*/  IMAD.MOV.U32 R12, RZ, RZ, 0x10 ;  /* 0x00000010ff0c7424 */ /* 0x000fe200078e00ff */
[----:B------:R-:W-:-:S05]  /*34d40*/  SEL R4, R14, RZ, P4 ;  /* 0x000000ff0e047207 */ /* 0x000fca0002000000 */
[----:B------:R-:W-:-:S04]  /*34d50*/  IMAD.IADD R4, R3, 0x1, R4 ;  /* 0x0000000103047824 */ /* 0x000fc800078e0204 */
[----:B------:R-:W-:-:S07]  /*34d60*/  IMAD.MOV.U32 R13, RZ, RZ, R4 ;  /* 0x000000ffff0d7224 */ /* 0x000fce00078e0004 */
[----:B------:R-:W-:Y:S05]  /*34d70*/  WARPSYNC.COLLECTIVE R15, `(.L_x_2521) ;  /* 0x000000000f087348 */ /* 0x000fea0003c00000 */
[----:B------:R0:W1:Y:S02]  /*34d80*/  SHFL.UP P6, R14, R13, R12, R11 ;  /* 0x0400000c0d0e7389 */ /* 0x00006400000c000b */
[----:B01----:R-:W-:Y:S01]  /*34d90*/  ENDCOLLECTIVE ;  /* 0x000000000000791b */ /* 0x003fe20003800000 */
.L_x_2521:
        /* <DEDUP_REMOVED lines=8> */
.L_x_2522:
[----:B------:R-:W-:Y:S05]  /*34e20*/  BRA `(.L_x_2523) ;  /* 0xffffff60009c7947 */ /* 0x000fea000383ffff */
.L_x_2162:
[----:B------:R-:W-:Y:S01]  /*34e30*/  BSSY B0, `(.L_x_2524) ;  /* 0x0000006000007945 */ /* 0x000fe20003800000 */
[----:B------:R-:W-:Y:S02]  /*34e40*/  PLOP3.LUT P6, PT, P6, PT, PT, 0x8, 0x0 ;  /* 0x000000000000781c */ /* 0x000fe400037ce170 */
[----:B------:R-:W-:-:S11]  /*34e50*/  MOV R15, 0xffffffff ;  /* 0xffffffff000f7802 */ /* 0x000fd60000000f00 */
[----:B0-----:R-:W-:Y:S05]  /*34e60*/  WARPSYNC.COLLECTIVE R15, `(.L_x_2525) ;  /* 0x000000000f087348 */ /* 0x001fea0003c00000 */
[----:B------:R-:W-:Y:S01]  /*34e70*/  VOTE.ANY R14, PT, P6 ;  /* 0x00000000000e7806 */ /* 0x000fe200030e0100 */
[----:B0-----:R-:W-:Y:S06]  /*34e80*/  ENDCOLLECTIVE ;  /* 0x000000000000791b */ /* 0x001fec0003800000 */
.L_x_2525:
[----:B------:R-:W-:Y:S05]  /*34e90*/  BSYNC B0 ;  /* 0x0000000000007941 */ /* 0x000fea0003800000 */
.L_x_2524:
[----:B------:R-:W-:Y:S02]  /*34ea0*/  IMAD.MOV.U32 R3, RZ, RZ, R14 ;  /* 0x000000ffff037224 */ /* 0x000fe400078e000e */
[----:B------:R-:W-:Y:S02]  /*34eb0*/  IMAD.MOV.U32 R13, RZ, RZ, R17 ;  /* 0x000000ffff0d7224 */ /* 0x000fe400078e0011 */
[----:B------:R-:W0:Y:S01]  /*34ec0*/  POPC R7, R3 ;  /* 0x0000000300077309 */ /* 0x000e220000000000 */
[----:B------:R-:W-:Y:S02]  /*34ed0*/  IMAD.MOV.U32 R11, RZ, RZ, 0x1f ;  /* 0x0000001fff0b7424 */ /* 0x000fe400078e00ff */
[----:B------:R-:W-:Y:S02]  /*34ee0*/  IMAD.MOV.U32 R15, RZ, RZ, -0x1 ;  /* 0xffffffffff0f7424 */ /* 0x000fe400078e00ff */
[----:B0-----:R-:W-:Y:S02]  /*34ef0*/  IMAD.MOV.U32 R12, RZ, RZ, R7 ;  /* 0x000000ffff0c7224 */ /* 0x001fe400078e0007 */
[----:B------:R-:W-:-:S07]  /*34f00*/  IMAD.IADD R19, R7, 0x1, R19 ;  /* 0x0000000107137824 */ /* 0x000fce00078e0213 */
[----:B------:R-:W-:Y:S05]  /*34f10*/  WARPSYNC.COLLECTIVE R15, `(.L_x_2526) ;  /* 0x000000000f087348 */ /* 0x000fea0003c00000 */
[----:B------:R0:W1:Y:S02]  /*34f20*/  SHFL.IDX P6, R14, R13, R12, R11 ;  /* 0x0000000c0d0e7389 */ /* 0x00006400000c000b */
[----:B01----:R-:W-:Y:S01]  /*34f30*/  ENDCOLLECTIVE ;  /* 0x000000000000791b */ /* 0x003fe20003800000 */
.L_x_2526:
[----:B------:R-:W-:Y:S02]  /*34f40*/  IMAD.MOV.U32 R13, RZ, RZ, R5 ;  /* 0x000000ffff0d7224 */ /* 0x000fe400078e0005 */
[----:B------:R-:W-:-:S07]  /*34f50*/  IMAD.MOV.U32 R17, RZ, RZ, R14 ;  /* 0x000000ffff117224 */ /* 0x000fce00078e000e */
[----:B------:R-:W-:Y:S05]  /*34f60*/  WARPSYNC.COLLECTIVE R15, `(.L_x_2527) ;  /* 0x000000000f087348 */ /* 0x000fea0003c00000 */
[----:B------:R0:W1:Y:S02]  /*34f70*/  SHFL.IDX P6, R14, R13, R12, R11 ;  /* 0x0000000c0d0e7389 */ /* 0x00006400000c000b */
[----:B01----:R-:W-:Y:S01]  /*34f80*/  ENDCOLLECTIVE ;  /* 0x000000000000791b */ /* 0x003fe20003800000 */
.L_x_2527:
[----:B------:R-:W-:Y:S01]  /*34f90*/  IMAD.MOV.U32 R5, RZ, RZ, R14 ;  /* 0x000000ffff057224 */ /* 0x000fe200078e000e */
[----:B------:R-:W-:Y:S06]  /*34fa0*/  BRA `(.L_x_2528) ;  /* 0xffffff60007c7947 */ /* 0x000fec000383ffff */
.L_x_2164:
[----:B------:R-:W-:Y:S01]  /*34fb0*/  BSSY B0, `(.L_x_2529) ;  /* 0x0000007000007945 */ /* 0x000fe20003800000 */
[----:B------:R-:W-:Y:S01]  /*34fc0*/  MOV R13, R2 ;  /* 0x00000002000d7202 */ /* 0x000fe20000000f00 */
[----:B------:R-:W-:Y:S02]  /*34fd0*/  IMAD.MOV.U32 R11, RZ, RZ, 0x1f ;  /* 0x0000001fff0b7424 */ /* 0x000fe400078e00ff */
[----:B------:R-:W-:-:S07]  /*34fe0*/  IMAD.MOV.U32 R15, RZ, RZ, -0x1 ;  /* 0xffffffffff0f7424 */ /* 0x000fce00078e00ff */
[----:B0123--:R-:W-:Y:S05]  /*34ff0*/  WARPSYNC.COLLECTIVE R15, `(.L_x_2530) ;  /* 0x000000000f087348 */ /* 0x00ffea0003c00000 */
[----:B------:R4:W0:Y:S02]  /*35000*/  SHFL.IDX P6, R14, R13, R12, R11 ;  /* 0x0000000c0d0e7389 */ /* 0x00082400000c000b */
[----:B01234-:R-:W-:Y:S01]  /*35010*/  ENDCOLLECTIVE ;  /* 0x000000000000791b */ /* 0x01ffe20003800000 */
.L_x_2530:
[----:B------:R-:W-:Y:S05]  /*35020*/  BSYNC B0 ;  /* 0x0000000000007941 */ /* 0x000fea0003800000 */
.L_x_2529:
[----:B------:R-:W-:Y:S01]  /*35030*/  IMAD.MOV.U32 R16, RZ, RZ, R14 ;  /* 0x000000ffff107224 */ /* 0x000fe200078e000e */
[----:B------:R-:W-:Y:S06]  /*35040*/  BRA `(.L_x_2163) ;  /* 0xffffff60006c7947 */ /* 0x000fec000383ffff */
.L_x_2170:
[----:B0-----:R0:W2:Y:S02]  /*35050*/  SYNCS.PHASECHK.TRANS64.TRYWAIT P0, [R7+URZ+0x28420], R0 ;  /* 0x02842000070075a7 */ /* 0x0010a4000800017f */
[----:B--2---:R-:W-:Y:S05]  /*35060*/  @!P0 NANOSLEEP.SYNCS 0x989680 ;  /* 0x009896800000895d */ /* 0x004fea0003900000 */
[----:B------:R-:W2:Y:S02]  /*35070*/  @!P0 SYNCS.PHASECHK.TRANS64 P0, [R7+URZ+0x28420], R0 ;  /* 0x02842000070085a7 */ /* 0x000ea4000800007f */
[----:B--2---:R-:W-:Y:S05]  /*35080*/  @!P0 BRA `(.L_x_2170) ;  /* 0xfffffffc00f08947 */ /* 0x004fea000383ffff */
[----:B------:R-:W-:Y:S05]  /*35090*/  BRA `(.L_x_2531) ;  /* 0xffffff6800c47947 */ /* 0x000fea000383ffff */
.L_x_2171:
        /* <DEDUP_REMOVED lines=8> */
[----:B01--4-:R-:W-:Y:S05]  /*35120*/  WARPSYNC.COLLECTIVE R15, `(.L_x_2533) ;  /* 0x000000000f087348 */ /* 0x013fea0003c00000 */
[----:B------:R2:W3:Y:S02]  /*35130*/  SHFL.IDX P6, R14, R13, R12, R11 ;  /* 0x0000000c0d0e7389 */ /* 0x0004e400000c000b */
[----:B01234-:R-:W-:Y:S01]  /*35140*/  ENDCOLLECTIVE ;  /* 0x000000000000791b */ /* 0x01ffe20003800000 */
.L_x_2533:
[----:B------:R-:W-:Y:S05]  /*35150*/  BSYNC B0 ;  /* 0x0000000000007941 */ /* 0x000fea0003800000 */
.L_x_2532:
[----:B------:R-:W-:Y:S05]  /*35160*/  BRA `(.L_x_2534) ;  /* 0xffffff6800ac7947 */ /* 0x000fea000383ffff */
.L_x_2172:
[----:B------:R-:W-:Y:S01]  /*35170*/  BSSY B0, `(.L_x_2535) ;  /* 0x0000006000007945 */ /* 0x000fe20003800000 */
[----:B------:R-:W-:-:S07]  /*35180*/  IMAD.MOV.U32 R15, RZ, RZ, -0x1 ;  /* 0xffffffffff0f7424 */ /* 0x000fce00078e00ff */
[----:B01--4-:R-:W-:Y:S05]  /*35190*/  WARPSYNC.COLLECTIVE R15, `(.L_x_2536) ;  /* 0x000000000f0c7348 */ /* 0x013fea0003c00000 */
[----:B------:R-:W-:Y:S02]  /*351a0*/  ELECT P6, UR62, PT ;  /* 0x00000000003e782f */ /* 0x000fe400038c0000 */
[----:B------:R-:W-:Y:S01]  /*351b0*/  MOV R14, UR62 ;  /* 0x0000003e000e7c02 */ /* 0x000fe20008000f00 */
[----:B01--4-:R-:W-:Y:S10]  /*351c0*/  ENDCOLLECTIVE ;  /* 0x000000000000791b */ /* 0x013ff40003800000 */
.L_x_2536:
[----:B------:R-:W-:Y:S05]  /*351d0*/  BSYNC B0 ;  /* 0x0000000000007941 */ /* 0x000fea0003800000 */
.L_x_2535:
[----:B------:R-:W-:Y:S05]  /*351e0*/  BRA `(.L_x_2537) ;  /* 0xffffff6800a07947 */ /* 0x000fea000383ffff */
.L_x_2174:
[----:B0-----:R0:W2:Y:S02]  /*351f0*/  SYNCS.PHASECHK.TRANS64.TRYWAIT P1, [R5+URZ+0x28440], R0 ;  /* 0x02844000050075a7 */ /* 0x0010a4000802017f */
[----:B--2---:R-:W-:Y:S05]  /*35200*/  @!P1 NANOSLEEP.SYNCS 0x989680 ;  /* 0x009896800000995d */ /* 0x004fea0003900000 */
[----:B------:R-:W2:Y:S02]  /*35210*/  @!P1 SYNCS.PHASECHK.TRANS64 P1, [R5+URZ+0x28440], R0 ;  /* 0x02844000050095a7 */ /* 0x000ea4000802007f */
[----:B--2---:R-:W-:Y:S05]  /*35220*/  @!P1 BRA `(.L_x_2174) ;  /* 0xfffffffc00f09947 */ /* 0x004fea000383ffff */
[----:B------:R-:W-:Y:S05]  /*35230*/  BRA `(.L_x_2538) ;  /* 0xffffff6800c87947 */ /* 0x000fea000383ffff */
.L_x_2176:
[----:B--2---:R2:W3:Y:S02]  /*35240*/  SYNCS.PHASECHK.TRANS64.TRYWAIT P1, [R3+URZ+0x28440], R2 ;  /* 0x02844002030075a7 */ /* 0x0044e4000802017f */
[----:B---3--:R-:W-:Y:S05]  /*35250*/  @!P1 NANOSLEEP.SYNCS 0x989680 ;  /* 0x009896800000995d */ /* 0x008fea0003900000 */
[----:B------:R-:W3:Y:S02]  /*35260*/  @!P1 SYNCS.PHASECHK.TRANS64 P1, [R3+URZ+0x28440], R2 ;  /* 0x02844002030095a7 */ /* 0x000ee4000802007f */
[----:B---3--:R-:W-:Y:S05]  /*35270*/  @!P1 BRA `(.L_x_2176) ;  /* 0xfffffffc00f09947 */ /* 0x008fea000383ffff */
[----:B------:R-:W-:Y:S05]  /*35280*/  BRA `(.L_x_2539) ;  /* 0xffffff6800d47947 */ /* 0x000fea000383ffff */
.L_x_2178:
[----:B---3--:R3:W0:Y:S02]  /*35290*/  SYNCS.PHASECHK.TRANS64.TRYWAIT P1, [R5+URZ+0x28460], R0 ;  /* 0x02846000050075a7 */ /* 0x008624000802017f */
[----:B0-----:R-:W-:Y:S05]  /*352a0*/  @!P1 NANOSLEEP.SYNCS 0x989680 ;  /* 0x009896800000995d */ /* 0x001fea0003900000 */
[----:B------:R-:W0:Y:S02]  /*352b0*/  @!P1 SYNCS.PHASECHK.TRANS64 P1, [R5+URZ+0x28460], R0 ;  /* 0x02846000050095a7 */ /* 0x000e24000802007f */
[----:B0-----:R-:W-:Y:S05]  /*352c0*/  @!P1 BRA `(.L_x_2178) ;  /* 0xfffffffc00f09947 */ /* 0x001fea000383ffff */
[----:B------:R-:W-:Y:S05]  /*352d0*/  BRA `(.L_x_2540) ;  /* 0xffffff6800d07947 */ /* 0x000fea000383ffff */
.L_x_2180:
[----:B------:R0:W0:Y:S02]  /*352e0*/  SYNCS.PHASECHK.TRANS64.TRYWAIT P1, [R3+URZ+0x28460], R2 ;  /* 0x02846002030075a7 */ /* 0x000024000802017f */
[----:B0-----:R-:W-:Y:S05]  /*352f0*/  @!P1 NANOSLEEP.SYNCS 0x989680 ;  /* 0x009896800000995d */ /* 0x001fea0003900000 */
[----:B------:R-:W0:Y:S02]  /*35300*/  @!P1 SYNCS.PHASECHK.TRANS64 P1, [R3+URZ+0x28460], R2 ;  /* 0x02846002030095a7 */ /* 0x000e24000802007f */
[----:B0-----:R-:W-:Y:S05]  /*35310*/  @!P1 BRA `(.L_x_2180) ;  /* 0xfffffffc00f09947 */ /* 0x001fea000383ffff */
[----:B------:R-:W-:Y:S05]  /*35320*/  BRA `(.L_x_2541) ;  /* 0xffffff6800cc7947 */ /* 0x000fea000383ffff */
.L_x_2182:
[----:B------:R0:W0:Y:S02]  /*35330*/  SYNCS.PHASECHK.TRANS64.TRYWAIT P1, [R5+URZ+0x28480], R0 ;  /* 0x02848000050075a7 */ /* 0x000024000802017f */
[----:B0-----:R-:W-:Y:S05]  /*35340*/  @!P1 NANOSLEEP.SYNCS 0x989680 ;  /* 0x009896800000995d */ /* 0x001fea0003900000 */
[----:B------:R-:W0:Y:S02]  /*35350*/  @!P1 SYNCS.PHASECHK.TRANS64 P1, [R5+URZ+0x28480], R0 ;  /* 0x02848000050095a7 */ /* 0x000e24000802007f */
[----:B0-----:R-:W-:Y:S05]  /*35360*/  @!P1 BRA `(.L_x_2182) ;  /* 0xfffffffc00f09947 */ /* 0x001fea000383ffff */
[----:B------:R-:W-:Y:S05]  /*35370*/  BRA `(.L_x_2542) ;  /* 0xffffff6800c87947 */ /* 0x000fea000383ffff */
.L_x_2543:
        /* <DEDUP_REMOVED lines=16> */
.L_x_3857:


//--------------------- .text._ZN7cutlass13device_kernelIN5flash11enable_sm90INS1_16FlashAttnFwdSm90INS1_25CollectiveMainloopFwdSm90ILi2EN4cute5tupleIJNS5_1CILi1EEES8_S8_EEENS6_IJNS7_ILi128EEESA_NS7_ILi256EEEEEELi256ENS_12float_e4m3_tEfNS_4arch4Sm90ELb1ELb0ELb1ELb0ELb1ELb0ELb0ELb1ELb0ELb1ELb1ELb0EEENS1_21CollectiveEpilogueFwdINS6_IJSA_SB_SA_EEES9_NS_10bfloat16_tESF_Li256ELb0ELb1ELb1ELb1EEENS1_19SingleTileSchedulerILb0ELb1ELb1ELi128EEEEEEEEEvNT_6ParamsE --------------------------
	.section	.text._ZN7cutlass13device_kernelIN5flash11enable_sm90INS1_16FlashAttnFwdSm90INS1_25CollectiveMainloopFwdSm90ILi2EN4cute5tupleIJNS5_1CILi1EEES8_S8_EEENS6_IJNS7_ILi128EEESA_NS7_ILi256EEEEEELi256ENS_12float_e4m3_tEfNS_4arch4Sm90ELb1ELb0ELb1ELb0ELb1ELb0ELb0ELb1ELb0ELb1ELb1ELb0EEENS1_21CollectiveEpilogueFwdINS6_IJSA_SB_SA_EEES9_NS_10bfloat16_tESF_Li256ELb0ELb1ELb1ELb1EEENS1_19SingleTileSchedulerILb0ELb1ELb1ELi128EEEEEEEEEvNT_6ParamsE,"ax",@progbits
	.align	128
.text._ZN7cutlass13device_kernelIN5flash11enable_sm90INS1_16FlashAttnFwdSm90INS1_25CollectiveMainloopFwdSm90ILi2EN4cute5tupleIJNS5_1CILi1EEES8_S8_EEENS6_IJNS7_ILi128EEESA_NS7_ILi256EEEEEELi256ENS_12float_e4m3_tEfNS_4arch4Sm90ELb1ELb0ELb1ELb0ELb1ELb0ELb0ELb1ELb0ELb1ELb1ELb0EEENS1_21CollectiveEpilogueFwdINS6_IJSA_SB_SA_EEES9_NS_10bfloat16_tESF_Li256ELb0ELb1ELb1ELb1EEENS1_19SingleTileSchedulerILb0ELb1ELb1ELi128EEEEEEEEEvNT_6ParamsE:
        .type           _ZN7cutlass13device_kernelIN5flash11enable_sm90INS1_16FlashAttnFwdSm90INS1_25CollectiveMainloopFwdSm90ILi2EN4cute5tupleIJNS5_1CILi1EEES8_S8_EEENS6_IJNS7_ILi128EEESA_NS7_ILi256EEEEEELi256ENS_12float_e4m3_tEfNS_4arch4Sm90ELb1ELb0ELb1ELb0ELb1ELb0ELb0ELb1ELb0ELb1ELb1ELb0EEENS1_21CollectiveEpilogueFwdINS6_IJSA_SB_SA_EEES9_NS_10bfloat16_tESF_Li256ELb0ELb1ELb1ELb1EEENS1_19SingleTileSchedulerILb0ELb1ELb1ELi128EEEEEEEEEvNT_6ParamsE,@function
        .size           _ZN7cutlass13device_kernelIN5flash11enable_sm90INS1_16FlashAttnFwdSm90INS1_25CollectiveMainloopFwdSm90ILi2EN4cute5tupleIJNS5_1CILi1EEES8_S8_EEENS6_IJNS7_ILi128EEESA_NS7_ILi256EEEEEELi256ENS_12float_e4m3_tEfNS_4arch4Sm90ELb1ELb0ELb1ELb0ELb1ELb0ELb0ELb1ELb0ELb1ELb1ELb0EEENS1_21CollectiveEpilogueFwdINS6_IJSA_SB_SA_EEES9_NS_10bfloat16_tESF_Li256ELb0ELb1ELb1ELb1EEENS1_19SingleTileSchedulerILb0ELb1ELb1ELi128EEEEEEEEEvNT_6ParamsE,(.L_x_3858 - _ZN7cutlass13device_kernelIN5flash11enable_sm90INS1_16FlashAttnFwdSm90INS1_25CollectiveMainloopFwdSm90ILi2EN4cute5tupleIJNS5_1CILi1EEES8_S8_EEENS6_IJNS7_ILi128EEESA_NS7_ILi256EEEEEELi256ENS_12float_e4m3_tEfNS_4arch4Sm90ELb1ELb0ELb1ELb0ELb1ELb0ELb0ELb1ELb0ELb1ELb1ELb0EEENS1_21CollectiveEpilogueFwdINS6_IJSA_SB_SA_EEES9_NS_10bfloat16_tESF_Li256ELb0ELb1ELb1ELb1EEENS1_19SingleTileSchedulerILb0ELb1ELb1ELi128EEEEEEEEEvNT_6ParamsE)
        .other          _ZN7cutlass13device_kernelIN5flash11enable_sm90INS1_16FlashAttnFwdSm90INS1_25CollectiveMainloopFwdSm90ILi2EN4cute5tupleIJNS5_1CILi1EEES8_S8_EEENS6_IJNS7_ILi128EEESA_NS7_ILi256EEEEEELi256ENS_12float_e4m3_tEfNS_4arch4Sm90ELb1ELb0ELb1ELb0ELb1ELb0ELb0ELb1ELb0ELb1ELb1ELb0EEENS1_21CollectiveEpilogueFwdINS6_IJSA_SB_SA_EEES9_NS_10bfloat16_tESF_Li256ELb0ELb1ELb1ELb1EEENS1_19SingleTileSchedulerILb0ELb1ELb1ELi128EEEEEEEEEvNT_6ParamsE,@"STO_CUDA_ENTRY STV_DEFAULT"
_ZN7cutlass13device_kernelIN5flash11enable_sm90INS1_16FlashAttnFwdSm90INS1_25CollectiveMainloopFwdSm90ILi2EN4cute5tupleIJNS5_1CILi1EEES8_S8_EEENS6_IJNS7_ILi128EEESA_NS7_ILi256EEEEEELi256ENS_12float_e4m3_tEfNS_4arch4Sm90ELb1ELb0ELb1ELb0ELb1ELb0ELb0ELb1ELb0ELb1ELb1ELb0EEENS1_21CollectiveEpilogueFwdINS6_IJSA_SB_SA_EEES9_NS_10bfloat16_tESF_Li256ELb0ELb1ELb1ELb1EEENS1_19SingleTileSchedulerILb0ELb1ELb1ELi128EEEEEEEEEvNT_6ParamsE:
        /* <DEDUP_REMOVED lines=45> */
.L_x_2544:
        /* <DEDUP_REMOVED lines=22> */
.L_x_2545:
        /* <DEDUP_REMOVED lines=18> */
.L_x_2546:
        /* <DEDUP_REMOVED lines=22> */
.L_x_2547:
        /* <DEDUP_REMOVED lines=23> */
.L_x_2548:
        /* <DEDUP_REMOVED lines=9> */
.L_x_2551:
        /* <DEDUP_REMOVED lines=20> */
[----:B------:R-:W0:Y:S01]  /*09f0*/  S2UR UR49, SR_CTAID.X ;  /* 0x00000000003179c3 */ /* 0x000e220000002500 */
[----:B------:R-:W-:Y:S01]  /*0a00*/  ULDC UR4, c[0x0][0x448] ;  /* 0x0001120000047ab9 */ /* 0x000fe20000000800 */
[----:B------:R-:W-:Y:S01]  /*0a10*/  ULDC UR43, c[0x0][0x424] ;  /* 0x00010900002b7ab9 */ /* 0x000fe20000000800 */
[----:B------:R-:W-:Y:S01]  /*0a20*/  UISETP.NE.AND UP1, UPT, UR4, 0x1, UPT ;  /* 0x000000010400788c */ /* 0x000fe2000bf25270 */
[----:B------:R-:W-:Y:S02]  /*0a30*/  ULDC UR7, c[0x0][0x288] ;  /* 0x0000a20000077ab9 */ /* 0x000fe40000000800 */
[----:B------:R-:W-:Y:S01]  /*0a40*/  ULDC.64 UR4, c[0x0][0x418] ;  /* 0x0001060000047ab9 */ /* 0x000fe20000000a00 */
[----:B------:R-:W-:Y:S02]  /*0a50*/  UIADD3 UR7, -UR7, 0x80, URZ ;  /* 0x0000008007077890 */ /* 0x000fe4000fffe13f */
[----:B------:R-:W-:Y:S01]  /*0a60*/  UISETP.NE.U32.AND UP0, UPT, UR4, URZ, UPT ;  /* 0x0000003f0400728c */ /* 0x000fe2000bf05070 */
[----:B------:R-:W-:Y:S01]  /*0a70*/  ULDC UR8, c[0x0][0x2f0] ;  /* 0x0000bc0000087ab9 */ /* 0x000fe20000000800 */
[----:B------:R-:W-:-:S02]  /*0a80*/  UP2UR UR44, UPR, URZ, 0x2 ;  /* 0x000000023f2c7883 */ /* 0x000fc40008000000 */
[----:B------:R-:W-:Y:S01]  /*0a90*/  UISETP.NE.AND.EX UP0, UPT, UR5, URZ, UPT, UP0 ;  /* 0x0000003f0500728c */ /* 0x000fe2000bf05300 */
[----:B------:R-:W-:Y:S02]  /*0aa0*/  @UP1 ULDC UR9, c[0x0][0x450] ;  /* 0x0001140000091ab9 */ /* 0x000fe40000000800 */
[----:B------:R-:W-:Y:S01]  /*0ab0*/  @UP1 ULDC UR5, c[0x0][0x44c] ;  /* 0x0001130000051ab9 */ /* 0x000fe20000000800 */
[----:B------:R-:W-:Y:S02]  /*0ac0*/  USEL UR43, UR43, 0x1, UP0 ;  /* 0x000000012b2b7887 */ /* 0x000fe40008000000 */
[----:B------:R-:W-:Y:S02]  /*0ad0*/  USHF.R.U32.HI UR10, URZ, 0x10, UR39 ;  /* 0x000000103f0a7899 */ /* 0x000fe40008011627 */
[----:B------:R-:W-:Y:S02]  /*0ae0*/  UIMAD UR7, UR43, UR8, UR7 ;  /* 0x000000082b0772a4 */ /* 0x000fe4000f8e0207 */
[----:B0-----:R-:W-:-:S02]  /*0af0*/  USHF.L.U32 UR49, UR49, 0x7, URZ ;  /* 0x0000000731317899 */ /* 0x001fc4000800063f */
[----:B------:R-:W-:Y:S02]  /*0b00*/  ULOP3.LUT UR39, UR39, 0xffff, URZ, 0xc0, !UPT ;  /* 0x0000ffff27277892 */ /* 0x000fe4000f8ec03f */
[----:B------:R-:W-:Y:S02]  /*0b10*/  @UP1 UIADD3 UR4, UR49, 0x7f, URZ ;  /* 0x0000007f31041890 */ /* 0x000fe4000fffe03f */
[----:B------:R-:W-:Y:S02]  /*0b20*/  UIADD3 UR6, UR49, 0x7f, URZ ;  /* 0x0000007f31067890 */ /* 0x000fe4000fffe03f */
[----:B------:R-:W-:Y:S02]  /*0b30*/  UIMAD.WIDE.U32 UR4, UR4, UR5, URZ ;  /* 0x00000005040472a5 */ /* 0x000fe4000f8e003f */
[----:B------:R-:W-:Y:S02]  /*0b40*/  UIMAD UR4, UR43, UR8, 0x7f ;  /* 0x0000007f2b0474a4 */ /* 0x000fe4000f8e0208 */
[----:B------:R-:W-:-:S02]  /*0b50*/  @UP1 USHF.R.U32.HI UR6, URZ, UR9, UR5 ;  /* 0x000000093f061299 */ /* 0x000fc40008011605 */
[----:B------:R-:W-:Y:S02]  /*0b60*/  USHF.R.S32.HI UR5, URZ, 0x1f, UR4 ;  /* 0x0000001f3f057899 */ /* 0x000fe40008011404 */
[----:B------:R-:W-:Y:S02]  /*0b70*/  UIADD3 UR6, UR7, UR6, URZ ;  /* 0x0000000607067290 */ /* 0x000fe4000fffe03f */
[----:B------:R-:W-:Y:S02]  /*0b80*/  ULEA.HI UR5, UR5, UR4, URZ, 0x7 ;  /* 0x0000000405057291 */ /* 0x000fe4000f8f383f */
[----:B------:R-:W-:Y:S02]  /*0b90*/  USHF.R.S32.HI UR7, URZ, 0x1f, UR6 ;  /* 0x0000001f3f077899 */ /* 0x000fe40008011406 */
[----:B------:R-:W-:Y:S02]  /*0ba0*/  USHF.R.S32.HI UR5, URZ, 0x7, UR5 ;  /* 0x000000073f057899 */ /* 0x000fe40008011405 */
[----:B------:R-:W-:Y:S01]  /*0bb0*/  ULEA.HI UR7, UR7, UR6, URZ, 0x7 ;  /* 0x0000000607077291 */ /* 0x000fe2000f8f383f */
[----:B------:R-:W-:-:S03]  /*0bc0*/  UMOV UR4, URZ ;  /* 0x0000003f00047c82 */ /* 0x000fc60008000000 */
[----:B------:R-:W-:-:S04]  /*0bd0*/  USHF.R.S32.HI UR7, URZ, 0x7, UR7 ;  /* 0x000000073f077899 */ /* 0x000fc80008011407 */
[----:B------:R-:W-:-:S04]  /*0be0*/  UISETP.LT.AND UP0, UPT, UR5, UR7, UPT ;  /* 0x000000070500728c */ /* 0x000fc8000bf01270 */
[----:B------:R-:W-:Y:S02]  /*0bf0*/  USEL UR9, UR5, UR7, UP0 ;  /* 0x0000000705097287 */ /* 0x000fe40008000000 */
[----:B------:R-:W-:Y:S02]  /*0c00*/  UISETP.NE.AND UP0, UPT, UR10, URZ, UPT ;  /* 0x0000003f0a00728c */ /* 0x000fe4000bf05270 */
[----:B------:R-:W-:-:S06]  /*0c10*/  UISETP.GE.AND UP1, UPT, UR9, 0x1, UPT ;  /* 0x000000010900788c */ /* 0x000fcc000bf26270 */
[----:B------:R-:W-:-:S03]  /*0c20*/  PLOP3.LUT P0, PT, PT, PT, UP1, 0x80, 0x0 ;  /* 0x000000000000781c */ /* 0x000fc60003f0f018 */
[----:B------:R-:W-:-:S10]  /*0c30*/  @!UP0 ULDC UR10, c[0x0][0x9f0] ;  /* 0x00027c00000a8ab9 */ /* 0x000fd40000000800 */
[----:B------:R-:W-:Y:S05]  /*0c40*/  @!P0 BRA `(.L_x_2553) ;  /* 0x0000000000848947 */ /* 0x000fea0003800000 */
[----:B------:R-:W-:Y:S01]  /*0c50*/  IMAD.U32 R3, RZ, RZ, UR10 ;  /* 0x0000000aff037e24 */ /* 0x000fe2000f8e00ff */
[----:B------:R-:W-:Y:S01]  /*0c60*/  UIADD3 UR6, UR10, -0x1, UR9 ;  /* 0xffffffff0a067890 */ /* 0x000fe2000fffe009 */
[----:B------:R-:W-:-:S03]  /*0c70*/  UMOV UR4, URZ ;  /* 0x0000003f00047c82 */ /* 0x000fc60008000000 */
        /* <DEDUP_REMOVED lines=30> */
.L_x_2553:
[----:B------:R-:W-:Y:S01]  /*0e60*/  UIMAD UR39, UR39, UR4, URZ ;  /* 0x00000004272772a4 */ /* 0x000fe2000f8e023f */
[----:B------:R-:W-:Y:S01]  /*0e70*/  IMAD.U32 R0, RZ, RZ, UR9 ;  /* 0x00000009ff007e24 */ /* 0x000fe2000f8e00ff */
[----:B------:R-:W-:Y:S01]  /*0e80*/  USHF.R.S32.HI UR40, URZ, 0x1f, UR37 ;  /* 0x0000001f3f287899 */ /* 0x000fe20008011425 */
[----:B------:R-:W-:Y:S01]  /*0e90*/  IMAD.U32 R3, RZ, RZ, UR4 ;  /* 0x00000004ff037e24 */ /* 0x000fe2000f8e00ff */
[----:B------:R-:W-:Y:S02]  /*0ea0*/  IADD3 R22, R22, -0x80, RZ ;  /* 0xffffff8016167810 */ /* 0x000fe40007ffe0ff */
[----:B------:R-:W-:Y:S02]  /*0eb0*/  CS2R R28, SRZ ;  /* 0x00000000001c7805 */ /* 0x000fe4000001ff00 */
[----:B------:R-:W-:Y:S01]  /*0ec0*/  PLOP3.LUT P0, PT, PT, PT, PT, 0x80, 0x0 ;  /* 0x000000000000781c */ /* 0x000fe20003f0f070 */
[----:B------:R-:W-:Y:S01]  /*0ed0*/  IMAD.MOV.U32 R2, RZ, RZ, RZ ;  /* 0x000000ffff027224 */ /* 0x000fe200078e00ff */
[----:B------:R-:W-:-:S02]  /*0ee0*/  VIADDMNMX R0, R3, UR39, R0, PT ;  /* 0x0000002703007c46 */ /* 0x000fc4000b800100 */
[----:B------:R-:W-:Y:S01]  /*0ef0*/  CS2R R24, SRZ ;  /* 0x0000000000187805 */ /* 0x000fe2000001ff00 */
[----:B------:R-:W-:Y:S01]  /*0f00*/  IMAD.MOV.U32 R6, RZ, RZ, RZ ;  /* 0x000000ffff067224 */ /* 0x000fe200078e00ff */
[----:B------:R-:W-:Y:S02]  /*0f10*/  CS2R R26, SRZ ;  /* 0x00000000001a7805 */ /* 0x000fe4000001ff00 */
[----:B------:R-:W-:Y:S01]  /*0f20*/  R2UR UR48, R0 ;  /* 0x00000000003072ca */ /* 0x000fe200000e0000 */
[----:B------:R-:W-:Y:S01]  /*0f30*/  IMAD.MOV.U32 R0, RZ, RZ, RZ ;  /* 0x000000ffff007224 */ /* 0x000fe200078e00ff */
[----:B------:R-:W-:Y:S01]  /*0f40*/  CS2R R36, SRZ ;  /* 0x0000000000247805 */ /* 0x000fe2000001ff00 */
        /* <DEDUP_REMOVED lines=10> */
[----:B------:R-:W-:Y:S01]  /*0ff0*/  UISETP.GT.AND UP0, UPT, UR48, UR39, UPT ;  /* 0x000000273000728c */ /* 0x000fe2000bf04270 */
[----:B------:R-:W-:Y:S02]  /*1000*/  CS2R R54, SRZ ;  /* 0x0000000000367805 */ /* 0x000fe4000001ff00 */
[----:B------:R-:W-:Y:S02]  /*1010*/  CS2R R50, SRZ ;  /* 0x0000000000327805 */ /* 0x000fe4000001ff00 */
[----:B------:R-:W-:Y:S02]  /*1020*/  CS2R R60, SRZ ;  /* 0x00000000003c7805 */ /* 0x000fe4000001ff00 */
[----:B------:R-:W-:Y:S02]  /*1030*/  CS2R R56, SRZ ;  /* 0x0000000000387805 */ /* 0x000fe4000001ff00 */
[----:B------:R-:W-:-:S02]  /*1040*/  CS2R R62, SRZ ;  /* 0x00000000003e7805 */ /* 0x000fc4000001ff00 */
[----:B------:R-:W-:Y:S02]  /*1050*/  PLOP3.LUT P1, PT, PT, PT, UP0, 0x80, 0x0 ;  /* 0x000000000000781c */ /* 0x000fe40003f2f008 */
        /* <DEDUP_REMOVED lines=80> */
[----:B-1----:R-:W-:Y:S05]  /*1560*/  CALL.ABS.NOINC R2 ;  /* 0x0000000002007343 */ /* 0x002fea0003c00000 */
.L_x_2555:
        /* <DEDUP_REMOVED lines=14> */
[----:B------:R-:W-:Y:S02]  /*1650*/  @UP1 UIMAD UR12, UR40, UR16, URZ ;  /* 0x00000010280c12a4 */ /* 0x000fe4000f8e023f */
[----:B------:R-:W-:Y:S02]  /*1660*/  @UP0 UIMAD UR15, UR37, UR15, UR8 ;  /* 0x0000000f250f02a4 */ /* 0x000fe4000f8e0208 */
[----:B------:R-:W-:Y:S02]  /*1670*/  @UP1 UIMAD.WIDE.U32 UR8, UR37, UR16, URZ ;  /* 0x00000010250812a5 */ /* 0x000fe4000f8e003f */
        /* <DEDUP_REMOVED lines=10> */
[----:B------:R-:W-:Y:S02]  /*1720*/  @UP0 UIMAD UR14, UR38, UR19, UR14 ;  /* 0x00000013260e02a4 */ /* 0x000fe4000f8e020e */
[----:B------:R-:W-:Y:S02]  /*1730*/  @UP0 UIMAD.WIDE.U32 UR10, UR38, UR18, UR10 ;  /* 0x00000012260a02a5 */ /* 0x000fe4000f8e000a */
        /* <DEDUP_REMOVED lines=20> */
.L_x_2652:
[----:B------:R-:W-:Y:S05]  /*1880*/  WARPSYNC.ALL ;  /* 0x0000000000007948 */ /* 0x000fea0003800000 */
[----:B------:R-:W-:Y:S01]  /*1890*/  ULOP3.LUT UR4, UR36, 0x1, URZ, 0xfc, !UPT ;  /* 0x0000000124047892 */ /* 0x000fe2000f8efc3f */
[----:B------:R1:W-:Y:S03]  /*18a0*/  BAR.SYNC.DEFER_BLOCKING R6, 0x100 ;  /* 0x000400060000751d */ /* 0x0003e60000010000 */
[----:B------:R-:W-:-:S06]  /*18b0*/  UISETP.NE.AND UP0, UPT, UR4, 0x3, UPT ;  /* 0x000000030400788c */ /* 0x000fcc000bf05270 */
[----:B------:R-:W-:-:S13]  /*18c0*/  PLOP3.LUT P0, PT, PT, PT, UP0, 0x80, 0x0 ;  /* 0x000000000000781c */ /* 0x000fda0003f0f008 */
[----:B-1----:R-:W-:Y:S05]  /*18d0*/  @!P0 BRA `(.L_x_2557) ;  /* 0x0000000000048947 */ /* 0x002fea0003800000 */
[----:B------:R-:W-:Y:S01]  /*18e0*/  BPT.TRAP 0x1 ;  /* 0x000000040000795c */ /* 0x000fe20000300000 */
.L_x_2557:
[----:B------:R1:W2:Y:S01]  /*18f0*/  SYNCS.PHASECHK.TRANS64.TRYWAIT P1, [UR41+0x38830], R8 ;  /* 0x03883008ff0075a7 */ /* 0x0002a20008020169 */
[----:B------:R-:W-:Y:S05]  /*1900*/  @!P0 BRA `(.L_x_2558) ;  /* 0x0000000000048947 */ /* 0x000fea0003800000 */
[----:B------:R-:W-:Y:S01]  /*1910*/  BPT.TRAP 0x1 ;  /* 0x000000040000795c */ /* 0x000fe20000300000 */
.L_x_2558:
[----:B--2---:R-:W-:Y:S05]  /*1920*/  @P1 BRA `(.L_x_2559) ;  /* 0x0000000000081947 */ /* 0x004fea0003800000 */
[----:B------:R-:W2:Y:S02]  /*1930*/  SYNCS.PHASECHK.TRANS64.TRYWAIT P1, [UR41+0x38830], R8 ;  /* 0x03883008ff0075a7 */ /* 0x000ea40008020169 */
[----:B--2---:R-:W-:Y:S05]  /*1940*/  @!P1 BRA `(.L_x_2560) ;  /* 0x0000012400709947 */ /* 0x004fea0003800000 */
.L_x_2559:
[----:B------:R-:W-:Y:S01]  /*1950*/  UIADD3 UR4, UR41, 0x28400, URZ ;  /* 0x0002840029047890 */ /* 0x000fe2000fffe03f */
[----:B------:R-:W-:Y:S01]  /*1960*/  WARPGROUP.ARRIVE ;  /* 0x00000000000079c5 */ /* 0x000fe20000000000 */
[----:B------:R-:W-:Y:S01]  /*1970*/  ULOP3.LUT UR32, UR42, 0x10000, URZ, 0xfc, !UPT ;  /* 0x000100002a207892 */ /* 0x000fe2000f8efc3f */
[----:B------:R-:W-:Y:S01]  /*1980*/  IADD3 R4, -R16, 0xb, RZ ;  /* 0x0000000b10047810 */ /* 0x000fe20007ffe1ff */
[----:B------:R-:W-:Y:S01]  /*1990*/  USHF.R.U32.HI UR4, URZ, 0x4, UR4 ;  /* 0x000000043f047899 */ /* 0x000fe20008011604 */
[----:B------:R-:W-:Y:S01]  /*19a0*/  UMOV UR5, 0x40000040 ;  /* 0x4000004000057882 */ /* 0x000fe20000000000 */
[----:B------:R-:W-:Y:S02]  /*19b0*/  UMOV UR7, 0x40000040 ;  /* 0x4000004000077882 */ /* 0x000fe40000000000 */
[----:B------:R-:W-:Y:S02]  /*19c0*/  ULOP3.LUT UR4, UR4, 0x3fff, URZ, 0xc0, !UPT ;  /* 0x00003fff04047892 */ /* 0x000fe4000f8ec03f */
[----:B------:R-:W-:-:S02]  /*19d0*/  UIADD3 UR8, UR32, 0x2, URZ ;  /* 0x0000000220087890 */ /* 0x000fc4000fffe03f */
[----:B------:R-:W-:Y:S01]  /*19e0*/  ULOP3.LUT UR42, UR4, 0x10000, URZ, 0xfc, !UPT ;  /* 0x00010000042a7892 */ /* 0x000fe2000f8efc3f */
[----:B------:R-:W-:Y:S02]  /*19f0*/  UMOV UR9, 0x40000040 ;  /* 0x4000004000097882 */ /* 0x000fe40000000000 */
[----:B------:R-:W-:Y:S01]  /*1a00*/  UMOV UR4, UR32 ;  /* 0x0000002000047c82 */ /* 0x000fe20008000000 */
[----:B------:R-:W-:Y:S01]  /*1a10*/  UIADD3 UR10, UR42, 0x2, URZ ;  /* 0x000000022a0a7890 */ /* 0x000fe2000fffe03f */
[----:B------:R-:W-:Y:S02]  /*1a20*/  UMOV UR11, 0x40000040 ;  /* 0x40000040000b7882 */ /* 0x000fe40000000000 */
[----:B------:R-:W-:Y:S01]  /*1a30*/  UMOV UR6, UR42 ;  /* 0x0000002a00067c82 */ /* 0x000fe20008000000 */
[----:B------:R-:W-:Y:S01]  /*1a40*/  UIADD3 UR12, UR32, 0x4, URZ ;  /* 0x00000004200c7890 */ /* 0x000fe2000fffe03f */
[----:B------:R-:W-:Y:S01]  /*1a50*/  QGMMA.64x128x32.F32.E4M3.E4M3 R24, gdesc[UR4], RZ, !UPT, gsb0 ;  /* 0x01e00000041879f3 */ /* 0x000fe2000c0008ff */
        /* <DEDUP_REMOVED lines=48> */
.L_x_2561:
[----:B------:R-:W-:Y:S01]  /*1d60*/  LOP3.LUT R5, R88, 0xffffff80, RZ, 0xc0, !PT ;  /* 0xffffff8058057812 */ /* 0x000fe200078ec0ff */
[C---:B------:R-:W-:Y:S01]  /*1d70*/  FMUL.FTZ R24, R0.reuse, R24 ;  /* 0x0000001800187220 */ /* 0x040fe20000410000 */
[----:B------:R-:W-:Y:S01]  /*1d80*/  LEA.HI R23, R23, R22, RZ, 0x2 ;  /* 0x0000001617177211 */ /* 0x000fe200078f10ff */
[C---:B------:R-:W-:Y:S01]  /*1d90*/  FMUL.FTZ R25, R0.reuse, R25 ;  /* 0x0000001900197220 */ /* 0x040fe20000410000 */
[----:B0-----:R-:W-:Y:S01]  /*1da0*/  FMUL.FTZ R3, R0, R27 ;  /* 0x0000001b00037220 */ /* 0x001fe20000410000 */
[----:B------:R-:W-:Y:S01]  /*1db0*/  IMAD.IADD R7, R22, 0x1, -R5 ;  /* 0x0000000116077824 */ /* 0x000fe200078e0a05 */
[----:B------:R0:W3:Y:S01]  /*1dc0*/  MUFU.TANH R90, R24 ;  /* 0x00000018005a7308 */ /* 0x0000e20000002400 */
[----:B------:R-:W-:Y:S01]  /*1dd0*/  LOP3.LUT R5, R23, 0xfffffffc, RZ, 0xc0, !PT ;  /* 0xfffffffc17057812 */ /* 0x000fe200078ec0ff */
[C---:B------:R-:W-:Y:S01]  /*1de0*/  FMUL.FTZ R2, R0.reuse, R26 ;  /* 0x0000001a00027220 */ /* 0x040fe20000410000 */
[----:B------:R-:W-:Y:S01]  /*1df0*/  UISETP.NE.AND UP0, UPT, UR44, URZ, UPT ;  /* 0x0000003f2c00728c */ /* 0x000fe2000bf05270 */
[C---:B------:R-:W-:Y:S01]  /*1e00*/  FMUL.FTZ R48, R0.reuse, R48 ;  /* 0x0000003000307220 */ /* 0x040fe20000410000 */
[----:B------:R-:W-:Y:S01]  /*1e10*/  FMUL.FTZ R19, R0, R46 ;  /* 0x0000002e00137220 */ /* 0x000fe20000410000 */
[----:B------:R-:W-:Y:S01]  /*1e20*/  IMAD.IADD R27, R22, 0x1, -R5 ;  /* 0x00000001161b7824 */ /* 0x000fe200078e0a05 */
[----:B------:R-:W-:Y:S01]  /*1e30*/  ULDC UR11, c[0x0][0x2f0] ;  /* 0x0000bc00000b7ab9 */ /* 0x000fe20000000800 */
[----:B------:R4:W5:Y:S01]  /*1e40*/  MUFU.TANH R91, R25 ;  /* 0x00000019005b7308 */ /* 0x0009620000002400 */
[----:B0-----:R-:W-:Y:S01]  /*1e50*/  SHF.R.S32.HI R24, RZ, 0x1f, R7 ;  /* 0x0000001fff187819 */ /* 0x001fe20000011407 */
[C---:B------:R-:W-:Y:S01]  /*1e60*/  FMUL.FTZ R28, R0.reuse, R28 ;  /* 0x0000001c001c7220 */ /* 0x040fe20000410000 */
[----:B------:R-:W-:Y:S01]  /*1e70*/  PLOP3.LUT P1, PT, PT, PT, UP0, 0x80, 0x0 ;  /* 0x000000000000781c */ /* 0x000fe20003f2f008 */
[----:B------:R-:W-:Y:S01]  /*1e80*/  FMUL.FTZ R10, R0, R30 ;  /* 0x0000001e000a7220 */ /* 0x000fe20000410000 */
[CC--:B------:R-:W-:Y:S01]  /*1e90*/  LEA.HI R23, R24.reuse, R7.reuse, RZ, 0x2 ;  /* 0x0000000718177211 */ /* 0x0c0fe200078f10ff */
[----:B------:R-:W-:Y:S01]  /*1ea0*/  @UP0 ULDC UR6, c[0x0][0x44c] ;  /* 0x0001130000060ab9 */ /* 0x000fe20000000800 */
[----:B------:R-:W-:Y:S01]  /*1eb0*/  LEA.HI R24, R24, R7, RZ, 0x5 ;  /* 0x0000000718187211 */ /* 0x000fe200078f28ff */
[----:B------:R0:W-:Y:S01]  /*1ec0*/  MUFU.TANH R46, R48 ;  /* 0x00000030002e7308 */ /* 0x0001e20000002400 */
[--C-:B------:R-:W-:Y:S01]  /*1ed0*/  SHF.R.S32.HI R5, RZ, 0x2, R23.reuse ;  /* 0x00000002ff057819 */ /* 0x100fe20000011417 */
[C---:B------:R-:W-:Y:S01]  /*1ee0*/  FMUL.FTZ R49, R0.reuse, R49 ;  /* 0x0000003100317220 */ /* 0x040fe20000410000 */
[----:B------:R-:W-:Y:S01]  /*1ef0*/  SHF.R.S32.HI R22, RZ, 0x1f, R23 ;  /* 0x0000001fff167819 */ /* 0x000fe20000011417 */
[C---:B------:R-:W-:Y:S01]  /*1f00*/  FMUL.FTZ R9, R0.reuse, R31 ;  /* 0x0000001f00097220 */ /* 0x040fe20000410000 */
[----:B----4-:R-:W-:Y:S01]  /*1f10*/  LEA.HI R25, R89, R89, RZ, 0x1 ;  /* 0x0000005959197211 */ /* 0x010fe200078f08ff */
[----:B------:R-:W-:Y:S01]  /*1f20*/  FMUL.FTZ R29, R0, R29 ;  /* 0x0000001d001d7220 */ /* 0x000fe20000410000 */
[----:B------:R-:W-:Y:S01]  /*1f30*/  SHF.R.S32.HI R24, RZ, 0x5, R24 ;  /* 0x00000005ff187819 */ /* 0x000fe20000011418 */
[----:B------:R4:W1:Y:S01]  /*1f40*/  MUFU.TANH R92, R28 ;  /* 0x0000001c005c7308 */ /* 0x0008620000002400 */
[----:B------:R-:W-:Y:S01]  /*1f50*/  LEA.HI R22, R22, R5, RZ, 0x3 ;  /* 0x0000000516167211 */ /* 0x000fe200078f18ff */
[----:B------:R-:W-:Y:S01]  /*1f60*/  ULDC UR14, c[0x0][0x288] ;  /* 0x0000a200000e7ab9 */ /* 0x000fe20000000800 */
[----:B------:R-:W-:Y:S01]  /*1f70*/  LOP3.LUT R26, R25, 0x3fffffe, RZ, 0xc0, !PT ;  /* 0x03fffffe191a7812 */ /* 0x000fe200078ec0ff */
[----:B------:R-:W-:Y:S01]  /*1f80*/  FMUL.FTZ R32, R0, R32 ;  /* 0x0000002000207220 */ /* 0x000fe20000410000 */
[----:B------:R-:W-:Y:S01]  /*1f90*/  LEA R25, R24, UR49, 0x4 ;  /* 0x0000003118197c11 */ /* 0x000fe2000f8e20ff */
[----:B------:R-:W-:Y:S01]  /*1fa0*/  FMUL.FTZ R33, R0, R33 ;  /* 0x0000002100217220 */ /* 0x000fe20000410000 */
[----:B------:R-:W-:Y:S01]  /*1fb0*/  LOP3.LUT R22, R22, 0xfffffff8, RZ, 0xc0, !PT ;  /* 0xfffffff816167812 */ /* 0x000fe200078ec0ff */
[----:B------:R-:W-:Y:S01]  /*1fc0*/  IMAD.IADD R26, R89, 0x1, -R26 ;  /* 0x00000001591a7824 */ /* 0x000fe200078e0a1a */
[----:B------:R-:W-:Y:S01]  /*1fd0*/  LEA.HI R24, R27, R27, RZ, 0x1 ;  /* 0x0000001b1b187211 */ /* 0x000fe200078f08ff */
[----:B------:R2:W-:Y:S01]  /*1fe0*/  MUFU.TANH R31, R49 ;  /* 0x00000031001f7308 */ /* 0x0005e20000002400 */
[----:B------:R-:W-:Y:S01]  /*1ff0*/  IADD3 R25, R25, R5, -R22 ;  /* 0x0000000519197210 */ /* 0x000fe20007ffe816 */
[----:B------:R-:W-:Y:S01]  /*2000*/  FMUL.FTZ R36, R0, R36 ;  /* 0x0000002400247220 */ /* 0x000fe20000410000 */
[----:B------:R-:W-:Y:S01]  /*2010*/  LOP3.LUT R24, R24, 0x1ffffffe, RZ, 0xc0, !PT ;  /* 0x1ffffffe18187812 */ /* 0x000fe200078ec0ff */
[----:B------:R-:W-:Y:S01]  /*2020*/  FMUL.FTZ R20, R0, R50 ;  /* 0x0000003200147220 */ /* 0x000fe20000410000 */
[----:B------:R-:W-:Y:S01]  /*2030*/  LEA R26, R26, R25, 0x6 ;  /* 0x000000191a1a7211 */ /* 0x000fe200078e30ff */
[C---:B------:R-:W-:Y:S01]  /*2040*/  FMUL.FTZ R21, R0.reuse, R51 ;  /* 0x0000003300157220 */ /* 0x040fe20000410000 */
[----:B------:R-:W-:Y:S01]  /*2050*/  PLOP3.LUT P2, PT, PT, PT, UP0, 0x80, 0x0 ;  /* 0x000000000000781c */ /* 0x000fe20003f4f008 */
[----:B------:R-:W-:Y:S01]  /*2060*/  IMAD.IADD R5, R27, 0x1, -R24 ;  /* 0x000000011b057824 */ /* 0x000fe200078e0a18 */
[----:B------:R-:W1:Y:S01]  /*2070*/  MUFU.TANH R29, R29 ;  /* 0x0000001d001d7308 */ /* 0x000e620000002400 */
[C---:B------:R-:W-:Y:S01]  /*2080*/  FMUL.FTZ R52, R0.reuse, R52 ;  /* 0x0000003400347220 */ /* 0x040fe20000410000 */
[C---:B------:R-:W-:Y:S01]  /*2090*/  FMUL.FTZ R37, R0.reuse, R37 ;  /* 0x0000002500257220 */ /* 0x040fe20000410000 */
[----:B------:R-:W-:Y:S01]  /*20a0*/  IMAD R5, R5, 0x8, R26 ;  /* 0x0000000805057824 */ /* 0x000fe200078e021a */
[----:B------:R-:W-:Y:S01]  /*20b0*/  LOP3.LUT R26, R23, 0x7ffffffc, RZ, 0xc0, !PT ;  /* 0x7ffffffc171a7812 */ /* 0x000fe200078ec0ff */
[C---:B------:R-:W-:Y:S01]  /*20c0*/  FMUL.FTZ R12, R0.reuse, R34 ;  /* 0x00000022000c7220 */ /* 0x040fe20000410000 */
[C---:B------:R-:W-:Y:S01]  /*20d0*/  FMUL.FTZ R53, R0.reuse, R53 ;  /* 0x0000003500357220 */ /* 0x040fe20000410000 */
[----:B------:R-:W-:Y:S01]  /*20e0*/  @P1 IMAD.HI.U32 R25, R5, UR6, RZ ;  /* 0x0000000605191c27 */ /* 0x000fe2000f8e00ff */
[----:B------:R-:W-:Y:S01]  /*20f0*/  @UP0 ULDC UR6, c[0x0][0x450] ;  /* 0x0001140000060ab9 */ /* 0x000fe20000000800 */
[----:B------:R-:W1:Y:S02]  /*2100*/  MUFU.TANH R32, R32 ;  /* 0x0000002000207308 */ /* 0x000e640000002400 */
[C---:B------:R-:W-:Y:S01]  /*2110*/  FMUL.FTZ R40, R0.reuse, R40 ;  /* 0x0000002800287220 */ /* 0x040fe20000410000 */
[----:B0-----:R-:W-:Y:S01]  /*2120*/  IMAD.MOV.U32 R48, RZ, RZ, R5 ;  /* 0x000000ffff307224 */ /* 0x001fe200078e0005 */
[----:B------:R-:W-:Y:S01]  /*2130*/  @P2 SHF.R.U32.HI R48, RZ, UR6, R25 ;  /* 0x00000006ff302c19 */ /* 0x000fe20008011619 */
[----:B------:R-:W-:Y:S01]  /*2140*/  UMOV UR6, 0xffffff80 ;  /* 0xffffff8000067882 */ /* 0x000fe20000000000 */
[----:B------:R-:W-:Y:S01]  /*2150*/  IMAD.IADD R7, R7, 0x1, -R26 ;  /* 0x0000000107077824 */ /* 0x000fe200078e0a1a */
[----:B------:R-:W-:Y:S01]  /*2160*/  UIMAD UR6, UR48, UR6, 0x80 ;  /* 0x00000080300674a4 */ /* 0x000fe2000f8e0206 */
[C---:B------:R-:W-:Y:S01]  /*2170*/  FMUL.FTZ R15, R0.reuse, R43 ;  /* 0x0000002b000f7220 */ /* 0x040fe20000410000 */
[----:B------:R-:W0:Y:S01]  /*2180*/  SHFL.IDX PT, R27, R48, RZ, 0x1c1f ;  /* 0x001c1fff301b7589 */ /* 0x000e2200000e0000 */
[----:B------:R-:W1:Y:S01]  /*2190*/  MUFU.TANH R33, R33 ;  /* 0x0000002100217308 */ /* 0x000e620000002400 */
[----:B------:R-:W-:Y:S01]  /*21a0*/  UIADD3 UR7, UR6, 0x1, URZ ;  /* 0x0000000106077890 */ /* 0x000fe2000fffe03f */
[C---:B------:R-:W-:Y:S01]  /*21b0*/  FMUL.FTZ R41, R0.reuse, R41 ;  /* 0x0000002900297220 */ /* 0x040fe20000410000 */
[----:B------:R-:W-:Y:S01]  /*21c0*/  UIMAD UR6, UR43, UR11, UR6 ;  /* 0x0000000b2b0672a4 */ /* 0x000fe2000f8e0206 */
[C---:B------:R-:W-:Y:S01]  /*21d0*/  FMUL.FTZ R24, R0.reuse, R54 ;  /* 0x0000003600187220 */ /* 0x040fe20000410000 */
[----:B------:R-:W-:Y:S01]  /*21e0*/  UIMAD UR7, UR43, UR11, UR7 ;  /* 0x0000000b2b0772a4 */ /* 0x000fe2000f8e0207 */
[C---:B------:R-:W-:Y:S01]  /*21f0*/  FMUL.FTZ R44, R0.reuse, R44 ;  /* 0x0000002c002c7220 */ /* 0x040fe20000410000 */
[----:B------:R-:W-:Y:S01]  /*2200*/  FMUL.FTZ R22, R0, R55 ;  /* 0x0000003700167220 */ /* 0x000fe20000410000 */
[----:B------:R-:W1:Y:S01]  /*2210*/  MUFU.TANH R36, R36 ;  /* 0x0000002400247308 */ /* 0x000e620000002400 */
[----:B----4-:R-:W-:-:S02]  /*2220*/  IMAD.U32 R28, RZ, RZ, UR6 ;  /* 0x00000006ff1c7e24 */ /* 0x010fc4000f8e00ff */
[C---:B------:R-:W-:Y:S01]  /*2230*/  FMUL.FTZ R56, R0.reuse, R56 ;  /* 0x0000003800387220 */ /* 0x040fe20000410000 */
[----:B------:R-:W-:Y:S02]  /*2240*/  IMAD.U32 R30, RZ, RZ, UR7 ;  /* 0x00000007ff1e7e24 */ /* 0x000fe4000f8e00ff */
[C---:B------:R-:W-:Y:S01]  /*2250*/  FMUL.FTZ R45, R0.reuse, R45 ;  /* 0x0000002d002d7220 */ /* 0x040fe20000410000 */
[C---:B------:R-:W-:Y:S02]  /*2260*/  IMAD R23, R7.reuse, -0x2, R28 ;  /* 0xfffffffe07177824 */ /* 0x040fe400078e021c */
[C---:B------:R-:W-:Y:S01]  /*2270*/  FMUL.FTZ R11, R0.reuse, R35 ;  /* 0x00000023000b7220 */ /* 0x040fe20000410000 */
[----:B--2---:R-:W-:Y:S01]  /*2280*/  IMAD R49, R7, -0x2, R30 ;  /* 0xfffffffe07317824 */ /* 0x004fe200078e021e */
[----:B------:R1:W-:Y:S01]  /*2290*/  MUFU.TANH R34, R52 ;  /* 0x0000003400227308 */ /* 0x0003e20000002400 */
[C---:B------:R-:W-:Y:S01]  /*22a0*/  FMUL.FTZ R57, R0.reuse, R57 ;  /* 0x0000003900397220 */ /* 0x040fe20000410000 */
[----:B------:R-:W-:Y:S01]  /*22b0*/  FMUL.FTZ R14, R0, R38 ;  /* 0x00000026000e7220 */ /* 0x000fe20000410000 */
[----:B------:R-:W-:-:S02]  /*22c0*/  VIADD R28, R49, -UR14 ;  /* 0x8000000e311c7c36 */ /* 0x000fc40008000000 */
[C---:B------:R-:W-:Y:S01]  /*22d0*/  FMUL.FTZ R26, R0.reuse, R58 ;  /* 0x0000003a001a7220 */ /* 0x040fe20000410000 */
[C---:B------:R-:W-:Y:S01]  /*22e0*/  FMUL.FTZ R25, R0.reuse, R59 ;  /* 0x0000003b00197220 */ /* 0x040fe20000410000 */
[C---:B------:R-:W-:Y:S01]  /*22f0*/  FMUL.FTZ R60, R0.reuse, R60 ;  /* 0x0000003c003c7220 */ /* 0x040fe20000410000 */
[C---:B------:R-:W-:Y:S01]  /*2300*/  FMUL.FTZ R13, R0.reuse, R39 ;  /* 0x00000027000d7220 */ /* 0x040fe20000410000 */
[----:B0-----:R-:W-:Y:S01]  /*2310*/  VIADDMNMX R28, R27, R28, R23, PT ;  /* 0x0000001c1b1c7246 */ /* 0x001fe20003800117 */
[----:B------:R-:W-:Y:S01]  /*2320*/  MUFU.TANH R37, R37 ;  /* 0x0000002500257308 */ /* 0x000fe20000002400 */
[C---:B------:R-:W-:Y:S01]  /*2330*/  FMUL.FTZ R18, R0.reuse, R47 ;  /* 0x0000002f00127220 */ /* 0x040fe20000410000 */
[----:B------:R-:W-:Y:S01]  /*2340*/  FMUL.FTZ R61, R0, R61 ;  /* 0x0000003d003d7220 */ /* 0x000fe20000410000 */
[----:B------:R-:W-:Y:S01]  /*2350*/  ISETP.GT.AND P1, PT, R28, RZ, PT ;  /* 0x000000ff1c00720c */ /* 0x000fe20003f24270 */
[----:B------:R-:W-:Y:S01]  /*2360*/  FMUL.FTZ R64, R0, R64 ;  /* 0x0000004000407220 */ /* 0x000fe20000410000 */
[----:B------:R-:W-:Y:S01]  /*2370*/  ISETP.GT.AND P2, PT, R28, 0x1, PT ;  /* 0x000000011c00780c */ /* 0x000fe20003f44270 */
[----:B------:R-:W-:Y:S01]  /*2380*/  FMUL.FTZ R65, R0, R65 ;  /* 0x0000004100417220 */ /* 0x000fe20000410000 */
[----:B------:R-:W-:Y:S01]  /*2390*/  ISETP.GT.AND P3, PT, R28, 0x8, PT ;  /* 0x000000081c00780c */ /* 0x000fe20003f64270 */
[----:B------:R0:W-:Y:S01]  /*23a0*/  MUFU.TANH R43, R53 ;  /* 0x00000035002b7308 */ /* 0x0001e20000002400 */
[----:B---3--:R-:W-:Y:S01]  /*23b0*/  FSEL R50, R90, -INF , P1 ;  /* 0xff8000005a327808 */ /* 0x008fe20000800000 */
[C---:B------:R-:W-:Y:S01]  /*23c0*/  FMUL.FTZ R68, R0.reuse, R68 ;  /* 0x0000004400447220 */ /* 0x040fe20000410000 */
[----:B-----5:R-:W-:Y:S01]  /*23d0*/  FSEL R51, R91, -INF , P2 ;  /* 0xff8000005b337808 */ /* 0x020fe20001000000 */
[----:B------:R-:W-:Y:S01]  /*23e0*/  FMUL.FTZ R69, R0, R69 ;  /* 0x0000004500457220 */ /* 0x000fe20000410000 */
[----:B------:R-:W-:Y:S01]  /*23f0*/  ISETP.GT.AND P1, PT, R28, 0x9, PT ;  /* 0x000000091c00780c */ /* 0x000fe20003f24270 */
[----:B------:R-:W-:Y:S01]  /*2400*/  FMUL.FTZ R17, R0, R42 ;  /* 0x0000002a00117220 */ /* 0x000fe20000410000 */
[----:B-1----:R-:W-:Y:S01]  /*2410*/  FSEL R52, R92, -INF , P3 ;  /* 0xff8000005c347808 */ /* 0x002fe20001800000 */
[----:B------:R-:W1:Y:S01]  /*2420*/  MUFU.TANH R40, R40 ;  /* 0x0000002800287308 */ /* 0x000e620000002400 */
[----:B------:R-:W-:Y:S01]  /*2430*/  FMNMX.FTZ R27, R50, R51, !PT ;  /* 0x00000033321b7209 */ /* 0x000fe20007810000 */
[----:B------:R-:W-:Y:S01]  /*2440*/  FMUL.FTZ R72, R0, R72 ;  /* 0x0000004800487220 */ /* 0x000fe20000410000 */
[----:B------:R-:W-:Y:S01]  /*2450*/  ISETP.GT.AND P2, PT, R28, 0x10, PT ;  /* 0x000000101c00780c */ /* 0x000fe20003f44270 */
[C---:B------:R-:W-:Y:S01]  /*2460*/  FMUL.FTZ R73, R0.reuse, R73 ;  /* 0x0000004900497220 */ /* 0x040fe20000410000 */
[----:B0-----:R-:W-:Y:S01]  /*2470*/  FSEL R53, R29, -INF , P1 ;  /* 0xff8000001d357808 */ /* 0x001fe20000800000 */
[----:B------:R-:W-:Y:S01]  /*2480*/  FMUL.FTZ R76, R0, R76 ;  /* 0x0000004c004c7220 */ /* 0x000fe20000410000 */
[----:B------:R-:W-:Y:S01]  /*2490*/  FMNMX.FTZ R30, R52, R27, !PT ;  /* 0x0000001b341e7209 */ /* 0x000fe20007810000 */
[----:B------:R-:W0:Y:S01]  /*24a0*/  MUFU.TANH R41, R41 ;  /* 0x0000002900297308 */ /* 0x000e220000002400 */
[----:B------:R-:W-:Y:S01]  /*24b0*/  ISETP.GT.AND P1, PT, R28, 0x11, PT ;  /* 0x000000111c00780c */ /* 0x000fe20003f24270 */
[----:B------:R-:W-:Y:S01]  /*24c0*/  FMUL.FTZ R77, R0, R77 ;  /* 0x0000004d004d7220 */ /* 0x000fe20000410000 */
[----:B------:R-:W-:Y:S01]  /*24d0*/  FSEL R54, R32, -INF , P2 ;  /* 0xff80000020367808 */ /* 0x000fe20001000000 */
[C---:B------:R-:W-:Y:S01]  /*24e0*/  FMUL.FTZ R80, R0.reuse, R80 ;  /* 0x0000005000507220 */ /* 0x040fe20000410000 */
[----:B------:R-:W-:Y:S01]  /*24f0*/  FMNMX.FTZ R27, R53, R30, !PT ;  /* 0x0000001e351b7209 */ /* 0x000fe20007810000 */
[----:B------:R-:W-:Y:S01]  /*2500*/  FMUL.FTZ R81, R0, R81 ;  /* 0x0000005100517220 */ /* 0x000fe20000410000 */
[----:B------:R-:W-:Y:S01]  /*2510*/  ISETP.GT.AND P2, PT, R28, 0x18, PT ;  /* 0x000000181c00780c */ /* 0x000fe20003f44270 */
[----:B------:R-:W2:Y:S01]  /*2520*/  MUFU.TANH R44, R44 ;  /* 0x0000002c002c7308 */ /* 0x000ea20000002400 */
[----:B------:R-:W-:Y:S01]  /*2530*/  FSEL R55, R33, -INF , P1 ;  /* 0xff80000021377808 */ /* 0x000fe20000800000 */
[----:B------:R-:W-:Y:S01]  /*2540*/  FMUL.FTZ R84, R0, R84 ;  /* 0x0000005400547220 */ /* 0x000fe20000410000 */
[----:B------:R-:W-:Y:S01]  /*2550*/  FMNMX.FTZ R30, R54, R27, !PT ;  /* 0x0000001b361e7209 */ /* 0x000fe20007810000 */
[----:B------:R-:W-:Y:S01]  /*2560*/  FMUL.FTZ R85, R0, R85 ;  /* 0x0000005500557220 */ /* 0x000fe20000410000 */
[----:B------:R-:W-:Y:S01]  /*2570*/  ISETP.GT.AND P1, PT, R28, 0x19, PT ;  /* 0x000000191c00780c */ /* 0x000fe20003f24270 */
[C---:B------:R-:W-:Y:S01]  /*2580*/  FMUL.FTZ R62, R0.reuse, R62 ;  /* 0x0000003e003e7220 */ /* 0x040fe20000410000 */
[----:B------:R-:W-:Y:S01]  /*2590*/  FMNMX.FTZ R27, R55, R30, !PT ;  /* 0x0000001e371b7209 */ /* 0x000fe20007810000 */
[----:B------:R3:W-:Y:S01]  /*25a0*/  MUFU.TANH R35, R56 ;  /* 0x0000003800237308 */ /* 0x0007e20000002400 */
[----:B------:R-:W4:Y:S01]  /*25b0*/  SHFL.IDX PT, R48, R48, 0x1, 0x1c1f ;  /* 0x003c1f0030307f89 */ /* 0x000f2200000e0000 */
[----:B------:R-:W-:Y:S01]  /*25c0*/  ULDC UR10, c[0x0][0x988] ;  /* 0x00026200000a7ab9 */ /* 0x000fe20000000800 */
[C---:B------:R-:W-:Y:S01]  /*25d0*/  FMUL.FTZ R70, R0.reuse, R70 ;  /* 0x0000004600467220 */ /* 0x040fe20000410000 */
[C---:B------:R-:W-:Y:S01]  /*25e0*/  FMUL.FTZ R63, R0.reuse, R63 ;  /* 0x0000003f003f7220 */ /* 0x040fe20000410000 */
[C---:B------:R-:W-:Y:S01]  /*25f0*/  FMUL.FTZ R66, R0.reuse, R66 ;  /* 0x0000004200427220 */ /* 0x040fe20000410000 */
[C---:B------:R-:W-:Y:S01]  /*2600*/  FMUL.FTZ R67, R0.reuse, R67 ;  /* 0x0000004300437220 */ /* 0x040fe20000410000 */
[----:B------:R-:W-:Y:S01]  /*2610*/  FMUL.FTZ R71, R0, R71 ;  /* 0x0000004700477220 */ /* 0x000fe20000410000 */
[----:B------:R-:W5:Y:S01]  /*2620*/  MUFU.TANH R45, R45 ;  /* 0x0000002d002d7308 */ /* 0x000f620000002400 */
[----:B---3--:R-:W-:Y:S01]  /*2630*/  FSEL R56, R36, -INF , P2 ;  /* 0xff80000024387808 */ /* 0x008fe20001000000 */
[----:B------:R-:W-:Y:S01]  /*2640*/  FMUL.FTZ R74, R0, R74 ;  /* 0x0000004a004a7220 */ /* 0x000fe20000410000 */
[----:B------:R-:W-:Y:S01]  /*2650*/  ISETP.GT.AND P2, PT, R28, 0x20, PT ;  /* 0x000000201c00780c */ /* 0x000fe20003f44270 */
[----:B------:R-:W-:Y:S01]  /*2660*/  FMUL.FTZ R75, R0, R75 ;  /* 0x0000004b004b7220 */ /* 0x000fe20000410000 */
[----:B------:R-:W-:Y:S01]  /*2670*/  FMNMX.FTZ R30, R56, R27, !PT ;  /* 0x0000001b381e7209 */ /* 0x000fe20007810000 */
[----:B------:R-:W-:Y:S01]  /*2680*/  FMUL.FTZ R78, R0, R78 ;  /* 0x0000004e004e7220 */ /* 0x000fe20000410000 */
[----:B-1----:R-:W-:Y:S01]  /*2690*/  FSEL R58, R40, -INF , P2 ;  /* 0xff800000283a7808 */ /* 0x002fe20001000000 */
[----:B------:R1:W3:Y:S01]  /*26a0*/  MUFU.TANH R38, R57 ;  /* 0x0000003900267308 */ /* 0x0002e20000002400 */
[----:B------:R-:W-:Y:S01]  /*26b0*/  ISETP.GT.AND P2, PT, R28, 0x28, PT ;  /* 0x000000281c00780c */ /* 0x000fe20003f44270 */
[C---:B------:R-:W-:Y:S01]  /*26c0*/  FMUL.FTZ R79, R0.reuse, R79 ;  /* 0x0000004f004f7220 */ /* 0x040fe20000410000 */
[C---:B------:R-:W-:Y:S01]  /*26d0*/  FMUL.FTZ R82, R0.reuse, R82 ;  /* 0x0000005200527220 */ /* 0x040fe20000410000 */
[C---:B------:R-:W-:Y:S01]  /*26e0*/  FMUL.FTZ R83, R0.reuse, R83 ;  /* 0x0000005300537220 */ /* 0x040fe20000410000 */
[C---:B------:R-:W-:Y:S01]  /*26f0*/  FMUL.FTZ R86, R0.reuse, R86 ;  /* 0x0000005600567220 */ /* 0x040fe20000410000 */
[----:B------:R-:W-:Y:S01]  /*2700*/  FMUL.FTZ R87, R0, R87 ;  /* 0x0000005700577220 */ /* 0x000fe20000410000 */
[----:B------:R-:W-:Y:S01]  /*2710*/  UIADD3 UR6, UR41, 0x38840, URZ ;  /* 0x0003884029067890 */ /* 0x000fe2000fffe03f */
[----:B------:R2:W4:Y:S01]  /*2720*/  MUFU.TANH R39, R60 ;  /* 0x0000003c00277308 */ /* 0x0005220000002400 */
[----:B-1----:R-:W-:-:S02]  /*2730*/  FSEL R57, R37, -INF , P1 ;  /* 0xff80000025397808 */ /* 0x002fc40000800000 */
[----:B------:R-:W-:Y:S01]  /*2740*/  ISETP.GT.AND P1, PT, R28, 0x21, PT ;  /* 0x000000211c00780c */ /* 0x000fe20003f24270 */
[----:B------:R-:W-:Y:S01]  /*2750*/  UPRMT UR6, UR45, 0x654, UR6 ;  /* 0x000006542d067896 */ /* 0x000fe20008000006 */
[----:B------:R-:W-:Y:S02]  /*2760*/  FMNMX.FTZ R27, R57, R30, !PT ;  /* 0x0000001e391b7209 */ /* 0x000fe40007810000 */
[----:B0-----:R-:W-:Y:S01]  /*2770*/  FSEL R59, R41, -INF , P1 ;  /* 0xff800000293b7808 */ /* 0x001fe20000800000 */
[----:B------:R-:W0:Y:S01]  /*2780*/  MUFU.TANH R61, R61 ;  /* 0x0000003d003d7308 */ /* 0x000e220000002400 */
[----:B------:R-:W-:Y:S02]  /*2790*/  FMNMX.FTZ R30, R58, R27, !PT ;  /* 0x0000001b3a1e7209 */ /* 0x000fe40007810000 */
[----:B------:R-:W-:Y:S02]  /*27a0*/  ISETP.GT.AND P1, PT, R28, 0x29, PT ;  /* 0x000000291c00780c */ /* 0x000fe40003f24270 */
[----:B--2---:R-:W-:Y:S01]  /*27b0*/  FSEL R60, R44, -INF , P2 ;  /* 0xff8000002c3c7808 */ /* 0x004fe20001000000 */
[----:B------:R-:W-:Y:S01]  /*27c0*/  SYNCS.ARRIVE.TRANS64.RED.A1T0 RZ, [UR6], RZ ;  /* 0x000000ffffff79a7 */ /* 0x000fe20008100406 */
[----:B------:R-:W-:Y:S01]  /*27d0*/  FMNMX.FTZ R27, R59, R30, !PT ;  /* 0x0000001e3b1b7209 */ /* 0x000fe20007810000 */
[----:B------:R-:W1:Y:S01]  /*27e0*/  MUFU.TANH R64, R64 ;  /* 0x0000004000407308 */ /* 0x000e620000002400 */
[----:B------:R-:W-:-:S02]  /*27f0*/  ISETP.GT.AND P2, PT, R28, 0x30, PT ;  /* 0x000000301c00780c */ /* 0x000fc40003f44270 */
[----:B-----5:R-:W-:Y:S02]  /*2800*/  FSEL R47, R45, -INF , P1 ;  /* 0xff8000002d2f7808 */ /* 0x020fe40000800000 */
[----:B------:R-:W-:Y:S02]  /*2810*/  FMNMX.FTZ R30, R60, R27, !PT ;  /* 0x0000001b3c1e7209 */ /* 0x000fe40007810000 */
[----:B------:R-:W-:Y:S01]  /*2820*/  ISETP.GT.AND P1, PT, R28, 0x31, PT ;  /* 0x000000311c00780c */ /* 0x000fe20003f24270 */
[----:B------:R-:W2:Y:S01]  /*2830*/  MUFU.TANH R65, R65 ;  /* 0x0000004100417308 */ /* 0x000ea20000002400 */
[----:B------:R-:W-:Y:S02]  /*2840*/  FSEL R46, R46, -INF , P2 ;  /* 0xff8000002e2e7808 */ /* 0x000fe40001000000 */
[----:B------:R-:W-:Y:S02]  /*2850*/  FMNMX.FTZ R27, R47, R30, !PT ;  /* 0x0000001e2f1b7209 */ /* 0x000fe40007810000 */
[----:B------:R-:W-:-:S02]  /*2860*/  ISETP.GT.AND P2, PT, R28, 0x38, PT ;  /* 0x000000381c00780c */ /* 0x000fc40003f44270 */
[----:B------:R-:W-:Y:S01]  /*2870*/  FSEL R45, R31, -INF , P1 ;  /* 0xff8000001f2d7808 */ /* 0x000fe20000800000 */
[----:B------:R-:W5:Y:S01]  /*2880*/  MUFU.TANH R68, R68 ;  /* 0x0000004400447308 */ /* 0x000f620000002400 */
[----:B------:R-:W-:Y:S02]  /*2890*/  FMNMX.FTZ R30, R46, R27, !PT ;  /* 0x0000001b2e1e7209 */ /* 0x000fe40007810000 */
[----:B------:R-:W-:Y:S02]  /*28a0*/  ISETP.GT.AND P1, PT, R28, 0x39, PT ;  /* 0x000000391c00780c */ /* 0x000fe40003f24270 */
[----:B------:R-:W-:Y:S02]  /*28b0*/  FSEL R44, R34, -INF , P2 ;  /* 0xff800000222c7808 */ /* 0x000fe40001000000 */
[----:B------:R-:W-:Y:S01]  /*28c0*/  FMNMX.FTZ R27, R45, R30, !PT ;  /* 0x0000001e2d1b7209 */ /* 0x000fe20007810000 */
[----:B------:R-:W5:Y:S01]  /*28d0*/  MUFU.TANH R42, R69 ;  /* 0x00000045002a7308 */ /* 0x000f620000002400 */
[----:B------:R-:W-:-:S02]  /*28e0*/  ISETP.GT.AND P2, PT, R28, 0x40, PT ;  /* 0x000000401c00780c */ /* 0x000fc40003f44270 */
[----:B------:R-:W-:Y:S02]  /*28f0*/  FSEL R43, R43, -INF , P1 ;  /* 0xff8000002b2b7808 */ /* 0x000fe40000800000 */
[----:B------:R-:W-:Y:S02]  /*2900*/  FMNMX.FTZ R30, R44, R27, !PT ;  /* 0x0000001b2c1e7209 */ /* 0x000fe40007810000 */
[C---:B------:R-:W-:Y:S01]  /*2910*/  ISETP.GT.AND P1, PT, R28.reuse, 0x41, PT ;  /* 0x000000411c00780c */ /* 0x040fe20003f24270 */
[----:B------:R-:W5:Y:S01]  /*2920*/  MUFU.TANH R40, R72 ;  /* 0x0000004800287308 */ /* 0x000f620000002400 */
[----:B------:R-:W-:Y:S02]  /*2930*/  FSEL R41, R35, -INF , P2 ;  /* 0xff80000023297808 */ /* 0x000fe40001000000 */
[----:B------:R-:W-:Y:S02]  /*2940*/  FMNMX.FTZ R30, R43, R30, !PT ;  /* 0x0000001e2b1e7209 */ /* 0x000fe40007810000 */
[----:B------:R-:W-:-:S02]  /*2950*/  ISETP.GT.AND P2, PT, R28, 0x48, PT ;  /* 0x000000481c00780c */ /* 0x000fc40003f44270 */
[----:B---3--:R-:W-:Y:S01]  /*2960*/  FSEL R31, R38, -INF , P1 ;  /* 0xff800000261f7808 */ /* 0x008fe20000800000 */
[----:B------:R-:W3:Y:S01]  /*2970*/  MUFU.TANH R36, R73 ;  /* 0x0000004900247308 */ /* 0x000ee20000002400 */
[----:B------:R-:W-:Y:S02]  /*2980*/  FMNMX.FTZ R30, R41, R30, !PT ;  /* 0x0000001e291e7209 */ /* 0x000fe40007810000 */
[C---:B------:R-:W-:Y:S02]  /*2990*/  ISETP.GT.AND P1, PT, R28.reuse, 0x49, PT ;  /* 0x000000491c00780c */ /* 0x040fe40003f24270 */
[----:B----4-:R-:W-:Y:S02]  /*29a0*/  FSEL R29, R39, -INF , P2 ;  /* 0xff800000271d7808 */ /* 0x010fe40001000000 */
[----:B------:R-:W-:Y:S01]  /*29b0*/  FMNMX.FTZ R32, R31, R30, !PT ;  /* 0x0000001e1f207209 */ /* 0x000fe20007810000 */
[----:B------:R-:W4:Y:S01]  /*29c0*/  MUFU.TANH R35, R76 ;  /* 0x0000004c00237308 */ /* 0x000f220000002400 */
[----:B------:R-:W-:-:S02]  /*29d0*/  ISETP.GT.AND P2, PT, R28, 0x50, PT ;  /* 0x000000501c00780c */ /* 0x000fc40003f44270 */
[----:B0-----:R-:W-:Y:S02]  /*29e0*/  FSEL R30, R61, -INF , P1 ;  /* 0xff8000003d1e7808 */ /* 0x001fe40000800000 */
[----:B------:R-:W-:Y:S02]  /*29f0*/  FMNMX.FTZ R27, R29, R32, !PT ;  /* 0x000000201d1b7209 */ /* 0x000fe40007810000 */
[----:B------:R-:W-:Y:S01]  /*2a00*/  ISETP.GT.AND P1, PT, R28, 0x51, PT ;  /* 0x000000511c00780c */ /* 0x000fe20003f24270 */
[----:B------:R-:W0:Y:S01]  /*2a10*/  MUFU.TANH R33, R77 ;  /* 0x0000004d00217308 */ /* 0x000e220000002400 */
[----:B-1----:R-:W-:Y:S02]  /*2a20*/  FSEL R32, R64, -INF , P2 ;  /* 0xff80000040207808 */ /* 0x002fe40001000000 */
[----:B------:R-:W-:Y:S02]  /*2a30*/  FMNMX.FTZ R27, R30, R27, !PT ;  /* 0x0000001b1e1b7209 */ /* 0x000fe40007810000 */
[----:B------:R-:W-:-:S02]  /*2a40*/  ISETP.GT.AND P2, PT, R28, 0x58, PT ;  /* 0x000000581c00780c */ /* 0x000fc40003f44270 */
[----:B--2---:R-:W-:Y:S01]  /*2a50*/  FSEL R37, R65, -INF , P1 ;  /* 0xff80000041257808 */ /* 0x004fe20000800000 */
[----:B------:R-:W1:Y:S01]  /*2a60*/  MUFU.TANH R38, R80 ;  /* 0x0000005000267308 */ /* 0x000e620000002400 */
[----:B------:R-:W-:Y:S02]  /*2a70*/  FMNMX.FTZ R34, R32, R27, !PT ;  /* 0x0000001b20227209 */ /* 0x000fe40007810000 */
[----:B------:R-:W-:Y:S02]  /*2a80*/  ISETP.GT.AND P1, PT, R28, 0x59, PT ;  /* 0x000000591c00780c */ /* 0x000fe40003f24270 */
[----:B-----5:R-:W-:Y:S02]  /*2a90*/  FSEL R39, R68, -INF , P2 ;  /* 0xff80000044277808 */ /* 0x020fe40001000000 */
[----:B------:R-:W-:Y:S01]  /*2aa0*/  FMNMX.FTZ R34, R37, R34, !PT ;  /* 0x0000002225227209 */ /* 0x000fe20007810000 */
[----:B------:R-:W2:Y:S01]  /*2ab0*/  MUFU.TANH R81, R81 ;  /* 0x0000005100517308 */ /* 0x000ea20000002400 */
[----:B------:R-:W-:-:S02]  /*2ac0*/  ISETP.GT.AND P2, PT, R28, 0x60, PT ;  /* 0x000000601c00780c */ /* 0x000fc40003f44270 */
[----:B------:R-:W-:Y:S02]  /*2ad0*/  FSEL R42, R42, -INF , P1 ;  /* 0xff8000002a2a7808 */ /* 0x000fe40000800000 */
[----:B------:R-:W-:Y:S02]  /*2ae0*/  FMNMX.FTZ R27, R39, R34, !PT ;  /* 0x00000022271b7209 */ /* 0x000fe40007810000 */
[----:B------:R-:W-:Y:S01]  /*2af0*/  ISETP.GT.AND P1, PT, R28, 0x61, PT ;  /* 0x000000611c00780c */ /* 0x000fe20003f24270 */
[----:B------:R-:W5:Y:S01]  /*2b00*/  MUFU.TANH R84, R84 ;  /* 0x0000005400547308 */ /* 0x000f620000002400 */
[----:B------:R-:W-:Y:S02]  /*2b10*/  FSEL R40, R40, -INF , P2 ;  /* 0xff80000028287808 */ /* 0x000fe40001000000 */
[----:B------:R-:W-:Y:S02]  /*2b20*/  FMNMX.FTZ R27, R42, R27, !PT ;  /* 0x0000001b2a1b7209 */ /* 0x000fe40007810000 */
[----:B------:R-:W-:-:S02]  /*2b30*/  ISETP.GT.AND P2, PT, R28, 0x68, PT ;  /* 0x000000681c00780c */ /* 0x000fc40003f44270 */
[----:B---3--:R-:W-:Y:S01]  /*2b40*/  FSEL R36, R36, -INF , P1 ;  /* 0xff80000024247808 */ /* 0x008fe20000800000 */
[----:B------:R-:W3:Y:S01]  /*2b50*/  MUFU.TANH R85, R85 ;  /* 0x0000005500557308 */ /* 0x000ee20000002400 */
[----:B------:R-:W-:Y:S02]  /*2b60*/  FMNMX.FTZ R27, R40, R27, !PT ;  /* 0x0000001b281b7209 */ /* 0x000fe40007810000 */
[----:B------:R-:W-:Y:S02]  /*2b70*/  ISETP.GT.AND P1, PT, R28, 0x69, PT ;  /* 0x000000691c00780c */ /* 0x000fe40003f24270 */
[----:B----4-:R-:W-:Y:S02]  /*2b80*/  FSEL R35, R35, -INF , P2 ;  /* 0xff80000023237808 */ /* 0x010fe40001000000 */
[----:B------:R-:W-:Y:S01]  /*2b90*/  FMNMX.FTZ R34, R36, R27, !PT ;  /* 0x0000001b24227209 */ /* 0x000fe20007810000 */
[----:B------:R4:W-:Y:S01]  /*2ba0*/  MUFU.TANH R65, R62 ;  /* 0x0000003e00417308 */ /* 0x0009e20000002400 */
        /* <DEDUP_REMOVED lines=15> */
[----:B---3--:R-:W-:-:S02]  /*2ca0*/  FSEL R28, R85, -INF , P1 ;  /* 0xff800000551c7808 */ /* 0x008fc40000800000 */
[----:B------:R-:W-:Y:S02]  /*2cb0*/  FMNMX.FTZ R61, R34, R61, !PT ;  /* 0x0000003d223d7209 */ /* 0x000fe40007810000 */
[----:B------:R-:W-:Y:S02]  /*2cc0*/  IADD3 R48, R48, -UR14, R49 ;  /* 0x8000000e30307c10 */ /* 0x000fe4000fffe031 */
[----:B------:R-:W-:Y:S01]  /*2cd0*/  FMNMX.FTZ R61, R28, R61, !PT ;  /* 0x0000003d1c3d7209 */ /* 0x000fe20007810000 */
[----:B------:R-:W3:Y:S01]  /*2ce0*/  MUFU.TANH R9, R9 ;  /* 0x0000000900097308 */ /* 0x000ee20000002400 */
[----:B------:R-:W-:-:S03]  /*2cf0*/  VIMNMX R48, R23, R48, PT ;  /* 0x0000003017307248 */ /* 0x000fc60003fe0100 */
[----:B----4-:R-:W4:Y:S01]  /*2d00*/  SHFL.BFLY PT, R62, R61, 0x2, 0x1f ;  /* 0x0c401f003d3e7f89 */ /* 0x010f2200000e0000 */
[C---:B------:R-:W-:Y:S02]  /*2d10*/  ISETP.GT.AND P2, PT, R48.reuse, 0x1, PT ;  /* 0x000000013000780c */ /* 0x040fe40003f44270 */
[----:B------:R-:W-:Y:S01]  /*2d20*/  ISETP.GT.AND P3, PT, R48, 0x8, PT ;  /* 0x000000083000780c */ /* 0x000fe20003f64270 */
[----:B------:R5:W-:Y:S08]  /*2d30*/  MUFU.TANH R68, R70 ;  /* 0x0000004600447308 */ /* 0x000bf00000002400 */
[----:B------:R-:W3:Y:S08]  /*2d40*/  MUFU.TANH R12, R12 ;  /* 0x0000000c000c7308 */ /* 0x000ef00000002400 */
[----:B------:R-:W3:Y:S01]  /*2d50*/  MUFU.TANH R11, R11 ;  /* 0x0000000b000b7308 */ /* 0x000ee20000002400 */
[----:B----4-:R-:W-:-:S07]  /*2d60*/  FMNMX.FTZ R62, R61, R62, !PT ;  /* 0x0000003e3d3e7209 */ /* 0x010fce0007810000 */
[----:B------:R-:W4:Y:S01]  /*2d70*/  MUFU.TANH R14, R14 ;  /* 0x0000000e000e7308 */ /* 0x000f220000002400 */
[----:B------:R-:W0:Y:S07]  /*2d80*/  SHFL.BFLY PT, R177, R62, 0x1, 0x1f ;  /* 0x0c201f003eb17f89 */ /* 0x000e2e00000e0000 */
[----:B------:R-:W4:Y:S08]  /*2d90*/  MUFU.TANH R13, R13 ;  /* 0x0000000d000d7308 */ /* 0x000f300000002400 */
[----:B------:R-:W4:Y:S08]  /*2da0*/  MUFU.TANH R17, R17 ;  /* 0x0000001100117308 */ /* 0x000f300000002400 */
[----:B------:R-:W4:Y:S01]  /*2db0*/  MUFU.TANH R15, R15 ;  /* 0x0000000f000f7308 */ /* 0x000f220000002400 */
[----:B0-----:R-:W-:Y:S01]  /*2dc0*/  FMNMX.FTZ R177, R62, R177, !PT ;  /* 0x000000b13eb17209 */ /* 0x001fe20007810000 */
[----:B------:R-:W-:-:S03]  /*2dd0*/  IMAD.U32 R62, RZ, RZ, UR10 ;  /* 0x0000000aff3e7e24 */ /* 0x000fc6000f8e00ff */
[C---:B------:R-:W-:Y:S01]  /*2de0*/  FSETP.NEU.FTZ.AND P1, PT, R177.reuse, -INF , PT ;  /* 0xff800000b100780b */ /* 0x040fe20003f3d000 */
[----:B------:R-:W-:Y:S02]  /*2df0*/  FFMA.FTZ R61, R177, R62, -8 ;  /* 0xc1000000b13d7423 */ /* 0x000fe4000001003e */
[----:B------:R-:W0:Y:S03]  /*2e00*/  MUFU.TANH R19, R19 ;  /* 0x0000001300137308 */ /* 0x000e260000002400 */
[----:B-----5:R-:W-:Y:S02]  /*2e10*/  FSEL R70, R61, RZ, P1 ;  /* 0x000000ff3d467208 */ /* 0x020fe40000800000 */
[----:B------:R-:W-:-:S03]  /*2e20*/  ISETP.GT.AND P1, PT, R48, RZ, PT ;  /* 0x000000ff3000720c */ /* 0x000fc60003f24270 */
[--C-:B------:R-:W-:Y:S01]  /*2e30*/  FFMA.FTZ R152, R50, UR10, -R70.reuse ;  /* 0x0000000a32987c23 */ /* 0x100fe20008010846 */
[----:B------:R-:W-:Y:S01]  /*2e40*/  FSEL R49, R2, -INF , P1 ;  /* 0xff80000002317808 */ /* 0x000fe20000800000 */
[--C-:B------:R-:W-:Y:S01]  /*2e50*/  FFMA.FTZ R23, R51, UR10, -R70.reuse ;  /* 0x0000000a33177c23 */ /* 0x100fe20008010846 */
[----:B-1----:R-:W-:Y:S01]  /*2e60*/  FSEL R50, R3, -INF , P2 ;  /* 0xff80000003327808 */ /* 0x002fe20001000000 */
[--C-:B------:R-:W-:Y:S01]  /*2e70*/  FFMA.FTZ R2, R52, UR10, -R70.reuse ;  /* 0x0000000a34027c23 */ /* 0x100fe20008010846 */
[----:B------:R-:W-:Y:S01]  /*2e80*/  ISETP.GT.AND P1, PT, R48, 0x9, PT ;  /* 0x000000093000780c */ /* 0x000fe20003f24270 */
[--C-:B------:R-:W-:Y:S01]  /*2e90*/  FFMA.FTZ R3, R53, UR10, -R70.reuse ;  /* 0x0000000a35037c23 */ /* 0x100fe20008010846 */
[----:B--2---:R-:W-:Y:S01]  /*2ea0*/  FSEL R51, R10, -INF , P3 ;  /* 0xff8000000a337808 */ /* 0x004fe20001800000 */
[--C-:B------:R-:W-:Y:S01]  /*2eb0*/  FFMA.FTZ R154, R54, UR10, -R70.reuse ;  /* 0x0000000a369a7c23 */ /* 0x100fe20008010846 */
[----:B------:R-:W-:Y:S01]  /*2ec0*/  FMNMX.FTZ R10, R49, R50, !PT ;  /* 0x00000032310a7209 */ /* 0x000fe20007810000 */
[----:B------:R-:W1:Y:S01]  /*2ed0*/  MUFU.TANH R18, R18 ;  /* 0x0000001200127308 */ /* 0x000e620000002400 */
[----:B---3--:R-:W-:Y:S01]  /*2ee0*/  FSEL R52, R9, -INF , P1 ;  /* 0xff80000009347808 */ /* 0x008fe20000800000 */
[--C-:B------:R-:W-:Y:S01]  /*2ef0*/  FFMA.FTZ R156, R58, UR10, -R70.reuse ;  /* 0x0000000a3a9c7c23 */ /* 0x100fe20008010846 */
[----:B------:R-:W-:Y:S01]  /*2f00*/  ISETP.GT.AND P2, PT, R48, 0x10, PT ;  /* 0x000000103000780c */ /* 0x000fe20003f44270 */
[--C-:B------:R-:W-:Y:S01]  /*2f10*/  FFMA.FTZ R158, R46, UR10, -R70.reuse ;  /* 0x0000000a2e9e7c23 */ /* 0x100fe20008010846 */
[----:B------:R-:W-:Y:S01]  /*2f20*/  FMNMX.FTZ R9, R51, R10, !PT ;  /* 0x0000000a33097209 */ /* 0x000fe20007810000 */
[--C-:B------:R-:W-:Y:S01]  /*2f30*/  FFMA.FTZ R160, R41, UR10, -R70.reuse ;  /* 0x0000000a29a07c23 */ /* 0x100fe20008010846 */
[----:B------:R-:W-:Y:S01]  /*2f40*/  ISETP.GT.AND P1, PT, R48, 0x11, PT ;  /* 0x000000113000780c */ /* 0x000fe20003f24270 */
[----:B------:R-:W2:Y:S01]  /*2f50*/  MUFU.TANH R20, R20 ;  /* 0x0000001400147308 */ /* 0x000ea20000002400 */
[----:B------:R-:W-:Y:S01]  /*2f60*/  FSEL R53, R12, -INF , P2 ;  /* 0xff8000000c357808 */ /* 0x000fe20001000000 */
[--C-:B------:R-:W-:Y:S01]  /*2f70*/  FFMA.FTZ R29, R29, UR10, -R70.reuse ;  /* 0x0000000a1d1d7c23 */ /* 0x100fe20008010846 */
[----:B------:R-:W-:Y:S01]  /*2f80*/  FMNMX.FTZ R10, R52, R9, !PT ;  /* 0x00000009340a7209 */ /* 0x000fe20007810000 */
[--C-:B------:R-:W-:Y:S01]  /*2f90*/  FFMA.FTZ R33, R33, UR10, -R70.reuse ;  /* 0x0000000a21217c23 */ /* 0x100fe20008010846 */
[----:B------:R-:W-:Y:S01]  /*2fa0*/  ISETP.GT.AND P2, PT, R48, 0x18, PT ;  /* 0x000000183000780c */ /* 0x000fe20003f44270 */
[--C-:B------:R-:W-:Y:S01]  /*2fb0*/  FFMA.FTZ R162, R32, UR10, -R70.reuse ;  /* 0x0000000a20a27c23 */ /* 0x100fe20008010846 */
[----:B------:R-:W-:Y:S01]  /*2fc0*/  FSEL R61, R11, -INF , P1 ;  /* 0xff8000000b3d7808 */ /* 0x000fe20000800000 */
[----:B------:R-:W3:Y:S01]  /*2fd0*/  MUFU.TANH R21, R21 ;  /* 0x0000001500157308 */ /* 0x000ee20000002400 */
[----:B------:R-:W-:Y:S01]  /*2fe0*/  FMNMX.FTZ R10, R53, R10, !PT ;  /* 0x0000000a350a7209 */ /* 0x000fe20007810000 */
[--C-:B------:R-:W-:Y:S01]  /*2ff0*/  FFMA.FTZ R28, R28, UR10, -R70.reuse ;  /* 0x0000000a1c1c7c23 */ /* 0x100fe20008010846 */
[----:B------:R-:W-:Y:S01]  /*3000*/  ISETP.GT.AND P1, PT, R48, 0x19, PT ;  /* 0x000000193000780c */ /* 0x000fe20003f24270 */
[--C-:B------:R-:W-:Y:S01]  /*3010*/  FFMA.FTZ R166, R38, UR10, -R70.reuse ;  /* 0x0000000a26a67c23 */ /* 0x100fe20008010846 */
[----:B----4-:R-:W-:Y:S01]  /*3020*/  FSEL R54, R14, -INF , P2 ;  /* 0xff8000000e367808 */ /* 0x010fe20001000000 */
[--C-:B------:R-:W-:Y:S01]  /*3030*/  FFMA.FTZ R14, R56, UR10, -R70.reuse ;  /* 0x0000000a380e7c23 */ /* 0x100fe20008010846 */
[----:B------:R-:W-:Y:S01]  /*3040*/  FMNMX.FTZ R9, R61, R10, !PT ;  /* 0x0000000a3d097209 */ /* 0x000fe20007810000 */
[----:B------:R4:W-:Y:S01]  /*3050*/  MUFU.TANH R64, R63 ;  /* 0x0000003f00407308 */ /* 0x0009e20000002400 */
[----:B------:R-:W-:Y:S01]  /*3060*/  ISETP.GT.AND P2, PT, R48, 0x20, PT ;  /* 0x000000203000780c */ /* 0x000fe20003f44270 */
[--C-:B------:R-:W-:Y:S01]  /*3070*/  FFMA.FTZ R164, R40, UR10, -R70.reuse ;  /* 0x0000000a28a47c23 */ /* 0x100fe20008010846 */
[----:B------:R-:W-:Y:S01]  /*3080*/  FSEL R62, R13, -INF , P1 ;  /* 0xff8000000d3e7808 */ /* 0x000fe20000800000 */
[--C-:B------:R-:W-:Y:S01]  /*3090*/  FFMA.FTZ R13, R55, UR10, -R70.reuse ;  /* 0x0000000a370d7c23 */ /* 0x100fe20008010846 */
[----:B------:R-:W-:Y:S01]  /*30a0*/  FMNMX.FTZ R11, R54, R9, !PT ;  /* 0x00000009360b7209 */ /* 0x000fe20007810000 */
[--C-:B------:R-:W-:Y:S01]  /*30b0*/  FFMA.FTZ R30, R30, UR10, -R70.reuse ;  /* 0x0000000a1e1e7c23 */ /* 0x100fe20008010846 */
[----:B------:R-:W-:Y:S01]  /*30c0*/  ISETP.GT.AND P1, PT, R48, 0x21, PT ;  /* 0x000000213000780c */ /* 0x000fe20003f24270 */
[----:B------:R-:W5:Y:S01]  /*30d0*/  MUFU.TANH R24, R24 ;  /* 0x0000001800187308 */ /* 0x000f620000002400 */
[----:B------:R-:W-:Y:S01]  /*30e0*/  FSEL R55, R17, -INF , P2 ;  /* 0xff80000011377808 */ /* 0x000fe20001000000 */
[--C-:B------:R-:W-:Y:S01]  /*30f0*/  FFMA.FTZ R17, R59, UR10, -R70.reuse ;  /* 0x0000000a3b117c23 */ /* 0x100fe20008010846 */
[----:B------:R-:W-:Y:S01]  /*3100*/  FMNMX.FTZ R10, R62, R11, !PT ;  /* 0x0000000b3e0a7209 */ /* 0x000fe20007810000 */
[--C-:B------:R-:W-:Y:S01]  /*3110*/  FFMA.FTZ R39, R39, UR10, -R70.reuse ;  /* 0x0000000a27277c23 */ /* 0x100fe20008010846 */
[----:B------:R-:W-:Y:S01]  /*3120*/  ISETP.GT.AND P2, PT, R48, 0x28, PT ;  /* 0x000000283000780c */ /* 0x000fe20003f44270 */
[--C-:B------:R-:W-:Y:S01]  /*3130*/  FFMA.FTZ R42, R42, UR10, -R70.reuse ;  /* 0x0000000a2a2a7c23 */ /* 0x100fe20008010846 */
[----:B----4-:R-:W-:Y:S01]  /*3140*/  FSEL R63, R15, -INF , P1 ;  /* 0xff8000000f3f7808 */ /* 0x010fe20000800000 */
[----:B------:R-:W4:Y:S01]  /*3150*/  MUFU.TANH R22, R22 ;  /* 0x0000001600167308 */ /* 0x000f220000002400 */
[----:B------:R-:W-:Y:S01]  /*3160*/  FMNMX.FTZ R12, R55, R10, !PT ;  /* 0x0000000a370c7209 */ /* 0x000fe20007810000 */
[--C-:B------:R-:W-:Y:S01]  /*3170*/  FFMA.FTZ R15, R57, UR10, -R70.reuse ;  /* 0x0000000a390f7c23 */ /* 0x100fe20008010846 */
[C---:B------:R-:W-:Y:S01]  /*3180*/  ISETP.GT.AND P1, PT, R48.reuse, 0x29, PT ;  /* 0x000000293000780c */ /* 0x040fe20003f24270 */
[--C-:B------:R-:W-:Y:S01]  /*3190*/  FFMA.FTZ R35, R35, UR10, -R70.reuse ;  /* 0x0000000a23237c23 */ /* 0x100fe20008010846 */
[----:B0-----:R-:W-:Y:S01]  /*31a0*/  FSEL R56, R19, -INF , P2 ;  /* 0xff80000013387808 */ /* 0x001fe20001000000 */
[--C-:B------:R-:W-:Y:S01]  /*31b0*/  FFMA.FTZ R27, R27, UR10, -R70.reuse ;  /* 0x0000000a1b1b7c23 */ /* 0x100fe20008010846 */
[----:B------:R-:W-:Y:S01]  /*31c0*/  FMNMX.FTZ R11, R63, R12, !PT ;  /* 0x0000000c3f0b7209 */ /* 0x000fe20007810000 */
[----:B------:R0:W-:Y:S01]  /*31d0*/  MUFU.EX2 R9, R13 ;  /* 0x0000000d00097308 */ /* 0x0001e20000000800 */
[----:B------:R-:W-:Y:S01]  /*31e0*/  ISETP.GT.AND P2, PT, R48, 0x30, PT ;  /* 0x000000303000780c */ /* 0x000fe20003f44270 */
[----:B------:R-:W-:Y:S01]  /*31f0*/  FFMA.FTZ R34, R34, UR10, -R70 ;  /* 0x0000000a22227c23 */ /* 0x000fe20008010846 */
[----:B-1----:R-:W-:-:S02]  /*3200*/  FSEL R18, R18, -INF , P1 ;  /* 0xff80000012127808 */ /* 0x002fc40000800000 */
[----:B------:R-:W-:Y:S02]  /*3210*/  ISETP.GT.AND P1, PT, R48, 0x31, PT ;  /* 0x000000313000780c */ /* 0x000fe40003f24270 */
[----:B--2---:R-:W-:Y:S01]  /*3220*/  FSEL R20, R20, -INF , P2 ;  /* 0xff80000014147808 */ /* 0x004fe20001000000 */
[----:B------:R-:W1:Y:S01]  /*3230*/  MUFU.TANH R26, R26 ;  /* 0x0000001a001a7308 */ /* 0x000e620000002400 */
[----:B0-----:R-:W-:Y:S02]  /*3240*/  FMNMX.FTZ R13, R56, R11, !PT ;  /* 0x0000000b380d7209 */ /* 0x001fe40007810000 */
[----:B------:R-:W-:Y:S02]  /*3250*/  ISETP.GT.AND P2, PT, R48, 0x38, PT ;  /* 0x000000383000780c */ /* 0x000fe40003f44270 */
[----:B------:R-:W-:Y:S02]  /*3260*/  FMNMX.FTZ R13, R18, R13, !PT ;  /* 0x0000000d120d7209 */ /* 0x000fe40007810000 */
[----:B---3--:R-:W-:Y:S01]  /*3270*/  FSEL R57, R21, -INF , P1 ;  /* 0xff80000015397808 */ /* 0x008fe20000800000 */
[----:B------:R-:W0:Y:S01]  /*3280*/  MUFU.TANH R25, R25 ;  /* 0x0000001900197308 */ /* 0x000e220000002400 */
[----:B------:R-:W-:Y:S01]  /*3290*/  FMNMX.FTZ R12, R20, R13, !PT ;  /* 0x0000000d140c7209 */ /* 0x000fe20007810000 */
[----:B------:R-:W-:Y:S01]  /*32a0*/  FFMA.FTZ R21, R45, UR10, -R70 ;  /* 0x0000000a2d157c23 */ /* 0x000fe20008010846 */
[----:B------:R-:W-:-:S02]  /*32b0*/  ISETP.GT.AND P1, PT, R48, 0x39, PT ;  /* 0x000000393000780c */ /* 0x000fc40003f24270 */
[----:B-----5:R-:W-:Y:S02]  /*32c0*/  FSEL R24, R24, -INF , P2 ;  /* 0xff80000018187808 */ /* 0x020fe40001000000 */
[----:B------:R-:W-:Y:S01]  /*32d0*/  FMNMX.FTZ R13, R57, R12, !PT ;  /* 0x0000000c390d7209 */ /* 0x000fe20007810000 */
[----:B------:R2:W-:Y:S01]  /*32e0*/  MUFU.EX2 R11, R15 ;  /* 0x0000000f000b7308 */ /* 0x0005e20000000800 */
[----:B------:R-:W-:Y:S01]  /*32f0*/  ISETP.GT.AND P2, PT, R48, 0x40, PT ;  /* 0x000000403000780c */ /* 0x000fe20003f44270 */
[----:B------:R-:W-:Y:S01]  /*3300*/  FFMA.FTZ R12, R60, UR10, -R70 ;  /* 0x0000000a3c0c7c23 */ /* 0x000fe20008010846 */
[----:B----4-:R-:W-:Y:S02]  /*3310*/  FSEL R58, R22, -INF , P1 ;  /* 0xff800000163a7808 */ /* 0x010fe40000800000 */
[----:B------:R-:W-:Y:S02]  /*3320*/  ISETP.GT.AND P1, PT, R48, 0x41, PT ;  /* 0x000000413000780c */ /* 0x000fe40003f24270 */
[----:B-1----:R-:W-:Y:S01]  /*3330*/  FSEL R26, R26, -INF , P2 ;  /* 0xff8000001a1a7808 */ /* 0x002fe20001000000 */
[----:B------:R-:W-:Y:S01]  /*3340*/  MUFU.TANH R66, R66 ;  /* 0x0000004200427308 */ /* 0x000fe20000002400 */
[----:B--2---:R-:W-:-:S02]  /*3350*/  FMNMX.FTZ R15, R24, R13, !PT ;  /* 0x0000000d180f7209 */ /* 0x004fc40007810000 */
[----:B------:R-:W-:Y:S02]  /*3360*/  ISETP.GT.AND P2, PT, R48, 0x48, PT ;  /* 0x000000483000780c */ /* 0x000fe40003f44270 */
[----:B------:R-:W-:Y:S02]  /*3370*/  FMNMX.FTZ R15, R58, R15, !PT ;  /* 0x0000000f3a0f7209 */ /* 0x000fe40007810000 */
[----:B0-----:R-:W-:Y:S01]  /*3380*/  FSEL R59, R25, -INF , P1 ;  /* 0xff800000193b7808 */ /* 0x001fe20000800000 */
[----:B------:R-:W0:Y:S01]  /*3390*/  MUFU.TANH R67, R67 ;  /* 0x0000004300437308 */ /* 0x000e220000002400 */
[----:B------:R-:W-:Y:S01]  /*33a0*/  ISETP.GT.AND P1, PT, R48, 0x49, PT ;  /* 0x000000493000780c */ /* 0x000fe20003f24270 */
[----:B------:R-:W-:Y:S01]  /*33b0*/  FFMA.FTZ R25, R44, UR10, -R70 ;  /* 0x0000000a2c197c23 */ /* 0x000fe20008010846 */
[----:B------:R-:W-:Y:S02]  /*33c0*/  FSEL R60, R65, -INF , P2 ;  /* 0xff800000413c7808 */ /* 0x000fe40001000000 */
[----:B------:R-:W-:-:S02]  /*33d0*/  ISETP.GT.AND P2, PT, R48, 0x50, PT ;  /* 0x000000503000780c */ /* 0x000fc40003f44270 */
[----:B------:R-:W-:Y:S01]  /*33e0*/  FSEL R64, R64, -INF , P1 ;  /* 0xff80000040407808 */ /* 0x000fe20000800000 */
[----:B------:R1:W-:Y:S01]  /*33f0*/  MUFU.EX2 R10, R14 ;  /* 0x0000000e000a7308 */ /* 0x0003e20000000800 */
[----:B------:R-:W-:-:S07]  /*3400*/  ISETP.GT.AND P1, PT, R48, 0x51, PT ;  /* 0x000000513000780c */ /* 0x000fce0003f24270 */
[----:B------:R-:W2:Y:S01]  /*3410*/  MUFU.TANH R71, R71 ;  /* 0x0000004700477308 */ /* 0x000ea20000002400 */
[----:B-1----:R-:W-:Y:S02]  /*3420*/  FMNMX.FTZ R14, R26, R15, !PT ;  /* 0x0000000f1a0e7209 */ /* 0x002fe40007810000 */
[----:B0-----:R-:W-:Y:S02]  /*3430*/  FSEL R65, R67, -INF , P1 ;  /* 0xff80000043417808 */ /* 0x001fe40000800000 */
[----:B------:R-:W-:Y:S02]  /*3440*/  FMNMX.FTZ R15, R59, R14, !PT ;  /* 0x0000000e3b0f7209 */ /* 0x000fe40007810000 */
[----:B------:R-:W-:Y:S01]  /*3450*/  ISETP.GT.AND P1, PT, R48, 0x59, PT ;  /* 0x000000593000780c */ /* 0x000fe20003f24270 */
[----:B------:R0:W-:Y:S01]  /*3460*/  MUFU.EX2 R13, R17 ;  /* 0x00000011000d7308 */ /* 0x0001e20000000800 */
[----:B------:R-:W-:-:S04]  /*3470*/  FMNMX.FTZ R15, R60, R15, !PT ;  /* 0x0000000f3c0f7209 */ /* 0x000fc80007810000 */
[----:B------:R-:W-:-:S03]  /*3480*/  FMNMX.FTZ R14, R64, R15, !PT ;  /* 0x0000000f400e7209 */ /* 0x000fc60007810000 */
[----:B------:R-:W1:Y:S01]  /*3490*/  MUFU.TANH R74, R74 ;  /* 0x0000004a004a7308 */ /* 0x000e620000002400 */
[----:B0-----:R-:W-:Y:S01]  /*34a0*/  FFMA.FTZ R17, R47, UR10, -R70 ;  /* 0x0000000a2f117c23 */ /* 0x001fe20008010846 */
[----:B------:R-:W-:Y:S02]  /*34b0*/  FSEL R47, R66, -INF , P2 ;  /* 0xff800000422f7808 */ /* 0x000fe40001000000 */
[----:B------:R-:W-:Y:S02]  /*34c0*/  ISETP.GT.AND P2, PT, R48, 0x58, PT ;  /* 0x000000583000780c */ /* 0x000fe40003f44270 */
[----:B------:R-:W-:Y:S02]  /*34d0*/  FMNMX.FTZ R14, R47, R14, !PT ;  /* 0x0000000e2f0e7209 */ /* 0x000fe40007810000 */
[----:B------:R-:W0:Y:S01]  /*34e0*/  MUFU.TANH R75, R75 ;  /* 0x0000004b004b7308 */ /* 0x000e220000002400 */
[----:B------:R-:W-:Y:S02]  /*34f0*/  FSEL R46, R68, -INF , P2 ;  /* 0xff800000442e7808 */ /* 0x000fe40001000000 */
[----:B------:R-:W-:-:S02]  /*3500*/  FMNMX.FTZ R15, R65, R14, !PT ;  /* 0x0000000e410f7209 */ /* 0x000fc40007810000 */
[----:B------:R-:W-:Y:S02]  /*3510*/  ISETP.GT.AND P2, PT, R48, 0x60, PT ;  /* 0x000000603000780c */ /* 0x000fe40003f44270 */
[----:B--2---:R-:W-:Y:S01]  /*3520*/  FSEL R66, R71, -INF , P1 ;  /* 0xff80000047427808 */ /* 0x004fe20000800000 */
[----:B------:R-:W2:Y:S01]  /*3530*/  MUFU.TANH R78, R78 ;  /* 0x0000004e004e7308 */ /* 0x000ea20000002400 */
[----:B------:R-:W-:Y:S02]  /*3540*/  FMNMX.FTZ R19, R46, R15, !PT ;  /* 0x0000000f2e137209 */ /* 0x000fe40007810000 */
[----:B------:R-:W-:Y:S02]  /*3550*/  ISETP.GT.AND P1, PT, R48, 0x61, PT ;  /* 0x000000613000780c */ /* 0x000fe40003f24270 */
[----:B-1----:R-:W-:Y:S02]  /*3560*/  FSEL R45, R74, -INF , P2 ;  /* 0xff8000004a2d7808 */ /* 0x002fe40001000000 */
[----:B------:R-:W-:Y:S01]  /*3570*/  FMNMX.FTZ R14, R66, R19, !PT ;  /* 0x00000013420e7209 */ /* 0x000fe20007810000 */
[----:B------:R-:W1:Y:S01]  /*3580*/  MUFU.TANH R79, R79 ;  /* 0x0000004f004f7308 */ /* 0x000e620000002400 */
[----:B------:R-:W-:-:S02]  /*3590*/  ISETP.GT.AND P2, PT, R48, 0x68, PT ;  /* 0x000000683000780c */ /* 0x000fc40003f44270 */
[----:B0-----:R-:W-:Y:S02]  /*35a0*/  FSEL R67, R75, -INF , P1 ;  /* 0xff8000004b437808 */ /* 0x001fe40000800000 */
[----:B------:R-:W-:Y:S02]  /*35b0*/  FMNMX.FTZ R22, R45, R14, !PT ;  /* 0x0000000e2d167209 */ /* 0x000fe40007810000 */
[----:B------:R-:W-:Y:S01]  /*35c0*/  ISETP.GT.AND P1, PT, R48, 0x69, PT ;  /* 0x000000693000780c */ /* 0x000fe20003f24270 */
[----:B------:R-:W-:Y:S01]  /*35d0*/  MUFU.TANH R82, R82 ;  /* 0x0000005200527308 */ /* 0x000fe20000002400 */
[----:B--2---:R-:W-:Y:S02]  /*35e0*/  FSEL R44, R78, -INF , P2 ;  /* 0xff8000004e2c7808 */ /* 0x004fe40001000000 */
[----:B------:R-:W-:Y:S02]  /*35f0*/  FMNMX.FTZ R19, R67, R22, !PT ;  /* 0x0000001643137209 */ /* 0x000fe40007810000 */
[----:B------:R-:W-:-:S02]  /*3600*/  ISETP.GT.AND P2, PT, R48, 0x70, PT ;  /* 0x000000703000780c */ /* 0x000fc40003f44270 */
[----:B------:R-:W-:Y:S01]  /*3610*/  FMNMX.FTZ R19, R44, R19, !PT ;  /* 0x000000132c137209 */ /* 0x000fe20007810000 */
[----:B------:R-:W0:Y:S01]  /*3620*/  MUFU.TANH R69, R83 ;  /* 0x0000005300457308 */ /* 0x000e220000002400 */
[----:B-1----:R-:W-:Y:S02]  /*3630*/  FSEL R68, R79, -INF , P1 ;  /* 0xff8000004f447808 */ /* 0x002fe40000800000 */
[----:B------:R-:W-:Y:S02]  /*3640*/  ISETP.GT.AND P1, PT, R48, 0x71, PT ;  /* 0x000000713000780c */ /* 0x000fe40003f24270 */
[----:B------:R-:W-:Y:S01]  /*3650*/  FMNMX.FTZ R22, R68, R19, !PT ;  /* 0x0000001344167209 */ /* 0x000fe20007810000 */
[----:B------:R-:W-:Y:S02]  /*3660*/  FFMA.FTZ R19, R31, UR10, -R70 ;  /* 0x0000000a1f137c23 */ /* 0x000fe40008010846 */
[----:B------:R-:W1:Y:S08]  /*3670*/  MUFU.TANH R86, R86 ;  /* 0x0000005600567308 */ /* 0x000e700000002400 */
[----:B------:R-:W2:Y:S01]  /*3680*/  MUFU.TANH R87, R87 ;  /* 0x0000005700577308 */ /* 0x000ea20000002400 */
[----:B0-----:R-:W-:-:S02]  /*3690*/  FSEL R69, R69, -INF , P1 ;  /* 0xff80000045457808 */ /* 0x001fc40000800000 */
[----:B------:R-:W-:-:S05]  /*36a0*/  ISETP.GT.AND P1, PT, R48, 0x79, PT ;  /* 0x000000793000780c */ /* 0x000fca0003f24270 */
[----:B------:R0:W-:Y:S08]  /*36b0*/  MUFU.EX2 R15, R21 ;  /* 0x00000015000f7308 */ /* 0x0001f00000000800 */
[----:B------:R-:W-:Y:S01]  /*36c0*/  MUFU.EX2 R14, R25 ;  /* 0x00000019000e7308 */ /* 0x000fe20000000800 */
[----:B0-----:R-:W-:Y:S01]  /*36d0*/  FFMA.FTZ R21, R43, UR10, -R70 ;  /* 0x0000000a2b157c23 */ /* 0x001fe20008010846 */
[----:B------:R-:W-:-:S02]  /*36e0*/  FSEL R43, R82, -INF , P2 ;  /* 0xff800000522b7808 */ /* 0x000fc40001000000 */
[----:B------:R-:W-:Y:S02]  /*36f0*/  ISETP.GT.AND P2, PT, R48, 0x78, PT ;  /* 0x000000783000780c */ /* 0x000fe40003f44270 */
[----:B------:R-:W-:Y:S02]  /*3700*/  FMNMX.FTZ R22, R43, R22, !PT ;  /* 0x000000162b167209 */ /* 0x000fe40007810000 */
[----:B-1----:R-:W-:Y:S01]  /*3710*/  FSEL R41, R86, -INF , P2 ;  /* 0xff80000056297808 */ /* 0x002fe20001000000 */
[----:B------:R0:W-:Y:S01]  /*3720*/  MUFU.EX2 R71, R21 ;  /* 0x0000001500477308 */ /* 0x0001e20000000800 */
[----:B------:R-:W-:Y:S02]  /*3730*/  FMNMX.FTZ R22, R69, R22, !PT ;  /* 0x0000001645167209 */ /* 0x000fe40007810000 */
[----:B--2---:R-:W-:-:S05]  /*3740*/  FSEL R48, R87, -INF , P1 ;  /* 0xff80000057307808 */ /* 0x004fca0000800000 */
[----:B------:R1:W-:Y:S01]  /*3750*/  MUFU.EX2 R31, R29 ;  /* 0x0000001d001f7308 */ /* 0x0003e20000000800 */
[----:B0-----:R-:W-:-:S04]  /*3760*/  FMNMX.FTZ R21, R41, R22, !PT ;  /* 0x0000001629157209 */ /* 0x001fc80007810000 */
[----:B------:R-:W-:Y:S01]  /*3770*/  FMNMX.FTZ R22, R48, R21, !PT ;  /* 0x0000001530167209 */ /* 0x000fe20007810000 */
[--C-:B------:R-:W-:Y:S02]  /*3780*/  FFMA.FTZ R21, R37, UR10, -R70.reuse ;  /* 0x0000000a25157c23 */ /* 0x100fe40008010846 */
[----:B------:R-:W-:Y:S02]  /*3790*/  MUFU.EX2 R32, R33 ;  /* 0x0000002100207308 */ /* 0x000fe40000000800 */
[----:B------:R-:W1:Y:S06]  /*37a0*/  SHFL.BFLY PT, R25, R22, 0x2, 0x1f ;  /* 0x0c401f0016197f89 */ /* 0x000e6c00000e0000 */
[----:B------:R-:W-:Y:S08]  /*37b0*/  MUFU.EX2 R152, R152 ;  /* 0x0000009800987308 */ /* 0x000ff00000000800 */
[----:B------:R-:W0:Y:S08]  /*37c0*/  MUFU.EX2 R23, R23 ;  /* 0x0000001700177308 */ /* 0x000e300000000800 */
[----:B------:R-:W2:Y:S01]  /*37d0*/  MUFU.EX2 R2, R2 ;  /* 0x0000000200027308 */ /* 0x000ea20000000800 */
[----:B-1----:R-:W-:Y:S01]  /*37e0*/  FMNMX.FTZ R29, R22, R25, !PT ;  /* 0x00000019161d7209 */ /* 0x002fe20007810000 */
[----:B------:R-:W-:-:S04]  /*37f0*/  FFMA.FTZ R25, R36, UR10, -R70 ;  /* 0x0000000a24197c23 */ /* 0x000fc80008010846 */
[----:B------:R-:W1:Y:S02]  /*3800*/  SHFL.BFLY PT, R22, R29, 0x1, 0x1f ;  /* 0x0c201f001d167f89 */ /* 0x000e6400000e0000 */
[----:B------:R-:W3:Y:S01]  /*3810*/  MUFU.EX2 R3, R3 ;  /* 0x0000000300037308 */ /* 0x000ee20000000800 */
[----:B0-----:R-:W-:-:S07]  /*3820*/  FADD.FTZ R73, R152, R23 ;  /* 0x0000001798497221 */ /* 0x001fce0000010000 */
[----:B------:R-:W0:Y:S01]  /*3830*/  MUFU.EX2 R154, R154 ;  /* 0x0000009a009a7308 */ /* 0x000e220000000800 */
[----:B--2---:R-:W-:-:S07]  /*3840*/  FADD.FTZ R38, R2, R73 ;  /* 0x0000004902267221 */ /* 0x004fce0000010000 */
[----:B------:R-:W-:Y:S01]  /*3850*/  MUFU.EX2 R156, R156 ;  /* 0x0000009c009c7308 */ /* 0x000fe20000000800 */
[----:B---3--:R-:W-:Y:S01]  /*3860*/  FADD.FTZ R77, R3, R38 ;  /* 0x00000026034d7221 */ /* 0x008fe20000010000 */
[----:B-1----:R-:W-:Y:S01]  /*3870*/  FMNMX.FTZ R22, R29, R22, !PT ;  /* 0x000000161d167209 */ /* 0x002fe20007810000 */
[----:B------:R-:W-:Y:S02]  /*3880*/  IMAD.U32 R29, RZ, RZ, UR10 ;  /* 0x0000000aff1d7e24 */ /* 0x000fe4000f8e00ff */
[----:B0-----:R-:W-:-:S03]  /*3890*/  FADD.FTZ R38, R154, R77 ;  /* 0x0000004d9a267221 */ /* 0x001fc60000010000 */
[----:B------:R-:W-:Y:S01]  /*38a0*/  MUFU.EX2 R12, R12 ;  /* 0x0000000c000c7308 */ /* 0x000fe20000000800 */
[C---:B------:R-:W-:Y:S01]  /*38b0*/  FSETP.NEU.FTZ.AND P1, PT, R22.reuse, -INF , PT ;  /* 0xff8000001600780b */ /* 0x040fe20003f3d000 */
[----:B------:R-:W-:Y:S01]  /*38c0*/  FFMA.FTZ R29, R22, R29, -8 ;  /* 0xc1000000161d7423 */ /* 0x000fe2000001001d */
[----:B------:R-:W-:-:S04]  /*38d0*/  FADD.FTZ R77, R9, R38 ;  /* 0x00000026094d7221 */ /* 0x000fc80000010000 */
[----:B------:R-:W-:Y:S01]  /*38e0*/  FSEL R33, R29, RZ, P1 ;  /* 0x000000ff1d217208 */ /* 0x000fe20000800000 */
[----:B------:R-:W-:Y:S04]  /*38f0*/  MUFU.EX2 R17, R17 ;  /* 0x0000001100117308 */ /* 0x000fe80000000800 */
[--C-:B------:R-:W-:Y:S01]  /*3900*/  FFMA.FTZ R49, R49, UR10, -R33.reuse ;  /* 0x0000000a31317c23 */ /* 0x100fe20008010821 */
[--C-:B------:R-:W-:Y:S01]  /*3910*/  FFMA.FTZ R50, R50, UR10, -R33.reuse ;  /* 0x0000000a32327c23 */ /* 0x100fe20008010821 */
[--C-:B------:R-:W-:Y:S01]  /*3920*/  FFMA.FTZ R51, R51, UR10, -R33.reuse ;  /* 0x0000000a33337c23 */ /* 0x100fe20008010821 */
[--C-:B------:R-:W-:Y:S01]  /*3930*/  FFMA.FTZ R52, R52, UR10, -R33.reuse ;  /* 0x0000000a34347c23 */ /* 0x100fe20008010821 */
[--C-:B------:R-:W-:Y:S01]  /*3940*/  FFMA.FTZ R53, R53, UR10, -R33.reuse ;  /* 0x0000000a35357c23 */ /* 0x100fe20008010821 */
[--C-:B------:R-:W-:Y:S01]  /*3950*/  FFMA.FTZ R61, R61, UR10, -R33.reuse ;  /* 0x0000000a3d3d7c23 */ /* 0x100fe20008010821 */
        /* <DEDUP_REMOVED lines=9> */
[--C-:B------:R-:W-:Y:S01]  /*39f0*/  FFMA.FTZ R57, R57, UR10, -R33.reuse ;  /* 0x0000000a39397c23 */ /* 0x100fe20008010821 */
[--C-:B------:R-:W-:Y:S01]  /*3a00*/  FFMA.FTZ R24, R24, UR10, -R33.reuse ;  /* 0x0000000a18187c23 */ /* 0x100fe20008010821 */
[--C-:B------:R-:W-:Y:S01]  /*3a10*/  FFMA.FTZ R58, R58, UR10, -R33.reuse ;  /* 0x0000000a3a3a7c23 */ /* 0x100fe20008010821 */
[--C-:B------:R-:W-:Y:S01]  /*3a20*/  FFMA.FTZ R26, R26, UR10, -R33.reuse ;  /* 0x0000000a1a1a7c23 */ /* 0x100fe20008010821 */
[--C-:B------:R-:W-:Y:S01]  /*3a30*/  FFMA.FTZ R59, R59, UR10, -R33.reuse ;  /* 0x0000000a3b3b7c23 */ /* 0x100fe20008010821 */
[--C-:B------:R-:W-:Y:S01]  /*3a40*/  FFMA.FTZ R60, R60, UR10, -R33.reuse ;  /* 0x0000000a3c3c7c23 */ /* 0x100fe20008010821 */
[--C-:B------:R-:W-:Y:S01]  /*3a50*/  FFMA.FTZ R64, R64, UR10, -R33.reuse ;  /* 0x0000000a40407c23 */ /* 0x100fe20008010821 */
[----:B------:R-:W1:Y:S01]  /*3a60*/  MUFU.EX2 R51, R51 ;  /* 0x0000003300337308 */ /* 0x000e620000000800 */
[--C-:B------:R-:W-:Y:S01]  /*3a70*/  FFMA.FTZ R47, R47, UR10, -R33.reuse ;  /* 0x0000000a2f2f7c23 */ /* 0x100fe20008010821 */
[--C-:B------:R-:W-:Y:S01]  /*3a80*/  FFMA.FTZ R65, R65, UR10, -R33.reuse ;  /* 0x0000000a41417c23 */ /* 0x100fe20008010821 */
[--C-:B------:R-:W-:Y:S01]  /*3a90*/  FFMA.FTZ R46, R46, UR10, -R33.reuse ;  /* 0x0000000a2e2e7c23 */ /* 0x100fe20008010821 */
[--C-:B------:R-:W-:Y:S01]  /*3aa0*/  FFMA.FTZ R66, R66, UR10, -R33.reuse ;  /* 0x0000000a42427c23 */ /* 0x100fe20008010821 */
[--C-:B------:R-:W-:Y:S01]  /*3ab0*/  FFMA.FTZ R45, R45, UR10, -R33.reuse ;  /* 0x0000000a2d2d7c23 */ /* 0x100fe20008010821 */
[--C-:B------:R-:W-:Y:S01]  /*3ac0*/  FFMA.FTZ R67, R67, UR10, -R33.reuse ;  /* 0x0000000a43437c23 */ /* 0x100fe20008010821 */
[--C-:B------:R-:W-:Y:S01]  /*3ad0*/  FFMA.FTZ R44, R44, UR10, -R33.reuse ;  /* 0x0000000a2c2c7c23 */ /* 0x100fe20008010821 */
[----:B------:R-:W2:Y:S01]  /*3ae0*/  MUFU.EX2 R52, R52 ;  /* 0x0000003400347308 */ /* 0x000ea20000000800 */
[--C-:B------:R-:W-:Y:S01]  /*3af0*/  FFMA.FTZ R68, R68, UR10, -R33.reuse ;  /* 0x0000000a44447c23 */ /* 0x100fe20008010821 */
[--C-:B------:R-:W-:Y:S01]  /*3b00*/  FFMA.FTZ R69, R69, UR10, -R33.reuse ;  /* 0x0000000a45457c23 */ /* 0x100fe20008010821 */
[----:B------:R-:W-:-:S05]  /*3b10*/  FFMA.FTZ R41, R41, UR10, -R33 ;  /* 0x0000000a29297c23 */ /* 0x000fca0008010821 */
[----:B------:R-:W3:Y:S08]  /*3b20*/  MUFU.EX2 R53, R53 ;  /* 0x0000003500357308 */ /* 0x000ef00000000800 */
[----:B------:R-:W-:Y:S08]  /*3b30*/  MUFU.EX2 R29, R28 ;  /* 0x0000001c001d7308 */ /* 0x000ff00000000800 */
[----:B------:R-:W4:Y:S08]  /*3b40*/  MUFU.EX2 R28, R61 ;  /* 0x0000003d001c7308 */ /* 0x000f300000000800 */
[----:B------:R0:W-:Y:S08]  /*3b50*/  MUFU.EX2 R61, R18 ;  /* 0x00000012003d7308 */ /* 0x0001f00000000800 */
[----:B------:R-:W5:Y:S01]  /*3b60*/  MUFU.EX2 R54, R54 ;  /* 0x0000003600367308 */ /* 0x000f620000000800 */
[----:B0-----:R-:W-:-:S04]  /*3b70*/  FADD.FTZ R18, R49, R50 ;  /* 0x0000003231127221 */ /* 0x001fc80000010000 */
[----:B-1----:R-:W-:Y:S01]  /*3b80*/  FADD.FTZ R75, R51, R18 ;  /* 0x00000012334b7221 */ /* 0x002fe20000010000 */
[C---:B--2---:R-:W-:Y:S02]  /*3b90*/  F2FP.SATFINITE.E4M3.F32.PACK_AB_MERGE_C R51, R52.reuse, R51, RZ ;  /* 0x000000333433723e */ /* 0x044fe400048070ff */
[----:B------:R-:W0:Y:S01]  /*3ba0*/  MUFU.EX2 R37, R62 ;  /* 0x0000003e00257308 */ /* 0x000e220000000800 */
[----:B------:R-:W-:Y:S01]  /*3bb0*/  FADD.FTZ R18, R52, R75 ;  /* 0x0000004b34127221 */ /* 0x000fe20000010000 */
[----:B------:R-:W-:-:S03]  /*3bc0*/  F2FP.SATFINITE.E4M3.F32.PACK_AB_MERGE_C R153, R50, R49, R51 ;  /* 0x000000313299723e */ /* 0x000fc60004807033 */
[----:B---3--:R-:W-:Y:S01]  /*3bd0*/  FADD.FTZ R75, R53, R18 ;  /* 0x00000012354b7221 */ /* 0x008fe20000010000 */
[----:B------:R-:W-:Y:S02]  /*3be0*/  FADD.FTZ R18, R10, R77 ;  /* 0x0000004d0a127221 */ /* 0x000fe40000010000 */
[----:B------:R-:W1:Y:S01]  /*3bf0*/  MUFU.EX2 R55, R55 ;  /* 0x0000003700377308 */ /* 0x000e620000000800 */
[----:B----4-:R-:W-:-:S04]  /*3c00*/  FADD.FTZ R75, R28, R75 ;  /* 0x0000004b1c4b7221 */ /* 0x010fc80000010000 */
[----:B-----5:R-:W-:Y:S01]  /*3c10*/  FADD.FTZ R38, R54, R75 ;  /* 0x0000004b36267221 */ /* 0x020fe20000010000 */
[----:B------:R-:W-:Y:S02]  /*3c20*/  FADD.FTZ R75, R11, R18 ;  /* 0x000000120b4b7221 */ /* 0x000fe40000010000 */
[----:B------:R-:W2:Y:S01]  /*3c30*/  MUFU.EX2 R36, R63 ;  /* 0x0000003f00247308 */ /* 0x000ea20000000800 */
[C---:B0-----:R-:W-:Y:S01]  /*3c40*/  FADD.FTZ R38, R37.reuse, R38 ;  /* 0x0000002625267221 */ /* 0x041fe20000010000 */
[----:B------:R-:W-:Y:S01]  /*3c50*/  FADD.FTZ R40, R156, R75 ;  /* 0x0000004b9c287221 */ /* 0x000fe20000010000 */
[----:B------:R-:W-:-:S03]  /*3c60*/  F2FP.SATFINITE.E4M3.F32.PACK_AB_MERGE_C R37, R37, R54, RZ ;  /* 0x000000362525723e */ /* 0x000fc600048070ff */
[----:B------:R-:W-:Y:S01]  /*3c70*/  FADD.FTZ R77, R13, R40 ;  /* 0x000000280d4d7221 */ /* 0x000fe20000010000 */
[----:B------:R-:W-:Y:S01]  /*3c80*/  F2FP.SATFINITE.E4M3.F32.PACK_AB_MERGE_C R155, R28, R53, R37 ;  /* 0x000000351c9b723e */ /* 0x000fe20004807025 */
[----:B------:R-:W0:Y:S01]  /*3c90*/  MUFU.EX2 R56, R56 ;  /* 0x0000003800387308 */ /* 0x000e220000000800 */
[----:B-1----:R-:W-:Y:S01]  /*3ca0*/  FADD.FTZ R75, R55, R38 ;  /* 0x00000026374b7221 */ /* 0x002fe20000010000 */
[----:B------:R-:W-:-:S06]  /*3cb0*/  FADD.FTZ R38, R12, R77 ;  /* 0x0000004d0c267221 */ /* 0x000fcc0000010000 */
[----:B------:R-:W1:Y:S01]  /*3cc0*/  MUFU.EX2 R158, R158 ;  /* 0x0000009e009e7308 */ /* 0x000e620000000800 */
[----:B--2---:R-:W-:-:S07]  /*3cd0*/  FADD.FTZ R75, R36, R75 ;  /* 0x0000004b244b7221 */ /* 0x004fce0000010000 */
[----:B------:R-:W2:Y:S01]  /*3ce0*/  MUFU.EX2 R20, R20 ;  /* 0x0000001400147308 */ /* 0x000ea20000000800 */
[----:B0-----:R-:W-:Y:S01]  /*3cf0*/  FADD.FTZ R40, R56, R75 ;  /* 0x0000004b38287221 */ /* 0x001fe20000010000 */
[C---:B------:R-:W-:Y:S01]  /*3d00*/  FADD.FTZ R75, R17.reuse, R38 ;  /* 0x00000026114b7221 */ /* 0x040fe20000010000 */
[----:B------:R-:W-:Y:S02]  /*3d10*/  F2FP.SATFINITE.E4M3.F32.PACK_AB_MERGE_C R17, R17, R12, RZ ;  /* 0x0000000c1111723e */ /* 0x000fe400048070ff */
[C---:B------:R-:W-:Y:S01]  /*3d20*/  FADD.FTZ R77, R61.reuse, R40 ;  /* 0x000000283d4d7221 */ /* 0x040fe20000010000 */
[----:B------:R-:W-:Y:S02]  /*3d30*/  F2FP.SATFINITE.E4M3.F32.PACK_AB_MERGE_C R56, R61, R56, RZ ;  /* 0x000000383d38723e */ /* 0x000fe400048070ff */
[----:B------:R-:W0:Y:S01]  /*3d40*/  MUFU.EX2 R57, R57 ;  /* 0x0000003900397308 */ /* 0x000e220000000800 */
[----:B-1----:R-:W-:Y:S01]  /*3d50*/  FADD.FTZ R38, R158, R75 ;  /* 0x0000004b9e267221 */ /* 0x002fe20000010000 */
[----:B------:R-:W-:-:S02]  /*3d60*/  F2FP.SATFINITE.E4M3.F32.PACK_AB_MERGE_C R156, R13, R156, R17 ;  /* 0x0000009c0d9c723e */ /* 0x000fc40004807011 */
[----:B------:R-:W-:Y:S01]  /*3d70*/  F2FP.SATFINITE.E4M3.F32.PACK_AB_MERGE_C R157, R36, R55, R56 ;  /* 0x00000037249d723e */ /* 0x000fe20004807038 */
[----:B------:R-:W-:-:S03]  /*3d80*/  FADD.FTZ R75, R15, R38 ;  /* 0x000000260f4b7221 */ /* 0x000fc60000010000 */
[----:B------:R-:W1:Y:S01]  /*3d90*/  MUFU.EX2 R24, R24 ;  /* 0x0000001800187308 */ /* 0x000e620000000800 */
[----:B--2---:R-:W-:Y:S01]  /*3da0*/  FADD.FTZ R40, R20, R77 ;  /* 0x0000004d14287221 */ /* 0x004fe20000010000 */
[----:B------:R-:W-:Y:S01]  /*3db0*/  FADD.FTZ R38, R14, R75 ;  /* 0x0000004b0e267221 */ /* 0x000fe20000010000 */
[----:B------:R-:W-:-:S03]  /*3dc0*/  F2FP.SATFINITE.E4M3.F32.PACK_AB_MERGE_C R14, R71, R14, RZ ;  /* 0x0000000e470e723e */ /* 0x000fc600048070ff */
[----:B------:R-:W-:Y:S01]  /*3dd0*/  FADD.FTZ R75, R71, R38 ;  /* 0x00000026474b7221 */ /* 0x000fe20000010000 */
[----:B------:R-:W-:Y:S01]  /*3de0*/  F2FP.SATFINITE.E4M3.F32.PACK_AB_MERGE_C R158, R15, R158, R14 ;  /* 0x0000009e0f9e723e */ /* 0x000fe2000480700e */
[----:B------:R-:W2:Y:S01]  /*3df0*/  MUFU.EX2 R63, R58 ;  /* 0x0000003a003f7308 */ /* 0x000ea20000000800 */
[----:B0-----:R-:W-:-:S07]  /*3e00*/  FADD.FTZ R77, R57, R40 ;  /* 0x00000028394d7221 */ /* 0x001fce0000010000 */
[----:B------:R-:W0:Y:S01]  /*3e10*/  MUFU.EX2 R160, R160 ;  /* 0x000000a000a07308 */ /* 0x000e220000000800 */
[----:B-1----:R-:W-:-:S07]  /*3e20*/  FADD.FTZ R40, R24, R77 ;  /* 0x0000004d18287221 */ /* 0x002fce0000010000 */
[----:B------:R-:W1:Y:S01]  /*3e30*/  MUFU.EX2 R26, R26 ;  /* 0x0000001a001a7308 */ /* 0x000e620000000800 */
[C---:B--2---:R-:W-:Y:S01]  /*3e40*/  FADD.FTZ R77, R63.reuse, R40 ;  /* 0x000000283f4d7221 */ /* 0x044fe20000010000 */
[----:B------:R-:W-:-:S04]  /*3e50*/  F2FP.SATFINITE.E4M3.F32.PACK_AB_MERGE_C R24, R63, R24, RZ ;  /* 0x000000183f18723e */ /* 0x000fc800048070ff */
[----:B------:R-:W-:Y:S02]  /*3e60*/  F2FP.SATFINITE.E4M3.F32.PACK_AB_MERGE_C R159, R57, R20, R24 ;  /* 0x00000014399f723e */ /* 0x000fe40004807018 */
[----:B------:R-:W2:Y:S01]  /*3e70*/  MUFU.EX2 R19, R19 ;  /* 0x0000001300137308 */ /* 0x000ea20000000800 */
[----:B0-----:R-:W-:-:S07]  /*3e80*/  FADD.FTZ R40, R160, R75 ;  /* 0x0000004ba0287221 */ /* 0x001fce0000010000 */
[----:B------:R-:W0:Y:S01]  /*3e90*/  MUFU.EX2 R59, R59 ;  /* 0x0000003b003b7308 */ /* 0x000e220000000800 */
[----:B-1----:R-:W-:-:S07]  /*3ea0*/  FADD.FTZ R58, R26, R77 ;  /* 0x0000004d1a3a7221 */ /* 0x002fce0000010000 */
[----:B------:R-:W1:Y:S01]  /*3eb0*/  MUFU.EX2 R60, R60 ;  /* 0x0000003c003c7308 */ /* 0x000e620000000800 */
[----:B--2---:R-:W-:-:S04]  /*3ec0*/  FADD.FTZ R40, R19, R40 ;  /* 0x0000002813287221 */ /* 0x004fc80000010000 */
[----:B------:R-:W-:Y:S01]  /*3ed0*/  FADD.FTZ R77, R31, R40 ;  /* 0x000000281f4d7221 */ /* 0x000fe20000010000 */
[--C-:B------:R-:W-:Y:S01]  /*3ee0*/  FFMA.FTZ R40, R43, UR10, -R33.reuse ;  /* 0x0000000a2b287c23 */ /* 0x100fe20008010821 */
[----:B------:R-:W-:Y:S01]  /*3ef0*/  FFMA.FTZ R33, R48, UR10, -R33 ;  /* 0x0000000a30217c23 */ /* 0x000fe20008010821 */
[----:B------:R-:W2:Y:S01]  /*3f00*/  MUFU.EX2 R30, R30 ;  /* 0x0000001e001e7308 */ /* 0x000ea20000000800 */
[----:B0-----:R-:W-:Y:S01]  /*3f10*/  FADD.FTZ R75, R59, R58 ;  /* 0x0000003a3b4b7221 */ /* 0x001fe20000010000 */
[----:B------:R-:W-:-:S04]  /*3f20*/  F2FP.SATFINITE.E4M3.F32.PACK_AB_MERGE_C R48, R3, R2, RZ ;  /* 0x000000020330723e */ /* 0x000fc800048070ff */
[----:B------:R-:W-:Y:S02]  /*3f30*/  F2FP.SATFINITE.E4M3.F32.PACK_AB_MERGE_C R152, R23, R152, R48 ;  /* 0x000000981798723e */ /* 0x000fe40004807030 */
[----:B------:R-:W0:Y:S01]  /*3f40*/  MUFU.EX2 R73, R64 ;  /* 0x0000004000497308 */ /* 0x000e220000000800 */
[----:B-1----:R-:W-:-:S07]  /*3f50*/  FADD.FTZ R58, R60, R75 ;  /* 0x0000004b3c3a7221 */ /* 0x002fce0000010000 */
[----:B------:R-:W1:Y:S01]  /*3f60*/  MUFU.EX2 R162, R162 ;  /* 0x000000a200a27308 */ /* 0x000e620000000800 */
[C---:B--2---:R-:W-:Y:S01]  /*3f70*/  FADD.FTZ R77, R30.reuse, R77 ;  /* 0x0000004d1e4d7221 */ /* 0x044fe20000010000 */
[----:B------:R-:W-:-:S04]  /*3f80*/  F2FP.SATFINITE.E4M3.F32.PACK_AB_MERGE_C R30, R30, R31, RZ ;  /* 0x0000001f1e1e723e */ /* 0x000fc800048070ff */
[----:B------:R-:W-:Y:S02]  /*3f90*/  F2FP.SATFINITE.E4M3.F32.PACK_AB_MERGE_C R160, R19, R160, R30 ;  /* 0x000000a013a0723e */ /* 0x000fe4000480701e */
[----:B------:R-:W2:Y:S01]  /*3fa0*/  MUFU.EX2 R47, R47 ;  /* 0x0000002f002f7308 */ /* 0x000ea20000000800 */
[C---:B0-----:R-:W-:Y:S01]  /*3fb0*/  FADD.FTZ R58, R73.reuse, R58 ;  /* 0x0000003a493a7221 */ /* 0x041fe20000010000 */
[----:B------:R-:W-:-:S04]  /*3fc0*/  F2FP.SATFINITE.E4M3.F32.PACK_AB_MERGE_C R60, R73, R60, RZ ;  /* 0x0000003c493c723e */ /* 0x000fc800048070ff */
[----:B------:R-:W-:Y:S02]  /*3fd0*/  F2FP.SATFINITE.E4M3.F32.PACK_AB_MERGE_C R161, R59, R26, R60 ;  /* 0x0000001a3ba1723e */ /* 0x000fe4000480703c */
[----:B------:R-:W0:Y:S01]  /*3fe0*/  MUFU.EX2 R21, R21 ;  /* 0x0000001500157308 */ /* 0x000e220000000800 */
[----:B-1----:R-:W-:-:S07]  /*3ff0*/  FADD.FTZ R62, R162, R77 ;  /* 0x0000004da23e7221 */ /* 0x002fce0000010000 */
[----:B------:R-:W1:Y:S01]  /*4000*/  MUFU.EX2 R18, R65 ;  /* 0x0000004100127308 */ /* 0x000e620000000800 */
[----:B--2---:R-:W-:Y:S01]  /*4010*/  FADD.FTZ R3, R47, R58 ;  /* 0x0000003a2f037221 */ /* 0x004fe20000010000 */
        /* <DEDUP_REMOVED lines=11> */
[C---:B-1----:R-:W-:Y:S01]  /*40d0*/  FADD.FTZ R11, R42.reuse, R11 ;  /* 0x0000000b2a0b7221 */ /* 0x042fe20000010000 */
[----:B------:R-:W-:-:S04]  /*40e0*/  F2FP.SATFINITE.E4M3.F32.PACK_AB_MERGE_C R39, R42, R39, RZ ;  /* 0x000000272a27723e */ /* 0x000fc800048070ff */
[----:B------:R-:W-:Y:S02]  /*40f0*/  F2FP.SATFINITE.E4M3.F32.PACK_AB_MERGE_C R162, R21, R162, R39 ;  /* 0x000000a215a2723e */ /* 0x000fe40004807027 */
        /* <DEDUP_REMOVED lines=13> */
[----:B-1----:R-:W-:Y:S01]  /*41d0*/  FADD.FTZ R11, R35, R10 ;  /* 0x0000000a230b7221 */ /* 0x002fe20000010000 */
[----:B------:R-:W-:-:S03]  /*41e0*/  F2FP.SATFINITE.E4M3.F32.PACK_AB_MERGE_C R35, R32, R35, RZ ;  /* 0x000000232023723e */ /* 0x000fc600048070ff */
[----:B------:R-:W-:Y:S01]  /*41f0*/  FADD.FTZ R11, R32, R11 ;  /* 0x0000000b200b7221 */ /* 0x000fe20000010000 */
[----:B------:R-:W-:Y:S02]  /*4200*/  F2FP.SATFINITE.E4M3.F32.PACK_AB_MERGE_C R164, R25, R164, R35 ;  /* 0x000000a419a4723e */ /* 0x000fe40004807023 */
[----:B------:R-:W1:Y:S01]  /*4210*/  MUFU.EX2 R166, R166 ;  /* 0x000000a600a67308 */ /* 0x000e620000000800 */
[----:B--2---:R-:W-:-:S07]  /*4220*/  FADD.FTZ R10, R44, R3 ;  /* 0x000000032c0a7221 */ /* 0x004fce0000010000 */
[----:B------:R-:W2:Y:S01]  /*4230*/  MUFU.EX2 R40, R40 ;  /* 0x0000002800287308 */ /* 0x000ea20000000800 */
[C---:B0-----:R-:W-:Y:S01]  /*4240*/  FADD.FTZ R3, R43.reuse, R10 ;  /* 0x0000000a2b037221 */ /* 0x041fe20000010000 */
        /* <DEDUP_REMOVED lines=11> */
[----:B--2---:R-:W-:Y:S01]  /*4300*/  FADD.FTZ R10, R34, R3 ;  /* 0x00000003220a7221 */ /* 0x004fe20000010000 */
        /* <DEDUP_REMOVED lines=9> */
.L_x_2562:
[----:B------:R0:W1:Y:S01]  /*43a0*/  SYNCS.PHASECHK.TRANS64.TRYWAIT P1, [UR41+0x38850], R8 ;  /* 0x03885008ff0075a7 */ /* 0x0000620008020169 */
[----:B------:R-:W-:Y:S05]  /*43b0*/  @!P0 BRA `(.L_x_2563) ;  /* 0x0000000000048947 */ /* 0x000fea0003800000 */
[----:B------:R-:W-:Y:S01]  /*43c0*/  BPT.TRAP 0x1 ;  /* 0x000000040000795c */ /* 0x000fe20000300000 */
.L_x_2563:
[----:B-1----:R-:W-:Y:S05]  /*43d0*/  @P1 BRA `(.L_x_2564) ;  /* 0x0000000000081947 */ /* 0x002fea0003800000 */
[----:B------:R-:W1:Y:S02]  /*43e0*/  SYNCS.PHASECHK.TRANS64.TRYWAIT P1, [UR41+0x38850], R8 ;  /* 0x03885008ff0075a7 */ /* 0x000e640008020169 */
[----:B-1----:R-:W-:Y:S05]  /*43f0*/  @!P1 BRA `(.L_x_2565) ;  /* 0x000000f800dc9947 */ /* 0x002fea0003800000 */
.L_x_2564:
[----:B------:R2:W-:Y:S01]  /*4400*/  BAR.SYNC.DEFER_BLOCKING R6, 0x100 ;  /* 0x000400060000751d */ /* 0x0005e20000010000 */
[----:B------:R-:W-:-:S04]  /*4410*/  UIADD3 UR6, UR41, 0x400, URZ ;  /* 0x0000040029067890 */ /* 0x000fc8000fffe03f */
[----:B------:R-:W-:-:S03]  /*4420*/  USHF.R.U32.HI UR6, URZ, 0x4, UR6 ;  /* 0x000000043f067899 */ /* 0x000fc60008011606 */
[----:B------:R-:W3:Y:S01]  /*4430*/  S2UR UR45, SR_CgaCtaId ;  /* 0x00000000002d79c3 */ /* 0x000ee20000008800 */
[----:B------:R-:W-:Y:S01]  /*4440*/  UMOV UR51, 0x40000040 ;  /* 0x4000004000337882 */ /* 0x000fe20000000000 */
[----:B------:R-:W-:Y:S01]  /*4450*/  UMOV UR7, 0x40000040 ;  /* 0x4000004000077882 */ /* 0x000fe20000000000 */
[----:B------:R-:W-:-:S04]  /*4460*/  ULOP3.LUT UR6, UR6, 0x3fff, URZ, 0xc0, !UPT ;  /* 0x00003fff06067892 */ /* 0x000fc8000f8ec03f */
[----:B------:R-:W-:-:S04]  /*4470*/  ULOP3.LUT UR50, UR6, 0x10000, URZ, 0xfc, !UPT ;  /* 0x0001000006327892 */ /* 0x000fc8000f8efc3f */
[----:B------:R-:W-:Y:S01]  /*4480*/  UIADD3 UR6, UR50, 0x2, URZ ;  /* 0x0000000232067890 */ /* 0x000fe2000fffe03f */
[----:B------:R-:W-:-:S06]  /*4490*/  WARPGROUP.ARRIVE ;  /* 0x00000000000079c5 */ /* 0x000fcc0000000000 */
[----:B------:R-:W-:Y:S03]  /*44a0*/  QGMMA.64x256x32.F32.E4M3.E4M3 R24, R152, gdesc[UR48], RZ, !UPT, gsb0 ;  /* 0x03e0003098187df3 */ /* 0x000fe6000c0008ff */
        /* <DEDUP_REMOVED lines=17> */
[----:B--23--:R-:W-:Y:S05]  /*45c0*/  @!P0 BRA `(.L_x_2566) ;  /* 0x0000000000048947 */ /* 0x00cfea0003800000 */
[----:B------:R-:W-:Y:S01]  /*45d0*/  BPT.TRAP 0x1 ;  /* 0x000000040000795c */ /* 0x000fe20000300000 */
.L_x_2566:
[----:B------:R-:W-:Y:S02]  /*45e0*/  UISETP.NE.AND UP0, UPT, UR44, URZ, UPT ;  /* 0x0000003f2c00728c */ /* 0x000fe4000bf05270 */
[----:B------:R-:W-:Y:S02]  /*45f0*/  UIMAD UR11, UR43, UR11, -UR14 ;  /* 0x0000000b2b0b72a4 */ /* 0x000fe4000f8e0a0e */
[----:B------:R-:W-:-:S03]  /*4600*/  UIADD3 UR51, UR48, -0x2, URZ ;  /* 0xfffffffe30337890 */ /* 0x000fc6000fffe03f */
[----:B------:R-:W-:-:S04]  /*4610*/  UMOV UR48, URZ ;  /* 0x0000003f00307c82 */ /* 0x000fc80008000000 */
[----:B------:R-:W-:Y:S01]  /*4620*/  @UP0 ULDC UR6, c[0x0][0x44c] ;  /* 0x0001130000060ab9 */ /* 0x000fe20000000800 */
[----:B------:R-:W-:Y:S01]  /*4630*/  @UP0 ULDC UR15, c[0x0][0x450] ;  /* 0x00011400000f0ab9 */ /* 0x000fe20000000800 */
[----:B------:R-:W-:Y:S02]  /*4640*/  UIMAD.WIDE.U32 UR6, UR49, UR6, URZ ;  /* 0x00000006310672a5 */ /* 0x000fe4000f8e003f */
[----:B------:R-:W-:Y:S02]  /*4650*/  UIADD3 UR6, UR41, 0x38860, URZ ;  /* 0x0003886029067890 */ /* 0x000fe4000fffe03f */
[----:B------:R-:W-:Y:S02]  /*4660*/  @UP0 USHF.R.U32.HI UR49, URZ, UR15, UR7 ;  /* 0x0000000f3f310299 */ /* 0x000fe40008011607 */
[----:B------:R-:W-:Y:S02]  /*4670*/  UPRMT UR6, UR45, 0x654, UR6 ;  /* 0x000006542d067896 */ /* 0x000fe40008000006 */
[----:B------:R-:W-:-:S03]  /*4680*/  UIADD3 UR11, UR11, UR49, URZ ;  /* 0x000000310b0b7290 */ /* 0x000fc6000fffe03f */
[----:B------:R-:W-:Y:S01]  /*4690*/  UMOV UR49, URZ ;  /* 0x0000003f00317c82 */ /* 0x000fe20008000000 */
[----:B------:R-:W-:-:S03]  /*46a0*/  USHF.R.S32.HI UR7, URZ, 0x1f, UR11 ;  /* 0x0000001f3f077899 */ /* 0x000fc6000801140b */
[----:B------:R-:W-:Y:S01]  /*46b0*/  SYNCS.ARRIVE.TRANS64.RED.A1T0 RZ, [UR6], RZ ;  /* 0x000000ffffff79a7 */ /* 0x000fe20008100406 */
[----:B------:R-:W-:-:S04]  /*46c0*/  ULEA.HI UR7, UR7, UR11, URZ, 0x7 ;  /* 0x0000000b07077291 */ /* 0x000fc8000f8f383f */
[----:B------:R-:W-:-:S04]  /*46d0*/  USHF.R.S32.HI UR7, URZ, 0x7, UR7 ;  /* 0x000000073f077899 */ /* 0x000fc80008011407 */
[----:B------:R-:W-:-:S04]  /*46e0*/  UISETP.LT.AND UP0, UPT, UR39, UR7, UPT ;  /* 0x000000072700728c */ /* 0x000fc8000bf01270 */
[----:B------:R-:W-:-:S04]  /*46f0*/  USEL UR52, UR39, UR7, !UP0 ;  /* 0x0000000727347287 */ /* 0x000fc8000c000000 */
[----:B------:R-:W-:-:S06]  /*4700*/  UISETP.GE.AND UP0, UPT, UR51, UR52, UPT ;  /* 0x000000343300728c */ /* 0x000fcc000bf06270 */
[----:B------:R-:W-:-:S13]  /*4710*/  PLOP3.LUT P1, PT, PT, PT, UP0, 0x80, 0x0 ;  /* 0x000000000000781c */ /* 0x000fda0003f2f008 */
[----:B------:R-:W-:Y:S05]  /*4720*/  @!P1 BRA `(.L_x_2567) ;  /* 0x0000003400109947 */ /* 0x000fea0003800000 */
[----:B01----:R-:W-:Y:S01]  /*4730*/  MOV R8, R22 ;  /* 0x0000001600087202 */ /* 0x003fe20000000f00 */
[----:B------:R-:W-:Y:S01]  /*4740*/  IMAD.MOV.U32 R9, RZ, RZ, R177 ;  /* 0x000000ffff097224 */ /* 0x000fe200078e00b1 */
[----:B------:R-:W-:Y:S01]  /*4750*/  UMOV UR55, UR51 ;  /* 0x0000003300377c82 */ /* 0x000fe20008000000 */
[----:B------:R-:W-:Y:S01]  /*4760*/  UMOV UR48, URZ ;  /* 0x0000003f00307c82 */ /* 0x000fe20008000000 */
[----:B------:R-:W-:Y:S01]  /*4770*/  UMOV UR49, URZ ;  /* 0x0000003f00317c82 */ /* 0x000fe20008000000 */
[----:B------:R-:W-:Y:S01]  /*4780*/  ULDC UR51, c[0x0][0x288] ;  /* 0x0000a20000337ab9 */ /* 0x000fe20000000800 */
[----:B------:R-:W-:Y:S01]  /*4790*/  ULDC UR53, c[0x0][0x2f0] ;  /* 0x0000bc0000357ab9 */ /* 0x000fe20000000800 */
[----:B------:R-:W-:-:S05]  /*47a0*/  ULDC UR56, c[0x0][0x988] ;  /* 0x0002620000387ab9 */ /* 0x000fca0000000800 */
.L_x_2578:
[----:B------:R-:W-:-:S04]  /*47b0*/  UIADD3 UR49, UR49, 0x1, URZ ;  /* 0x0000000131317890 */ /* 0x000fc8000fffe03f */
[----:B------:R-:W-:-:S04]  /*47c0*/  UISETP.NE.AND UP0, UPT, UR49, 0x2, UPT ;  /* 0x000000023100788c */ /* 0x000fc8000bf05270 */
[----:B------:R-:W-:Y:S02]  /*47d0*/  USEL UR6, URZ, 0x1, UP0 ;  /* 0x000000013f067887 */ /* 0x000fe40008000000 */
[----:B------:R-:W-:Y:S02]  /*47e0*/  USEL UR49, UR49, URZ, UP0 ;  /* 0x0000003f31317287 */ /* 0x000fe40008000000 */
[----:B------:R-:W-:Y:S01]  /*47f0*/  ULOP3.LUT UR48, UR48, UR6, URZ, 0x3c, !UPT ;  /* 0x0000000630307292 */ /* 0x000fe2000f8e3c3f */
[----:B------:R-:W-:Y:S11]  /*4800*/  @!P0 BRA `(.L_x_2568) ;  /* 0x0000000000048947 */ /* 0x000ff60003800000 */
[----:B------:R-:W-:Y:S01]  /*4810*/  BPT.TRAP 0x1 ;  /* 0x000000040000795c */ /* 0x000fe20000300000 */
.L_x_2568:
[----:B------:R-:W-:Y:S01]  /*4820*/  IMAD.U32 R4, RZ, RZ, UR48 ;  /* 0x00000030ff047e24 */ /* 0x000fe2000f8e00ff */
[----:B------:R-:W-:-:S04]  /*4830*/  ULEA UR54, UR49, UR41, 0x3 ;  /* 0x0000002931367291 */ /* 0x000fc8000f8e183f */
[----:B------:R-:W-:-:S04]  /*4840*/  SHF.L.U32 R4, R4, 0x1f, RZ ;  /* 0x0000001f04047819 */ /* 0x000fc800000006ff */
[----:B------:R-:W-:-:S13]  /*4850*/  R2UR UR57, R4 ;  /* 0x00000000043972ca */ /* 0x000fda00000e0000 */
[----:B------:R-:W-:-:S04]  /*4860*/  IMAD.U32 R4, RZ, RZ, UR57 ;  /* 0x00000039ff047e24 */ /* 0x000fc8000f8e00ff */
[----:B------:R0:W1:Y:S01]  /*4870*/  SYNCS.PHASECHK.TRANS64.TRYWAIT P1, [UR54+0x38830], R4 ;  /* 0x03883004ff0075a7 */ /* 0x0000620008020176 */
[----:B------:R-:W-:Y:S05]  /*4880*/  @!P0 BRA `(.L_x_2569) ;  /* 0x0000000000048947 */ /* 0x000fea0003800000 */
[----:B------:R-:W-:Y:S01]  /*4890*/  BPT.TRAP 0x1 ;  /* 0x000000040000795c */ /* 0x000fe20000300000 */
.L_x_2569:
[----:B-1----:R-:W-:Y:S05]  /*48a0*/  @P1 BRA `(.L_x_2570) ;  /* 0x00000000000c1947 */ /* 0x002fea0003800000 */
[----:B0-----:R-:W-:-:S04]  /*48b0*/  IMAD.U32 R4, RZ, RZ, UR57 ;  /* 0x00000039ff047e24 */ /* 0x001fc8000f8e00ff */
[----:B------:R-:W0:Y:S02]  /*48c0*/  SYNCS.PHASECHK.TRANS64.TRYWAIT P1, [UR54+0x38830], R4 ;  /* 0x03883004ff0075a7 */ /* 0x000e240008020176 */
[----:B0-----:R-:W-:Y:S05]  /*48d0*/  @!P1 BRA `(.L_x_2571) ;  /* 0x000000f400bc9947 */ /* 0x001fea0003800000 */
.L_x_2570:
        /* <DEDUP_REMOVED lines=44> */
.L_x_2572:
[----:B------:R-:W-:Y:S01]  /*4ba0*/  UISETP.NE.AND UP0, UPT, UR44, URZ, UPT ;  /* 0x0000003f2c00728c */ /* 0x000fe2000bf05270 */
[C---:B------:R-:W-:Y:S01]  /*4bb0*/  FMUL.FTZ R10, R0.reuse, R154 ;  /* 0x0000009a000a7220 */ /* 0x040fe20000410000 */
[C---:B------:R-:W-:Y:S01]  /*4bc0*/  FMUL.FTZ R11, R0.reuse, R155 ;  /* 0x0000009b000b7220 */ /* 0x040fe20000410000 */
[----:B------:R-:W-:Y:S02]  /*4bd0*/  IMAD.MOV.U32 R155, RZ, RZ, R5 ;  /* 0x000000ffff9b7224 */ /* 0x000fe400078e0005 */
[C---:B------:R-:W-:Y:S01]  /*4be0*/  FMUL.FTZ R220, R0.reuse, R160 ;  /* 0x000000a000dc7220 */ /* 0x040fe20000410000 */
[C---:B------:R-:W-:Y:S01]  /*4bf0*/  FMUL.FTZ R217, R0.reuse, R152 ;  /* 0x0000009800d97220 */ /* 0x040fe20000410000 */
[----:B------:R-:W-:Y:S01]  /*4c00*/  PLOP3.LUT P1, PT, PT, PT, UP0, 0x80, 0x0 ;  /* 0x000000000000781c */ /* 0x000fe20003f2f008 */
[----:B------:R-:W-:Y:S01]  /*4c10*/  FMUL.FTZ R218, R0, R156 ;  /* 0x0000009c00da7220 */ /* 0x000fe20000410000 */
[----:B------:R-:W-:Y:S01]  /*4c20*/  PLOP3.LUT P2, PT, PT, PT, UP0, 0x80, 0x0 ;  /* 0x000000000000781c */ /* 0x000fe20003f4f008 */
[----:B------:R-:W-:-:S02]  /*4c30*/  IMAD.MOV.U32 R156, RZ, RZ, -0x2 ;  /* 0xfffffffeff9c7424 */ /* 0x000fc400078e00ff */
[C---:B------:R-:W-:Y:S01]  /*4c40*/  FMUL.FTZ R216, R0.reuse, R153 ;  /* 0x0000009900d87220 */ /* 0x040fe20000410000 */
[----:B------:R-:W-:Y:S01]  /*4c50*/  @UP0 ULDC UR6, c[0x0][0x44c] ;  /* 0x0001130000060ab9 */ /* 0x000fe20000000800 */
[C---:B------:R-:W-:Y:S01]  /*4c60*/  FMUL.FTZ R219, R0.reuse, R157 ;  /* 0x0000009d00db7220 */ /* 0x040fe20000410000 */
[C---:B------:R-:W-:Y:S01]  /*4c70*/  FMUL.FTZ R12, R0.reuse, R158 ;  /* 0x0000009e000c7220 */ /* 0x040fe20000410000 */
[----:B------:R-:W1:Y:S01]  /*4c80*/  MUFU.TANH R217, R217 ;  /* 0x000000d900d97308 */ /* 0x000e620000002400 */
[----:B------:R-:W-:Y:S02]  /*4c90*/  IMAD.U32 R158, RZ, RZ, UR53 ;  /* 0x00000035ff9e7e24 */ /* 0x000fe4000f8e00ff */
[C---:B------:R-:W-:Y:S01]  /*4ca0*/  FMUL.FTZ R18, R0.reuse, R167 ;  /* 0x000000a700127220 */ /* 0x040fe20000410000 */
[C---:B------:R-:W-:Y:S01]  /*4cb0*/  FMUL.FTZ R167, R0.reuse, R168 ;  /* 0x000000a800a77220 */ /* 0x040fe20000410000 */
[----:B------:R-:W-:Y:S01]  /*4cc0*/  FMUL.FTZ R168, R0, R169 ;  /* 0x000000a900a87220 */ /* 0x000fe20000410000 */
[----:B------:R-:W-:Y:S01]  /*4cd0*/  @P1 IMAD.HI.U32 R154, R5, UR6, RZ ;  /* 0x00000006059a1c27 */ /* 0x000fe2000f8e00ff */
[----:B------:R-:W-:-:S03]  /*4ce0*/  @UP0 ULDC UR6, c[0x0][0x450] ;  /* 0x0001140000060ab9 */ /* 0x000fc60000000800 */
[C---:B------:R-:W-:Y:S01]  /*4cf0*/  FMUL.FTZ R169, R0.reuse, R172 ;  /* 0x000000ac00a97220 */ /* 0x040fe20000410000 */
[----:B------:R-:W2:Y:S01]  /*4d00*/  MUFU.TANH R216, R216 ;  /* 0x000000d800d87308 */ /* 0x000ea20000002400 */
[C---:B------:R-:W-:Y:S01]  /*4d10*/  FMUL.FTZ R172, R0.reuse, R177 ;  /* 0x000000b100ac7220 */ /* 0x040fe20000410000 */
[----:B------:R-:W-:Y:S01]  /*4d20*/  @P2 SHF.R.U32.HI R155, RZ, UR6, R154 ;  /* 0x00000006ff9b2c19 */ /* 0x000fe2000801169a */
[----:B------:R-:W-:Y:S01]  /*4d30*/  UMOV UR6, 0xffffff80 ;  /* 0xffffff8000067882 */ /* 0x000fe20000000000 */
[C---:B------:R-:W-:Y:S01]  /*4d40*/  FMUL.FTZ R221, R0.reuse, R161 ;  /* 0x000000a100dd7220 */ /* 0x040fe20000410000 */
[----:B------:R-:W-:Y:S01]  /*4d50*/  UIMAD UR6, UR55, UR6, 0x1 ;  /* 0x00000001370674a4 */ /* 0x000fe2000f8e0206 */
[C---:B------:R-:W-:Y:S01]  /*4d60*/  FMUL.FTZ R222, R0.reuse, R164 ;  /* 0x000000a400de7220 */ /* 0x040fe20000410000 */
[----:B------:R-:W3:Y:S01]  /*4d70*/  SHFL.IDX PT, R160, R155, RZ, 0x1c1f ;  /* 0x001c1fff9ba07589 */ /* 0x000ee200000e0000 */
[----:B------:R-:W4:Y:S01]  /*4d80*/  MUFU.TANH R218, R218 ;  /* 0x000000da00da7308 */ /* 0x000f220000002400 */
[C---:B------:R-:W-:Y:S01]  /*4d90*/  FMUL.FTZ R13, R0.reuse, R159 ;  /* 0x0000009f000d7220 */ /* 0x040fe20000410000 */
[----:B------:R-:W-:Y:S01]  /*4da0*/  FMUL.FTZ R165, R0, R165 ;  /* 0x000000a500a57220 */ /* 0x000fe20000410000 */
[----:B------:R-:W-:-:S02]  /*4db0*/  IMAD R157, R7, R156, UR6 ;  /* 0x00000006079d7e24 */ /* 0x000fc4000f8e029c */
[C---:B------:R-:W-:Y:S01]  /*4dc0*/  FMUL.FTZ R14, R0.reuse, R162 ;  /* 0x000000a2000e7220 */ /* 0x040fe20000410000 */
[C---:B------:R-:W-:Y:S01]  /*4dd0*/  FMUL.FTZ R15, R0.reuse, R163 ;  /* 0x000000a3000f7220 */ /* 0x040fe20000410000 */
[----:B------:R-:W-:Y:S01]  /*4de0*/  FMUL.FTZ R17, R0, R166 ;  /* 0x000000a600117220 */ /* 0x000fe20000410000 */
[----:B------:R-:W-:Y:S01]  /*4df0*/  IMAD R157, R158, UR43, R157 ;  /* 0x0000002b9e9d7c24 */ /* 0x000fe2000f8e029d */
        /* <DEDUP_REMOVED lines=14> */
[----:B------:R-:W-:Y:S01]  /*4ee0*/  FMUL.FTZ R158, R0, R187 ;  /* 0x000000bb009e7220 */ /* 0x000fe20000410000 */
[----:B---3--:R-:W-:Y:S01]  /*4ef0*/  IADD3 R177, R160, -UR51, R157 ;  /* 0x80000033a0b17c10 */ /* 0x008fe2000fffe09d */
[----:B------:R-:W3:Y:S01]  /*4f00*/  MUFU.TANH R221, R221 ;  /* 0x000000dd00dd7308 */ /* 0x000ee20000002400 */
[C---:B------:R-:W-:Y:S01]  /*4f10*/  FMUL.FTZ R23, R0.reuse, R178 ;  /* 0x000000b200177220 */ /* 0x040fe20000410000 */
[C---:B------:R-:W-:Y:S01]  /*4f20*/  FMUL.FTZ R178, R0.reuse, R188 ;  /* 0x000000bc00b27220 */ /* 0x040fe20000410000 */
[C---:B------:R-:W-:Y:S01]  /*4f30*/  ISETP.GT.AND P1, PT, R177.reuse, RZ, PT ;  /* 0x000000ffb100720c */ /* 0x040fe20003f24270 */
[C---:B------:R-:W-:Y:S01]  /*4f40*/  FMUL.FTZ R152, R0.reuse, R179 ;  /* 0x000000b300987220 */ /* 0x040fe20000410000 */
[----:B------:R-:W-:Y:S01]  /*4f50*/  ISETP.GT.AND P2, PT, R177, 0x1, PT ;  /* 0x00000001b100780c */ /* 0x000fe20003f44270 */
[C---:B------:R-:W-:Y:S01]  /*4f60*/  FMUL.FTZ R179, R0.reuse, R189 ;  /* 0x000000bd00b37220 */ /* 0x040fe20000410000 */
[----:B-1----:R-:W-:Y:S01]  /*4f70*/  FSEL R160, R217, -INF , P1 ;  /* 0xff800000d9a07808 */ /* 0x002fe20000800000 */
[----:B------:R-:W1:Y:S01]  /*4f80*/  MUFU.TANH R222, R222 ;  /* 0x000000de00de7308 */ /* 0x000e620000002400 */
[C---:B------:R-:W-:Y:S01]  /*4f90*/  ISETP.GT.AND P1, PT, R177.reuse, 0x8, PT ;  /* 0x00000008b100780c */ /* 0x040fe20003f24270 */
[----:B------:R-:W-:Y:S01]  /*4fa0*/  FMUL.FTZ R156, R0, R186 ;  /* 0x000000ba009c7220 */ /* 0x000fe20000410000 */
[----:B--2---:R-:W-:Y:S01]  /*4fb0*/  FSEL R159, R216, -INF , P2 ;  /* 0xff800000d89f7808 */ /* 0x004fe20001000000 */
[----:B------:R-:W-:Y:S01]  /*4fc0*/  FMUL.FTZ R181, R0, R192 ;  /* 0x000000c000b57220 */ /* 0x000fe20000410000 */
[----:B------:R-:W-:Y:S01]  /*4fd0*/  FMNMX.FTZ R164, R160, R9, !PT ;  /* 0x00000009a0a47209 */ /* 0x000fe20007810000 */
[----:B------:R-:W-:Y:S01]  /*4fe0*/  FMUL.FTZ R180, R0, R193 ;  /* 0x000000c100b47220 */ /* 0x000fe20000410000 */
[----:B------:R-:W-:Y:S01]  /*4ff0*/  ISETP.GT.AND P2, PT, R177, 0x9, PT ;  /* 0x00000009b100780c */ /* 0x000fe20003f44270 */
[----:B------:R-:W2:Y:S01]  /*5000*/  MUFU.TANH R165, R165 ;  /* 0x000000a500a57308 */ /* 0x000ea20000002400 */
[----:B----4-:R-:W-:Y:S01]  /*5010*/  FSEL R162, R218, -INF , P1 ;  /* 0xff800000daa27808 */ /* 0x010fe20000800000 */
[C---:B------:R-:W-:Y:S01]  /*5020*/  FMUL.FTZ R208, R0.reuse, R208 ;  /* 0x000000d000d07220 */ /* 0x040fe20000410000 */
[----:B------:R-:W-:Y:S01]  /*5030*/  FMNMX.FTZ R163, R159, R164, !PT ;  /* 0x000000a49fa37209 */ /* 0x000fe20007810000 */
[C---:B------:R-:W-:Y:S01]  /*5040*/  FMUL.FTZ R209, R0.reuse, R209 ;  /* 0x000000d100d17220 */ /* 0x040fe20000410000 */
[----:B------:R-:W-:Y:S01]  /*5050*/  ISETP.GT.AND P1, PT, R177, 0x10, PT ;  /* 0x00000010b100780c */ /* 0x000fe20003f24270 */
[----:B------:R-:W-:Y:S01]  /*5060*/  FMUL.FTZ R212, R0, R212 ;  /* 0x000000d400d47220 */ /* 0x000fe20000410000 */
[----:B-----5:R-:W-:Y:S01]  /*5070*/  FSEL R161, R219, -INF , P2 ;  /* 0xff800000dba17808 */ /* 0x020fe20001000000 */
[----:B------:R-:W4:Y:S01]  /*5080*/  MUFU.TANH R167, R167 ;  /* 0x000000a700a77308 */ /* 0x000f220000002400 */
[----:B------:R-:W-:Y:S01]  /*5090*/  FMNMX.FTZ R166, R162, R163, !PT ;  /* 0x000000a3a2a67209 */ /* 0x000fe20007810000 */
[----:B------:R-:W-:Y:S01]  /*50a0*/  FMUL.FTZ R213, R0, R213 ;  /* 0x000000d500d57220 */ /* 0x000fe20000410000 */
[----:B------:R-:W-:Y:S01]  /*50b0*/  ISETP.GT.AND P2, PT, R177, 0x11, PT ;  /* 0x00000011b100780c */ /* 0x000fe20003f44270 */
[----:B------:R-:W-:Y:S01]  /*50c0*/  UMOV UR10, UR56 ;  /* 0x00000038000a7c82 */ /* 0x000fe20008000000 */
[----:B0-----:R-:W-:Y:S01]  /*50d0*/  FSEL R164, R220, -INF , P1 ;  /* 0xff800000dca47808 */ /* 0x001fe20000800000 */
[C---:B------:R-:W-:Y:S01]  /*50e0*/  FMUL.FTZ R194, R0.reuse, R194 ;  /* 0x000000c200c27220 */ /* 0x040fe20000410000 */
[----:B------:R-:W-:Y:S01]  /*50f0*/  FMNMX.FTZ R183, R161, R166, !PT ;  /* 0x000000a6a1b77209 */ /* 0x000fe20007810000 */
[----:B------:R-:W0:Y:S01]  /*5100*/  MUFU.TANH R168, R168 ;  /* 0x000000a800a87308 */ /* 0x000e220000002400 */
[----:B------:R-:W-:Y:S01]  /*5110*/  ISETP.GT.AND P1, PT, R177, 0x18, PT ;  /* 0x00000018b100780c */ /* 0x000fe20003f24270 */
[----:B------:R-:W-:Y:S01]  /*5120*/  FMUL.FTZ R195, R0, R195 ;  /* 0x000000c300c37220 */ /* 0x000fe20000410000 */
[----:B---3--:R-:W-:Y:S01]  /*5130*/  FSEL R163, R221, -INF , P2 ;  /* 0xff800000dda37808 */ /* 0x008fe20001000000 */
[----:B------:R-:W-:Y:S01]  /*5140*/  UIADD3 UR6, UR54, 0x38840, URZ ;  /* 0x0003884036067890 */ /* 0x000fe2000fffe03f */
[----:B------:R-:W-:-:S02]  /*5150*/  FMNMX.FTZ R182, R164, R183, !PT ;  /* 0x000000b7a4b67209 */ /* 0x000fc40007810000 */
[----:B------:R-:W-:Y:S01]  /*5160*/  ISETP.GT.AND P2, PT, R177, 0x19, PT ;  /* 0x00000019b100780c */ /* 0x000fe20003f44270 */
[----:B------:R-:W3:Y:S01]  /*5170*/  MUFU.TANH R169, R169 ;  /* 0x000000a900a97308 */ /* 0x000ee20000002400 */
[----:B-1----:R-:W-:Y:S01]  /*5180*/  FSEL R166, R222, -INF , P1 ;  /* 0xff800000dea67808 */ /* 0x002fe20000800000 */
[----:B------:R-:W-:Y:S01]  /*5190*/  UPRMT UR6, UR45, 0x654, UR6 ;  /* 0x000006542d067896 */ /* 0x000fe20008000006 */
[----:B------:R-:W-:Y:S02]  /*51a0*/  FMNMX.FTZ R183, R163, R182, !PT ;  /* 0x000000b6a3b77209 */ /* 0x000fe40007810000 */
[----:B------:R-:W-:Y:S02]  /*51b0*/  ISETP.GT.AND P1, PT, R177, 0x20, PT ;  /* 0x00000020b100780c */ /* 0x000fe40003f24270 */
[----:B--2---:R-:W-:Y:S01]  /*51c0*/  FSEL R165, R165, -INF , P2 ;  /* 0xff800000a5a57808 */ /* 0x004fe20001000000 */
[----:B------:R-:W1:Y:S01]  /*51d0*/  MUFU.TANH R170, R170 ;  /* 0x000000aa00aa7308 */ /* 0x000e620000002400 */
[----:B------:R-:W-:Y:S01]  /*51e0*/  FMNMX.FTZ R182, R166, R183, !PT ;  /* 0x000000b7a6b67209 */ /* 0x000fe20007810000 */
[----:B------:R-:W-:Y:S01]  /*51f0*/  FMUL.FTZ R183, R0, R196 ;  /* 0x000000c400b77220 */ /* 0x000fe20000410000 */
[----:B------:R-:W-:Y:S01]  /*5200*/  ISETP.GT.AND P2, PT, R177, 0x21, PT ;  /* 0x00000021b100780c */ /* 0x000fe20003f44270 */
[----:B------:R-:W-:Y:S01]  /*5210*/  SYNCS.ARRIVE.TRANS64.RED.A1T0 RZ, [UR6], RZ ;  /* 0x000000ffffff79a7 */ /* 0x000fe20008100406 */
[----:B----4-:R-:W-:-:S02]  /*5220*/  FSEL R167, R167, -INF , P1 ;  /* 0xff800000a7a77808 */ /* 0x010fc40000800000 */
[----:B------:R-:W-:Y:S01]  /*5230*/  FMNMX.FTZ R182, R165, R182, !PT ;  /* 0x000000b6a5b67209 */ /* 0x000fe20007810000 */
[----:B------:R-:W2:Y:S01]  /*5240*/  MUFU.TANH R171, R171 ;  /* 0x000000ab00ab7308 */ /* 0x000ea20000002400 */
[----:B------:R-:W-:Y:S02]  /*5250*/  ISETP.GT.AND P1, PT, R177, 0x28, PT ;  /* 0x00000028b100780c */ /* 0x000fe40003f24270 */
[----:B0-----:R-:W-:Y:S02]  /*5260*/  FSEL R168, R168, -INF , P2 ;  /* 0xff800000a8a87808 */ /* 0x001fe40001000000 */
[----:B------:R-:W-:Y:S01]  /*5270*/  FMNMX.FTZ R185, R167, R182, !PT ;  /* 0x000000b6a7b97209 */ /* 0x000fe20007810000 */
[----:B------:R-:W-:Y:S01]  /*5280*/  FMUL.FTZ R182, R0, R197 ;  /* 0x000000c500b67220 */ /* 0x000fe20000410000 */
[----:B------:R-:W-:Y:S01]  /*5290*/  ISETP.GT.AND P2, PT, R177, 0x29, PT ;  /* 0x00000029b100780c */ /* 0x000fe20003f44270 */
[----:B------:R-:W0:Y:S01]  /*52a0*/  MUFU.TANH R172, R172 ;  /* 0x000000ac00ac7308 */ /* 0x000e220000002400 */
[----:B---3--:R-:W-:-:S02]  /*52b0*/  FSEL R169, R169, -INF , P1 ;  /* 0xff800000a9a97808 */ /* 0x008fc40000800000 */
[----:B------:R-:W-:Y:S01]  /*52c0*/  FMNMX.FTZ R184, R168, R185, !PT ;  /* 0x000000b9a8b87209 */ /* 0x000fe20007810000 */
[----:B------:R-:W-:Y:S01]  /*52d0*/  FMUL.FTZ R185, R0, R200 ;  /* 0x000000c800b97220 */ /* 0x000fe20000410000 */
[----:B------:R-:W-:Y:S02]  /*52e0*/  ISETP.GT.AND P1, PT, R177, 0x30, PT ;  /* 0x00000030b100780c */ /* 0x000fe40003f24270 */
[----:B-1----:R-:W-:Y:S01]  /*52f0*/  FSEL R170, R170, -INF , P2 ;  /* 0xff800000aaaa7808 */ /* 0x002fe20001000000 */
[----:B------:R-:W1:Y:S01]  /*5300*/  MUFU.TANH R173, R173 ;  /* 0x000000ad00ad7308 */ /* 0x000e620000002400 */
[----:B------:R-:W-:Y:S02]  /*5310*/  FMNMX.FTZ R187, R169, R184, !PT ;  /* 0x000000b8a9bb7209 */ /* 0x000fe40007810000 */
[----:B------:R-:W-:Y:S02]  /*5320*/  ISETP.GT.AND P2, PT, R177, 0x31, PT ;  /* 0x00000031b100780c */ /* 0x000fe40003f44270 */
[----:B--2---:R-:W-:-:S02]  /*5330*/  FSEL R171, R171, -INF , P1 ;  /* 0xff800000abab7808 */ /* 0x004fc40000800000 */
[----:B------:R-:W-:Y:S01]  /*5340*/  FMNMX.FTZ R184, R170, R187, !PT ;  /* 0x000000bbaab87209 */ /* 0x000fe20007810000 */
[----:B------:R-:W2:Y:S01]  /*5350*/  MUFU.TANH R174, R174 ;  /* 0x000000ae00ae7308 */ /* 0x000ea20000002400 */
[----:B------:R-:W-:Y:S02]  /*5360*/  ISETP.GT.AND P1, PT, R177, 0x38, PT ;  /* 0x00000038b100780c */ /* 0x000fe40003f24270 */
[----:B0-----:R-:W-:Y:S02]  /*5370*/  FSEL R172, R172, -INF , P2 ;  /* 0xff800000acac7808 */ /* 0x001fe40001000000 */
[----:B------:R-:W-:Y:S01]  /*5380*/  FMNMX.FTZ R187, R171, R184, !PT ;  /* 0x000000b8abbb7209 */ /* 0x000fe20007810000 */
[C---:B------:R-:W-:Y:S01]  /*5390*/  FMUL.FTZ R184, R0.reuse, R201 ;  /* 0x000000c900b87220 */ /* 0x040fe20000410000 */
[----:B------:R-:W-:Y:S01]  /*53a0*/  ISETP.GT.AND P2, PT, R177, 0x39, PT ;  /* 0x00000039b100780c */ /* 0x000fe20003f44270 */
[----:B------:R-:W0:Y:S01]  /*53b0*/  MUFU.TANH R175, R175 ;  /* 0x000000af00af7308 */ /* 0x000e220000002400 */
[----:B-1----:R-:W-:Y:S01]  /*53c0*/  FSEL R173, R173, -INF , P1 ;  /* 0xff800000adad7808 */ /* 0x002fe20000800000 */
[----:B------:R-:W-:Y:S01]  /*53d0*/  FMUL.FTZ R201, R0, R207 ;  /* 0x000000cf00c97220 */ /* 0x000fe20000410000 */
[----:B------:R-:W-:Y:S01]  /*53e0*/  FMNMX.FTZ R186, R172, R187, !PT ;  /* 0x000000bbacba7209 */ /* 0x000fe20007810000 */
[----:B------:R-:W-:Y:S01]  /*53f0*/  FMUL.FTZ R187, R0, R204 ;  /* 0x000000cc00bb7220 */ /* 0x000fe20000410000 */
[----:B------:R-:W-:-:S02]  /*5400*/  ISETP.GT.AND P1, PT, R177, 0x40, PT ;  /* 0x00000040b100780c */ /* 0x000fc40003f24270 */
[----:B------:R-:W-:Y:S01]  /*5410*/  FMNMX.FTZ R189, R173, R186, !PT ;  /* 0x000000baadbd7209 */ /* 0x000fe20007810000 */
[----:B------:R-:W1:Y:S01]  /*5420*/  MUFU.TANH R176, R176 ;  /* 0x000000b000b07308 */ /* 0x000e620000002400 */
[----:B--2---:R-:W-:Y:S02]  /*5430*/  FSEL R174, R174, -INF , P2 ;  /* 0xff800000aeae7808 */ /* 0x004fe40001000000 */
[----:B------:R-:W-:Y:S02]  /*5440*/  ISETP.GT.AND P2, PT, R177, 0x41, PT ;  /* 0x00000041b100780c */ /* 0x000fe40003f44270 */
[----:B------:R-:W-:-:S03]  /*5450*/  FMNMX.FTZ R186, R174, R189, !PT ;  /* 0x000000bdaeba7209 */ /* 0x000fc60007810000 */
[----:B------:R-:W2:Y:S01]  /*5460*/  MUFU.TANH R178, R178 ;  /* 0x000000b200b27308 */ /* 0x000ea20000002400 */
[----:B0-----:R-:W-:Y:S02]  /*5470*/  FSEL R175, R175, -INF , P1 ;  /* 0xff800000afaf7808 */ /* 0x001fe40000800000 */
[----:B------:R-:W-:Y:S02]  /*5480*/  ISETP.GT.AND P1, PT, R177, 0x48, PT ;  /* 0x00000048b100780c */ /* 0x000fe40003f24270 */
[----:B------:R-:W-:Y:S01]  /*5490*/  FMNMX.FTZ R189, R175, R186, !PT ;  /* 0x000000baafbd7209 */ /* 0x000fe20007810000 */
[----:B------:R-:W-:Y:S02]  /*54a0*/  FMUL.FTZ R186, R0, R205 ;  /* 0x000000cd00ba7220 */ /* 0x000fe40000410000 */
[----:B------:R-:W0:Y:S01]  /*54b0*/  MUFU.TANH R179, R179 ;  /* 0x000000b300b37308 */ /* 0x000e220000002400 */
[----:B-1----:R-:W-:Y:S02]  /*54c0*/  FSEL R176, R176, -INF , P2 ;  /* 0xff800000b0b07808 */ /* 0x002fe40001000000 */
[----:B------:R-:W-:-:S02]  /*54d0*/  ISETP.GT.AND P2, PT, R177, 0x49, PT ;  /* 0x00000049b100780c */ /* 0x000fc40003f44270 */
[----:B------:R-:W-:-:S03]  /*54e0*/  FMNMX.FTZ R189, R176, R189, !PT ;  /* 0x000000bdb0bd7209 */ /* 0x000fc60007810000 */
[----:B------:R-:W1:Y:S01]  /*54f0*/  MUFU.TANH R181, R181 ;  /* 0x000000b500b57308 */ /* 0x000e620000002400 */
[----:B--2---:R-:W-:Y:S02]  /*5500*/  FSEL R178, R178, -INF , P1 ;  /* 0xff800000b2b27808 */ /* 0x004fe40000800000 */
[----:B------:R-:W-:Y:S02]  /*5510*/  ISETP.GT.AND P1, PT, R177, 0x50, PT ;  /* 0x00000050b100780c */ /* 0x000fe40003f24270 */
[----:B------:R-:W-:-:S03]  /*5520*/  FMNMX.FTZ R188, R178, R189, !PT ;  /* 0x000000bdb2bc7209 */ /* 0x000fc60007810000 */
[----:B------:R-:W2:Y:S01]  /*5530*/  MUFU.TANH R180, R180 ;  /* 0x000000b400b47308 */ /* 0x000ea20000002400 */
[----:B0-----:R-:W-:Y:S02]  /*5540*/  FSEL R179, R179, -INF , P2 ;  /* 0xff800000b3b37808 */ /* 0x001fe40001000000 */
[----:B------:R-:W-:Y:S02]  /*5550*/  ISETP.GT.AND P2, PT, R177, 0x51, PT ;  /* 0x00000051b100780c */ /* 0x000fe40003f44270 */
[----:B------:R-:W-:-:S03]  /*5560*/  FMNMX.FTZ R188, R179, R188, !PT ;  /* 0x000000bcb3bc7209 */ /* 0x000fc60007810000 */
[----:B------:R-:W0:Y:S01]  /*5570*/  MUFU.TANH R183, R183 ;  /* 0x000000b700b77308 */ /* 0x000e220000002400 */
[----:B-1----:R-:W-:Y:S02]  /*5580*/  FSEL R181, R181, -INF , P1 ;  /* 0xff800000b5b57808 */ /* 0x002fe40000800000 */
[----:B------:R-:W-:Y:S02]  /*5590*/  ISETP.GT.AND P1, PT, R177, 0x58, PT ;  /* 0x00000058b100780c */ /* 0x000fe40003f24270 */
        /* <DEDUP_REMOVED lines=32> */
[----:B------:R-:W-:Y:S01]  /*57a0*/  ISETP.GT.AND P1, PT, R177, 0x78, PT ;  /* 0x00000078b100780c */ /* 0x000fe20003f24270 */
[----:B------:R-:W0:Y:S01]  /*57b0*/  SHFL.IDX PT, R208, R155, 0x1, 0x1c1f ;  /* 0x003c1f009bd07f89 */ /* 0x000e2200000e0000 */
[----:B------:R-:W-:Y:S01]  /*57c0*/  FMNMX.FTZ R197, R190, R193, !PT ;  /* 0x000000c1bec57209 */ /* 0x000fe20007810000 */
[----:B------:R-:W-:Y:S02]  /*57d0*/  FMUL.FTZ R193, R0, R191 ;  /* 0x000000bf00c17220 */ /* 0x000fe40000410000 */
[----:B------:R-:W3:Y:S01]  /*57e0*/  MUFU.TANH R213, R213 ;  /* 0x000000d500d57308 */ /* 0x000ee20000002400 */
[----:B-1----:R-:W-:Y:S02]  /*57f0*/  FSEL R188, R209, -INF , P2 ;  /* 0xff800000d1bc7808 */ /* 0x002fe40001000000 */
[----:B------:R-:W-:-:S02]  /*5800*/  ISETP.GT.AND P2, PT, R177, 0x79, PT ;  /* 0x00000079b100780c */ /* 0x000fc40003f44270 */
[----:B------:R-:W-:-:S03]  /*5810*/  FMNMX.FTZ R197, R188, R197, !PT ;  /* 0x000000c5bcc57209 */ /* 0x000fc60007810000 */
[----:B------:R-:W-:Y:S01]  /*5820*/  MUFU.TANH R10, R10 ;  /* 0x0000000a000a7308 */ /* 0x000fe20000002400 */
[----:B--2---:R-:W-:-:S04]  /*5830*/  FSEL R192, R192, -INF , P1 ;  /* 0xff800000c0c07808 */ /* 0x004fc80000800000 */
[----:B------:R-:W-:Y:S01]  /*5840*/  FMNMX.FTZ R196, R192, R197, !PT ;  /* 0x000000c5c0c47209 */ /* 0x000fe20007810000 */
[C---:B------:R-:W-:Y:S01]  /*5850*/  FMUL.FTZ R197, R0.reuse, R199 ;  /* 0x000000c700c57220 */ /* 0x040fe20000410000 */
[C---:B------:R-:W-:Y:S01]  /*5860*/  FMUL.FTZ R199, R0.reuse, R203 ;  /* 0x000000cb00c77220 */ /* 0x040fe20000410000 */
[----:B------:R-:W1:Y:S01]  /*5870*/  MUFU.TANH R11, R11 ;  /* 0x0000000b000b7308 */ /* 0x000e620000002400 */
[----:B---3--:R-:W-:Y:S01]  /*5880*/  FSEL R191, R213, -INF , P2 ;  /* 0xff800000d5bf7808 */ /* 0x008fe20001000000 */
[----:B------:R-:W-:Y:S01]  /*5890*/  FMUL.FTZ R203, R0, R211 ;  /* 0x000000d300cb7220 */ /* 0x000fe20000410000 */
[----:B0-----:R-:W-:Y:S02]  /*58a0*/  IADD3 R157, R208, -UR51, R157 ;  /* 0x80000033d09d7c10 */ /* 0x001fe4000fffe09d */
[----:B------:R-:W-:Y:S01]  /*58b0*/  FMNMX.FTZ R177, R191, R196, !PT ;  /* 0x000000c4bfb17209 */ /* 0x000fe20007810000 */
[C---:B------:R-:W-:Y:S02]  /*58c0*/  FMUL.FTZ R196, R0.reuse, R198 ;  /* 0x000000c600c47220 */ /* 0x040fe40000410000 */
[----:B------:R-:W-:Y:S01]  /*58d0*/  MUFU.TANH R12, R12 ;  /* 0x0000000c000c7308 */ /* 0x000fe20000002400 */
[C---:B------:R-:W-:Y:S01]  /*58e0*/  ISETP.GT.AND P2, PT, R157.reuse, RZ, PT ;  /* 0x000000ff9d00720c */ /* 0x040fe20003f44270 */
[C---:B------:R-:W-:Y:S01]  /*58f0*/  FMUL.FTZ R198, R0.reuse, R202 ;  /* 0x000000ca00c67220 */ /* 0x040fe20000410000 */
[----:B------:R-:W0:Y:S01]  /*5900*/  SHFL.BFLY PT, R200, R177, 0x2, 0x1f ;  /* 0x0c401f00b1c87f89 */ /* 0x000e2200000e0000 */
[----:B------:R-:W-:Y:S01]  /*5910*/  ISETP.GT.AND P3, PT, R157, 0x1, PT ;  /* 0x000000019d00780c */ /* 0x000fe20003f64270 */
[----:B------:R-:W-:-:S03]  /*5920*/  FMUL.FTZ R202, R0, R210 ;  /* 0x000000d200ca7220 */ /* 0x000fc60000410000 */
[----:B------:R-:W2:Y:S01]  /*5930*/  MUFU.TANH R13, R13 ;  /* 0x0000000d000d7308 */ /* 0x000ea20000002400 */
[----:B-1----:R-:W-:Y:S02]  /*5940*/  FSEL R11, R11, -INF , P3 ;  /* 0xff8000000b0b7808 */ /* 0x002fe40001800000 */
[----:B------:R-:W-:-:S05]  /*5950*/  ISETP.GT.AND P3, PT, R157, 0x9, PT ;  /* 0x000000099d00780c */ /* 0x000fca0003f64270 */
[----:B------:R-:W-:Y:S08]  /*5960*/  MUFU.TANH R14, R14 ;  /* 0x0000000e000e7308 */ /* 0x000ff00000002400 */
[----:B------:R-:W1:Y:S01]  /*5970*/  MUFU.TANH R15, R15 ;  /* 0x0000000f000f7308 */ /* 0x000e620000002400 */
[----:B--2---:R-:W-:Y:S02]  /*5980*/  FSEL R13, R13, -INF , P3 ;  /* 0xff8000000d0d7808 */ /* 0x004fe40001800000 */
[----:B0-----:R-:W-:Y:S01]  /*5990*/  FMNMX.FTZ R204, R177, R200, !PT ;  /* 0x000000c8b1cc7209 */ /* 0x001fe20007810000 */
[----:B------:R-:W-:Y:S01]  /*59a0*/  FMUL.FTZ R200, R0, R206 ;  /* 0x000000ce00c87220 */ /* 0x000fe20000410000 */
[----:B------:R-:W-:Y:S01]  /*59b0*/  IMAD.U32 R206, RZ, RZ, UR10 ;  /* 0x0000000affce7e24 */ /* 0x000fe2000f8e00ff */
[----:B------:R-:W-:-:S02]  /*59c0*/  ISETP.GT.AND P3, PT, R157, 0x11, PT ;  /* 0x000000119d00780c */ /* 0x000fc40003f64270 */
[----:B------:R-:W0:Y:S01]  /*59d0*/  SHFL.BFLY PT, R177, R204, 0x1, 0x1f ;  /* 0x0c201f00ccb17f89 */ /* 0x000e2200000e0000 */
[----:B------:R-:W-:Y:S08]  /*59e0*/  MUFU.TANH R17, R17 ;  /* 0x0000001100117308 */ /* 0x000ff00000002400 */
[----:B------:R-:W2:Y:S01]  /*59f0*/  MUFU.TANH R18, R18 ;  /* 0x0000001200127308 */ /* 0x000ea20000002400 */
[----:B-1----:R-:W-:-:S02]  /*5a00*/  FSEL R15, R15, -INF , P3 ;  /* 0xff8000000f0f7808 */ /* 0x002fc40001800000 */
[----:B------:R-:W-:-:S05]  /*5a10*/  ISETP.GT.AND P3, PT, R157, 0x19, PT ;  /* 0x000000199d00780c */ /* 0x000fca0003f64270 */
[----:B------:R-:W1:Y:S01]  /*5a20*/  MUFU.TANH R19, R19 ;  /* 0x0000001300137308 */ /* 0x000e620000002400 */
[----:B0-----:R-:W-:-:S07]  /*5a30*/  FMNMX.FTZ R177, R204, R177, !PT ;  /* 0x000000b1ccb17209 */ /* 0x001fce0007810000 */
[----:B------:R-:W0:Y:S01]  /*5a40*/  MUFU.TANH R20, R20 ;  /* 0x0000001400147308 */ /* 0x000e220000002400 */
[----:B--2---:R-:W-:Y:S01]  /*5a50*/  FSEL R18, R18, -INF , P3 ;  /* 0xff80000012127808 */ /* 0x004fe20001800000 */
[----:B------:R-:W-:Y:S01]  /*5a60*/  FMUL.FTZ R204, R0, R214 ;  /* 0x000000d600cc7220 */ /* 0x000fe20000410000 */
[C---:B------:R-:W-:Y:S01]  /*5a70*/  FSETP.NEU.FTZ.AND P1, PT, R177.reuse, -INF , PT ;  /* 0xff800000b100780b */ /* 0x040fe20003f3d000 */
[----:B------:R-:W-:-:S01]  /*5a80*/  FFMA.FTZ R205, R177, R206, -8 ;  /* 0xc1000000b1cd7423 */ /* 0x000fc200000100ce */
[----:B------:R-:W-:Y:S01]  /*5a90*/  ISETP.GT.AND P3, PT, R157, 0x21, PT ;  /* 0x000000219d00780c */ /* 0x000fe20003f64270 */
[----:B------:R-:W-:Y:S02]  /*5aa0*/  FMUL.FTZ R206, R0, R215 ;  /* 0x000000d700ce7220 */ /* 0x000fe40000410000 */
[----:B------:R-:W2:Y:S01]  /*5ab0*/  MUFU.TANH R21, R21 ;  /* 0x0000001500157308 */ /* 0x000ea20000002400 */
[----:B------:R-:W-:-:S05]  /*5ac0*/  FSEL R205, R205, RZ, P1 ;  /* 0x000000ffcdcd7208 */ /* 0x000fca0000800000 */
[--C-:B------:R-:W-:Y:S01]  /*5ad0*/  FFMA.FTZ R155, R159, UR10, -R205.reuse ;  /* 0x0000000a9f9b7c23 */ /* 0x100fe200080108cd */
[----:B------:R-:W-:Y:S01]  /*5ae0*/  FSEL R159, R10, -INF , P2 ;  /* 0xff8000000a9f7808 */ /* 0x000fe20001000000 */
[--C-:B------:R-:W-:Y:S01]  /*5af0*/  FFMA.FTZ R10, R162, UR10, -R205.reuse ;  /* 0x0000000aa20a7c23 */ /* 0x100fe200080108cd */
[----:B------:R-:W-:Y:S01]  /*5b00*/  ISETP.GT.AND P2, PT, R157, 0x8, PT ;  /* 0x000000089d00780c */ /* 0x000fe20003f44270 */
[----:B------:R-:W3:Y:S01]  /*5b10*/  MUFU.TANH R22, R22 ;  /* 0x0000001600167308 */ /* 0x000ee20000002400 */
[----:B------:R-:W-:Y:S01]  /*5b20*/  FMNMX.FTZ R162, R159, R8, !PT ;  /* 0x000000089fa27209 */ /* 0x000fe20007810000 */
[--C-:B------:R-:W-:Y:S01]  /*5b30*/  FFMA.FTZ R208, R163, UR10, -R205.reuse ;  /* 0x0000000aa3d07c23 */ /* 0x100fe200080108cd */
[----:B------:R-:W-:Y:S01]  /*5b40*/  FSEL R12, R12, -INF , P2 ;  /* 0xff8000000c0c7808 */ /* 0x000fe20001000000 */
[--C-:B------:R-:W-:Y:S01]  /*5b50*/  FFMA.FTZ R209, R166, UR10, -R205.reuse ;  /* 0x0000000aa6d17c23 */ /* 0x100fe200080108cd */
[----:B------:R-:W-:Y:S01]  /*5b60*/  FMNMX.FTZ R207, R11, R162, !PT ;  /* 0x000000a20bcf7209 */ /* 0x000fe20007810000 */
[--C-:B------:R-:W-:Y:S01]  /*5b70*/  FFMA.FTZ R210, R174, UR10, -R205.reuse ;  /* 0x0000000aaed27c23 */ /* 0x100fe200080108cd */
[----:B------:R-:W-:Y:S01]  /*5b80*/  ISETP.GT.AND P2, PT, R157, 0x10, PT ;  /* 0x000000109d00780c */ /* 0x000fe20003f44270 */
[----:B------:R-:W4:Y:S01]  /*5b90*/  MUFU.TANH R23, R23 ;  /* 0x0000001700177308 */ /* 0x000f220000002400 */
[----:B------:R-:W-:Y:S01]  /*5ba0*/  FMNMX.FTZ R162, R12, R207, !PT ;  /* 0x000000cf0ca27209 */ /* 0x000fe20007810000 */
[--C-:B------:R-:W-:Y:S01]  /*5bb0*/  FFMA.FTZ R174, R175, UR10, -R205.reuse ;  /* 0x0000000aafae7c23 */ /* 0x100fe200080108cd */
[----:B------:R-:W-:Y:S01]  /*5bc0*/  FSEL R14, R14, -INF , P2 ;  /* 0xff8000000e0e7808 */ /* 0x000fe20001000000 */
[--C-:B------:R-:W-:Y:S01]  /*5bd0*/  FFMA.FTZ R212, R179, UR10, -R205.reuse ;  /* 0x0000000ab3d47c23 */ /* 0x100fe200080108cd */
[----:B------:R-:W-:Y:S01]  /*5be0*/  FMNMX.FTZ R207, R13, R162, !PT ;  /* 0x000000a20dcf7209 */ /* 0x000fe20007810000 */
[--C-:B------:R-:W-:Y:S01]  /*5bf0*/  FFMA.FTZ R162, R164, UR10, -R205.reuse ;  /* 0x0000000aa4a27c23 */ /* 0x100fe200080108cd */
[----:B------:R-:W-:Y:S01]  /*5c00*/  ISETP.GT.AND P2, PT, R157, 0x18, PT ;  /* 0x000000189d00780c */ /* 0x000fe20003f44270 */
[----:B------:R-:W5:Y:S01]  /*5c10*/  MUFU.TANH R152, R152 ;  /* 0x0000009800987308 */ /* 0x000f620000002400 */
[----:B------:R-:W-:Y:S01]  /*5c20*/  FMNMX.FTZ R164, R14, R207, !PT ;  /* 0x000000cf0ea47209 */ /* 0x000fe20007810000 */
[--C-:B------:R-:W-:Y:S01]  /*5c30*/  FFMA.FTZ R160, R160, UR10, -R205.reuse ;  /* 0x0000000aa0a07c23 */ /* 0x100fe200080108cd */
[----:B------:R-:W-:Y:S01]  /*5c40*/  FSEL R17, R17, -INF , P2 ;  /* 0xff80000011117808 */ /* 0x000fe20001000000 */
[----:B------:R-:W-:Y:S01]  /*5c50*/  FFMA.FTZ R161, R161, UR10, -R205 ;  /* 0x0000000aa1a17c23 */ /* 0x000fe200080108cd */
[----:B------:R-:W-:-:S02]  /*5c60*/  FMNMX.FTZ R164, R15, R164, !PT ;  /* 0x000000a40fa47209 */ /* 0x000fc40007810000 */
[----:B------:R-:W-:Y:S01]  /*5c70*/  ISETP.GT.AND P2, PT, R157, 0x20, PT ;  /* 0x000000209d00780c */ /* 0x000fe20003f44270 */
[----:B------:R-:W5:Y:S01]  /*5c80*/  MUFU.TANH R153, R153 ;  /* 0x0000009900997308 */ /* 0x000f620000002400 */
[----:B------:R-:W-:Y:S02]  /*5c90*/  FMNMX.FTZ R207, R17, R164, !PT ;  /* 0x000000a411cf7209 */ /* 0x000fe40007810000 */
[----:B-1----:R-:W-:Y:S02]  /*5ca0*/  FSEL R163, R19, -INF , P2 ;  /* 0xff80000013a37808 */ /* 0x002fe40001000000 */
[----:B------:R-:W-:Y:S02]  /*5cb0*/  FMNMX.FTZ R164, R18, R207, !PT ;  /* 0x000000cf12a47209 */ /* 0x000fe40007810000 */
[----:B------:R-:W-:Y:S01]  /*5cc0*/  ISETP.GT.AND P2, PT, R157, 0x28, PT ;  /* 0x000000289d00780c */ /* 0x000fe20003f44270 */
[----:B------:R-:W1:Y:S01]  /*5cd0*/  MUFU.TANH R154, R154 ;  /* 0x0000009a009a7308 */ /* 0x000e620000002400 */
[----:B0-----:R-:W-:-:S02]  /*5ce0*/  FSEL R20, R20, -INF , P3 ;  /* 0xff80000014147808 */ /* 0x001fc40001800000 */
[----:B------:R-:W-:Y:S02]  /*5cf0*/  FMNMX.FTZ R207, R163, R164, !PT ;  /* 0x000000a4a3cf7209 */ /* 0x000fe40007810000 */
[----:B------:R-:W-:Y:S02]  /*5d00*/  ISETP.GT.AND P3, PT, R157, 0x29, PT ;  /* 0x000000299d00780c */ /* 0x000fe40003f64270 */
[----:B--2---:R-:W-:Y:S01]  /*5d10*/  FSEL R164, R21, -INF , P2 ;  /* 0xff80000015a47808 */ /* 0x004fe20001000000 */
[----:B------:R0:W-:Y:S01]  /*5d20*/  MUFU.EX2 R19, R208 ;  /* 0x000000d000137308 */ /* 0x0001e20000000800 */
[----:B------:R-:W-:Y:S02]  /*5d30*/  FMNMX.FTZ R207, R20, R207, !PT ;  /* 0x000000cf14cf7209 */ /* 0x000fe40007810000 */
[----:B------:R-:W-:Y:S02]  /*5d40*/  ISETP.GT.AND P2, PT, R157, 0x30, PT ;  /* 0x000000309d00780c */ /* 0x000fe40003f44270 */
[----:B---3--:R-:W-:-:S02]  /*5d50*/  FSEL R166, R22, -INF , P3 ;  /* 0xff80000016a67808 */ /* 0x008fc40001800000 */
[----:B------:R-:W-:Y:S01]  /*5d60*/  FMNMX.FTZ R207, R164, R207, !PT ;  /* 0x000000cfa4cf7209 */ /* 0x000fe20007810000 */
[----:B------:R-:W2:Y:S01]  /*5d70*/  MUFU.TANH R156, R156 ;  /* 0x0000009c009c7308 */ /* 0x000ea20000002400 */
[----:B0-----:R-:W-:-:S01]  /*5d80*/  FFMA.FTZ R208, R165, UR10, -R205 ;  /* 0x0000000aa5d07c23 */ /* 0x001fc200080108cd */
[----:B------:R-:W-:Y:S02]  /*5d90*/  ISETP.GT.AND P3, PT, R157, 0x31, PT ;  /* 0x000000319d00780c */ /* 0x000fe40003f64270 */
[----:B----4-:R-:W-:Y:S01]  /*5da0*/  FSEL R165, R23, -INF , P2 ;  /* 0xff80000017a57808 */ /* 0x010fe20001000000 */
[----:B------:R-:W-:Y:S01]  /*5db0*/  FFMA.FTZ R23, R167, UR10, -R205 ;  /* 0x0000000aa7177c23 */ /* 0x000fe200080108cd */
[----:B------:R-:W-:Y:S02]  /*5dc0*/  FMNMX.FTZ R22, R166, R207, !PT ;  /* 0x000000cfa6167209 */ /* 0x000fe40007810000 */
[----:B------:R-:W0:Y:S01]  /*5dd0*/  MUFU.TANH R158, R158 ;  /* 0x0000009e009e7308 */ /* 0x000e220000002400 */
[----:B------:R-:W-:-:S02]  /*5de0*/  ISETP.GT.AND P2, PT, R157, 0x38, PT ;  /* 0x000000389d00780c */ /* 0x000fc40003f44270 */
[----:B-----5:R-:W-:Y:S02]  /*5df0*/  FSEL R152, R152, -INF , P3 ;  /* 0xff80000098987808 */ /* 0x020fe40001800000 */
[----:B------:R-:W-:Y:S02]  /*5e00*/  FMNMX.FTZ R167, R165, R22, !PT ;  /* 0x00000016a5a77209 */ /* 0x000fe40007810000 */
[----:B------:R-:W-:Y:S01]  /*5e10*/  ISETP.GT.AND P3, PT, R157, 0x39, PT ;  /* 0x000000399d00780c */ /* 0x000fe20003f64270 */
[----:B------:R-:W3:Y:S01]  /*5e20*/  MUFU.TANH R189, R189 ;  /* 0x000000bd00bd7308 */ /* 0x000ee20000002400 */
[----:B------:R-:W-:Y:S02]  /*5e30*/  FSEL R153, R153, -INF , P2 ;  /* 0xff80000099997808 */ /* 0x000fe40001000000 */
[----:B------:R-:W-:Y:S02]  /*5e40*/  FMNMX.FTZ R22, R152, R167, !PT ;  /* 0x000000a798167209 */ /* 0x000fe40007810000 */
[----:B------:R-:W-:-:S02]  /*5e50*/  ISETP.GT.AND P2, PT, R157, 0x40, PT ;  /* 0x000000409d00780c */ /* 0x000fc40003f44270 */
[----:B-1----:R-:W-:Y:S01]  /*5e60*/  FSEL R167, R154, -INF , P3 ;  /* 0xff8000009aa77808 */ /* 0x002fe20001800000 */
[----:B------:R-:W1:Y:S01]  /*5e70*/  MUFU.TANH R193, R193 ;  /* 0x000000c100c17308 */ /* 0x000e620000002400 */
[----:B------:R-:W-:Y:S01]  /*5e80*/  FMNMX.FTZ R22, R153, R22, !PT ;  /* 0x0000001699167209 */ /* 0x000fe20007810000 */
[--C-:B------:R-:W-:Y:S01]  /*5e90*/  FFMA.FTZ R154, R168, UR10, -R205.reuse ;  /* 0x0000000aa89a7c23 */ /* 0x100fe200080108cd */
[----:B------:R-:W-:Y:S01]  /*5ea0*/  ISETP.GT.AND P3, PT, R157, 0x41, PT ;  /* 0x000000419d00780c */ /* 0x000fe20003f64270 */
[----:B------:R-:W-:Y:S01]  /*5eb0*/  FFMA.FTZ R168, R169, UR10, -R205 ;  /* 0x0000000aa9a87c23 */ /* 0x000fe200080108cd */
[----:B--2---:R-:W-:Y:S02]  /*5ec0*/  FSEL R156, R156, -INF , P2 ;  /* 0xff8000009c9c7808 */ /* 0x004fe40001000000 */
[----:B------:R-:W-:Y:S01]  /*5ed0*/  FMNMX.FTZ R207, R167, R22, !PT ;  /* 0x00000016a7cf7209 */ /* 0x000fe20007810000 */
[----:B------:R-:W2:Y:S01]  /*5ee0*/  MUFU.TANH R194, R194 ;  /* 0x000000c200c27308 */ /* 0x000ea20000002400 */
[----:B------:R-:W-:-:S02]  /*5ef0*/  ISETP.GT.AND P2, PT, R157, 0x48, PT ;  /* 0x000000489d00780c */ /* 0x000fc40003f44270 */
[----:B0-----:R-:W-:Y:S02]  /*5f00*/  FSEL R158, R158, -INF , P3 ;  /* 0xff8000009e9e7808 */ /* 0x001fe40001800000 */
[----:B------:R-:W-:Y:S02]  /*5f10*/  FMNMX.FTZ R207, R156, R207, !PT ;  /* 0x000000cf9ccf7209 */ /* 0x000fe40007810000 */
[----:B------:R-:W-:Y:S01]  /*5f20*/  ISETP.GT.AND P3, PT, R157, 0x49, PT ;  /* 0x000000499d00780c */ /* 0x000fe20003f64270 */
[----:B------:R-:W0:Y:S01]  /*5f30*/  MUFU.TANH R195, R195 ;  /* 0x000000c300c37308 */ /* 0x000e220000002400 */
[----:B---3--:R-:W-:Y:S02]  /*5f40*/  FSEL R189, R189, -INF , P2 ;  /* 0xff800000bdbd7808 */ /* 0x008fe40001000000 */
[----:B------:R-:W-:Y:S01]  /*5f50*/  FMNMX.FTZ R22, R158, R207, !PT ;  /* 0x000000cf9e167209 */ /* 0x000fe20007810000 */
[----:B------:R-:W-:-:S01]  /*5f60*/  FFMA.FTZ R207, R170, UR10, -R205 ;  /* 0x0000000aaacf7c23 */ /* 0x000fc200080108cd */
[----:B------:R-:W-:Y:S01]  /*5f70*/  ISETP.GT.AND P2, PT, R157, 0x50, PT ;  /* 0x000000509d00780c */ /* 0x000fe20003f44270 */
[----:B------:R-:W-:-:S01]  /*5f80*/  FFMA.FTZ R170, R172, UR10, -R205 ;  /* 0x0000000aacaa7c23 */ /* 0x000fc200080108cd */
[----:B-1----:R-:W-:Y:S01]  /*5f90*/  FSEL R193, R193, -INF , P3 ;  /* 0xff800000c1c17808 */ /* 0x002fe20001800000 */
[----:B------:R-:W1:Y:S01]  /*5fa0*/  MUFU.TANH R196, R196 ;  /* 0x000000c400c47308 */ /* 0x000e620000002400 */
[----:B------:R-:W-:Y:S01]  /*5fb0*/  FMNMX.FTZ R22, R189, R22, !PT ;  /* 0x00000016bd167209 */ /* 0x000fe20007810000 */
[----:B------:R-:W-:Y:S01]  /*5fc0*/  FFMA.FTZ R172, R173, UR10, -R205 ;  /* 0x0000000aadac7c23 */ /* 0x000fe200080108cd */
[----:B------:R-:W-:-:S02]  /*5fd0*/  ISETP.GT.AND P3, PT, R157, 0x51, PT ;  /* 0x000000519d00780c */ /* 0x000fc40003f64270 */
[----:B--2---:R-:W-:Y:S02]  /*5fe0*/  FSEL R194, R194, -INF , P2 ;  /* 0xff800000c2c27808 */ /* 0x004fe40001000000 */
[----:B------:R-:W-:Y:S01]  /*5ff0*/  FMNMX.FTZ R169, R193, R22, !PT ;  /* 0x00000016c1a97209 */ /* 0x000fe20007810000 */
[----:B------:R-:W2:Y:S01]  /*6000*/  MUFU.TANH R197, R197 ;  /* 0x000000c500c57308 */ /* 0x000ea20000002400 */
[----:B------:R-:W-:Y:S02]  /*6010*/  ISETP.GT.AND P2, PT, R157, 0x58, PT ;  /* 0x000000589d00780c */ /* 0x000fe40003f44270 */
[----:B0-----:R-:W-:Y:S02]  /*6020*/  FSEL R195, R195, -INF , P3 ;  /* 0xff800000c3c37808 */ /* 0x001fe40001800000 */
[----:B------:R-:W-:Y:S02]  /*6030*/  FMNMX.FTZ R22, R194, R169, !PT ;  /* 0x000000a9c2167209 */ /* 0x000fe40007810000 */
[----:B------:R-:W-:Y:S01]  /*6040*/  ISETP.GT.AND P3, PT, R157, 0x59, PT ;  /* 0x000000599d00780c */ /* 0x000fe20003f64270 */
[----:B------:R-:W0:Y:S01]  /*6050*/  MUFU.TANH R198, R198 ;  /* 0x000000c600c67308 */ /* 0x000e220000002400 */
[----:B-1----:R-:W-:-:S02]  /*6060*/  FSEL R196, R196, -INF , P2 ;  /* 0xff800000c4c47808 */ /* 0x002fc40001000000 */
[----:B------:R-:W-:-:S05]  /*6070*/  ISETP.GT.AND P2, PT, R157, 0x60, PT ;  /* 0x000000609d00780c */ /* 0x000fca0003f44270 */
[----:B------:R-:W1:Y:S01]  /*6080*/  MUFU.TANH R199, R199 ;  /* 0x000000c700c77308 */ /* 0x000e620000002400 */
[----:B--2---:R-:W-:Y:S02]  /*6090*/  FSEL R197, R197, -INF , P3 ;  /* 0xff800000c5c57808 */ /* 0x004fe40001800000 */
[----:B------:R-:W-:-:S05]  /*60a0*/  ISETP.GT.AND P3, PT, R157, 0x61, PT ;  /* 0x000000619d00780c */ /* 0x000fca0003f64270 */
[----:B------:R2:W-:Y:S01]  /*60b0*/  MUFU.EX2 R21, R209 ;  /* 0x000000d100157308 */ /* 0x0005e20000000800 */
[----:B0-----:R-:W-:Y:S02]  /*60c0*/  FSEL R198, R198, -INF , P2 ;  /* 0xff800000c6c67808 */ /* 0x001fe40001000000 */
[----:B------:R-:W-:-:S05]  /*60d0*/  ISETP.GT.AND P2, PT, R157, 0x68, PT ;  /* 0x000000689d00780c */ /* 0x000fca0003f44270 */
[----:B------:R-:W0:Y:S01]  /*60e0*/  MUFU.TANH R200, R200 ;  /* 0x000000c800c87308 */ /* 0x000e220000002400 */
[----:B--2---:R-:W-:-:S01]  /*60f0*/  FFMA.FTZ R209, R171, UR10, -R205 ;  /* 0x0000000aabd17c23 */ /* 0x004fc200080108cd */
[----:B------:R-:W-:Y:S02]  /*6100*/  FMNMX.FTZ R171, R195, R22, !PT ;  /* 0x00000016c3ab7209 */ /* 0x000fe40007810000 */
[----:B-1----:R-:W-:Y:S02]  /*6110*/  FSEL R199, R199, -INF , P3 ;  /* 0xff800000c7c77808 */ /* 0x002fe40001800000 */
[----:B------:R-:W-:Y:S02]  /*6120*/  FMNMX.FTZ R22, R196, R171, !PT ;  /* 0x000000abc4167209 */ /* 0x000fe40007810000 */
[----:B------:R-:W1:Y:S01]  /*6130*/  MUFU.TANH R201, R201 ;  /* 0x000000c900c97308 */ /* 0x000e620000002400 */
[----:B------:R-:W-:Y:S02]  /*6140*/  ISETP.GT.AND P3, PT, R157, 0x69, PT ;  /* 0x000000699d00780c */ /* 0x000fe40003f64270 */
[----:B------:R-:W-:-:S04]  /*6150*/  FMNMX.FTZ R171, R197, R22, !PT ;  /* 0x00000016c5ab7209 */ /* 0x000fc80007810000 */
[----:B------:R-:W-:Y:S01]  /*6160*/  FMNMX.FTZ R22, R198, R171, !PT ;  /* 0x000000abc6167209 */ /* 0x000fe20007810000 */
[----:B------:R-:W2:Y:S01]  /*6170*/  MUFU.TANH R202, R202 ;  /* 0x000000ca00ca7308 */ /* 0x000ea20000002400 */
[----:B0-----:R-:W-:Y:S02]  /*6180*/  FSEL R200, R200, -INF , P2 ;  /* 0xff800000c8c87808 */ /* 0x001fe40001000000 */
[----:B------:R-:W-:Y:S02]  /*6190*/  FMNMX.FTZ R173, R199, R22, !PT ;  /* 0x00000016c7ad7209 */ /* 0x000fe40007810000 */
[----:B------:R-:W-:Y:S02]  /*61a0*/  ISETP.GT.AND P2, PT, R157, 0x70, PT ;  /* 0x000000709d00780c */ /* 0x000fe40003f44270 */
[----:B------:R-:W-:Y:S01]  /*61b0*/  FMNMX.FTZ R22, R200, R173, !PT ;  /* 0x000000adc8167209 */ /* 0x000fe20007810000 */
[----:B------:R-:W0:Y:S01]  /*61c0*/  MUFU.TANH R203, R203 ;  /* 0x000000cb00cb7308 */ /* 0x000e220000002400 */
[----:B-1----:R-:W-:-:S02]  /*61d0*/  FSEL R201, R201, -INF , P3 ;  /* 0xff800000c9c97808 */ /* 0x002fc40001800000 */
        /* <DEDUP_REMOVED lines=10> */
[----:B------:R0:W-:Y:S01]  /*6280*/  MUFU.EX2 R157, R174 ;  /* 0x000000ae009d7308 */ /* 0x0001e20000000800 */
[----:B-1----:R-:W-:-:S04]  /*6290*/  FSEL R204, R204, -INF , P2 ;  /* 0xff800000cccc7808 */ /* 0x002fc80001000000 */
[----:B------:R-:W-:-:S03]  /*62a0*/  FMNMX.FTZ R173, R204, R173, !PT ;  /* 0x000000adccad7209 */ /* 0x000fc60007810000 */
[----:B------:R-:W-:Y:S01]  /*62b0*/  MUFU.EX2 R160, R160 ;  /* 0x000000a000a07308 */ /* 0x000fe20000000800 */
[----:B--2---:R-:W-:Y:S01]  /*62c0*/  FSEL R206, R206, -INF , P3 ;  /* 0xff800000cece7808 */ /* 0x004fe20001800000 */
[--C-:B0-----:R-:W-:Y:S01]  /*62d0*/  FFMA.FTZ R174, R180, UR10, -R205.reuse ;  /* 0x0000000ab4ae7c23 */ /* 0x101fe200080108cd */
[----:B------:R-:W-:-:S01]  /*62e0*/  FFMA.FTZ R180, R183, UR10, -R205 ;  /* 0x0000000ab7b47c23 */ /* 0x000fc200080108cd */
[--C-:B------:R-:W-:Y:S01]  /*62f0*/  FFMA.FTZ R183, R186, UR10, -R205.reuse ;  /* 0x0000000abab77c23 */ /* 0x100fe200080108cd */
[----:B------:R-:W-:Y:S01]  /*6300*/  FMNMX.FTZ R22, R206, R173, !PT ;  /* 0x000000adce167209 */ /* 0x000fe20007810000 */
[--C-:B------:R-:W-:Y:S01]  /*6310*/  FFMA.FTZ R173, R181, UR10, -R205.reuse ;  /* 0x0000000ab5ad7c23 */ /* 0x100fe200080108cd */
[----:B------:R-:W-:-:S01]  /*6320*/  FFMA.FTZ R181, R182, UR10, -R205 ;  /* 0x0000000ab6b57c23 */ /* 0x000fc200080108cd */
[--C-:B------:R-:W-:Y:S01]  /*6330*/  FFMA.FTZ R182, R187, UR10, -R205.reuse ;  /* 0x0000000abbb67c23 */ /* 0x100fe200080108cd */
[----:B------:R-:W-:-:S01]  /*6340*/  FFMA.FTZ R187, R191, UR10, -R205 ;  /* 0x0000000abfbb7c23 */ /* 0x000fc200080108cd */
[----:B------:R-:W0:Y:S01]  /*6350*/  SHFL.BFLY PT, R175, R22, 0x2, 0x1f ;  /* 0x0c401f0016af7f89 */ /* 0x000e2200000e0000 */
[----:B------:R-:W-:Y:S08]  /*6360*/  MUFU.EX2 R155, R155 ;  /* 0x0000009b009b7308 */ /* 0x000ff00000000800 */
[----:B------:R-:W-:Y:S08]  /*6370*/  MUFU.EX2 R10, R10 ;  /* 0x0000000a000a7308 */ /* 0x000ff00000000800 */
[----:B------:R-:W-:Y:S01]  /*6380*/  MUFU.EX2 R161, R161 ;  /* 0x000000a100a17308 */ /* 0x000fe20000000800 */
[----:B0-----:R-:W-:Y:S01]  /*6390*/  FMNMX.FTZ R179, R22, R175, !PT ;  /* 0x000000af16b37209 */ /* 0x001fe20007810000 */
[----:B------:R-:W-:Y:S01]  /*63a0*/  FFMA.FTZ R175, R185, UR10, -R205 ;  /* 0x0000000ab9af7c23 */ /* 0x000fe200080108cd */
[----:B------:R-:W-:-:S05]  /*63b0*/  MOV R185, UR10 ;  /* 0x0000000a00b97c02 */ /* 0x000fca0008000f00 */
[----:B------:R-:W-:Y:S01]  /*63c0*/  MUFU.EX2 R162, R162 ;  /* 0x000000a200a27308 */ /* 0x000fe20000000800 */
[----:B------:R-:W0:Y:S07]  /*63d0*/  SHFL.BFLY PT, R22, R179, 0x1, 0x1f ;  /* 0x0c201f00b3167f89 */ /* 0x000e2e00000e0000 */
[----:B------:R1:W-:Y:S08]  /*63e0*/  MUFU.EX2 R171, R172 ;  /* 0x000000ac00ab7308 */ /* 0x0003f00000000800 */
[----:B------:R2:W-:Y:S01]  /*63f0*/  MUFU.EX2 R169, R209 ;  /* 0x000000d100a97308 */ /* 0x0005e20000000800 */
[----:B-1----:R-:W-:-:S01]  /*6400*/  FFMA.FTZ R172, R176, UR10, -R205 ;  /* 0x0000000ab0ac7c23 */ /* 0x002fc200080108cd */
[--C-:B------:R-:W-:Y:S01]  /*6410*/  FFMA.FTZ R176, R184, UR10, -R205.reuse ;  /* 0x0000000ab8b07c23 */ /* 0x100fe200080108cd */
[----:B------:R-:W-:-:S05]  /*6420*/  FFMA.FTZ R184, R192, UR10, -R205 ;  /* 0x0000000ac0b87c23 */ /* 0x000fca00080108cd */
[----:B------:R-:W-:Y:S01]  /*6430*/  MUFU.EX2 R208, R208 ;  /* 0x000000d000d07308 */ /* 0x000fe20000000800 */
[----:B--2---:R-:W-:-:S01]  /*6440*/  FFMA.FTZ R209, R178, UR10, -R205 ;  /* 0x0000000ab2d17c23 */ /* 0x004fc200080108cd */
[----:B0-----:R-:W-:Y:S01]  /*6450*/  FMNMX.FTZ R22, R179, R22, !PT ;  /* 0x00000016b3167209 */ /* 0x001fe20007810000 */
[----:B------:R-:W-:-:S01]  /*6460*/  FFMA.FTZ R179, R188, UR10, -R205 ;  /* 0x0000000abcb37c23 */ /* 0x000fc200080108cd */
[----:B------:R-:W-:Y:S02]  /*6470*/  FFMA.FTZ R178, R190, UR10, -R205 ;  /* 0x0000000abeb27c23 */ /* 0x000fe400080108cd */
[C---:B------:R-:W-:Y:S01]  /*6480*/  FSETP.NEU.FTZ.AND P2, PT, R22.reuse, -INF , PT ;  /* 0xff8000001600780b */ /* 0x040fe20003f5d000 */
[----:B------:R-:W-:Y:S01]  /*6490*/  FFMA.FTZ R185, R22, R185, -8 ;  /* 0xc100000016b97423 */ /* 0x000fe200000100b9 */
[----:B------:R-:W-:Y:S04]  /*64a0*/  MUFU.EX2 R23, R23 ;  /* 0x0000001700177308 */ /* 0x000fe80000000800 */
[----:B------:R-:W-:-:S04]  /*64b0*/  FSEL R185, R185, RZ, P2 ;  /* 0x000000ffb9b97208 */ /* 0x000fc80001000000 */
        /* <DEDUP_REMOVED lines=8> */
[----:B------:R-:W-:Y:S01]  /*6540*/  FSEL R164, R177, RZ, P1 ;  /* 0x000000ffb1a47208 */ /* 0x000fe20000800000 */
[----:B------:R-:W-:-:S01]  /*6550*/  FFMA.FTZ R159, R159, UR10, -R185 ;  /* 0x0000000a9f9f7c23 */ /* 0x000fc200080108b9 */
[----:B------:R-:W-:Y:S01]  /*6560*/  FSEL R165, R22, RZ, P2 ;  /* 0x000000ff16a57208 */ /* 0x000fe20001000000 */
[----:B------:R-:W-:-:S01]  /*6570*/  FFMA.FTZ R12, R12, UR10, -R185 ;  /* 0x0000000a0c0c7c23 */ /* 0x000fc200080108b9 */
[----:B------:R-:W-:Y:S01]  /*6580*/  MUFU.EX2 R186, R186 ;  /* 0x000000ba00ba7308 */ /* 0x000fe20000000800 */
[----:B------:R-:W-:-:S01]  /*6590*/  FADD.FTZ R164, -R164, R9 ;  /* 0x00000009a4a47221 */ /* 0x000fc20000010100 */
[----:B------:R-:W-:Y:S01]  /*65a0*/  FFMA.FTZ R188, R18, UR10, -R185 ;  /* 0x0000000a12bc7c23 */ /* 0x000fe200080108b9 */
[----:B------:R-:W-:-:S01]  /*65b0*/  FADD.FTZ R165, -R165, R8 ;  /* 0x00000008a5a57221 */ /* 0x000fc20000010100 */
[--C-:B------:R-:W-:Y:S01]  /*65c0*/  FFMA.FTZ R18, R20, UR10, -R185.reuse ;  /* 0x0000000a14127c23 */ /* 0x100fe200080108b9 */
[----:B------:R-:W-:Y:S01]  /*65d0*/  FMUL.FTZ R9, R164, UR10 ;  /* 0x0000000aa4097c20 */ /* 0x000fe20008410000 */
        /* <DEDUP_REMOVED lines=14> */
[----:B------:R-:W-:-:S04]  /*66c0*/  FFMA.FTZ R206, R206, UR10, -R185 ;  /* 0x0000000acece7c23 */ /* 0x000fc800080108b9 */
[----:B------:R-:W1:Y:S08]  /*66d0*/  MUFU.EX2 R8, R8 ;  /* 0x0000000800087308 */ /* 0x000e700000000800 */
[----:B------:R-:W2:Y:S01]  /*66e0*/  MUFU.EX2 R12, R12 ;  /* 0x0000000c000c7308 */ /* 0x000ea20000000800 */
        /* <DEDUP_REMOVED lines=8> */
[----:B-1----:R-:W-:-:S01]  /*6770*/  FFMA.FTZ R3, R8, R2, R159 ;  /* 0x0000000208037223 */ /* 0x002fc2000001009f */
[----:B------:R-:W-:Y:S01]  /*6780*/  FADD.FTZ R156, R10, R167 ;  /* 0x000000a70a9c7221 */ /* 0x000fe20000010000 */
[----:B------:R-:W-:-:S01]  /*6790*/  FFMA.FTZ R167, R194, UR10, -R185 ;  /* 0x0000000ac2a77c23 */ /* 0x000fc200080108b9 */
[----:B------:R-:W-:Y:S01]  /*67a0*/  F2FP.SATFINITE.E4M3.F32.PACK_AB_MERGE_C R10, R161, R10, RZ ;  /* 0x0000000aa10a723e */ /* 0x000fe200048070ff */
[----:B------:R-:W-:-:S01]  /*67b0*/  FADD.FTZ R205, R186, R3 ;  /* 0x00000003bacd7221 */ /* 0x000fc20000010000 */
[----:B------:R-:W-:Y:S01]  /*67c0*/  FFMA.FTZ R3, R193, UR10, -R185 ;  /* 0x0000000ac1037c23 */ /* 0x000fe200080108b9 */
[----:B------:R-:W-:-:S01]  /*67d0*/  FADD.FTZ R193, R161, R156 ;  /* 0x0000009ca1c17221 */ /* 0x000fc20000010000 */
[----:B------:R-:W1:Y:S01]  /*67e0*/  MUFU.EX2 R11, R11 ;  /* 0x0000000b000b7308 */ /* 0x000e620000000800 */
[----:B--2---:R-:W-:-:S01]  /*67f0*/  FADD.FTZ R158, R12, R205 ;  /* 0x000000cd0c9e7221 */ /* 0x004fc20000010000 */
[----:B------:R-:W-:Y:S01]  /*6800*/  F2FP.SATFINITE.E4M3.F32.PACK_AB_MERGE_C R160, R155, R160, R10 ;  /* 0x000000a09ba0723e */ /* 0x000fe2000480700a */
[----:B------:R-:W-:-:S01]  /*6810*/  FADD.FTZ R156, R162, R193 ;  /* 0x000000c1a29c7221 */ /* 0x000fc20000010000 */
[-C--:B------:R-:W-:Y:S01]  /*6820*/  FMUL.FTZ R33, R33, R9.reuse ;  /* 0x0000000921217220 */ /* 0x080fe20000410000 */
[-C--:B------:R-:W-:Y:S01]  /*6830*/  FMUL.FTZ R36, R36, R9.reuse ;  /* 0x0000000924247220 */ /* 0x080fe20000410000 */
[----:B------:R-:W-:Y:S01]  /*6840*/  FMUL.FTZ R37, R37, R9 ;  /* 0x0000000925257220 */ /* 0x000fe20000410000 */
[----:B------:R-:W-:-:S01]  /*6850*/  FADD.FTZ R156, R19, R156 ;  /* 0x0000009c139c7221 */ /* 0x000fc20000010000 */
[----:B------:R-:W2:Y:S01]  /*6860*/  MUFU.EX2 R14, R14 ;  /* 0x0000000e000e7308 */ /* 0x000ea20000000800 */
[----:B0-----:R-:W-:-:S01]  /*6870*/  FADD.FTZ R158, R191, R158 ;  /* 0x0000009ebf9e7221 */ /* 0x001fc20000010000 */
[----:B------:R-:W-:Y:S01]  /*6880*/  F2FP.SATFINITE.E4M3.F32.PACK_AB_MERGE_C R161, R191, R12, RZ ;  /* 0x0000000cbfa1723e */ /* 0x000fe200048070ff */
[-C--:B------:R-:W-:Y:S01]  /*6890*/  FMUL.FTZ R40, R40, R9.reuse ;  /* 0x0000000928287220 */ /* 0x080fe20000410000 */
[-C--:B------:R-:W-:Y:S01]  /*68a0*/  FMUL.FTZ R41, R41, R9.reuse ;  /* 0x0000000929297220 */ /* 0x080fe20000410000 */
[----:B------:R-:W-:Y:S01]  /*68b0*/  FMUL.FTZ R44, R44, R9 ;  /* 0x000000092c2c7220 */ /* 0x000fe20000410000 */
[----:B------:R-:W-:Y:S01]  /*68c0*/  F2FP.SATFINITE.E4M3.F32.PACK_AB_MERGE_C R161, R186, R159, R161 ;  /* 0x0000009fbaa1723e */ /* 0x000fe200048070a1 */
        /* <DEDUP_REMOVED lines=33> */
[----:B------:R-:W5:Y:S01]  /*6ae0*/  MUFU.EX2 R18, R18 ;  /* 0x0000001200127308 */ /* 0x000f620000000800 */
[----:B-1----:R-:W-:-:S01]  /*6af0*/  FADD.FTZ R189, R11, R158 ;  /* 0x0000009e0bbd7221 */ /* 0x002fc20000010000 */
[-C--:B------:R-:W-:Y:S01]  /*6b00*/  FMUL.FTZ R104, R104, R9.reuse ;  /* 0x0000000968687220 */ /* 0x080fe20000410000 */
[-C--:B------:R-:W-:Y:S01]  /*6b10*/  FMUL.FTZ R105, R105, R9.reuse ;  /* 0x0000000969697220 */ /* 0x080fe20000410000 */
[----:B------:R-:W-:Y:S01]  /*6b20*/  FMUL.FTZ R108, R108, R9 ;  /* 0x000000096c6c7220 */ /* 0x000fe20000410000 */
[----:B--2---:R-:W-:-:S01]  /*6b30*/  FADD.FTZ R158, R14, R189 ;  /* 0x000000bd0e9e7221 */ /* 0x004fc20000010000 */
[----:B------:R-:W-:Y:S01]  /*6b40*/  FADD.FTZ R189, R21, R156 ;  /* 0x0000009c15bd7221 */ /* 0x000fe20000010000 */
[----:B------:R-:W-:-:S01]  /*6b50*/  FFMA.FTZ R156, R196, UR10, -R185 ;  /* 0x0000000ac49c7c23 */ /* 0x000fc200080108b9 */
[----:B------:R-:W1:Y:S01]  /*6b60*/  MUFU.EX2 R168, R168 ;  /* 0x000000a800a87308 */ /* 0x000e620000000800 */
[----:B0-----:R-:W-:-:S01]  /*6b70*/  FADD.FTZ R193, R17, R158 ;  /* 0x0000009e11c17221 */ /* 0x001fc20000010000 */
[----:B------:R-:W-:Y:S01]  /*6b80*/  FADD.FTZ R158, R208, R189 ;  /* 0x000000bdd09e7221 */ /* 0x000fe20000010000 */
[C---:B---3--:R-:W-:Y:S01]  /*6b90*/  F2FP.SATFINITE.E4M3.F32.PACK_AB_MERGE_C R17, R188.reuse, R17, RZ ;  /* 0x00000011bc11723e */ /* 0x048fe200048070ff */
[----:B------:R-:W-:Y:S01]  /*6ba0*/  FMUL.FTZ R109, R109, R9 ;  /* 0x000000096d6d7220 */ /* 0x000fe20000410000 */
[----:B------:R-:W-:-:S01]  /*6bb0*/  FADD.FTZ R192, R188, R193 ;  /* 0x000000c1bcc07221 */ /* 0x000fc20000010000 */
[----:B------:R-:W-:Y:S01]  /*6bc0*/  FADD.FTZ R189, R23, R158 ;  /* 0x0000009e17bd7221 */ /* 0x000fe20000010000 */
[----:B------:R-:W-:Y:S01]  /*6bd0*/  F2FP.SATFINITE.E4M3.F32.PACK_AB_MERGE_C R21, R208, R21, RZ ;  /* 0x00000015d015723e */ /* 0x000fe200048070ff */
[----:B------:R-:W0:Y:S01]  /*6be0*/  MUFU.EX2 R163, R163 ;  /* 0x000000a300a37308 */ /* 0x000e220000000800 */
[----:B----4-:R-:W-:-:S01]  /*6bf0*/  FADD.FTZ R193, R13, R192 ;  /* 0x000000c00dc17221 */ /* 0x010fc20000010000 */
[----:B------:R-:W-:Y:S01]  /*6c00*/  FADD.FTZ R189, R154, R189 ;  /* 0x000000bd9abd7221 */ /* 0x000fe20000010000 */
[----:B------:R-:W-:Y:S01]  /*6c10*/  F2FP.SATFINITE.E4M3.F32.PACK_AB_MERGE_C R162, R19, R162, R21 ;  /* 0x000000a213a2723e */ /* 0x000fe20004807015 */
[----:B------:R-:W-:Y:S01]  /*6c20*/  FMUL.FTZ R112, R112, R9 ;  /* 0x0000000970707220 */ /* 0x000fe20000410000 */
[----:B-----5:R-:W-:-:S01]  /*6c30*/  FADD.FTZ R158, R18, R193 ;  /* 0x000000c1129e7221 */ /* 0x020fc20000010000 */
[----:B------:R-:W-:Y:S01]  /*6c40*/  FFMA.FTZ R193, R197, UR10, -R185 ;  /* 0x0000000ac5c17c23 */ /* 0x000fe200080108b9 */
        /* <DEDUP_REMOVED lines=23> */
[----:B------:R-:W-:Y:S01]  /*6dc0*/  FFMA.FTZ R192, R199, UR10, -R185 ;  /* 0x0000000ac7c07c23 */ /* 0x000fe200080108b9 */
[----:B------:R-:W-:Y:S01]  /*6dd0*/  FMUL.FTZ R144, R144, R9 ;  /* 0x0000000990907220 */ /* 0x000fe20000410000 */
[----:B------:R-:W2:Y:S01]  /*6de0*/  MUFU.EX2 R170, R170 ;  /* 0x000000aa00aa7308 */ /* 0x000ea20000000800 */
[----:B-1----:R-:W-:-:S01]  /*6df0*/  FADD.FTZ R158, R166, R189 ;  /* 0x000000bda69e7221 */ /* 0x002fc20000010000 */
[----:B------:R-:W-:Y:S01]  /*6e00*/  FFMA.FTZ R189, R198, UR10, -R185 ;  /* 0x0000000ac6bd7c23 */ /* 0x000fe200080108b9 */
[----:B------:R-:W-:Y:S01]  /*6e10*/  F2FP.SATFINITE.E4M3.F32.PACK_AB_MERGE_C R188, R166, R163, RZ ;  /* 0x000000a3a6bc723e */ /* 0x000fe200048070ff */
[-C--:B------:R-:W-:Y:S01]  /*6e20*/  FMUL.FTZ R145, R145, R9.reuse ;  /* 0x0000000991917220 */ /* 0x080fe20000410000 */
[-C--:B------:R-:W-:Y:S01]  /*6e30*/  FMUL.FTZ R148, R148, R9.reuse ;  /* 0x0000000994947220 */ /* 0x080fe20000410000 */
[----:B------:R-:W-:Y:S01]  /*6e40*/  FMUL.FTZ R149, R149, R9 ;  /* 0x0000000995957220 */ /* 0x000fe20000410000 */
        /* <DEDUP_REMOVED lines=13> */
[----:B------:R-:W-:Y:S01]  /*6f20*/  FMUL.FTZ R43, R43, R8 ;  /* 0x000000082b2b7220 */ /* 0x000fe20000410000 */
[----:B------:R-:W-:-:S01]  /*6f30*/  FADD.FTZ R195, R171, R158 ;  /* 0x0000009eabc37221 */ /* 0x000fc20000010000 */
        /* <DEDUP_REMOVED lines=24> */
[-C--:B------:R-:W-:Y:S01]  /*70c0*/  FMUL.FTZ R78, R78, R8.reuse ;  /* 0x000000084e4e7220 */ /* 0x080fe20000410000 */
[----:B------:R-:W-:Y:S01]  /*70d0*/  FMUL.FTZ R79, R79, R8 ;  /* 0x000000084f4f7220 */ /* 0x000fe20000410000 */
[----:B------:R-:W2:Y:S01]  /*70e0*/  MUFU.EX2 R172, R172 ;  /* 0x000000ac00ac7308 */ /* 0x000ea20000000800 */
[----:B-1----:R-:W-:-:S01]  /*70f0*/  FADD.FTZ R195, R153, R158 ;  /* 0x0000009e99c37221 */ /* 0x002fc20000010000 */
[----:B------:R-:W-:Y:S01]  /*7100*/  FFMA.FTZ R158, R200, UR10, -R185 ;  /* 0x0000000ac89e7c23 */ /* 0x000fe200080108b9 */
[-C--:B------:R-:W-:Y:S01]  /*7110*/  FMUL.FTZ R82, R82, R8.reuse ;  /* 0x0000000852527220 */ /* 0x080fe20000410000 */
[-C--:B------:R-:W-:Y:S01]  /*7120*/  FMUL.FTZ R83, R83, R8.reuse ;  /* 0x0000000853537220 */ /* 0x080fe20000410000 */
[-C--:B------:R-:W-:Y:S01]  /*7130*/  FMUL.FTZ R86, R86, R8.reuse ;  /* 0x0000000856567220 */ /* 0x080fe20000410000 */
[-C--:B------:R-:W-:Y:S01]  /*7140*/  FMUL.FTZ R87, R87, R8.reuse ;  /* 0x0000000857577220 */ /* 0x080fe20000410000 */
[----:B------:R-:W-:Y:S01]  /*7150*/  FMUL.FTZ R90, R90, R8 ;  /* 0x000000085a5a7220 */ /* 0x000fe20000410000 */
[----:B------:R-:W1:Y:S01]  /*7160*/  MUFU.EX2 R165, R165 ;  /* 0x000000a500a57308 */ /* 0x000e620000000800 */
[----:B0-----:R-:W-:-:S01]  /*7170*/  FADD.FTZ R194, R164, R195 ;  /* 0x000000c3a4c27221 */ /* 0x001fc20000010000 */
[----:B------:R-:W-:Y:S01]  /*7180*/  FFMA.FTZ R195, R201, UR10, -R185 ;  /* 0x0000000ac9c37c23 */ /* 0x000fe200080108b9 */
        /* <DEDUP_REMOVED lines=43> */
[----:B------:R-:W-:-:S02]  /*7440*/  FMUL.FTZ R151, R151, R8 ;  /* 0x0000000897977220 */ /* 0x000fc40000410000 */
        /* <DEDUP_REMOVED lines=14> */
[----:B------:R-:W-:-:S06]  /*7530*/  F2FP.SATFINITE.E4M3.F32.PACK_AB_MERGE_C R180, R181, R180, RZ ;  /* 0x000000b4b5b4723e */ /* 0x000fcc00048070ff */
[----:B------:R-:W0:Y:S01]  /*7540*/  MUFU.EX2 R189, R189 ;  /* 0x000000bd00bd7308 */ /* 0x000e220000000800 */
[----:B--2---:R-:W-:-:S01]  /*7550*/  FADD.FTZ R198, R193, R198 ;  /* 0x000000c6c1c67221 */ /* 0x004fc20000010000 */
[----:B------:R-:W-:Y:S02]  /*7560*/  F2FP.SATFINITE.E4M3.F32.PACK_AB_MERGE_C R193, R193, R156, RZ ;  /* 0x0000009cc1c1723e */ /* 0x000fe400048070ff */
        /* <DEDUP_REMOVED lines=12> */
[----:B------:R-:W-:Y:S02]  /*7630*/  F2FP.SATFINITE.E4M3.F32.PACK_AB_MERGE_C R191, R153, R152, RZ ;  /* 0x0000009899bf723e */ /* 0x000fe400048070ff */
[----:B------:R-:W-:Y:S02]  /*7640*/  F2FP.SATFINITE.E4M3.F32.PACK_AB_MERGE_C R152, R154, R23, R168 ;  /* 0x000000179a98723e */ /* 0x000fe400048070a8 */
[----:B------:R-:W-:Y:S02]  /*7650*/  F2FP.SATFINITE.E4M3.F32.PACK_AB_MERGE_C R154, R170, R169, R210 ;  /* 0x000000a9aa9a723e */ /* 0x000fe400048070d2 */
[----:B------:R-:W0:Y:S01]  /*7660*/  MUFU.EX2 R195, R195 ;  /* 0x000000c300c37308 */ /* 0x000e220000000800 */
[----:B--2---:R-:W-:-:S01]  /*7670*/  FADD.FTZ R166, R158, R197 ;  /* 0x000000c59ea67221 */ /* 0x004fc20000010000 */
[----:B------:R-:W-:-:S06]  /*7680*/  F2FP.SATFINITE.E4M3.F32.PACK_AB_MERGE_C R155, R20, R15, R191 ;  /* 0x0000000f149b723e */ /* 0x000fcc00048070bf */
[----:B------:R-:W2:Y:S01]  /*7690*/  MUFU.EX2 R178, R178 ;  /* 0x000000b200b27308 */ /* 0x000ea20000000800 */
[----:B-1----:R-:W-:-:S01]  /*76a0*/  FADD.FTZ R171, R183, R12 ;  /* 0x0000000cb7ab7221 */ /* 0x002fc20000010000 */
[----:B------:R-:W-:-:S06]  /*76b0*/  F2FP.SATFINITE.E4M3.F32.PACK_AB_MERGE_C R182, R183, R182, RZ ;  /* 0x000000b6b7b6723e */ /* 0x000fcc00048070ff */
[----:B------:R-:W1:Y:S01]  /*76c0*/  MUFU.EX2 R194, R194 ;  /* 0x000000c200c27308 */ /* 0x000e620000000800 */
[----:B0-----:R-:W-:-:S01]  /*76d0*/  FADD.FTZ R153, R195, R166 ;  /* 0x000000a6c3997221 */ /* 0x001fc20000010000 */
[----:B------:R-:W-:Y:S02]  /*76e0*/  F2FP.SATFINITE.E4M3.F32.PACK_AB_MERGE_C R166, R3, R2, RZ ;  /* 0x0000000203a6723e */ /* 0x000fe400048070ff */
[----:B------:R-:W-:Y:S02]  /*76f0*/  F2FP.SATFINITE.E4M3.F32.PACK_AB_MERGE_C R195, R195, R158, RZ ;  /* 0x0000009ec3c3723e */ /* 0x000fe400048070ff */
[----:B------:R-:W-:Y:S02]  /*7700*/  F2FP.SATFINITE.E4M3.F32.PACK_AB_MERGE_C R157, R165, R164, R166 ;  /* 0x000000a4a59d723e */ /* 0x000fe400048070a6 */
[----:B------:R-:W0:Y:S01]  /*7710*/  MUFU.EX2 R179, R179 ;  /* 0x000000b300b37308 */ /* 0x000e220000000800 */
[----:B--2---:R-:W-:-:S01]  /*7720*/  FADD.FTZ R12, R178, R171 ;  /* 0x000000abb20c7221 */ /* 0x004fc20000010000 */
[----:B------:R-:W-:-:S02]  /*7730*/  F2FP.SATFINITE.E4M3.F32.PACK_AB_MERGE_C R158, R174, R173, R180 ;  /* 0x000000adae9e723e */ /* 0x000fc400048070b4 */
        /* <DEDUP_REMOVED lines=12> */
[----:B------:R-:W-:Y:S02]  /*7800*/  F2FP.SATFINITE.E4M3.F32.PACK_AB_MERGE_C R153, R18, R13, R188 ;  /* 0x0000000d1299723e */ /* 0x000fe400048070bc */
[C---:B--2---:R-:W-:Y:S01]  /*7810*/  F2FP.SATFINITE.E4M3.F32.PACK_AB_MERGE_C R184, R187.reuse, R184, RZ ;  /* 0x000000b8bbb8723e */ /* 0x044fe200048070ff */
[----:B------:R-:W-:-:S03]  /*7820*/  FADD.FTZ R3, R187, R2 ;  /* 0x00000002bb037221 */ /* 0x000fc60000010000 */
[----:B------:R-:W-:Y:S02]  /*7830*/  F2FP.SATFINITE.E4M3.F32.PACK_AB_MERGE_C R166, R179, R178, R184 ;  /* 0x000000b2b3a6723e */ /* 0x000fe400048070b8 */
[C---:B-1----:R-:W-:Y:S01]  /*7840*/  F2FP.SATFINITE.E4M3.F32.PACK_AB_MERGE_C R204, R163.reuse, R204, RZ ;  /* 0x000000cca3cc723e */ /* 0x042fe200048070ff */
[----:B------:R-:W-:Y:S01]  /*7850*/  FADD.FTZ R2, R163, R12 ;  /* 0x0000000ca3027221 */ /* 0x000fe20000010000 */
[----:B------:R-:W-:Y:S02]  /*7860*/  F2FP.SATFINITE.E4M3.F32.PACK_AB_MERGE_C R163, R14, R11, R17 ;  /* 0x0000000b0ea3723e */ /* 0x000fe40004807011 */
[----:B------:R-:W-:Y:S01]  /*7870*/  F2FP.SATFINITE.E4M3.F32.PACK_AB_MERGE_C R167, R185, R194, R204 ;  /* 0x000000c2b9a7723e */ /* 0x000fe200048070cc */
[----:B------:R-:W-:Y:S06]  /*7880*/  @!P0 BRA `(.L_x_2573) ;  /* 0x0000000000048947 */ /* 0x000fec0003800000 */
[----:B------:R-:W-:Y:S01]  /*7890*/  BPT.TRAP 0x1 ;  /* 0x000000040000795c */ /* 0x000fe20000300000 */
.L_x_2573:
[----:B------:R-:W-:-:S04]  /*78a0*/  IMAD.U32 R8, RZ, RZ, UR57 ;  /* 0x00000039ff087e24 */ /* 0x000fc8000f8e00ff */
[----:B------:R0:W1:Y:S01]  /*78b0*/  SYNCS.PHASECHK.TRANS64.TRYWAIT P1, [UR54+0x38850], R8 ;  /* 0x03885008ff0075a7 */ /* 0x0000620008020176 */
[----:B------:R-:W-:Y:S05]  /*78c0*/  @!P0 BRA `(.L_x_2574) ;  /* 0x0000000000048947 */ /* 0x000fea0003800000 */
[----:B------:R-:W-:Y:S01]  /*78d0*/  BPT.TRAP 0x1 ;  /* 0x000000040000795c */ /* 0x000fe20000300000 */
.L_x_2574:
[----:B-1----:R-:W-:Y:S05]  /*78e0*/  @P1 BRA `(.L_x_2575) ;  /* 0x00000000000c1947 */ /* 0x002fea0003800000 */
[----:B0-----:R-:W-:-:S04]  /*78f0*/  IMAD.U32 R8, RZ, RZ, UR57 ;  /* 0x00000039ff087e24 */ /* 0x001fc8000f8e00ff */
[----:B------:R-:W0:Y:S02]  /*7900*/  SYNCS.PHASECHK.TRANS64.TRYWAIT P1, [UR54+0x38850], R8 ;  /* 0x03885008ff0075a7 */ /* 0x000e240008020176 */
[----:B0-----:R-:W-:Y:S05]  /*7910*/  @!P1 BRA `(.L_x_2576) ;  /* 0x000000c400c89947 */ /* 0x001fea0003800000 */
.L_x_2575:
        /* <DEDUP_REMOVED lines=27> */
.L_x_2577:
[----:B------:R-:W-:Y:S01]  /*7ad0*/  UISETP.GT.AND UP0, UPT, UR55, UR52, UPT ;  /* 0x000000343700728c */ /* 0x000fe2000bf04270 */
[----:B0-----:R-:W-:Y:S01]  /*7ae0*/  IMAD.MOV.U32 R8, RZ, RZ, R22 ;  /* 0x000000ffff087224 */ /* 0x001fe200078e0016 */
[----:B------:R-:W-:Y:S01]  /*7af0*/  UIADD3 UR54, UR54, 0x38860, URZ ;  /* 0x0003886036367890 */ /* 0x000fe2000fffe03f */
[----:B------:R-:W-:Y:S01]  /*7b00*/  IMAD.MOV.U32 R9, RZ, RZ, R177 ;  /* 0x000000ffff097224 */ /* 0x000fe200078e00b1 */
[----:B------:R-:W-:Y:S02]  /*7b10*/  UIADD3 UR55, UR55, -0x1, URZ ;  /* 0xffffffff37377890 */ /* 0x000fe4000fffe03f */
[----:B------:R-:W-:Y:S01]  /*7b20*/  PLOP3.LUT P1, PT, PT, PT, UP0, 0x80, 0x0 ;  /* 0x000000000000781c */ /* 0x000fe20003f2f008 */
[----:B------:R-:W-:-:S09]  /*7b30*/  UPRMT UR54, UR45, 0x654, UR54 ;  /* 0x000006542d367896 */ /* 0x000fd20008000036 */
[----:B------:R-:W-:Y:S03]  /*7b40*/  SYNCS.ARRIVE.TRANS64.RED.A1T0 RZ, [UR54], RZ ;  /* 0x000000ffffff79a7 */ /* 0x000fe60008100436 */
[----:B------:R-:W-:Y:S05]  /*7b50*/  @P1 BRA `(.L_x_2578) ;  /* 0xffffffcc00141947 */ /* 0x000fea000383ffff */
[----:B------:R-:W-:-:S05]  /*7b60*/  UMOV UR51, UR55 ;  /* 0x0000003700337c82 */ /* 0x000fca0008000000 */
.L_x_2567:
[----:B------:R-:W-:-:S06]  /*7b70*/  UISETP.GE.AND UP0, UPT, UR51, UR39, UPT ;  /* 0x000000273300728c */ /* 0x000fcc000bf06270 */
[----:B------:R-:W-:-:S13]  /*7b80*/  PLOP3.LUT P1, PT, PT, PT, UP0, 0x80, 0x0 ;  /* 0x000000000000781c */ /* 0x000fda0003f2f008 */
[----:B------:R-:W-:Y:S05]  /*7b90*/  @!P1 BRA `(.L_x_2579) ;  /* 0x0000002800809947 */ /* 0x000fea0003800000 */
[----:B------:R-:W-:Y:S01]  /*7ba0*/  IMAD.MOV.U32 R5, RZ, RZ, R22 ;  /* 0x000000ffff057224 */ /* 0x000fe200078e0016 */
[----:B------:R-:W-:Y:S01]  /*7bb0*/  ULDC UR43, c[0x0][0x988] ;  /* 0x00026200002b7ab9 */ /* 0x000fe20000000800 */
[----:B01----:R-:W-:-:S07]  /*7bc0*/  IMAD.MOV.U32 R8, RZ, RZ, R177 ;  /* 0x000000ffff087224 */ /* 0x003fce00078e00b1 */
.L_x_2590:
[----:B------:R-:W-:-:S04]  /*7bd0*/  UIADD3 UR49, UR49, 0x1, URZ ;  /* 0x0000000131317890 */ /* 0x000fc8000fffe03f */
[----:B------:R-:W-:-:S04]  /*7be0*/  UISETP.NE.AND UP0, UPT, UR49, 0x2, UPT ;  /* 0x000000023100788c */ /* 0x000fc8000bf05270 */
[----:B------:R-:W-:Y:S02]  /*7bf0*/  USEL UR6, URZ, 0x1, UP0 ;  /* 0x000000013f067887 */ /* 0x000fe40008000000 */
[----:B------:R-:W-:Y:S02]  /*7c00*/  USEL UR49, UR49, URZ, UP0 ;  /* 0x0000003f31317287 */ /* 0x000fe40008000000 */
[----:B------:R-:W-:Y:S01]  /*7c10*/  ULOP3.LUT UR48, UR48, UR6, URZ, 0x3c, !UPT ;  /* 0x0000000630307292 */ /* 0x000fe2000f8e3c3f */
[----:B0-----:R-:W-:Y:S11]  /*7c20*/  @!P0 BRA `(.L_x_2580) ;  /* 0x0000000000048947 */ /* 0x001ff60003800000 */
[----:B------:R-:W-:Y:S01]  /*7c30*/  BPT.TRAP 0x1 ;  /* 0x000000040000795c */ /* 0x000fe20000300000 */
.L_x_2580:
[----:B------:R-:W-:Y:S01]  /*7c40*/  ULEA UR44, UR49, UR41, 0x3 ;  /* 0x00000029312c7291 */ /* 0x000fe2000f8e183f */
[----:B------:R-:W-:-:S05]  /*7c50*/  IMAD.U32 R7, RZ, RZ, UR48 ;  /* 0x00000030ff077e24 */ /* 0x000fca000f8e00ff */
[----:B------:R-:W-:-:S04]  /*7c60*/  SHF.L.U32 R7, R7, 0x1f, RZ ;  /* 0x0000001f07077819 */ /* 0x000fc800000006ff */
[----:B------:R0:W1:Y:S01]  /*7c70*/  SYNCS.PHASECHK.TRANS64.TRYWAIT P1, [UR44+0x38830], R7 ;  /* 0x03883007ff0075a7 */ /* 0x000062000802016c */
[----:B------:R-:W-:Y:S05]  /*7c80*/  @!P0 BRA `(.L_x_2581) ;  /* 0x0000000000048947 */ /* 0x000fea0003800000 */
[----:B------:R-:W-:Y:S01]  /*7c90*/  BPT.TRAP 0x1 ;  /* 0x000000040000795c */ /* 0x000fe20000300000 */
.L_x_2581:
[----:B-1----:R-:W-:Y:S05]  /*7ca0*/  @P1 BRA `(.L_x_2582) ;  /* 0x0000000000081947 */ /* 0x002fea0003800000 */
[----:B------:R-:W1:Y:S02]  /*7cb0*/  SYNCS.PHASECHK.TRANS64.TRYWAIT P1, [UR44+0x38830], R7 ;  /* 0x03883007ff0075a7 */ /* 0x000e64000802016c */
[----:B-1----:R-:W-:Y:S05]  /*7cc0*/  @!P1 BRA `(.L_x_2583) ;  /* 0x000000c000f89947 */ /* 0x002fea0003800000 */
.L_x_2582:
[----:B------:R-:W-:Y:S01]  /*7cd0*/  ULEA UR6, UR49, UR42, 0xb ;  /* 0x0000002a31067291 */ /* 0x000fe2000f8e583f */
[----:B------:R-:W-:Y:S01]  /*7ce0*/  WARPGROUP.ARRIVE ;  /* 0x00000000000079c5 */ /* 0x000fe20000000000 */
[----:B------:R-:W-:Y:S01]  /*7cf0*/  UMOV UR7, 0x40000040 ;  /* 0x4000004000077882 */ /* 0x000fe20000000000 */
[----:B------:R-:W-:Y:S01]  /*7d00*/  UMOV UR11, 0x40000040 ;  /* 0x40000040000b7882 */ /* 0x000fe20000000000 */
[----:B------:R-:W-:Y:S02]  /*7d10*/  UIADD3 UR10, UR6, 0x2, URZ ;  /* 0x00000002060a7890 */ /* 0x000fe4000fffe03f */
        /* <DEDUP_REMOVED lines=38> */
.L_x_2584:
        /* <DEDUP_REMOVED lines=12> */
[C---:B-1----:R-:W-:Y:S01]  /*8040*/  FMUL.FTZ R10, R0.reuse, R154 ;  /* 0x0000009a000a7220 */ /* 0x042fe20000410000 */
        /* <DEDUP_REMOVED lines=26> */
[----:B----4-:R-:W-:Y:S01]  /*81f0*/  FMNMX.FTZ R177, R13, R178, !PT ;  /* 0x000000b20db17209 */ /* 0x010fe20007810000 */
[C---:B------:R-:W-:Y:S01]  /*8200*/  FMUL.FTZ R161, R0.reuse, R175 ;  /* 0x000000af00a17220 */ /* 0x040fe20000410000 */
[C---:B------:R-:W-:Y:S01]  /*8210*/  FMUL.FTZ R175, R0.reuse, R189 ;  /* 0x000000bd00af7220 */ /* 0x040fe20000410000 */
[C---:B------:R-:W-:Y:S01]  /*8220*/  FMUL.FTZ R178, R0.reuse, R192 ;  /* 0x000000c000b27220 */ /* 0x040fe20000410000 */
[C---:B------:R-:W-:Y:S01]  /*8230*/  FMUL.FTZ R165, R0.reuse, R179 ;  /* 0x000000b300a57220 */ /* 0x040fe20000410000 */
[C---:B------:R-:W-:Y:S01]  /*8240*/  FMUL.FTZ R179, R0.reuse, R193 ;  /* 0x000000c100b37220 */ /* 0x040fe20000410000 */
[----:B------:R-:W-:Y:S01]  /*8250*/  FMUL.FTZ R172, R0, R186 ;  /* 0x000000ba00ac7220 */ /* 0x000fe20000410000 */
[----:B------:R-:W4:Y:S01]  /*8260*/  MUFU.TANH R19, R19 ;  /* 0x0000001300137308 */ /* 0x000f220000002400 */
        /* <DEDUP_REMOVED lines=11> */
[----:B------:R-:W-:Y:S01]  /*8320*/  UMOV UR10, UR43 ;  /* 0x0000002b000a7c82 */ /* 0x000fe20008000000 */
[C---:B------:R-:W-:Y:S01]  /*8330*/  FMUL.FTZ R197, R0.reuse, R206 ;  /* 0x000000ce00c57220 */ /* 0x040fe20000410000 */
[C---:B------:R-:W-:Y:S01]  /*8340*/  FMUL.FTZ R193, R0.reuse, R198 ;  /* 0x000000c600c17220 */ /* 0x040fe20000410000 */
[C---:B------:R-:W-:Y:S01]  /*8350*/  FMUL.FTZ R198, R0.reuse, R207 ;  /* 0x000000cf00c67220 */ /* 0x040fe20000410000 */
[----:B------:R-:W1:Y:S01]  /*8360*/  MUFU.TANH R152, R152 ;  /* 0x0000009800987308 */ /* 0x000e620000002400 */
[----:B----4-:R-:W-:Y:S01]  /*8370*/  FMNMX.FTZ R177, R19, R180, !PT ;  /* 0x000000b413b17209 */ /* 0x010fe20007810000 */
[C---:B------:R-:W-:Y:S01]  /*8380*/  FMUL.FTZ R180, R0.reuse, R196 ;  /* 0x000000c400b47220 */ /* 0x040fe20000410000 */
[C---:B------:R-:W-:Y:S01]  /*8390*/  FMUL.FTZ R196, R0.reuse, R203 ;  /* 0x000000cb00c47220 */ /* 0x040fe20000410000 */
[----:B------:R-:W-:Y:S01]  /*83a0*/  FMUL.FTZ R201, R0, R214 ;  /* 0x000000d600c97220 */ /* 0x000fe20000410000 */
[----:B------:R-:W-:-:S03]  /*83b0*/  UIADD3 UR6, UR44, 0x38840, URZ ;  /* 0x000388402c067890 */ /* 0x000fc6000fffe03f */
[----:B------:R-:W4:Y:S01]  /*83c0*/  MUFU.TANH R154, R154 ;  /* 0x0000009a009a7308 */ /* 0x000f220000002400 */
[----:B---3--:R-:W-:Y:S01]  /*83d0*/  FMNMX.FTZ R177, R22, R177, !PT ;  /* 0x000000b116b17209 */ /* 0x008fe20007810000 */
[----:B------:R-:W-:-:S06]  /*83e0*/  UPRMT UR6, UR45, 0x654, UR6 ;  /* 0x000006542d067896 */ /* 0x000fcc0008000006 */
[----:B------:R-:W3:Y:S01]  /*83f0*/  MUFU.TANH R155, R155 ;  /* 0x0000009b009b7308 */ /* 0x000ee20000002400 */
[----:B-1----:R-:W-:Y:S02]  /*8400*/  FMNMX.FTZ R177, R152, R177, !PT ;  /* 0x000000b198b17209 */ /* 0x002fe40007810000 */
[----:B------:R-:W-:Y:S05]  /*8410*/  SYNCS.ARRIVE.TRANS64.RED.A1T0 RZ, [UR6], RZ ;  /* 0x000000ffffff79a7 */ /* 0x000fea0008100406 */
[----:B------:R-:W1:Y:S01]  /*8420*/  MUFU.TANH R158, R158 ;  /* 0x0000009e009e7308 */ /* 0x000e620000002400 */
[----:B----4-:R-:W-:-:S07]  /*8430*/  FMNMX.FTZ R182, R154, R177, !PT ;  /* 0x000000b19ab67209 */ /* 0x010fce0007810000 */
[----:B------:R-:W4:Y:S01]  /*8440*/  MUFU.TANH R160, R160 ;  /* 0x000000a000a07308 */ /* 0x000f220000002400 */
[----:B---3--:R-:W-:Y:S01]  /*8450*/  FMNMX.FTZ R177, R155, R182, !PT ;  /* 0x000000b69bb17209 */ /* 0x008fe20007810000 */
[----:B------:R-:W-:-:S06]  /*8460*/  FMUL.FTZ R182, R0, R200 ;  /* 0x000000c800b67220 */ /* 0x000fcc0000410000 */
[----:B------:R-:W3:Y:S01]  /*8470*/  MUFU.TANH R162, R162 ;  /* 0x000000a200a27308 */ /* 0x000ee20000002400 */
[----:B-1----:R-:W-:-:S07]  /*8480*/  FMNMX.FTZ R177, R158, R177, !PT ;  /* 0x000000b19eb17209 */ /* 0x002fce0007810000 */
[----:B------:R-:W1:Y:S01]  /*8490*/  MUFU.TANH R163, R163 ;  /* 0x000000a300a37308 */ /* 0x000e620000002400 */
[----:B----4-:R-:W-:-:S07]  /*84a0*/  FMNMX.FTZ R177, R160, R177, !PT ;  /* 0x000000b1a0b17209 */ /* 0x010fce0007810000 */
[----:B------:R-:W4:Y:S01]  /*84b0*/  MUFU.TANH R166, R166 ;  /* 0x000000a600a67308 */ /* 0x000f220000002400 */
[----:B---3--:R-:W-:-:S07]  /*84c0*/  FMNMX.FTZ R184, R162, R177, !PT ;  /* 0x000000b1a2b87209 */ /* 0x008fce0007810000 */
[----:B------:R-:W3:Y:S01]  /*84d0*/  MUFU.TANH R168, R168 ;  /* 0x000000a800a87308 */ /* 0x000ee20000002400 */
[----:B-1----:R-:W-:Y:S01]  /*84e0*/  FMNMX.FTZ R177, R163, R184, !PT ;  /* 0x000000b8a3b17209 */ /* 0x002fe20007810000 */
[----:B------:R-:W-:-:S06]  /*84f0*/  FMUL.FTZ R184, R0, R204 ;  /* 0x000000cc00b87220 */ /* 0x000fcc0000410000 */
[----:B------:R-:W1:Y:S01]  /*8500*/  MUFU.TANH R170, R170 ;  /* 0x000000aa00aa7308 */ /* 0x000e620000002400 */
[----:B----4-:R-:W-:-:S07]  /*8510*/  FMNMX.FTZ R177, R166, R177, !PT ;  /* 0x000000b1a6b17209 */ /* 0x010fce0007810000 */
[----:B------:R-:W4:Y:S01]  /*8520*/  MUFU.TANH R171, R171 ;  /* 0x000000ab00ab7308 */ /* 0x000f220000002400 */
[----:B---3--:R-:W-:-:S07]  /*8530*/  FMNMX.FTZ R177, R168, R177, !PT ;  /* 0x000000b1a8b17209 */ /* 0x008fce0007810000 */
[----:B------:R-:W3:Y:S01]  /*8540*/  MUFU.TANH R174, R174 ;  /* 0x000000ae00ae7308 */ /* 0x000ee20000002400 */
[----:B-1----:R-:W-:-:S07]  /*8550*/  FMNMX.FTZ R186, R170, R177, !PT ;  /* 0x000000b1aaba7209 */ /* 0x002fce0007810000 */
[----:B------:R-:W1:Y:S01]  /*8560*/  MUFU.TANH R175, R175 ;  /* 0x000000af00af7308 */ /* 0x000e620000002400 */
[----:B----4-:R-:W-:Y:S01]  /*8570*/  FMNMX.FTZ R177, R171, R186, !PT ;  /* 0x000000baabb17209 */ /* 0x010fe20007810000 */
[----:B------:R-:W-:-:S06]  /*8580*/  FMUL.FTZ R186, R0, R208 ;  /* 0x000000d000ba7220 */ /* 0x000fcc0000410000 */
[----:B------:R-:W4:Y:S01]  /*8590*/  MUFU.TANH R178, R178 ;  /* 0x000000b200b27308 */ /* 0x000f220000002400 */
[----:B---3--:R-:W-:-:S07]  /*85a0*/  FMNMX.FTZ R188, R174, R177, !PT ;  /* 0x000000b1aebc7209 */ /* 0x008fce0007810000 */
[----:B------:R-:W3:Y:S01]  /*85b0*/  MUFU.TANH R179, R179 ;  /* 0x000000b300b37308 */ /* 0x000ee20000002400 */
[----:B-1----:R-:W-:-:S07]  /*85c0*/  FMNMX.FTZ R177, R175, R188, !PT ;  /* 0x000000bcafb17209 */ /* 0x002fce0007810000 */
        /* <DEDUP_REMOVED lines=13> */
[C---:B------:R-:W-:Y:S01]  /*86a0*/  FMUL.FTZ R190, R0.reuse, R191 ;  /* 0x000000bf00be7220 */ /* 0x040fe20000410000 */
[----:B------:R-:W-:-:S05]  /*86b0*/  FMUL.FTZ R191, R0, R194 ;  /* 0x000000c200bf7220 */ /* 0x000fca0000410000 */
        /* <DEDUP_REMOVED lines=8> */
[C---:B------:R-:W-:Y:S01]  /*8740*/  FMUL.FTZ R192, R0.reuse, R195 ;  /* 0x000000c300c07220 */ /* 0x040fe20000410000 */
[C---:B------:R-:W-:Y:S01]  /*8750*/  FMUL.FTZ R195, R0.reuse, R202 ;  /* 0x000000ca00c37220 */ /* 0x040fe20000410000 */
[----:B------:R-:W-:-:S04]  /*8760*/  FMUL.FTZ R202, R0, R215 ;  /* 0x000000d700ca7220 */ /* 0x000fc80000410000 */
[----:B------:R-:W4:Y:S01]  /*8770*/  MUFU.TANH R10, R10 ;  /* 0x0000000a000a7308 */ /* 0x000f220000002400 */
[----:B---3--:R-:W-:-:S07]  /*8780*/  FMNMX.FTZ R194, R188, R177, !PT ;  /* 0x000000b1bcc27209 */ /* 0x008fce0007810000 */
[----:B------:R-:W3:Y:S01]  /*8790*/  MUFU.TANH R12, R12 ;  /* 0x0000000c000c7308 */ /* 0x000ee20000002400 */
[----:B-1----:R-:W-:Y:S01]  /*87a0*/  FMNMX.FTZ R177, R189, R194, !PT ;  /* 0x000000c2bdb17209 */ /* 0x002fe20007810000 */
[C---:B------:R-:W-:Y:S01]  /*87b0*/  FMUL.FTZ R194, R0.reuse, R199 ;  /* 0x000000c700c27220 */ /* 0x040fe20000410000 */
[----:B------:R-:W-:-:S03]  /*87c0*/  FMUL.FTZ R199, R0, R210 ;  /* 0x000000d200c77220 */ /* 0x000fc60000410000 */
[----:B------:R-:W1:Y:S02]  /*87d0*/  SHFL.BFLY PT, R200, R177, 0x2, 0x1f ;  /* 0x0c401f00b1c87f89 */ /* 0x000e6400000e0000 */
[----:B------:R-:W5:Y:S08]  /*87e0*/  MUFU.TANH R15, R15 ;  /* 0x0000000f000f7308 */ /* 0x000f700000002400 */
[----:B------:R-:W0:Y:S08]  /*87f0*/  MUFU.TANH R17, R17 ;  /* 0x0000001100117308 */ /* 0x000e300000002400 */
[----:B------:R-:W2:Y:S01]  /*8800*/  MUFU.TANH R20, R20 ;  /* 0x0000001400147308 */ /* 0x000ea20000002400 */
[----:B-1----:R-:W-:Y:S01]  /*8810*/  FMNMX.FTZ R203, R177, R200, !PT ;  /* 0x000000c8b1cb7209 */ /* 0x002fe20007810000 */
[----:B------:R-:W-:-:S06]  /*8820*/  FMUL.FTZ R200, R0, R211 ;  /* 0x000000d300c87220 */ /* 0x000fcc0000410000 */
[----:B------:R-:W1:Y:S01]  /*8830*/  MUFU.TANH R21, R21 ;  /* 0x0000001500157308 */ /* 0x000e620000002400 */
[----:B------:R-:W4:Y:S07]  /*8840*/  SHFL.BFLY PT, R204, R203, 0x1, 0x1f ;  /* 0x0c201f00cbcc7f89 */ /* 0x000f2e00000e0000 */
[----:B------:R-:W1:Y:S08]  /*8850*/  MUFU.TANH R23, R23 ;  /* 0x0000001700177308 */ /* 0x000e700000002400 */
[----:B------:R-:W1:Y:S08]  /*8860*/  MUFU.TANH R153, R153 ;  /* 0x0000009900997308 */ /* 0x000e700000002400 */
[----:B------:R-:W1:Y:S01]  /*8870*/  MUFU.TANH R156, R156 ;  /* 0x0000009c009c7308 */ /* 0x000e620000002400 */
[----:B----4-:R-:W-:Y:S01]  /*8880*/  FMNMX.FTZ R177, R203, R204, !PT ;  /* 0x000000cccbb17209 */ /* 0x010fe20007810000 */
[----:B------:R-:W-:-:S04]  /*8890*/  IMAD.U32 R204, RZ, RZ, UR10 ;  /* 0x0000000affcc7e24 */ /* 0x000fc8000f8e00ff */
[C---:B------:R-:W-:Y:S02]  /*88a0*/  FFMA.FTZ R203, R177.reuse, R204, -8 ;  /* 0xc1000000b1cb7423 */ /* 0x040fe400000100cc */
[----:B------:R-:W4:Y:S01]  /*88b0*/  MUFU.TANH R157, R157 ;  /* 0x0000009d009d7308 */ /* 0x000f220000002400 */
[----:B------:R-:W-:-:S01]  /*88c0*/  FADD.FTZ R8, -R177, R8 ;  /* 0x00000008b1087221 */ /* 0x000fc20000010100 */
[--C-:B------:R-:W-:Y:S01]  /*88d0*/  FFMA.FTZ R204, R11, UR10, -R203.reuse ;  /* 0x0000000a0bcc7c23 */ /* 0x100fe200080108cb */
[----:B------:R-:W-:-:S01]  /*88e0*/  FFMA.FTZ R11, R13, UR10, -R203 ;  /* 0x0000000a0d0b7c23 */ /* 0x000fc200080108cb */
[----:B------:R-:W-:Y:S01]  /*88f0*/  FMNMX.FTZ R13, R10, R5, !PT ;  /* 0x000000050a0d7209 */ /* 0x000fe20007810000 */
[----:B------:R-:W-:-:S01]  /*8900*/  FFMA.FTZ R206, R14, UR10, -R203 ;  /* 0x0000000a0ece7c23 */ /* 0x000fc200080108cb */
[--C-:B------:R-:W-:Y:S01]  /*8910*/  FFMA.FTZ R208, R19, UR10, -R203.reuse ;  /* 0x0000000a13d07c23 */ /* 0x100fe200080108cb */
[----:B------:R-:W-:-:S01]  /*8920*/  FFMA.FTZ R207, R18, UR10, -R203 ;  /* 0x0000000a12cf7c23 */ /* 0x000fc200080108cb */
[----:B---3--:R-:W-:Y:S01]  /*8930*/  FMNMX.FTZ R14, R12, R13, !PT ;  /* 0x0000000d0c0e7209 */ /* 0x008fe20007810000 */
[----:B------:R-:W3:Y:S01]  /*8940*/  MUFU.TANH R159, R159 ;  /* 0x0000009f009f7308 */ /* 0x000ee20000002400 */
[----:B------:R-:W-:-:S01]  /*8950*/  FFMA.FTZ R205, R22, UR10, -R203 ;  /* 0x0000000a16cd7c23 */ /* 0x000fc200080108cb */
[--C-:B------:R-:W-:Y:S01]  /*8960*/  FFMA.FTZ R166, R166, UR10, -R203.reuse ;  /* 0x0000000aa6a67c23 */ /* 0x100fe200080108cb */
[----:B-----5:R-:W-:Y:S01]  /*8970*/  FMNMX.FTZ R14, R15, R14, !PT ;  /* 0x0000000e0f0e7209 */ /* 0x020fe20007810000 */
[--C-:B------:R-:W-:Y:S01]  /*8980*/  FFMA.FTZ R211, R181, UR10, -R203.reuse ;  /* 0x0000000ab5d37c23 */ /* 0x100fe200080108cb */
[----:B------:R-:W-:-:S01]  /*8990*/  FFMA.FTZ R181, R187, UR10, -R203 ;  /* 0x0000000abbb57c23 */ /* 0x000fc200080108cb */
[--C-:B------:R-:W-:Y:S01]  /*89a0*/  FFMA.FTZ R182, R182, UR10, -R203.reuse ;  /* 0x0000000ab6b67c23 */ /* 0x100fe200080108cb */
[----:B0-----:R-:W-:Y:S01]  /*89b0*/  FMNMX.FTZ R19, R17, R14, !PT ;  /* 0x0000000e11137209 */ /* 0x001fe20007810000 */
[----:B------:R-:W0:Y:S01]  /*89c0*/  MUFU.TANH R161, R161 ;  /* 0x000000a100a17308 */ /* 0x000e220000002400 */
[----:B------:R-:W-:Y:S01]  /*89d0*/  MOV R187, UR10 ;  /* 0x0000000a00bb7c02 */ /* 0x000fe20008000f00 */
[----:B------:R-:W-:Y:S01]  /*89e0*/  FMUL.FTZ R8, R8, UR10 ;  /* 0x0000000a08087c20 */ /* 0x000fe20008410000 */
[----:B--2---:R-:W-:Y:S01]  /*89f0*/  FMNMX.FTZ R18, R20, R19, !PT ;  /* 0x0000001314127209 */ /* 0x004fe20007810000 */
[--C-:B------:R-:W-:Y:S01]  /*8a00*/  FFMA.FTZ R9, R9, UR10, -R203.reuse ;  /* 0x0000000a09097c23 */ /* 0x100fe200080108cb */
[----:B------:R-:W-:-:S01]  /*8a10*/  FFMA.FTZ R152, R152, UR10, -R203 ;  /* 0x0000000a98987c23 */ /* 0x000fc200080108cb */
[--C-:B------:R-:W-:Y:S01]  /*8a20*/  FFMA.FTZ R163, R163, UR10, -R203.reuse ;  /* 0x0000000aa3a37c23 */ /* 0x100fe200080108cb */
[----:B-1----:R-:W-:Y:S01]  /*8a30*/  FMNMX.FTZ R18, R21, R18, !PT ;  /* 0x0000001215127209 */ /* 0x002fe20007810000 */
[----:B------:R-:W1:Y:S01]  /*8a40*/  MUFU.TANH R164, R164 ;  /* 0x000000a400a47308 */ /* 0x000e620000002400 */
[----:B------:R-:W-:-:S02]  /*8a50*/  FFMA.FTZ R171, R171, UR10, -R203 ;  /* 0x0000000aabab7c23 */ /* 0x000fc400080108cb */
[----:B------:R-:W-:-:S04]  /*8a60*/  FMNMX.FTZ R18, R23, R18, !PT ;  /* 0x0000001217127209 */ /* 0x000fc80007810000 */
[----:B------:R-:W-:Y:S01]  /*8a70*/  FMNMX.FTZ R19, R153, R18, !PT ;  /* 0x0000001299137209 */ /* 0x000fe20007810000 */
[----:B------:R-:W2:Y:S03]  /*8a80*/  MUFU.TANH R165, R165 ;  /* 0x000000a500a57308 */ /* 0x000ea60000002400 */
[----:B------:R-:W-:Y:S01]  /*8a90*/  FMNMX.FTZ R18, R156, R19, !PT ;  /* 0x000000139c127209 */ /* 0x000fe20007810000 */
[----:B------:R-:W-:-:S03]  /*8aa0*/  FFMA.FTZ R19, R155, UR10, -R203 ;  /* 0x0000000a9b137c23 */ /* 0x000fc600080108cb */
[----:B----4-:R-:W-:Y:S01]  /*8ab0*/  FMNMX.FTZ R22, R157, R18, !PT ;  /* 0x000000129d167209 */ /* 0x010fe20007810000 */
[----:B------:R-:W4:Y:S03]  /*8ac0*/  MUFU.TANH R167, R167 ;  /* 0x000000a700a77308 */ /* 0x000f260000002400 */
[----:B---3--:R-:W-:-:S04]  /*8ad0*/  FMNMX.FTZ R22, R159, R22, !PT ;  /* 0x000000169f167209 */ /* 0x008fc80007810000 */
[----:B0-----:R-:W-:Y:S01]  /*8ae0*/  FMNMX.FTZ R155, R161, R22, !PT ;  /* 0x00000016a19b7209 */ /* 0x001fe20007810000 */
[----:B------:R-:W0:Y:S03]  /*8af0*/  MUFU.TANH R169, R169 ;  /* 0x000000a900a97308 */ /* 0x000e260000002400 */
[----:B-1----:R-:W-:Y:S01]  /*8b00*/  FMNMX.FTZ R22, R164, R155, !PT ;  /* 0x0000009ba4167209 */ /* 0x002fe20007810000 */
[--C-:B------:R-:W-:Y:S01]  /*8b10*/  FFMA.FTZ R155, R160, UR10, -R203.reuse ;  /* 0x0000000aa09b7c23 */ /* 0x100fe200080108cb */
[----:B------:R-:W-:-:S01]  /*8b20*/  FFMA.FTZ R160, R170, UR10, -R203 ;  /* 0x0000000aaaa07c23 */ /* 0x000fc200080108cb */
[--C-:B------:R-:W-:Y:S01]  /*8b30*/  FFMA.FTZ R170, R174, UR10, -R203.reuse ;  /* 0x0000000aaeaa7c23 */ /* 0x100fe200080108cb */
[----:B--2---:R-:W-:Y:S01]  /*8b40*/  FMNMX.FTZ R22, R165, R22, !PT ;  /* 0x00000016a5167209 */ /* 0x004fe20007810000 */
[----:B------:R-:W1:Y:S01]  /*8b50*/  MUFU.TANH R172, R172 ;  /* 0x000000ac00ac7308 */ /* 0x000e620000002400 */
[----:B------:R-:W-:-:S01]  /*8b60*/  FFMA.FTZ R174, R180, UR10, -R203 ;  /* 0x0000000ab4ae7c23 */ /* 0x000fc200080108cb */
[----:B------:R-:W-:Y:S01]  /*8b70*/  FFMA.FTZ R180, R188, UR10, -R203 ;  /* 0x0000000abcb47c23 */ /* 0x000fe200080108cb */
[----:B----4-:R-:W-:-:S05]  /*8b80*/  FMNMX.FTZ R22, R167, R22, !PT ;  /* 0x00000016a7167209 */ /* 0x010fca0007810000 */
[----:B------:R-:W2:Y:S08]  /*8b90*/  MUFU.TANH R173, R173 ;  /* 0x000000ad00ad7308 */ /* 0x000eb00000002400 */
[----:B------:R3:W-:Y:S08]  /*8ba0*/  MUFU.EX2 R13, R207 ;  /* 0x000000cf000d7308 */ /* 0x0007f00000000800 */
[----:B------:R-:W4:Y:S01]  /*8bb0*/  MUFU.TANH R176, R176 ;  /* 0x000000b000b07308 */ /* 0x000f220000002400 */
[----:B---3--:R-:W-:-:S01]  /*8bc0*/  FFMA.FTZ R207, R154, UR10, -R203 ;  /* 0x0000000a9acf7c23 */ /* 0x008fc200080108cb */
[--C-:B------:R-:W-:Y:S01]  /*8bd0*/  FFMA.FTZ R154, R158, UR10, -R203.reuse ;  /* 0x0000000a9e9a7c23 */ /* 0x100fe200080108cb */
[----:B------:R-:W-:-:S01]  /*8be0*/  FFMA.FTZ R158, R162, UR10, -R203 ;  /* 0x0000000aa29e7c23 */ /* 0x000fc200080108cb */
[--C-:B------:R-:W-:Y:S01]  /*8bf0*/  FFMA.FTZ R162, R178, UR10, -R203.reuse ;  /* 0x0000000ab2a27c23 */ /* 0x100fe200080108cb */
[----:B------:R-:W-:-:S03]  /*8c00*/  FFMA.FTZ R178, R184, UR10, -R203 ;  /* 0x0000000ab8b27c23 */ /* 0x000fc600080108cb */
[----:B------:R-:W3:Y:S08]  /*8c10*/  MUFU.TANH R190, R190 ;  /* 0x000000be00be7308 */ /* 0x000ef00000002400 */
[----:B------:R0:W-:Y:S08]  /*8c20*/  MUFU.EX2 R18, R207 ;  /* 0x000000cf00127308 */ /* 0x0001f00000000800 */
[----:B------:R-:W5:Y:S01]  /*8c30*/  MUFU.TANH R191, R191 ;  /* 0x000000bf00bf7308 */ /* 0x000f620000002400 */
[----:B0-----:R-:W-:-:S04]  /*8c40*/  FMNMX.FTZ R207, R169, R22, !PT ;  /* 0x00000016a9cf7209 */ /* 0x001fc80007810000 */
[----:B-1----:R-:W-:-:S03]  /*8c50*/  FMNMX.FTZ R22, R172, R207, !PT ;  /* 0x000000cfac167209 */ /* 0x002fc60007810000 */
[----:B------:R-:W0:Y:S01]  /*8c60*/  MUFU.TANH R192, R192 ;  /* 0x000000c000c07308 */ /* 0x000e220000002400 */
[----:B--2---:R-:W-:-:S04]  /*8c70*/  FMNMX.FTZ R207, R173, R22, !PT ;  /* 0x00000016adcf7209 */ /* 0x004fc80007810000 */
[----:B----4-:R-:W-:-:S03]  /*8c80*/  FMNMX.FTZ R207, R176, R207, !PT ;  /* 0x000000cfb0cf7209 */ /* 0x010fc60007810000 */
[----:B------:R-:W1:Y:S01]  /*8c90*/  MUFU.TANH R193, R193 ;  /* 0x000000c100c17308 */ /* 0x000e620000002400 */
[----:B---3--:R-:W-:-:S04]  /*8ca0*/  FMNMX.FTZ R22, R190, R207, !PT ;  /* 0x000000cfbe167209 */ /* 0x008fc80007810000 */
        /* <DEDUP_REMOVED lines=19> */
[----:B------:R2:W-:Y:S01]  /*8de0*/  MUFU.EX2 R207, R166 ;  /* 0x000000a600cf7308 */ /* 0x0005e20000000800 */
[----:B0-----:R-:W-:-:S07]  /*8df0*/  FMNMX.FTZ R209, R201, R22, !PT ;  /* 0x00000016c9d17209 */ /* 0x001fce0007810000 */
[----:B------:R-:W0:Y:S01]  /*8e00*/  MUFU.EX2 R8, R8 ;  /* 0x0000000800087308 */ /* 0x000e220000000800 */
[----:B-1----:R-:W-:Y:S01]  /*8e10*/  FMNMX.FTZ R22, R202, R209, !PT ;  /* 0x000000d1ca167209 */ /* 0x002fe20007810000 */
[--C-:B--2---:R-:W-:Y:S01]  /*8e20*/  FFMA.FTZ R166, R175, UR10, -R203.reuse ;  /* 0x0000000aafa67c23 */ /* 0x104fe200080108cb */
[----:B------:R-:W-:-:S01]  /*8e30*/  FFMA.FTZ R175, R179, UR10, -R203 ;  /* 0x0000000ab3af7c23 */ /* 0x000fc200080108cb */
[--C-:B------:R-:W-:Y:S01]  /*8e40*/  FFMA.FTZ R179, R183, UR10, -R203.reuse ;  /* 0x0000000ab7b37c23 */ /* 0x100fe200080108cb */
[----:B------:R-:W-:-:S01]  /*8e50*/  FFMA.FTZ R183, R185, UR10, -R203 ;  /* 0x0000000ab9b77c23 */ /* 0x000fc200080108cb */
[----:B------:R-:W1:Y:S01]  /*8e60*/  SHFL.BFLY PT, R213, R22, 0x2, 0x1f ;  /* 0x0c401f0016d57f89 */ /* 0x000e6200000e0000 */
[----:B------:R-:W-:-:S01]  /*8e70*/  FFMA.FTZ R185, R189, UR10, -R203 ;  /* 0x0000000abdb97c23 */ /* 0x000fc200080108cb */
[----:B------:R-:W-:Y:S08]  /*8e80*/  MUFU.EX2 R209, R166 ;  /* 0x000000a600d17308 */ /* 0x000ff00000000800 */
[----:B------:R-:W-:Y:S01]  /*8e90*/  MUFU.EX2 R166, R182 ;  /* 0x000000b600a67308 */ /* 0x000fe20000000800 */
[-C--:B0-----:R-:W-:Y:S01]  /*8ea0*/  FMUL.FTZ R24, R24, R8.reuse ;  /* 0x0000000818187220 */ /* 0x081fe20000410000 */
[-C--:B------:R-:W-:Y:S01]  /*8eb0*/  FMUL.FTZ R25, R25, R8.reuse ;  /* 0x0000000819197220 */ /* 0x080fe20000410000 */
        /* <DEDUP_REMOVED lines=11> */
[----:B-1----:R-:W-:Y:S01]  /*8f70*/  FMNMX.FTZ R213, R22, R213, !PT ;  /* 0x000000d516d57209 */ /* 0x002fe20007810000 */
[-C--:B------:R-:W-:Y:S01]  /*8f80*/  FMUL.FTZ R48, R48, R8.reuse ;  /* 0x0000000830307220 */ /* 0x080fe20000410000 */
[----:B------:R-:W1:Y:S01]  /*8f90*/  MUFU.EX2 R204, R204 ;  /* 0x000000cc00cc7308 */ /* 0x000e620000000800 */
[-C--:B------:R-:W-:Y:S01]  /*8fa0*/  FMUL.FTZ R49, R49, R8.reuse ;  /* 0x0000000831317220 */ /* 0x080fe20000410000 */
[-C--:B------:R-:W-:Y:S01]  /*8fb0*/  FMUL.FTZ R52, R52, R8.reuse ;  /* 0x0000000834347220 */ /* 0x080fe20000410000 */
[----:B------:R-:W2:Y:S01]  /*8fc0*/  SHFL.BFLY PT, R22, R213, 0x1, 0x1f ;  /* 0x0c201f00d5167f89 */ /* 0x000ea200000e0000 */
        /* <DEDUP_REMOVED lines=19> */
[-C--:B------:R-:W-:Y:S01]  /*9100*/  FMUL.FTZ R84, R84, R8.reuse ;  /* 0x0000000854547220 */ /* 0x080fe20000410000 */
[----:B------:R1:W4:Y:S01]  /*9110*/  MUFU.EX2 R14, R208 ;  /* 0x000000d0000e7308 */ /* 0x0003220000000800 */
[-C--:B------:R-:W-:Y:S01]  /*9120*/  FMUL.FTZ R85, R85, R8.reuse ;  /* 0x0000000855557220 */ /* 0x080fe20000410000 */
[----:B------:R-:W-:Y:S01]  /*9130*/  FMUL.FTZ R88, R88, R8 ;  /* 0x0000000858587220 */ /* 0x000fe20000410000 */
[----:B--2---:R-:W-:Y:S01]  /*9140*/  FMNMX.FTZ R22, R213, R22, !PT ;  /* 0x00000016d5167209 */ /* 0x004fe20007810000 */
[-C--:B------:R-:W-:Y:S01]  /*9150*/  FMUL.FTZ R89, R89, R8.reuse ;  /* 0x0000000859597220 */ /* 0x080fe20000410000 */
[-C--:B------:R-:W-:Y:S01]  /*9160*/  FMUL.FTZ R92, R92, R8.reuse ;  /* 0x000000085c5c7220 */ /* 0x080fe20000410000 */
[-C--:B------:R-:W-:Y:S01]  /*9170*/  FMUL.FTZ R93, R93, R8.reuse ;  /* 0x000000085d5d7220 */ /* 0x080fe20000410000 */
[----:B------:R-:W-:Y:S01]  /*9180*/  FMUL.FTZ R96, R96, R8 ;  /* 0x0000000860607220 */ /* 0x000fe20000410000 */
[C---:B------:R-:W-:Y:S01]  /*9190*/  FADD.FTZ R5, -R22.reuse, R5 ;  /* 0x0000000516057221 */ /* 0x040fe20000010100 */
[----:B------:R-:W-:-:S01]  /*91a0*/  FFMA.FTZ R182, R22, R187, -8 ;  /* 0xc100000016b67423 */ /* 0x000fc200000100bb */
[--C-:B-1----:R-:W-:Y:S01]  /*91b0*/  FFMA.FTZ R208, R168, UR10, -R203.reuse ;  /* 0x0000000aa8d07c23 */ /* 0x102fe200080108cb */
[----:B------:R-:W-:-:S01]  /*91c0*/  FFMA.FTZ R168, R186, UR10, -R203 ;  /* 0x0000000abaa87c23 */ /* 0x000fc200080108cb */
        /* <DEDUP_REMOVED lines=15> */
[----:B---3--:R-:W-:-:S01]  /*92c0*/  FADD.FTZ R165, R11, R212 ;  /* 0x000000d40ba57221 */ /* 0x008fc20000010000 */
[--C-:B------:R-:W-:Y:S01]  /*92d0*/  FFMA.FTZ R20, R156, UR10, -R182.reuse ;  /* 0x0000000a9c147c23 */ /* 0x100fe200080108b6 */
[----:B------:R-:W-:-:S01]  /*92e0*/  FFMA.FTZ R3, R190, UR10, -R182 ;  /* 0x0000000abe037c23 */ /* 0x000fc200080108b6 */
[----:B------:R-:W-:Y:S01]  /*92f0*/  FFMA.FTZ R176, R176, UR10, -R182 ;  /* 0x0000000ab0b07c23 */ /* 0x000fe200080108b6 */
[----:B0-----:R-:W-:-:S01]  /*9300*/  FADD.FTZ R190, R206, R165 ;  /* 0x000000a5cebe7221 */ /* 0x001fc20000010000 */
[--C-:B------:R-:W-:Y:S01]  /*9310*/  FFMA.FTZ R157, R157, UR10, -R182.reuse ;  /* 0x0000000a9d9d7c23 */ /* 0x100fe200080108b6 */
[----:B------:R-:W-:-:S01]  /*9320*/  FFMA.FTZ R188, R169, UR10, -R182 ;  /* 0x0000000aa9bc7c23 */ /* 0x000fc200080108b6 */
[----:B------:R-:W0:Y:S01]  /*9330*/  MUFU.EX2 R187, R187 ;  /* 0x000000bb00bb7308 */ /* 0x000e220000000800 */
[----:B------:R-:W-:-:S01]  /*9340*/  FADD.FTZ R169, R13, R190 ;  /* 0x000000be0da97221 */ /* 0x000fc20000010000 */
[--C-:B------:R-:W-:Y:S01]  /*9350*/  FFMA.FTZ R156, R161, UR10, -R182.reuse ;  /* 0x0000000aa19c7c23 */ /* 0x100fe200080108b6 */
[----:B------:R-:W-:-:S01]  /*9360*/  FFMA.FTZ R161, R172, UR10, -R182 ;  /* 0x0000000aaca17c23 */ /* 0x000fc200080108b6 */
[----:B------:R-:W-:Y:S01]  /*9370*/  FFMA.FTZ R172, R173, UR10, -R182 ;  /* 0x0000000aadac7c23 */ /* 0x000fe200080108b6 */
[----:B----4-:R-:W-:-:S01]  /*9380*/  FADD.FTZ R190, R14, R169 ;  /* 0x000000a90ebe7221 */ /* 0x010fc20000010000 */
[--C-:B------:R-:W-:Y:S01]  /*9390*/  FFMA.FTZ R165, R191, UR10, -R182.reuse ;  /* 0x0000000abfa57c23 */ /* 0x100fe200080108b6 */
[----:B------:R-:W-:-:S01]  /*93a0*/  FFMA.FTZ R200, R200, UR10, -R182 ;  /* 0x0000000ac8c87c23 */ /* 0x000fc200080108b6 */
[----:B------:R-:W2:Y:S01]  /*93b0*/  MUFU.EX2 R15, R15 ;  /* 0x0000000f000f7308 */ /* 0x000ea20000000800 */
[----:B-1----:R-:W-:-:S01]  /*93c0*/  FFMA.FTZ R210, R5, R2, R10 ;  /* 0x0000000205d27223 */ /* 0x002fc2000001000a */
[--C-:B------:R-:W-:Y:S01]  /*93d0*/  FFMA.FTZ R201, R201, UR10, -R182.reuse ;  /* 0x0000000ac9c97c23 */ /* 0x100fe200080108b6 */
[----:B------:R-:W-:-:S01]  /*93e0*/  FFMA.FTZ R202, R202, UR10, -R182 ;  /* 0x0000000acaca7c23 */ /* 0x000fc200080108b6 */
[----:B------:R-:W-:Y:S01]  /*93f0*/  F2FP.SATFINITE.E4M3.F32.PACK_AB_MERGE_C R11, R206, R11, RZ ;  /* 0x0000000bce0b723e */ /* 0x000fe200048070ff */
        /* <DEDUP_REMOVED lines=76> */
[----:B0-----:R-:W-:-:S01]  /*98c0*/  FADD.FTZ R176, R12, R167 ;  /* 0x000000a70cb07221 */ /* 0x001fc20000010000 */
[----:B-1----:R-:W-:Y:S01]  /*98d0*/  FADD.FTZ R167, R205, R190 ;  /* 0x000000becda77221 */ /* 0x002fe20000010000 */
[----:B--2---:R-:W-:Y:S01]  /*98e0*/  F2FP.SATFINITE.E4M3.F32.PACK_AB_MERGE_C R205, R152, R205, RZ ;  /* 0x000000cd98cd723e */ /* 0x004fe200048070ff */
[----:B------:R-:W-:Y:S01]  /*98f0*/  FMUL.FTZ R95, R95, R5 ;  /* 0x000000055f5f7220 */ /* 0x000fe20000410000 */
[----:B------:R-:W-:-:S01]  /*9900*/  FADD.FTZ R210, R17, R176 ;  /* 0x000000b011d27221 */ /* 0x000fc20000010000 */
[----:B------:R-:W-:Y:S01]  /*9910*/  FADD.FTZ R167, R152, R167 ;  /* 0x000000a798a77221 */ /* 0x000fe20000010000 */
[----:B------:R-:W-:-:S01]  /*9920*/  FFMA.FTZ R176, R192, UR10, -R182 ;  /* 0x0000000ac0b07c23 */ /* 0x000fc200080108b6 */
[----:B------:R-:W0:Y:S01]  /*9930*/  MUFU.EX2 R157, R157 ;  /* 0x0000009d009d7308 */ /* 0x000e220000000800 */
[----:B------:R-:W-:-:S01]  /*9940*/  FADD.FTZ R169, R21, R210 ;  /* 0x000000d215a97221 */ /* 0x000fc20000010000 */
[----:B------:R-:W-:Y:S01]  /*9950*/  FADD.FTZ R190, R18, R167 ;  /* 0x000000a712be7221 */ /* 0x000fe20000010000 */
[----:B---3--:R-:W-:Y:S01]  /*9960*/  F2FP.SATFINITE.E4M3.F32.PACK_AB_MERGE_C R21, R186, R21, RZ ;  /* 0x00000015ba15723e */ /* 0x008fe200048070ff */
[----:B------:R-:W-:Y:S01]  /*9970*/  FMUL.FTZ R98, R98, R5 ;  /* 0x0000000562627220 */ /* 0x000fe20000410000 */
[----:B------:R-:W-:-:S01]  /*9980*/  FADD.FTZ R173, R186, R169 ;  /* 0x000000a9baad7221 */ /* 0x000fc20000010000 */
[----:B------:R-:W-:Y:S01]  /*9990*/  FFMA.FTZ R169, R193, UR10, -R182 ;  /* 0x0000000ac1a97c23 */ /* 0x000fe200080108b6 */
[----:B------:R-:W-:Y:S01]  /*99a0*/  FMUL.FTZ R99, R99, R5 ;  /* 0x0000000563637220 */ /* 0x000fe20000410000 */
[----:B------:R-:W1:Y:S01]  /*99b0*/  MUFU.EX2 R154, R154 ;  /* 0x0000009a009a7308 */ /* 0x000e620000000800 */
[----:B----4-:R-:W-:-:S01]  /*99c0*/  FADD.FTZ R192, R20, R173 ;  /* 0x000000ad14c07221 */ /* 0x010fc20000010000 */
[----:B-----5:R-:W-:Y:S01]  /*99d0*/  FADD.FTZ R167, R19, R190 ;  /* 0x000000be13a77221 */ /* 0x020fe20000010000 */
[-C--:B------:R-:W-:Y:S01]  /*99e0*/  FMUL.FTZ R102, R102, R5.reuse ;  /* 0x0000000566667220 */ /* 0x080fe20000410000 */
[-C--:B------:R-:W-:Y:S01]  /*99f0*/  FMUL.FTZ R103, R103, R5.reuse ;  /* 0x0000000567677220 */ /* 0x080fe20000410000 */
[-C--:B------:R-:W-:Y:S01]  /*9a00*/  FMUL.FTZ R106, R106, R5.reuse ;  /* 0x000000056a6a7220 */ /* 0x080fe20000410000 */
[-C--:B------:R-:W-:Y:S01]  /*9a10*/  FMUL.FTZ R107, R107, R5.reuse ;  /* 0x000000056b6b7220 */ /* 0x080fe20000410000 */
[----:B------:R-:W-:Y:S01]  /*9a20*/  FMUL.FTZ R110, R110, R5 ;  /* 0x000000056e6e7220 */ /* 0x000fe20000410000 */
[----:B------:R-:W2:Y:S01]  /*9a30*/  MUFU.EX2 R23, R23 ;  /* 0x0000001700177308 */ /* 0x000ea20000000800 */
        /* <DEDUP_REMOVED lines=25> */
[----:B------:R-:W-:Y:S01]  /*9bd0*/  F2FP.SATFINITE.E4M3.F32.PACK_AB_MERGE_C R184, R155, R154, RZ ;  /* 0x0000009a9bb8723e */ /* 0x000fe200048070ff */
[-C--:B------:R-:W-:Y:S01]  /*9be0*/  FMUL.FTZ R146, R146, R5.reuse ;  /* 0x0000000592927220 */ /* 0x080fe20000410000 */
[-C--:B------:R-:W-:Y:S01]  /*9bf0*/  FMUL.FTZ R147, R147, R5.reuse ;  /* 0x0000000593937220 */ /* 0x080fe20000410000 */
[-C--:B------:R-:W-:Y:S01]  /*9c00*/  FMUL.FTZ R150, R150, R5.reuse ;  /* 0x0000000596967220 */ /* 0x080fe20000410000 */
[----:B------:R-:W-:-:S02]  /*9c10*/  FMUL.FTZ R151, R151, R5 ;  /* 0x0000000597977220 */ /* 0x000fc40000410000 */
[----:B------:R-:W0:Y:S01]  /*9c20*/  MUFU.EX2 R159, R159 ;  /* 0x0000009f009f7308 */ /* 0x000e220000000800 */
[----:B-1----:R-:W-:-:S01]  /*9c30*/  FADD.FTZ R190, R156, R167 ;  /* 0x000000a79cbe7221 */ /* 0x002fc20000010000 */
[----:B------:R-:W-:-:S06]  /*9c40*/  FFMA.FTZ R167, R195, UR10, -R182 ;  /* 0x0000000ac3a77c23 */ /* 0x000fcc00080108b6 */
[----:B------:R-:W1:Y:S01]  /*9c50*/  MUFU.EX2 R163, R163 ;  /* 0x000000a300a37308 */ /* 0x000e620000000800 */
[----:B--2---:R-:W-:-:S07]  /*9c60*/  FADD.FTZ R194, R158, R173 ;  /* 0x000000ad9ec27221 */ /* 0x004fce0000010000 */
[----:B------:R-:W2:Y:S01]  /*9c70*/  MUFU.EX2 R164, R164 ;  /* 0x000000a400a47308 */ /* 0x000ea20000000800 */
[----:B0-----:R-:W-:-:S01]  /*9c80*/  FADD.FTZ R173, R159, R190 ;  /* 0x000000be9fad7221 */ /* 0x001fc20000010000 */
[----:B------:R-:W-:-:S06]  /*9c90*/  FFMA.FTZ R190, R196, UR10, -R182 ;  /* 0x0000000ac4be7c23 */ /* 0x000fcc00080108b6 */
[----:B------:R-:W0:Y:S01]  /*9ca0*/  MUFU.EX2 R153, R153 ;  /* 0x0000009900997308 */ /* 0x000e220000000800 */
[----:B-1----:R-:W-:-:S07]  /*9cb0*/  FADD.FTZ R194, R163, R194 ;  /* 0x000000c2a3c27221 */ /* 0x002fce0000010000 */
[----:B------:R-:W1:Y:S01]  /*9cc0*/  MUFU.EX2 R208, R208 ;  /* 0x000000d000d07308 */ /* 0x000e620000000800 */
[----:B--2---:R-:W-:-:S01]  /*9cd0*/  FADD.FTZ R210, R164, R173 ;  /* 0x000000ada4d27221 */ /* 0x004fc20000010000 */
[----:B------:R-:W-:-:S06]  /*9ce0*/  FADD.FTZ R173, R207, R194 ;  /* 0x000000c2cfad7221 */ /* 0x000fcc0000010000 */
[----:B------:R-:W2:Y:S01]  /*9cf0*/  MUFU.EX2 R188, R188 ;  /* 0x000000bc00bc7308 */ /* 0x000ea20000000800 */
[----:B0-----:R-:W-:-:S07]  /*9d00*/  FADD.FTZ R189, R153, R210 ;  /* 0x000000d299bd7221 */ /* 0x001fce0000010000 */
[----:B------:R-:W0:Y:S01]  /*9d10*/  MUFU.EX2 R160, R160 ;  /* 0x000000a000a07308 */ /* 0x000e220000000800 */
[----:B-1----:R-:W-:-:S01]  /*9d20*/  FADD.FTZ R173, R208, R173 ;  /* 0x000000add0ad7221 */ /* 0x002fc20000010000 */
[----:B------:R-:W-:-:S04]  /*9d30*/  F2FP.SATFINITE.E4M3.F32.PACK_AB_MERGE_C R207, R208, R207, RZ ;  /* 0x000000cfd0cf723e */ /* 0x000fc800048070ff */
[----:B------:R-:W-:Y:S02]  /*9d40*/  F2FP.SATFINITE.E4M3.F32.PACK_AB_MERGE_C R158, R163, R158, R207 ;  /* 0x0000009ea39e723e */ /* 0x000fe400048070cf */
[----:B------:R-:W1:Y:S01]  /*9d50*/  MUFU.EX2 R161, R161 ;  /* 0x000000a100a17308 */ /* 0x000e620000000800 */
[----:B--2---:R-:W-:-:S01]  /*9d60*/  FADD.FTZ R194, R188, R189 ;  /* 0x000000bdbcc27221 */ /* 0x004fc20000010000 */
[----:B------:R-:W-:Y:S01]  /*9d70*/  FFMA.FTZ R189, R197, UR10, -R182 ;  /* 0x0000000ac5bd7c23 */ /* 0x000fe200080108b6 */
[----:B------:R-:W-:-:S04]  /*9d80*/  F2FP.SATFINITE.E4M3.F32.PACK_AB_MERGE_C R188, R188, R153, RZ ;  /* 0x00000099bcbc723e */ /* 0x000fc800048070ff */
[----:B------:R-:W-:Y:S01]  /*9d90*/  F2FP.SATFINITE.E4M3.F32.PACK_AB_MERGE_C R159, R164, R159, R188 ;  /* 0x0000009fa49f723e */ /* 0x000fe200048070bc */
[----:B------:R-:W2:Y:S01]  /*9da0*/  MUFU.EX2 R171, R171 ;  /* 0x000000ab00ab7308 */ /* 0x000ea20000000800 */
[----:B0-----:R-:W-:-:S07]  /*9db0*/  FADD.FTZ R196, R160, R173 ;  /* 0x000000ada0c47221 */ /* 0x001fce0000010000 */
[----:B------:R-:W0:Y:S01]  /*9dc0*/  MUFU.EX2 R172, R172 ;  /* 0x000000ac00ac7308 */ /* 0x000e220000000800 */
[----:B-1----:R-:W-:-:S01]  /*9dd0*/  FADD.FTZ R173, R161, R194 ;  /* 0x000000c2a1ad7221 */ /* 0x002fc20000010000 */
[----:B------:R-:W-:-:S06]  /*9de0*/  FFMA.FTZ R194, R198, UR10, -R182 ;  /* 0x0000000ac6c27c23 */ /* 0x000fcc00080108b6 */
[----:B------:R-:W1:Y:S01]  /*9df0*/  MUFU.EX2 R170, R170 ;  /* 0x000000aa00aa7308 */ /* 0x000e620000000800 */
[----:B--2---:R-:W-:-:S07]  /*9e00*/  FADD.FTZ R191, R171, R196 ;  /* 0x000000c4abbf7221 */ /* 0x004fce0000010000 */
[----:B------:R-:W2:Y:S01]  /*9e10*/  MUFU.EX2 R3, R3 ;  /* 0x0000000300037308 */ /* 0x000ea20000000800 */
[----:B0-----:R-:W-:-:S04]  /*9e20*/  FADD.FTZ R173, R172, R173 ;  /* 0x000000adacad7221 */ /* 0x001fc80000010000 */
[----:B------:R-:W-:Y:S01]  /*9e30*/  FADD.FTZ R198, R2, R173 ;  /* 0x000000ad02c67221 */ /* 0x000fe20000010000 */
[----:B------:R-:W-:-:S02]  /*9e40*/  FFMA.FTZ R173, R199, UR10, -R182 ;  /* 0x0000000ac7ad7c23 */ /* 0x000fc400080108b6 */
[----:B------:R-:W0:Y:S01]  /*9e50*/  MUFU.EX2 R162, R162 ;  /* 0x000000a200a27308 */ /* 0x000e220000000800 */
[----:B-1----:R-:W-:-:S01]  /*9e60*/  FADD.FTZ R196, R170, R191 ;  /* 0x000000bfaac47221 */ /* 0x002fc20000010000 */
[----:B------:R-:W-:-:S03]  /*9e70*/  F2FP.SATFINITE.E4M3.F32.PACK_AB_MERGE_C R170, R209, R170, RZ ;  /* 0x000000aad1aa723e */ /* 0x000fc600048070ff */
[----:B------:R-:W-:Y:S01]  /*9e80*/  FADD.FTZ R191, R209, R196 ;  /* 0x000000c4d1bf7221 */ /* 0x000fe20000010000 */
        /* <DEDUP_REMOVED lines=17> */
[----:B------:R-:W-:-:S03]  /*9fa0*/  F2FP.SATFINITE.E4M3.F32.PACK_AB_MERGE_C R174, R211, R174, RZ ;  /* 0x000000aed3ae723e */ /* 0x000fc600048070ff */
[----:B------:R-:W-:Y:S01]  /*9fb0*/  FADD.FTZ R186, R166, R193 ;  /* 0x000000c1a6ba7221 */ /* 0x000fe20000010000 */
        /* <DEDUP_REMOVED lines=8> */
[----:B0-----:R-:W-:-:S01]  /*a040*/  FADD.FTZ R191, R179, R186 ;  /* 0x000000bab3bf7221 */ /* 0x001fc20000010000 */
[----:B------:R-:W-:Y:S02]  /*a050*/  F2FP.SATFINITE.E4M3.F32.PACK_AB_MERGE_C R186, R156, R23, RZ ;  /* 0x000000179cba723e */ /* 0x000fe400048070ff */
[----:B------:R-:W-:Y:S02]  /*a060*/  F2FP.SATFINITE.E4M3.F32.PACK_AB_MERGE_C R156, R19, R18, R184 ;  /* 0x00000012139c723e */ /* 0x000fe400048070b8 */
[----:B------:R-:W-:Y:S02]  /*a070*/  F2FP.SATFINITE.E4M3.F32.PACK_AB_MERGE_C R157, R157, R20, R186 ;  /* 0x000000149d9d723e */ /* 0x000fe400048070ba */
[----:B------:R-:W0:Y:S01]  /*a080*/  MUFU.EX2 R189, R189 ;  /* 0x000000bd00bd7308 */ /* 0x000e220000000800 */
[----:B-1----:R-:W-:-:S01]  /*a090*/  FADD.FTZ R152, R190, R155 ;  /* 0x0000009bbe987221 */ /* 0x002fc20000010000 */
[----:B------:R-:W-:-:S06]  /*a0a0*/  F2FP.SATFINITE.E4M3.F32.PACK_AB_MERGE_C R155, R17, R12, R21 ;  /* 0x0000000c119b723e */ /* 0x000fcc0004807015 */
        /* <DEDUP_REMOVED lines=29> */
[----:B------:R-:W-:-:S01]  /*a280*/  FADD.FTZ R3, R185, R152 ;  /* 0x00000098b9037221 */ /* 0x000fc20000010000 */
[----:B------:R-:W-:Y:S02]  /*a290*/  F2FP.SATFINITE.E4M3.F32.PACK_AB_MERGE_C R152, R204, R9, R11 ;  /* 0x00000009cc98723e */ /* 0x000fe4000480700b */
[----:B------:R-:W-:Y:S02]  /*a2a0*/  F2FP.SATFINITE.E4M3.F32.PACK_AB_MERGE_C R166, R181, R168, R180 ;  /* 0x000000a8b5a6723e */ /* 0x000fe400048070b4 */
[C---:B-1----:R-:W-:Y:S01]  /*a2b0*/  F2FP.SATFINITE.E4M3.F32.PACK_AB_MERGE_C R201, R202.reuse, R201, RZ ;  /* 0x000000c9cac9723e */ /* 0x042fe200048070ff */
[----:B------:R-:W-:-:S03]  /*a2c0*/  FADD.FTZ R2, R202, R23 ;  /* 0x00000017ca027221 */ /* 0x000fc60000010000 */
[----:B------:R-:W-:Y:S01]  /*a2d0*/  F2FP.SATFINITE.E4M3.F32.PACK_AB_MERGE_C R167, R182, R173, R201 ;  /* 0x000000adb6a7723e */ /* 0x000fe200048070c9 */
[----:B------:R-:W-:Y:S06]  /*a2e0*/  @!P0 BRA `(.L_x_2585) ;  /* 0x0000000000048947 */ /* 0x000fec0003800000 */
[----:B------:R-:W-:Y:S01]  /*a2f0*/  BPT.TRAP 0x1 ;  /* 0x000000040000795c */ /* 0x000fe20000300000 */
.L_x_2585:
[----:B------:R0:W1:Y:S01]  /*a300*/  SYNCS.PHASECHK.TRANS64.TRYWAIT P1, [UR44+0x38850], R7 ;  /* 0x03885007ff0075a7 */ /* 0x000062000802016c */
[----:B------:R-:W-:Y:S05]  /*a310*/  @!P0 BRA `(.L_x_2586) ;  /* 0x0000000000048947 */ /* 0x000fea0003800000 */
[----:B------:R-:W-:Y:S01]  /*a320*/  BPT.TRAP 0x1 ;  /* 0x000000040000795c */ /* 0x000fe20000300000 */
.L_x_2586:
[----:B-1----:R-:W-:Y:S05]  /*a330*/  @P1 BRA `(.L_x_2587) ;  /* 0x0000000000081947 */ /* 0x002fea0003800000 */
[----:B------:R-:W1:Y:S02]  /*a340*/  SYNCS.PHASECHK.TRANS64.TRYWAIT P1, [UR44+0x38850], R7 ;  /* 0x03885007ff0075a7 */ /* 0x000e64000802016c */
[----:B-1----:R-:W-:Y:S05]  /*a350*/  @!P1 BRA `(.L_x_2588) ;  /* 0x0000009c006c9947 */ /* 0x002fea0003800000 */
.L_x_2587:
        /* <DEDUP_REMOVED lines=27> */
.L_x_2589:
[----:B------:R-:W-:Y:S01]  /*a510*/  UISETP.GT.AND UP0, UPT, UR51, UR39, UPT ;  /* 0x000000273300728c */ /* 0x000fe2000bf04270 */
[----:B------:R-:W-:Y:S01]  /*a520*/  IMAD.MOV.U32 R5, RZ, RZ, R22 ;  /* 0x000000ffff057224 */ /* 0x000fe200078e0016 */
[----:B------:R-:W-:Y:S01]  /*a530*/  UIADD3 UR44, UR44, 0x38860, URZ ;  /* 0x000388602c2c7890 */ /* 0x000fe2000fffe03f */
[----:B-1----:R-:W-:Y:S01]  /*a540*/  IMAD.MOV.U32 R8, RZ, RZ, R177 ;  /* 0x000000ffff087224 */ /* 0x002fe200078e00b1 */
[----:B------:R-:W-:Y:S02]  /*a550*/  UIADD3 UR51, UR51, -0x1, URZ ;  /* 0xffffffff33337890 */ /* 0x000fe4000fffe03f */
[----:B------:R-:W-:Y:S01]  /*a560*/  PLOP3.LUT P1, PT, PT, PT, UP0, 0x80, 0x0 ;  /* 0x000000000000781c */ /* 0x000fe20003f2f008 */
[----:B------:R-:W-:-:S09]  /*a570*/  UPRMT UR44, UR45, 0x654, UR44 ;  /* 0x000006542d2c7896 */ /* 0x000fd2000800002c */
[----:B------:R-:W-:Y:S03]  /*a580*/  SYNCS.ARRIVE.TRANS64.RED.A1T0 RZ, [UR44], RZ ;  /* 0x000000ffffff79a7 */ /* 0x000fe6000810042c */
[----:B------:R-:W-:Y:S05]  /*a590*/  @P1 BRA `(.L_x_2590) ;  /* 0xffffffd4008c1947 */ /* 0x000fea000383ffff */
.L_x_2579:
[----:B------:R-:W-:Y:S01]  /*a5a0*/  ULDC.64 UR8, c[0x0][0x9a0] ;  /* 0x0002680000087ab9 */ /* 0x000fe20000000a00 */
[----:B------:R-:W-:Y:S01]  /*a5b0*/  IADD3 R16, -R16, 0xb, RZ ;  /* 0x0000000b10107810 */ /* 0x000fe20007ffe1ff */
[----:B------:R-:W-:Y:S01]  /*a5c0*/  UISETP.NE.U32.AND UP0, UPT, UR8, URZ, UPT ;  /* 0x0000003f0800728c */ /* 0x000fe2000bf05070 */
[----:B------:R-:W-:-:S03]  /*a5d0*/  IMAD.MOV.U32 R6, RZ, RZ, 0x3f800000 ;  /* 0x3f800000ff067424 */ /* 0x000fc600078e00ff */
        /* <DEDUP_REMOVED lines=19> */
[----:B------:R3:W4:Y:S01]  /*a710*/  @P0 LDG.E R6, desc[UR46][R4.64] ;  /* 0x0000002e04060981 */ /* 0x000722000c1e1900 */
[----:B------:R-:W-:-:S03]  /*a720*/  MOV R13, UR10 ;  /* 0x0000000a000d7c02 */ /* 0x000fc60008000f00 */
[----:B------:R-:W5:Y:S04]  /*a730*/  SHFL.BFLY PT, R0, R3, 0x2, 0x1f ;  /* 0x0c401f0003007f89 */ /* 0x000f6800000e0000 */
[----:B0-----:R-:W1:Y:S01]  /*a740*/  SHFL.BFLY PT, R7, R2, 0x2, 0x1f ;  /* 0x0c401f0002077f89 */ /* 0x001e6200000e0000 */
[----:B---3--:R-:W-:Y:S02]  /*a750*/  IMAD.U32 R4, RZ, RZ, UR10 ;  /* 0x0000000aff047e24 */ /* 0x008fe4000f8e00ff */
[----:B-----5:R-:W-:Y:S01]  /*a760*/  FADD.FTZ R0, R0, R3 ;  /* 0x0000000300007221 */ /* 0x020fe20000010000 */
[----:B------:R-:W-:Y:S02]  /*a770*/  IMAD.MOV.U32 R3, RZ, RZ, RZ ;  /* 0x000000ffff037224 */ /* 0x000fe400078e00ff */
[----:B-1----:R-:W-:Y:S01]  /*a780*/  FADD.FTZ R8, R7, R2 ;  /* 0x0000000207087221 */ /* 0x002fe20000010000 */
[----:B------:R-:W-:Y:S01]  /*a790*/  IMAD.MOV.U32 R2, RZ, RZ, -0x800000 ;  /* 0xff800000ff027424 */ /* 0x000fe200078e00ff */
[----:B------:R-:W0:Y:S04]  /*a7a0*/  SHFL.BFLY PT, R7, R0, 0x1, 0x1f ;  /* 0x0c201f0000077f89 */ /* 0x000e2800000e0000 */
[----:B------:R-:W1:Y:S01]  /*a7b0*/  SHFL.BFLY PT, R9, R8, 0x1, 0x1f ;  /* 0x0c201f0008097f89 */ /* 0x000e6200000e0000 */
[----:B0-----:R-:W-:Y:S01]  /*a7c0*/  FADD.FTZ R10, R0, R7 ;  /* 0x00000007000a7221 */ /* 0x001fe20000010000 */
[----:B------:R-:W-:-:S02]  /*a7d0*/  IMAD.MOV.U32 R7, RZ, RZ, RZ ;  /* 0x000000ffff077224 */ /* 0x000fc400078e00ff */
[----:B------:R-:W-:Y:S02]  /*a7e0*/  IMAD.MOV.U32 R0, RZ, RZ, -0x800000 ;  /* 0xff800000ff007424 */ /* 0x000fe400078e00ff */
[----:B-1----:R-:W-:Y:S01]  /*a7f0*/  FADD.FTZ R11, R8, R9 ;  /* 0x00000009080b7221 */ /* 0x002fe20000010000 */
[C---:B------:R-:W-:Y:S01]  /*a800*/  FSETP.NE.FTZ.AND P0, PT, R10.reuse, RZ, PT ;  /* 0x000000ff0a00720b */ /* 0x040fe20003f15000 */
[----:B------:R-:W-:Y:S02]  /*a810*/  FMUL.FTZ R9, R10, 0.00390625 ;  /* 0x3b8000000a097820 */ /* 0x000fe40000410000 */
        /* <DEDUP_REMOVED lines=8> */
[----:B------:R1:W0:Y:S08]  /*a8a0*/  @P1 MUFU.LG2 R5, R9 ;  /* 0x0000000900051308 */ /* 0x0002300000000c00 */
[----:B------:R-:W3:Y:S01]  /*a8b0*/  @P0 MUFU.RCP R7, R11 ;  /* 0x0000000b00070308 */ /* 0x000ee20000001000 */
[----:B-1----:R-:W-:Y:S01]  /*a8c0*/  @P2 FMUL.FTZ R9, R8, 0.69314718246459960938 ;  /* 0x3f31721808092820 */ /* 0x002fe20000410000 */
[----:B------:R-:W-:-:S03]  /*a8d0*/  PLOP3.LUT P0, PT, PT, PT, PT, 0x8, 0x0 ;  /* 0x000000000000781c */ /* 0x000fc60003f0e170 */
[----:B------:R-:W-:Y:S01]  /*a8e0*/  @P2 FFMA.FTZ R2, R10, R22, R9 ;  /* 0x000000160a022223 */ /* 0x000fe20000010009 */
[----:B0-----:R-:W-:-:S04]  /*a8f0*/  @P1 FMUL.FTZ R5, R5, 0.69314718246459960938 ;  /* 0x3f31721805051820 */ /* 0x001fc80000410000 */
[----:B------:R-:W-:Y:S01]  /*a900*/  @P1 FFMA.FTZ R0, R4, R177, R5 ;  /* 0x000000b104001223 */ /* 0x000fe20000010005 */
[-C--:B----4-:R-:W-:Y:S01]  /*a910*/  FMUL.FTZ R8, R3, R6.reuse ;  /* 0x0000000603087220 */ /* 0x090fe20000410000 */
        /* <DEDUP_REMOVED lines=128> */
[----:B--2---:R-:W-:-:S07]  /*b120*/  FMUL.FTZ R147, R147, R3 ;  /* 0x0000000393937220 */ /* 0x004fce0000410000 */
.L_x_2554:
        /* <DEDUP_REMOVED lines=24> */
[----:B------:R-:W-:Y:S01]  /*b2b0*/  UIADD3 UR9, UR5, UR9, URZ ;  /* 0x0000000905097290 */ /* 0x000fe2000fffe03f */
[----:B------:R-:W-:Y:S01]  /*b2c0*/  LEA.HI R5, R4, R7, RZ, 0x7 ;  /* 0x0000000704057211 */ /* 0x000fe200078f38ff */
[----:B------:R-:W-:Y:S01]  /*b2d0*/  UIMAD UR8, UR38, UR11, UR8 ;  /* 0x0000000b260872a4 */ /* 0x000fe2000f8e0208 */
[----:B------:R-:W-:-:S02]  /*b2e0*/  SEL R30, R44, R45, P0 ;  /* 0x0000002d2c1e7207 */ /* 0x000fc40000000000 */
[----:B------:R-:W-:Y:S01]  /*b2f0*/  LOP3.LUT R6, R5, 0xffffff80, RZ, 0xc0, !PT ;  /* 0xffffff8005067812 */ /* 0x000fe200078ec0ff */
[----:B------:R-:W-:Y:S01]  /*b300*/  UIADD3 UR8, UR7, UR8, URZ ;  /* 0x0000000807087290 */ /* 0x000fe2000fffe03f */
[----:B------:R-:W-:Y:S02]  /*b310*/  SEL R44, R45, R44, P0 ;  /* 0x0000002c2d2c7207 */ /* 0x000fe40000000000 */
[----:B------:R-:W-:Y:S01]  /*b320*/  SHF.R.S32.HI R9, RZ, 0x7, R5 ;  /* 0x00000007ff097819 */ /* 0x000fe20000011405 */
[----:B------:R-:W-:Y:S01]  /*b330*/  IMAD.IADD R45, R7, 0x1, -R6 ;  /* 0x00000001072d7824 */ /* 0x000fe200078e0a06 */
[----:B------:R-:W-:Y:S02]  /*b340*/  LEA.HI R10, R4, R7, RZ, 0x2 ;  /* 0x00000007040a7211 */ /* 0x000fe400078f10ff */
[----:B------:R-:W-:Y:S02]  /*b350*/  SEL R18, R32, R33, P0 ;  /* 0x0000002120127207 */ /* 0x000fe40000000000 */
[----:B------:R-:W-:-:S02]  /*b360*/  SHF.R.S32.HI R6, RZ, 0x1f, R45 ;  /* 0x0000001fff067819 */ /* 0x000fc4000001142d */
[----:B------:R-:W-:Y:S02]  /*b370*/  SEL R32, R33, R32, P0 ;  /* 0x0000002021207207 */ /* 0x000fe40000000000 */
[----:B------:R-:W-:Y:S02]  /*b380*/  LEA.HI R11, R6, R45, RZ, 0x2 ;  /* 0x0000002d060b7211 */ /* 0x000fe400078f10ff */
[----:B------:R-:W-:Y:S02]  /*b390*/  SEL R218, R82, R83, P0 ;  /* 0x0000005352da7207 */ /* 0x000fe40000000000 */
[----:B------:R-:W-:Y:S02]  /*b3a0*/  SEL R33, R83, R82, P0 ;  /* 0x0000005253217207 */ /* 0x000fe40000000000 */
[----:B------:R-:W-:Y:S02]  /*b3b0*/  LEA.HI R4, R5, R9, RZ, 0x1 ;  /* 0x0000000905047211 */ /* 0x000fe400078f08ff */
[----:B------:R-:W-:-:S02]  /*b3c0*/  LOP3.LUT R82, R10, 0xfffffffc, RZ, 0xc0, !PT ;  /* 0xfffffffc0a527812 */ /* 0x000fc400078ec0ff */
[--C-:B------:R-:W-:Y:S02]  /*b3d0*/  SHF.R.S32.HI R5, RZ, 0x2, R11.reuse ;  /* 0x00000002ff057819 */ /* 0x100fe4000001140b */
[----:B------:R-:W-:Y:S01]  /*b3e0*/  SHF.R.S32.HI R10, RZ, 0x1f, R11 ;  /* 0x0000001fff0a7819 */ /* 0x000fe2000001140b */
[----:B------:R-:W-:Y:S01]  /*b3f0*/  IMAD.IADD R82, R7, 0x1, -R82 ;  /* 0x0000000107527824 */ /* 0x000fe200078e0a52 */
[----:B------:R-:W-:Y:S01]  /*b400*/  LOP3.LUT R4, R4, 0x3fffffe, RZ, 0xc0, !PT ;  /* 0x03fffffe04047812 */ /* 0x000fe200078ec0ff */
[----:B------:R-:W-:Y:S01]  /*b410*/  IMAD.U32 R7, RZ, RZ, UR5 ;  /* 0x00000005ff077e24 */ /* 0x000fe2000f8e00ff */
[----:B------:R-:W-:Y:S01]  /*b420*/  LEA.HI R10, R10, R5, RZ, 0x3 ;  /* 0x000000050a0a7211 */ /* 0x000fe200078f18ff */
[----:B------:R-:W-:Y:S01]  /*b430*/  IMAD.U32 R7, RZ, RZ, UR9 ;  /* 0x00000009ff077e24 */ /* 0x000fe2000f8e00ff */
[----:B------:R-:W-:Y:S01]  /*b440*/  LEA.HI R6, R6, R45, RZ, 0x5 ;  /* 0x0000002d06067211 */ /* 0x000fe200078f28ff */
[----:B------:R-:W-:Y:S01]  /*b450*/  IMAD.IADD R9, R9, 0x1, -R4 ;  /* 0x0000000109097824 */ /* 0x000fe200078e0a04 */
[----:B------:R-:W-:-:S02]  /*b460*/  LOP3.LUT R4, R10, 0xfffffff8, RZ, 0xc0, !PT ;  /* 0xfffffff80a047812 */ /* 0x000fc400078ec0ff */
[----:B------:R-:W-:Y:S02]  /*b470*/  SEL R208, R38, R39, P0 ;  /* 0x0000002726d07207 */ /* 0x000fe40000000000 */
[----:B------:R-:W-:Y:S02]  /*b480*/  SEL R15, R39, R38, P0 ;  /* 0x00000026270f7207 */ /* 0x000fe40000000000 */
[----:B------:R-:W-:Y:S02]  /*b490*/  SEL R38, R42, R43, P0 ;  /* 0x0000002b2a267207 */ /* 0x000fe40000000000 */
[----:B------:R-:W-:Y:S02]  /*b4a0*/  SEL R17, R43, R42, P0 ;  /* 0x0000002a2b117207 */ /* 0x000fe40000000000 */
[----:B------:R-:W-:Y:S02]  /*b4b0*/  IADD3 R4, R5, -R4, RZ ;  /* 0x8000000405047210 */ /* 0x000fe40007ffe0ff */
[----:B------:R-:W-:-:S02]  /*b4c0*/  SEL R42, R46, R47, P0 ;  /* 0x0000002f2e2a7207 */ /* 0x000fc40000000000 */
[----:B------:R-:W-:Y:S02]  /*b4d0*/  SEL R19, R47, R46, P0 ;  /* 0x0000002e2f137207 */ /* 0x000fe40000000000 */
[----:B------:R-:W-:Y:S01]  /*b4e0*/  SHF.R.S32.HI R5, RZ, 0x5, R6 ;  /* 0x00000005ff057819 */ /* 0x000fe20000011406 */
[----:B------:R-:W-:Y:S01]  /*b4f0*/  IMAD.U32 R6, RZ, RZ, UR4 ;  /* 0x00000004ff067e24 */ /* 0x000fe2000f8e00ff */
[----:B------:R-:W-:Y:S01]  /*b500*/  LEA.HI R47, R82, R82, RZ, 0x1 ;  /* 0x00000052522f7211 */ /* 0x000fe200078f08ff */
[----:B------:R-:W0:Y:S01]  /*b510*/  S2UR UR4, SR_CTAID.Y ;  /* 0x00000000000479c3 */ /* 0x000e220000002600 */
[----:B------:R-:W-:Y:S01]  /*b520*/  SEL R20, R36, R37, P0 ;  /* 0x0000002524147207 */ /* 0x000fe20000000000 */
[----:B------:R-:W-:Y:S01]  /*b530*/  IMAD R10, R5, 0x10, R4 ;  /* 0x00000010050a7824 */ /* 0x000fe200078e0204 */
[----:B------:R-:W-:Y:S01]  /*b540*/  SEL R36, R37, R36, P0 ;  /* 0x0000002425247207 */ /* 0x000fe20000000000 */
[----:B------:R-:W-:Y:S01]  /*b550*/  IMAD.U32 R5, RZ, RZ, UR7 ;  /* 0x00000007ff057e24 */ /* 0x000fe2000f8e00ff */
[----:B------:R-:W-:Y:S01]  /*b560*/  LOP3.LUT R47, R47, 0x1ffffffe, RZ, 0xc0, !PT ;  /* 0x1ffffffe2f2f7812 */ /* 0x000fe200078ec0ff */
[----:B------:R-:W1:Y:S01]  /*b570*/  S2R R37, SR_CTAID.X ;  /* 0x0000000000257919 */ /* 0x000e620000002500 */
[----:B------:R-:W-:Y:S01]  /*b580*/  SEL R14, R24, R25, P0 ;  /* 0x00000019180e7207 */ /* 0x000fe20000000000 */
[----:B------:R-:W-:Y:S01]  /*b590*/  IMAD.U32 R4, RZ, RZ, UR6 ;  /* 0x00000006ff047e24 */ /* 0x000fe2000f8e00ff */
[----:B------:R-:W-:Y:S01]  /*b5a0*/  SEL R24, R25, R24, P0 ;  /* 0x0000001819187207 */ /* 0x000fe20000000000 */
[----:B------:R-:W-:Y:S01]  /*b5b0*/  IMAD.IADD R47, R82, 0x1, -R47 ;  /* 0x00000001522f7824 */ /* 0x000fe200078e0a2f */
[----:B------:R-:W-:Y:S01]  /*b5c0*/  SEL R166, R80, R81, P0 ;  /* 0x0000005150a67207 */ /* 0x000fe20000000000 */
[----:B------:R-:W-:Y:S01]  /*b5d0*/  IMAD.U32 R5, RZ, RZ, UR8 ;  /* 0x00000008ff057e24 */ /* 0x000fe2000f8e00ff */
[----:B------:R-:W-:Y:S01]  /*b5e0*/  SEL R202, R26, R27, P0 ;  /* 0x0000001b1aca7207 */ /* 0x000fe20000000000 */
[----:B------:R-:W-:Y:S01]  /*b5f0*/  ULDC.64 UR6, c[0x0][0xb48] ;  /* 0x0002d20000067ab9 */ /* 0x000fe20000000a00 */
        /* <DEDUP_REMOVED lines=16> */
[----:B------:R-:W-:Y:S02]  /*b700*/  LEA R10, R9, R10, 0x6 ;  /* 0x0000000a090a7211 */ /* 0x000fe400078e30ff */
        /* <DEDUP_REMOVED lines=11> */
[----:B------:R-:W-:Y:S01]  /*b7c0*/  LOP3.LUT R82, R11, 0x7ffffffc, RZ, 0xc0, !PT ;  /* 0x7ffffffc0b527812 */ /* 0x000fe200078ec0ff */
[--C-:B------:R-:W-:Y:S01]  /*b7d0*/  IMAD R11, R47, 0x8, R10.reuse ;  /* 0x000000082f0b7824 */ /* 0x100fe200078e020a */
[----:B------:R-:W-:Y:S01]  /*b7e0*/  SEL R156, R60, R61, P0 ;  /* 0x0000003d3c9c7207 */ /* 0x000fe20000000000 */
[C---:B-1----:R-:W-:Y:S01]  /*b7f0*/  IMAD R10, R37.reuse, 0x80, R10 ;  /* 0x00000080250a7824 */ /* 0x042fe200078e020a */
[----:B------:R-:W-:Y:S01]  /*b800*/  SEL R160, R68, R69, P0 ;  /* 0x0000004544a07207 */ /* 0x000fe20000000000 */
[----:B------:R-:W-:Y:S01]  /*b810*/  IMAD R11, R37, 0x80, R11 ;  /* 0x00000080250b7824 */ /* 0x000fe200078e020b */
[----:B------:R-:W-:Y:S01]  /*b820*/  SEL R136, R137, R136, P0 ;  /* 0x0000008889887207 */ /* 0x000fe20000000000 */
[----:B------:R-:W-:Y:S01]  /*b830*/  IMAD.IADD R9, R45, 0x1, -R82 ;  /* 0x000000012d097824 */ /* 0x000fe200078e0a52 */
        /* <DEDUP_REMOVED lines=76> */
[----:B--2---:R-:W-:Y:S01]  /*bd00*/  SHFL.IDX PT, R20, R20, R3, 0x1c1f ;  /* 0x001c1f0314147589 */ /* 0x004fe200000e0000 */
[----:B------:R-:W-:Y:S02]  /*bd10*/  LOP3.LUT R81, R3, 0x2, RZ, 0x3c, !PT ;  /* 0x0000000203517812 */ /* 0x000fe400078e3cff */
[----:B------:R-:W-:Y:S01]  /*bd20*/  SEL R226, R110, R111, P0 ;  /* 0x0000006f6ee27207 */ /* 0x000fe20000000000 */
[----:B------:R-:W-:Y:S01]  /*bd30*/  SHFL.IDX PT, R97, R176, R3, 0x1c1f ;  /* 0x001c1f03b0617589 */ /* 0x000fe200000e0000 */
[----:B------:R-:W-:-:S02]  /*bd40*/  SEL R126, R127, R126, P0 ;  /* 0x0000007e7f7e7207 */ /* 0x000fc40000000000 */
[----:B------:R-:W-:Y:S01]  /*bd50*/  SEL R110, R111, R110, P0 ;  /* 0x0000006e6f6e7207 */ /* 0x000fe20000000000 */
[----:B------:R-:W-:Y:S01]  /*bd60*/  SHFL.IDX PT, R95, R36, R81, 0x1c1f ;  /* 0x001c1f51245f7589 */ /* 0x000fe200000e0000 */
[----:B------:R-:W-:Y:S02]  /*bd70*/  LOP3.LUT P1, RZ, R45, 0x3, RZ, 0xc0, !PT ;  /* 0x000000032dff7812 */ /* 0x000fe4000782c0ff */
[----:B------:R-:W-:Y:S01]  /*bd80*/  SHF.L.U32 R9, R9, 0x1, RZ ;  /* 0x0000000109097819 */ /* 0x000fe200000006ff */
        /* <DEDUP_REMOVED lines=19> */
[----:B------:R-:W-:Y:S04]  /*bec0*/  SHFL.IDX PT, R16, R16, R3, 0x1c1f ;  /* 0x001c1f0310107589 */ /* 0x000fe800000e0000 */
[----:B------:R-:W-:Y:S04]  /*bed0*/  SHFL.IDX PT, R18, R18, R3, 0x1c1f ;  /* 0x001c1f0312127589 */ /* 0x000fe800000e0000 */
[----:B------:R-:W-:Y:S04]  /*bee0*/  SHFL.IDX PT, R38, R75, R3, 0x1c1f ;  /* 0x001c1f034b267589 */ /* 0x000fe800000e0000 */
[----:B------:R-:W-:Y:S04]  /*bef0*/  SHFL.IDX PT, R85, R28, R81, 0x1c1f ;  /* 0x001c1f511c557589 */ /* 0x000fe800000e0000 */
[----:B------:R-:W2:Y:S04]  /*bf00*/  SHFL.IDX PT, R73, R32, R81, 0x1c1f ;  /* 0x001c1f5120497589 */ /* 0x000ea800000e0000 */
[----:B------:R-:W-:Y:S01]  /*bf10*/  SHFL.IDX PT, R146, R146, R3, 0x1c1f ;  /* 0x001c1f0392927589 */ /* 0x000fe200000e0000 */
[----:B-1----:R-:W-:-:S03]  /*bf20*/  ISETP.NE.AND P2, PT, R8, 0x1, PT ;  /* 0x000000010800780c */ /* 0x002fc60003f45270 */
        /* <DEDUP_REMOVED lines=16> */
[----:B------:R2:W-:Y:S04]  /*c030*/  SHFL.IDX PT, R121, R26, R81, 0x1c1f ;  /* 0x001c1f511a797589 */ /* 0x0005e800000e0000 */
[----:B------:R4:W-:Y:S04]  /*c040*/  SHFL.IDX PT, R135, R25, R81, 0x1c1f ;  /* 0x001c1f5119877589 */ /* 0x0009e800000e0000 */
[----:B------:R5:W-:Y:S01]  /*c050*/  SHFL.IDX PT, R145, R27, R81, 0x1c1f ;  /* 0x001c1f511b917589 */ /* 0x000be200000e0000 */
[----:B--2---:R-:W-:-:S03]  /*c060*/  SEL R26, R18, R73, P0 ;  /* 0x00000049121a7207 */ /* 0x004fc60000000000 */
[----:B------:R-:W-:Y:S01]  /*c070*/  SHFL.IDX PT, R91, R200, R3, 0x1c1f ;  /* 0x001c1f03c85b7589 */ /* 0x000fe200000e0000 */
[----:B----4-:R-:W-:-:S03]  /*c080*/  SEL R25, R95, R20, P0 ;  /* 0x000000145f197207 */ /* 0x010fc60000000000 */
[----:B------:R-:W-:Y:S01]  /*c090*/  SHFL.IDX PT, R149, R76, R81, 0x1c1f ;  /* 0x001c1f514c957589 */ /* 0x000fe200000e0000 */
[----:B-----5:R-:W-:-:S03]  /*c0a0*/  SEL R27, R20, R95, P0 ;  /* 0x0000005f141b7207 */ /* 0x020fc60000000000 */
[----:B------:R-:W-:Y:S01]  /*c0b0*/  SHFL.IDX PT, R88, R148, R81, 0x1c1f ;  /* 0x001c1f5194587589 */ /* 0x000fe200000e0000 */
[----:B------:R-:W-:Y:S02]  /*c0c0*/  SEL R95, R97, R100, P0 ;  /* 0x00000064615f7207 */ /* 0x000fe40000000000 */
[----:B------:R-:W-:Y:S01]  /*c0d0*/  SEL R97, R100, R97, P0 ;  /* 0x0000006164617207 */ /* 0x000fe20000000000 */
[----:B------:R-:W-:Y:S01]  /*c0e0*/  SHFL.IDX PT, R89, R204, R3, 0x1c1f ;  /* 0x001c1f03cc597589 */ /* 0x000fe200000e0000 */
[----:B------:R-:W-:-:S03]  /*c0f0*/  SEL R100, R104, R99, P0 ;  /* 0x0000006368647207 */ /* 0x000fc60000000000 */
[----:B------:R-:W-:Y:S04]  /*c100*/  SHFL.IDX PT, R37, R134, R3, 0x1c1f ;  /* 0x001c1f0386257589 */ /* 0x000fe800000e0000 */
[----:B------:R2:W-:Y:S04]  /*c110*/  SHFL.IDX PT, R76, R31, R81, 0x1c1f ;  /* 0x001c1f511f4c7589 */ /* 0x0005e800000e0000 */
[----:B------:R-:W-:Y:S04]  /*c120*/  SHFL.IDX PT, R82, R208, R3, 0x1c1f ;  /* 0x001c1f03d0527589 */ /* 0x000fe800000e0000 */
[----:B------:R4:W-:Y:S01]  /*c130*/  SHFL.IDX PT, R123, R15, R81, 0x1c1f ;  /* 0x001c1f510f7b7589 */ /* 0x0009e200000e0000 */
[----:B--2---:R-:W-:-:S03]  /*c140*/  SEL R31, R16, R85, P0 ;  /* 0x00000055101f7207 */ /* 0x004fc60000000000 */
[----:B------:R2:W-:Y:S04]  /*c150*/  SHFL.IDX PT, R134, R21, R81, 0x1c1f ;  /* 0x001c1f5115867589 */ /* 0x0005e800000e0000 */
[----:B------:R5:W-:Y:S01]  /*c160*/  SHFL.IDX PT, R144, R23, R81, 0x1c1f ;  /* 0x001c1f5117907589 */ /* 0x000be200000e0000 */
[----:B----4-:R-:W-:-:S03]  /*c170*/  SEL R15, R156, R137, P0 ;  /* 0x000000899c0f7207 */ /* 0x010fc60000000000 */
[----:B------:R4:W-:Y:S01]  /*c180*/  SHFL.IDX PT, R44, R98, R81, 0x1c1f ;  /* 0x001c1f51622c7589 */ /* 0x0009e200000e0000 */
[----:B--2---:R-:W-:-:S03]  /*c190*/  SEL R21, R102, R69, P0 ;  /* 0x0000004566157207 */ /* 0x004fc60000000000 */
[----:B------:R-:W-:Y:S01]  /*c1a0*/  SHFL.IDX PT, R14, R14, R3, 0x1c1f ;  /* 0x001c1f030e0e7589 */ /* 0x000fe200000e0000 */
[----:B-----5:R-:W-:-:S03]  /*c1b0*/  SEL R23, R69, R102, P0 ;  /* 0x0000006645177207 */ /* 0x020fc60000000000 */
[----:B------:R-:W-:Y:S01]  /*c1c0*/  SHFL.IDX PT, R83, R206, R3, 0x1c1f ;  /* 0x001c1f03ce537589 */ /* 0x000fe200000e0000 */
[----:B------:R-:W-:Y:S02]  /*c1d0*/  SEL R102, R103, R112, P0 ;  /* 0x0000007067667207 */ /* 0x000fe40000000000 */
[----:B----4-:R-:W-:Y:S01]  /*c1e0*/  SEL R98, R99, R104, P0 ;  /* 0x0000006863627207 */ /* 0x010fe20000000000 */
[----:B------:R2:W4:Y:S01]  /*c1f0*/  SHFL.IDX PT, R87, R24, R81, 0x1c1f ;  /* 0x001c1f5118577589 */ /* 0x00052200000e0000 */
[----:B------:R-:W-:Y:S02]  /*c200*/  SEL R104, R112, R103, P0 ;  /* 0x0000006770687207 */ /* 0x000fe40000000000 */
[----:B------:R-:W-:Y:S01]  /*c210*/  SEL R103, R105, R116, P0 ;  /* 0x0000007469677207 */ /* 0x000fe20000000000 */
[----:B------:R-:W-:Y:S01]  /*c220*/  SHFL.IDX PT, R178, R34, R81, 0x1c1f ;  /* 0x001c1f5122b27589 */ /* 0x000fe200000e0000 */
[----:B------:R-:W-:Y:S02]  /*c230*/  SEL R105, R116, R105, P0 ;  /* 0x0000006974697207 */ /* 0x000fe40000000000 */
[----:B------:R-:W-:Y:S01]  /*c240*/  SEL R116, R136, R115, P0 ;  /* 0x0000007388747207 */ /* 0x000fe20000000000 */
[----:B------:R5:W-:Y:S01]  /*c250*/  SHFL.IDX PT, R176, R17, R81, 0x1c1f ;  /* 0x001c1f5111b07589 */ /* 0x000be200000e0000 */
[----:B-1----:R-:W-:-:S02]  /*c260*/  SEL R99, R101, R108, P0 ;  /* 0x0000006c65637207 */ /* 0x002fc40000000000 */
[----:B--2---:R-:W-:Y:S01]  /*c270*/  SEL R24, R73, R18, P0 ;  /* 0x0000001249187207 */ /* 0x004fe20000000000 */
[----:B------:R-:W-:Y:S01]  /*c280*/  SHFL.IDX PT, R154, R154, R3, 0x1c1f ;  /* 0x001c1f039a9a7589 */ /* 0x000fe200000e0000 */
[----:B------:R-:W-:Y:S02]  /*c290*/  SEL R18, R146, R75, P0 ;  /* 0x0000004b92127207 */ /* 0x000fe40000000000 */
[----:B------:R-:W-:Y:S01]  /*c2a0*/  SEL R101, R108, R101, P0 ;  /* 0x000000656c657207 */ /* 0x000fe20000000000 */
[----:B------:R-:W1:Y:S01]  /*c2b0*/  SHFL.IDX PT, R143, R56, R81, 0x1c1f ;  /* 0x001c1f51388f7589 */ /* 0x000e6200000e0000 */
[----:B---3--:R-:W-:Y:S02]  /*c2c0*/  SEL R108, R120, R107, P0 ;  /* 0x0000006b786c7207 */ /* 0x008fe40000000000 */
[----:B-----5:R-:W-:Y:S01]  /*c2d0*/  SEL R17, R119, R152, P0 ;  /* 0x0000009877117207 */ /* 0x020fe20000000000 */
[----:B------:R2:W-:Y:S04]  /*c2e0*/  SHFL.IDX PT, R48, R19, R81, 0x1c1f ;  /* 0x001c1f5113307589 */ /* 0x0005e800000e0000 */
[----:B------:R-:W-:Y:S01]  /*c2f0*/  SHFL.IDX PT, R49, R46, R3, 0x1c1f ;  /* 0x001c1f032e317589 */ /* 0x000fe200000e0000 */
[----:B----4-:R-:W-:-:S02]  /*c300*/  SEL R30, R14, R87, P0 ;  /* 0x000000570e1e7207 */ /* 0x010fc40000000000 */
[----:B------:R-:W-:Y:S01]  /*c310*/  SEL R28, R87, R14, P0 ;  /* 0x0000000e571c7207 */ /* 0x000fe20000000000 */
[----:B------:R3:W-:Y:S01]  /*c320*/  SHFL.IDX PT, R129, R35, R81, 0x1c1f ;  /* 0x001c1f5123817589 */ /* 0x0007e200000e0000 */
[----:B--2---:R-:W-:-:S03]  /*c330*/  SEL R19, R152, R119, P0 ;  /* 0x0000007798137207 */ /* 0x004fc60000000000 */
[----:B------:R2:W-:Y:S01]  /*c340*/  SHFL.IDX PT, R52, R114, R81, 0x1c1f ;  /* 0x001c1f5172347589 */ /* 0x0005e200000e0000 */
[----:B------:R-:W0:Y:S01]  /*c350*/  LDC R152, c[0x0][0xc50] ;  /* 0x00031400ff987b82 */ /* 0x000e220000000800 */
[----:B------:R-:W-:Y:S02]  /*c360*/  SEL R119, R88, R91, P0 ;  /* 0x0000005b58777207 */ /* 0x000fe40000000000 */
[----:B------:R-:W-:Y:S01]  /*c370*/  SHFL.IDX PT, R50, R50, R3, 0x1c1f ;  /* 0x001c1f0332327589 */ /* 0x000fe200000e0000 */
[----:B---3--:R-:W-:-:S03]  /*c380*/  SEL R35, R137, R156, P0 ;  /* 0x0000009c89237207 */ /* 0x008fc60000000000 */
[----:B------:R-:W-:Y:S01]  /*c390*/  SHFL.IDX PT, R162, R162, R3, 0x1c1f ;  /* 0x001c1f03a2a27589 */ /* 0x000fe200000e0000 */
[----:B-1----:R-:W-:Y:S02]  /*c3a0*/  SEL R14, R154, R143, P0 ;  /* 0x0000008f9a0e7207 */ /* 0x002fe40000000000 */
[----:B--2---:R-:W-:Y:S01]  /*c3b0*/  SEL R114, R115, R136, P0 ;  /* 0x0000008873727207 */ /* 0x004fe20000000000 */
[----:B------:R-:W-:Y:S01]  /*c3c0*/  SHFL.IDX PT, R51, R210, R3, 0x1c1f ;  /* 0x001c1f03d2337589 */ /* 0x000fe200000e0000 */
[----:B------:R-:W1:Y:S01]  /*c3d0*/  LDC.64 R136, c[0x0][0xbd8] ;  /* 0x0002f600ff887b82 */ /* 0x000e620000000a00 */
[----:B------:R-:W-:Y:S02]  /*c3e0*/  SEL R115, R117, R92, P0 ;  /* 0x0000005c75737207 */ /* 0x000fe40000000000 */
[----:B------:R-:W2:Y:S01]  /*c3f0*/  SHFL.IDX PT, R151, R72, R81, 0x1c1f ;  /* 0x001c1f5148977589 */ /* 0x000ea200000e0000 */
[----:B------:R-:W-:Y:S02]  /*c400*/  SEL R117, R92, R117, P0 ;  /* 0x000000755c757207 */ /* 0x000fe40000000000 */
[----:B------:R-:W-:Y:S01]  /*c410*/  SEL R92, R93, R180, P0 ;  /* 0x000000b45d5c7207 */ /* 0x000fe20000000000 */
[----:B------:R-:W3:Y:S01]  /*c420*/  SHFL.IDX PT, R164, R164, R3, 0x1c1f ;  /* 0x001c1f03a4a47589 */ /* 0x000ee200000e0000 */
[----:B------:R-:W-:-:S02]  /*c430*/  SEL R34, R143, R154, P0 ;  /* 0x0000009a8f227207 */ /* 0x000fc40000000000 */
[----:B------:R-:W4:Y:S01]  /*c440*/  @P2 LDC R154, c[0x0][0xbec] ;  /* 0x0002fb00ff9a2b82 */ /* 0x000f220000000800 */
[----:B------:R-:W-:Y:S04]  /*c450*/  SHFL.IDX PT, R53, R212, R3, 0x1c1f ;  /* 0x001c1f03d4357589 */ /* 0x000fe800000e0000 */
[----:B------:R5:W0:Y:S04]  /*c460*/  SHFL.IDX PT, R148, R29, R81, 0x1c1f ;  /* 0x001c1f511d947589 */ /* 0x000a2800000e0000 */
[----:B------:R-:W-:Y:S04]  /*c470*/  SHFL.IDX PT, R71, R22, R3, 0x1c1f ;  /* 0x001c1f0316477589 */ /* 0x000fe800000e0000 */
[----:B------:R-:W-:Y:S01]  /*c480*/  SHFL.IDX PT, R22, R79, R3, 0x1c1f ;  /* 0x001c1f034f167589 */ /* 0x000fe200000e0000 */
[----:B-----5:R-:W-:-:S03]  /*c490*/  SEL R29, R85, R16, P0 ;  /* 0x00000010551d7207 */ /* 0x020fc60000000000 */
[----:B------:R5:W-:Y:S01]  /*c4a0*/  SHFL.IDX PT, R79, R68, R81, 0x1c1f ;  /* 0x001c1f51444f7589 */ /* 0x000be200000e0000 */
[----:B------:R-:W-:Y:S02]  /*c4b0*/  SEL R16, R75, R146, P0 ;  /* 0x000000924b107207 */ /* 0x000fe40000000000 */
[----:B--2---:R-:W-:Y:S01]  /*c4c0*/  SEL R72, R162, R151, P0 ;  /* 0x00000097a2487207 */ /* 0x004fe20000000000 */
[----:B------:R2:W-:Y:S01]  /*c4d0*/  SHFL.IDX PT, R140, R70, R81, 0x1c1f ;  /* 0x001c1f51468c7589 */ /* 0x0005e200000e0000 */
[----:B---3--:R-:W-:Y:S02]  /*c4e0*/  SEL R73, R164, R149, P0 ;  /* 0x00000095a4497207 */ /* 0x008fe40000000000 */
[----:B------:R-:W-:Y:S01]  /*c4f0*/  SEL R75, R149, R164, P0 ;  /* 0x000000a4954b7207 */ /* 0x000fe20000000000 */
[----:B------:R-:W-:Y:S01]  /*c500*/  SHFL.IDX PT, R58, R58, R3, 0x1c1f ;  /* 0x001c1f033a3a7589 */ /* 0x000fe200000e0000 */
[----:B----4-:R-:W-:Y:S01]  /*c510*/  @P2 IMAD.HI.U32 R154, R11, R154, RZ ;  /* 0x0000009a0b9a2227 */ /* 0x010fe200078e00ff */
[----:B-----5:R-:W-:-:S02]  /*c520*/  SEL R68, R158, R147, P0 ;  /* 0x000000939e447207 */ /* 0x020fc40000000000 */
[----:B------:R-:W-:Y:S01]  /*c530*/  SHFL.IDX PT, R141, R78, R81, 0x1c1f ;  /* 0x001c1f514e8d7589 */ /* 0x000fe200000e0000 */
[----:B0-----:R-:W-:Y:S02]  /*c540*/  SEL R143, R148, R53, P0 ;  /* 0x00000035948f7207 */ /* 0x001fe40000000000 */
[----:B--2---:R-:W-:Y:S01]  /*c550*/  SEL R70, R147, R158, P0 ;  /* 0x0000009e93467207 */ /* 0x004fe20000000000 */
[----:B------:R-:W-:Y:S01]  /*c560*/  SHFL.IDX PT, R109, R188, R3, 0x1c1f ;  /* 0x001c1f03bc6d7589 */ /* 0x000fe200000e0000 */
[----:B------:R-:W0:Y:S03]  /*c570*/  LDC.64 R146, c[0x0][0xb40] ;  /* 0x0002d000ff927b82 */ /* 0x000e260000000a00 */
[----:B------:R-:W2:Y:S04]  /*c580*/  SHFL.IDX PT, R188, R40, R81, 0x1c1f ;  /* 0x001c1f5128bc7589 */ /* 0x000ea800000e0000 */
[----:B------:R3:W-:Y:S04]  /*c590*/  SHFL.IDX PT, R32, R106, R81, 0x1c1f ;  /* 0x001c1f516a207589 */ /* 0x0007e800000e0000 */
[----:B------:R4:W-:Y:S04]  /*c5a0*/  SHFL.IDX PT, R40, R118, R81, 0x1c1f ;  /* 0x001c1f5176287589 */ /* 0x0009e800000e0000 */
[----:B------:R-:W-:Y:S01]  /*c5b0*/  SHFL.IDX PT, R182, R132, R81, 0x1c1f ;  /* 0x001c1f5184b67589 */ /* 0x000fe200000e0000 */
[----:B---3--:R-:W-:-:S02]  /*c5c0*/  SEL R106, R107, R120, P0 ;  /* 0x000000786b6a7207 */ /* 0x008fc40000000000 */
[----:B------:R-:W-:Y:S01]  /*c5d0*/  SEL R120, R90, R121, P0 ;  /* 0x000000795a787207 */ /* 0x000fe20000000000 */
[----:B------:R-:W-:Y:S01]  /*c5e0*/  SHFL.IDX PT, R57, R216, R3, 0x1c1f ;  /* 0x001c1f03d8397589 */ /* 0x000fe200000e0000 */
[----:B----4-:R-:W-:Y:S02]  /*c5f0*/  SEL R118, R180, R93, P0 ;  /* 0x0000005db4767207 */ /* 0x010fe40000000000 */
[----:B------:R-:W-:Y:S01]  /*c600*/  SEL R93, R91, R88, P0 ;  /* 0x000000585b5d7207 */ /* 0x000fe20000000000 */
[----:B------:R-:W-:Y:S01]  /*c610*/  SHFL.IDX PT, R132, R74, R81, 0x1c1f ;  /* 0x001c1f514a847589 */ /* 0x000fe200000e0000 */
[----:B------:R-:W-:Y:S01]  /*c620*/  SEL R90, R121, R90, P0 ;  /* 0x0000005a795a7207 */ /* 0x000fe20000000000 */
[----:B0-----:R-:W-:Y:S01]  /*c630*/  IMAD.WIDE.U32 R4, R146, UR37, R4 ;  /* 0x0000002592047c25 */ /* 0x001fe2000f8e0004 */
[----:B------:R-:W-:Y:S01]  /*c640*/  SEL R121, R89, R76, P0 ;  /* 0x0000004c59797207 */ /* 0x000fe20000000000 */
[----:B------:R0:W-:Y:S01]  /*c650*/  SHFL.IDX PT, R131, R122, R81, 0x1c1f ;  /* 0x001c1f517a837589 */ /* 0x0001e200000e0000 */
[----:B------:R-:W-:-:S02]  /*c660*/  SEL R91, R76, R89, P0 ;  /* 0x000000594c5b7207 */ /* 0x000fc40000000000 */
[----:B------:R-:W-:Y:S01]  /*c670*/  SEL R89, R82, R123, P0 ;  /* 0x0000007b52597207 */ /* 0x000fe20000000000 */
[----:B------:R3:W-:Y:S01]  /*c680*/  SHFL.IDX PT, R64, R130, R81, 0x1c1f ;  /* 0x001c1f5182407589 */ /* 0x0007e200000e0000 */
[----:B------:R-:W-:Y:S02]  /*c690*/  SEL R123, R123, R82, P0 ;  /* 0x000000527b7b7207 */ /* 0x000fe40000000000 */
[----:B------:R-:W-:Y:S01]  /*c6a0*/  SEL R88, R83, R178, P0 ;  /* 0x000000b253587207 */ /* 0x000fe20000000000 */
[----:B------:R-:W-:Y:S01]  /*c6b0*/  SHFL.IDX PT, R12, R12, R3, 0x1c1f ;  /* 0x001c1f030c0c7589 */ /* 0x000fe200000e0000 */
[----:B------:R-:W-:Y:S02]  /*c6c0*/  SEL R76, R77, R176, P0 ;  /* 0x000000b04d4c7207 */ /* 0x000fe40000000000 */
[----:B0-----:R-:W-:Y:S01]  /*c6d0*/  SEL R122, R178, R83, P0 ;  /* 0x00000053b27a7207 */ /* 0x001fe20000000000 */
[----:B------:R-:W0:Y:S01]  /*c6e0*/  SHFL.IDX PT, R160, R160, R3, 0x1c1f ;  /* 0x001c1f03a0a07589 */ /* 0x000e2200000e0000 */
[----:B------:R-:W-:Y:S01]  /*c6f0*/  SEL R82, R176, R77, P0 ;  /* 0x0000004db0527207 */ /* 0x000fe20000000000 */
[----:B---3--:R-:W3:Y:S01]  /*c700*/  @P2 LDC R130, c[0x0][0xbec] ;  /* 0x0002fb00ff822b82 */ /* 0x008ee20000000800 */
[----:B------:R-:W-:Y:S01]  /*c710*/  SEL R77, R67, R48, P0 ;  /* 0x00000030434d7207 */ /* 0x000fe20000000000 */
[----:B------:R-:W-:Y:S01]  /*c720*/  SHFL.IDX PT, R166, R166, R3, 0x1c1f ;  /* 0x001c1f03a6a67589 */ /* 0x000fe200000e0000 */
[----:B------:R-:W-:Y:S01]  /*c730*/  SEL R83, R48, R67, P0 ;  /* 0x0000004330537207 */ /* 0x000fe20000000000 */
[----:B------:R-:W-:Y:S01]  /*c740*/  IMAD R67, RZ, RZ, -UR38 ;  /* 0x80000026ff437e24 */ /* 0x000fe2000f8e02ff */
[----:B------:R-:W-:Y:S01]  /*c750*/  SEL R48, R49, R134, P0 ;  /* 0x0000008631307207 */ /* 0x000fe20000000000 */
[----:B------:R-:W-:Y:S01]  /*c760*/  SHFL.IDX PT, R168, R168, R3, 0x1c1f ;  /* 0x001c1f03a8a87589 */ /* 0x000fe200000e0000 */
[----:B------:R-:W-:Y:S01]  /*c770*/  SEL R134, R134, R49, P0 ;  /* 0x0000003186867207 */ /* 0x000fe20000000000 */
[----:B------:R-:W-:Y:S01]  /*c780*/  IMAD R152, R152, R67, UR4 ;  /* 0x0000000498987e24 */ /* 0x000fe2000f8e0243 */
[----:B------:R-:W-:Y:S01]  /*c790*/  SEL R49, R50, R135, P0 ;  /* 0x0000008732317207 */ /* 0x000fe20000000000 */
[----:B------:R-:W-:Y:S01]  /*c7a0*/  SHFL.IDX PT, R170, R170, R3, 0x1c1f ;  /* 0x001c1f03aaaa7589 */ /* 0x000fe200000e0000 */
[----:B------:R-:W-:Y:S01]  /*c7b0*/  SEL R135, R135, R50, P0 ;  /* 0x0000003287877207 */ /* 0x000fe20000000000 */
[----:B------:R-:W-:Y:S01]  /*c7c0*/  ULDC.64 UR4, c[0x0][0xbe0] ;  /* 0x0002f80000047ab9 */ /* 0x000fe20000000a00 */
[----:B------:R-:W-:Y:S01]  /*c7d0*/  SEL R74, R151, R162, P0 ;  /* 0x000000a2974a7207 */ /* 0x000fe20000000000 */
[----:B------:R-:W4:Y:S01]  /*c7e0*/  SHFL.IDX PT, R172, R172, R3, 0x1c1f ;  /* 0x001c1f03acac7589 */ /* 0x000f2200000e0000 */
[----:B------:R-:W-:Y:S01]  /*c7f0*/  SEL R50, R51, R144, P0 ;  /* 0x0000009033327207 */ /* 0x000fe20000000000 */
[----:B------:R-:W5:Y:S01]  /*c800*/  @P2 LDC R151, c[0x0][0xbf0] ;  /* 0x0002fc00ff972b82 */ /* 0x000f620000000800 */
[----:B------:R-:W-:Y:S01]  /*c810*/  SHF.R.S32.HI R67, RZ, 0x1f, R152 ;  /* 0x0000001fff437819 */ /* 0x000fe20000011498 */
[----:B------:R-:W-:Y:S01]  /*c820*/  SHFL.IDX PT, R174, R174, R3, 0x1c1f ;  /* 0x001c1f03aeae7589 */ /* 0x000fe200000e0000 */
[----:B--2---:R-:W-:-:S03]  /*c830*/  SEL R20, R188, R71, P0 ;  /* 0x00000047bc147207 */ /* 0x004fc60000000000 */
[----:B------:R-:W-:Y:S01]  /*c840*/  SHFL.IDX PT, R111, R190, R3, 0x1c1f ;  /* 0x001c1f03be6f7589 */ /* 0x000fe200000e0000 */
[----:B0-----:R-:W-:-:S03]  /*c850*/  SEL R69, R160, R79, P0 ;  /* 0x0000004fa0457207 */ /* 0x001fc60000000000 */
[----:B------:R-:W-:Y:S04]  /*c860*/  SHFL.IDX PT, R113, R192, R3, 0x1c1f ;  /* 0x001c1f03c0717589 */ /* 0x000fe800000e0000 */
[----:B------:R-:W0:Y:S04]  /*c870*/  SHFL.IDX PT, R54, R54, R3, 0x1c1f ;  /* 0x001c1f0336367589 */ /* 0x000e2800000e0000 */
[----:B------:R-:W2:Y:S04]  /*c880*/  SHFL.IDX PT, R55, R214, R3, 0x1c1f ;  /* 0x001c1f03d6377589 */ /* 0x000ea800000e0000 */
[----:B------:R-:W-:Y:S01]  /*c890*/  SHFL.IDX PT, R59, R218, R3, 0x1c1f ;  /* 0x001c1f03da3b7589 */ /* 0x000fe200000e0000 */
[----:B----4-:R-:W-:-:S02]  /*c8a0*/  SEL R85, R172, R157, P0 ;  /* 0x0000009dac557207 */ /* 0x010fc40000000000 */
[----:B------:R-:W-:Y:S01]  /*c8b0*/  SEL R87, R157, R172, P0 ;  /* 0x000000ac9d577207 */ /* 0x000fe20000000000 */
        /* <DEDUP_REMOVED lines=13> */
[----:B------:R4:W5:Y:S01]  /*c990*/  SHFL.IDX PT, R3, R150, R81, 0x1c1f ;  /* 0x001c1f5196037589 */ /* 0x00096200000e0000 */
[----:B-1----:R-:W-:-:S03]  /*c9a0*/  IMAD R126, R136, UR40, RZ ;  /* 0x00000028887e7c24 */ /* 0x002fc6000f8e02ff */
[----:B------:R1:W-:Y:S01]  /*c9b0*/  SHFL.IDX PT, R124, R142, R81, 0x1c1f ;  /* 0x001c1f518e7c7589 */ /* 0x0003e200000e0000 */
[----:B------:R-:W-:-:S03]  /*c9c0*/  IMAD R137, R137, UR37, R126 ;  /* 0x0000002589897c24 */ /* 0x000fc6000f8e027e */
[----:B------:R-:W5:Y:S01]  /*c9d0*/  SHFL.IDX PT, R186, R128, R81, 0x1c1f ;  /* 0x001c1f5180ba7589 */ /* 0x000f6200000e0000 */
[----:B----4-:R-:W4:Y:S03]  /*c9e0*/  @P2 LDC R150, c[0x0][0xbf0] ;  /* 0x0002fc00ff962b82 */ /* 0x010f260000000800 */
[----:B------:R5:W5:Y:S01]  /*c9f0*/  SHFL.IDX PT, R128, R33, R81, 0x1c1f ;  /* 0x001c1f5121807589 */ /* 0x000b6200000e0000 */
[----:B-1----:R-:W-:Y:S02]  /*ca00*/  SEL R142, R144, R51, P0 ;  /* 0x00000033908e7207 */ /* 0x002fe40000000000 */
[----:B------:R-:W-:Y:S01]  /*ca10*/  SEL R51, R53, R148, P0 ;  /* 0x0000009435337207 */ /* 0x000fe20000000000 */
[----:B------:R-:W-:Y:S01]  /*ca20*/  IMAD.WIDE.U32 R148, R136, UR37, R6 ;  /* 0x0000002588947c25 */ /* 0x000fe2000f8e0006 */
[----:B------:R-:W-:Y:S01]  /*ca30*/  SEL R7, R58, R141, P0 ;  /* 0x0000008d3a077207 */ /* 0x000fe20000000000 */
[----:B------:R-:W1:Y:S01]  /*ca40*/  SHFL.IDX PT, R60, R86, R81, 0x1c1f ;  /* 0x001c1f51563c7589 */ /* 0x000e6200000e0000 */
[----:B------:R-:W-:Y:S01]  /*ca50*/  SEL R6, R57, R132, P0 ;  /* 0x0000008439067207 */ /* 0x000fe20000000000 */
[----:B------:R-:W-:Y:S01]  /*ca60*/  IMAD.IADD R149, R149, 0x1, R137 ;  /* 0x0000000195957824 */ /* 0x000fe200078e0289 */
[----:B------:R-:W-:Y:S01]  /*ca70*/  SEL R137, R141, R58, P0 ;  /* 0x0000003a8d897207 */ /* 0x000fe20000000000 */
[----:B------:R-:W-:Y:S01]  /*ca80*/  IMAD R58, R146, UR40, RZ ;  /* 0x00000028923a7c24 */ /* 0x000fe2000f8e02ff */
[----:B------:R-:W-:Y:S01]  /*ca90*/  SEL R136, R132, R57, P0 ;  /* 0x0000003984887207 */ /* 0x000fe20000000000 */
[----:B---3--:R-:W-:Y:S01]  /*caa0*/  @P2 IMAD.HI.U32 R57, R11, R130, RZ ;  /* 0x000000820b392227 */ /* 0x008fe200078e00ff */
[----:B0-----:R-:W-:Y:S01]  /*cab0*/  SEL R144, R54, R145, P0 ;  /* 0x0000009136907207 */ /* 0x001fe20000000000 */
[----:B------:R-:W-:Y:S01]  /*cac0*/  SHFL.IDX PT, R36, R94, R81, 0x1c1f ;  /* 0x001c1f515e247589 */ /* 0x000fe200000e0000 */
[----:B------:R-:W-:Y:S01]  /*cad0*/  SEL R54, R145, R54, P0 ;  /* 0x0000003691367207 */ /* 0x000fe20000000000 */
[----:B------:R-:W-:Y:S01]  /*cae0*/  IMAD R147, R147, UR37, R58 ;  /* 0x0000002593937c24 */ /* 0x000fe2000f8e023a */
[----:B--2---:R-:W-:Y:S01]  /*caf0*/  SEL R145, R55, R140, P0 ;  /* 0x0000008c37917207 */ /* 0x004fe20000000000 */
[----:B------:R-:W-:Y:S01]  /*cb00*/  IMAD.MOV.U32 R53, RZ, RZ, R11 ;  /* 0x000000ffff357224 */ /* 0x000fe200078e000b */
[----:B------:R-:W-:Y:S01]  /*cb10*/  SEL R55, R140, R55, P0 ;  /* 0x000000378c377207 */ /* 0x000fe20000000000 */
[----:B------:R-:W-:Y:S01]  /*cb20*/  IMAD.MOV.U32 R146, RZ, RZ, R4 ;  /* 0x000000ffff927224 */ /* 0x000fe200078e0004 */
[----:B------:R-:W-:Y:S01]  /*cb30*/  IADD3 R147, R5, R147, RZ ;  /* 0x0000009305937210 */ /* 0x000fe20007ffe0ff */
[C---:B------:R-:W-:Y:S01]  /*cb40*/  IMAD R5, R67.reuse, UR4, RZ ;  /* 0x0000000443057c24 */ /* 0x040fe2000f8e02ff */
[----:B----4-:R-:W-:Y:S01]  /*cb50*/  @P2 SHF.R.U32.HI R53, RZ, R150, R57 ;  /* 0x00000096ff352219 */ /* 0x010fe20000011639 */
[----:B------:R-:W-:Y:S01]  /*cb60*/  IMAD.MOV.U32 R57, RZ, RZ, R11 ;  /* 0x000000ffff397224 */ /* 0x000fe200078e000b */
[----:B-----5:R-:W-:Y:S01]  /*cb70*/  @P2 SHF.R.U32.HI R57, RZ, R151, R154 ;  /* 0x00000097ff392219 */ /* 0x020fe2000001169a */
[C---:B------:R-:W-:Y:S01]  /*cb80*/  IMAD R58, R152.reuse, UR5, R5 ;  /* 0x00000005983a7c24 */ /* 0x040fe2000f8e0205 */
[----:B------:R-:W-:Y:S01]  /*cb90*/  SHFL.IDX PT, R153, R84, R81, 0x1c1f ;  /* 0x001c1f5154997589 */ /* 0x000fe200000e0000 */
[----:B------:R-:W-:Y:S01]  /*cba0*/  IMAD.WIDE.U32 R4, R152, UR4, R148 ;  /* 0x0000000498047c25 */ /* 0x000fe2000f8e0094 */
[----:B------:R-:W-:Y:S01]  /*cbb0*/  ULDC.64 UR4, c[0x0][0xb30] ;  /* 0x0002cc0000047ab9 */ /* 0x000fe20000000a00 */
[----:B------:R-:W-:Y:S01]  /*cbc0*/  SEL R33, R22, R3, P0 ;  /* 0x0000000316217207 */ /* 0x000fe20000000000 */
[----:B------:R-:W-:Y:S01]  /*cbd0*/  SHFL.IDX PT, R155, R80, R81, 0x1c1f ;  /* 0x001c1f51509b7589 */ /* 0x000fe200000e0000 */
[----:B------:R-:W-:Y:S01]  /*cbe0*/  IMAD R67, R67, UR6, RZ ;  /* 0x0000000643437c24 */ /* 0x000fe2000f8e02ff */
[----:B------:R-:W-:Y:S01]  /*cbf0*/  IADD3 R140, P2, R53, R4, RZ ;  /* 0x00000004358c7210 */ /* 0x000fe20007f5e0ff */
[C---:B------:R-:W-:Y:S01]  /*cc00*/  IMAD.WIDE.U32 R146, R152.reuse, UR6, R146 ;  /* 0x0000000698927c25 */ /* 0x040fe2000f8e0092 */
        /* <DEDUP_REMOVED lines=9> */
[----:B------:R-:W-:Y:S01]  /*cca0*/  IMAD.IADD R147, R147, 0x1, R141 ;  /* 0x0000000193937824 */ /* 0x000fe200078e028d */
[----:B------:R-:W-:Y:S01]  /*ccb0*/  IADD3.X R141, R67, R5, R58, P2, !PT ;  /* 0x00000005438d7210 */ /* 0x000fe200017fe43a */
[C---:B------:R-:W-:Y:S01]  /*ccc0*/  IMAD R53, R8.reuse, R53, R11 ;  /* 0x0000003508357224 */ /* 0x040fe200078e020b */
[----:B------:R0:W-:Y:S01]  /*ccd0*/  SHFL.IDX PT, R127, R110, R81, 0x1c1f ;  /* 0x001c1f516e7f7589 */ /* 0x0001e200000e0000 */
[C---:B------:R-:W-:Y:S01]  /*cce0*/  IMAD R67, R57.reuse, UR5, R4 ;  /* 0x0000000539437c24 */ /* 0x040fe2000f8e0204 */
[----:B------:R-:W2:Y:S01]  /*ccf0*/  S2UR UR5, SR_CgaCtaId ;  /* 0x00000000000579c3 */ /* 0x000ea20000008800 */
[----:B------:R-:W-:Y:S01]  /*cd00*/  IMAD.MOV R126, RZ, RZ, -R57 ;  /* 0x000000ffff7e7224 */ /* 0x000fe200078e0a39 */
[----:B------:R-:W-:Y:S01]  /*cd10*/  SHFL.IDX PT, R133, R133, R81, 0x1c1f ;  /* 0x001c1f5185857589 */ /* 0x000fe200000e0000 */
[----:B------:R-:W-:Y:S01]  /*cd20*/  IMAD.WIDE.U32 R4, R57, UR4, R146 ;  /* 0x0000000439047c25 */ /* 0x000fe2000f8e0092 */
[----:B------:R-:W-:Y:S01]  /*cd30*/  SHF.R.S32.HI R57, RZ, 0x1f, R53 ;  /* 0x0000001fff397819 */ /* 0x000fe20000011435 */
[----:B------:R-:W-:Y:S01]  /*cd40*/  UMOV UR4, 0x400 ;  /* 0x0000040000047882 */ /* 0x000fe20000000000 */
[----:B------:R-:W-:Y:S01]  /*cd50*/  SHFL.IDX PT, R138, R138, R81, 0x1c1f ;  /* 0x001c1f518a8a7589 */ /* 0x000fe200000e0000 */
[----:B------:R-:W-:Y:S01]  /*cd60*/  IMAD R11, R8, R126, R11 ;  /* 0x0000007e080b7224 */ /* 0x000fe200078e020b */
[----:B------:R-:W-:Y:S01]  /*cd70*/  SEL R22, R71, R188, P0 ;  /* 0x000000bc47167207 */ /* 0x000fe20000000000 */
[----:B------:R-:W-:Y:S01]  /*cd80*/  IMAD R126, R57, UR6, RZ ;  /* 0x00000006397e7c24 */ /* 0x000fe2000f8e02ff */
[----:B0-----:R-:W-:Y:S01]  /*cd90*/  SEL R110, R111, R186, P0 ;  /* 0x000000ba6f6e7207 */ /* 0x001fe20000000000 */
[----:B------:R-:W-:Y:S01]  /*cda0*/  IMAD.IADD R5, R5, 0x1, R67 ;  /* 0x0000000105057824 */ /* 0x000fe200078e0243 */
[----:B------:R-:W-:Y:S01]  /*cdb0*/  SHF.R.S32.HI R58, RZ, 0x1f, R11 ;  /* 0x0000001fff3a7819 */ /* 0x000fe2000001140b */
[C---:B------:R-:W-:Y:S01]  /*cdc0*/  IMAD R57, R53.reuse, UR7, R126 ;  /* 0x0000000735397c24 */ /* 0x040fe2000f8e027e */
        /* <DEDUP_REMOVED lines=8> */
[----:B------:R-:W-:Y:S01]  /*ce50*/  IMAD.IADD R5, R141, 0x1, R57 ;  /* 0x000000018d057824 */ /* 0x000fe200078e0239 */
[----:B--2---:R-:W-:Y:S01]  /*ce60*/  ULEA UR4, UR5, UR4, 0x18 ;  /* 0x0000000405047291 */ /* 0x004fe2000f8ec03f */
[----:B------:R-:W-:Y:S01]  /*ce70*/  SHFL.IDX PT, R148, R67, RZ, 0x1c1f ;  /* 0x001c1fff43947589 */ /* 0x000fe200000e0000 */
[----:B------:R-:W-:Y:S01]  /*ce80*/  IMAD R58, R58, UR8, RZ ;  /* 0x000000083a3a7c24 */ /* 0x000fe2000f8e02ff */
[----:B------:R-:W-:Y:S01]  /*ce90*/  SEL R107, R109, R184, P0 ;  /* 0x000000b86d6b7207 */ /* 0x000fe20000000000 */
[----:B------:R-:W-:Y:S01]  /*cea0*/  UIADD3 UR4, UR4, 0x38820, URZ ;  /* 0x0003882004047890 */ /* 0x000fe2000fffe03f */
[----:B------:R-:W-:Y:S01]  /*ceb0*/  LEA.HI.X R140, R140, UR7, R5, 0x2, P2 ;  /* 0x000000078c8c7c11 */ /* 0x000fe200090f1405 */
[----:B------:R-:W-:Y:S01]  /*cec0*/  SHFL.IDX PT, R150, R67, 0x1, 0x1c1f ;  /* 0x003c1f0043967f89 */ /* 0x000fe200000e0000 */
[----:B------:R-:W-:Y:S01]  /*ced0*/  IMAD R53, R11, UR9, R58 ;  /* 0x000000090b357c24 */ /* 0x000fe2000f8e023a */
[----:B------:R-:W-:Y:S01]  /*cee0*/  UPRMT UR4, URZ, 0x654, UR4 ;  /* 0x000006543f047896 */ /* 0x000fe20008000004 */
[----:B------:R-:W-:Y:S01]  /*cef0*/  IMAD R11, R8, UR6, RZ ;  /* 0x00000006080b7c24 */ /* 0x000fe2000f8e02ff */
[----:B------:R-:W0:Y:S01]  /*cf00*/  SHFL.IDX PT, R149, R140, RZ, 0x1c1f ;  /* 0x001c1fff8c957589 */ /* 0x000e2200000e0000 */
[C---:B------:R-:W-:Y:S01]  /*cf10*/  VIADD R8, R10.reuse, 0x8 ;  /* 0x000000080a087836 */ /* 0x040fe20000000000 */
[----:B------:R-:W-:Y:S01]  /*cf20*/  ULDC.64 UR8, c[0x0][0xb00] ;  /* 0x0002c00000087ab9 */ /* 0x000fe20000000a00 */
[----:B------:R-:W-:Y:S01]  /*cf30*/  IMAD.IADD R57, R147, 0x1, R53 ;  /* 0x0000000193397824 */ /* 0x000fe200078e0235 */
[----:B------:R-:W2:Y:S01]  /*cf40*/  SHFL.IDX PT, R151, R140, 0x1, 0x1c1f ;  /* 0x003c1f008c977f89 */ /* 0x000ea200000e0000 */
[----:B------:R-:W-:-:S02]  /*cf50*/  ISETP.GE.OR P2, PT, R10, R11, P1 ;  /* 0x0000000b0a00720c */ /* 0x000fc40000f46670 */
[----:B------:R-:W-:Y:S01]  /*cf60*/  ISETP.GE.OR P1, PT, R8, R11, P1 ;  /* 0x0000000b0800720c */ /* 0x000fe20000f26670 */
[----:B------:R-:W-:Y:S01]  /*cf70*/  SYNCS.ARRIVE.TRANS64.RED.A1T0 RZ, [UR4], RZ ;  /* 0x000000ffffff79a7 */ /* 0x000fe20008100404 */
[----:B------:R-:W-:Y:S02]  /*cf80*/  LEA R53, P3, R146, UR8, 0x2 ;  /* 0x0000000892357c11 */ /* 0x000fe4000f8610ff */
[----:B------:R-:W-:Y:S02]  /*cf90*/  SEL R58, R128, R59, P0 ;  /* 0x0000003b803a7207 */ /* 0x000fe40000000000 */
[----:B------:R-:W-:Y:S02]  /*cfa0*/  LEA.HI.X R57, R146, UR9, R57, 0x2, P3 ;  /* 0x0000000992397c11 */ /* 0x000fe400098f1439 */
[----:B------:R-:W-:Y:S01]  /*cfb0*/  ISETP.GE.AND P3, PT, R10, R11, PT ;  /* 0x0000000b0a00720c */ /* 0x000fe20003f66270 */
[----:B------:R3:W4:Y:S01]  /*cfc0*/  SHFL.IDX PT, R146, R53, RZ, 0x1c1f ;  /* 0x001c1fff35927589 */ /* 0x00072200000e0000 */
[----:B-1----:R-:W-:-:S02]  /*cfd0*/  SEL R5, R61, R60, P0 ;  /* 0x0000003c3d057207 */ /* 0x002fc40000000000 */
[----:B------:R-:W-:Y:S01]  /*cfe0*/  SEL R59, R60, R61, P0 ;  /* 0x0000003d3c3b7207 */ /* 0x000fe20000000000 */
[----:B------:R3:W1:Y:S01]  /*cff0*/  SHFL.IDX PT, R147, R57, RZ, 0x1c1f ;  /* 0x001c1fff39937589 */ /* 0x00066200000e0000 */
[----:B------:R-:W-:Y:S02]  /*d000*/  SEL R60, R62, R129, P0 ;  /* 0x000000813e3c7207 */ /* 0x000fe40000000000 */
[----:B------:R-:W-:Y:S01]  /*d010*/  SEL R111, R113, R182, P0 ;  /* 0x000000b6716f7207 */ /* 0x000fe20000000000 */
[----:B0-----:R3:W-:Y:S01]  /*d020*/  @!P2 ST.E desc[UR46][R148.64], R0 ;  /* 0x000000009400a985 */ /* 0x0017e2000c10192e */
[----:B------:R-:W-:Y:S02]  /*d030*/  SEL R62, R129, R62, P0 ;  /* 0x0000003e813e7207 */ /* 0x000fe40000000000 */
[----:B------:R-:W-:Y:S01]  /*d040*/  SEL R61, R63, R36, P0 ;  /* 0x000000243f3d7207 */ /* 0x000fe20000000000 */
[----:B--2---:R3:W-:Y:S01]  /*d050*/  @!P1 ST.E desc[UR46][R150.64], R2 ;  /* 0x0000000296009985 */ /* 0x0047e2000c10192e */
        /* <DEDUP_REMOVED lines=15> */
[----:B-1-34-:R-:W-:Y:S06]  /*d150*/  @P3 BRA `(.L_x_2593) ;  /* 0x0000000800f83947 */ /* 0x01afec0003800000 */
[----:B------:R-:W-:Y:S01]  /*d160*/  ULDC UR4, c[0x0][0xac8] ;  /* 0x0002b20000047ab9 */ /* 0x000fe20000000800 */
[C---:B------:R-:W-:Y:S01]  /*d170*/  VIADD R0, R9.reuse, 0x8 ;  /* 0x0000000809007836 */ /* 0x040fe20000000000 */
[C---:B------:R-:W-:Y:S01]  /*d180*/  ISETP.GE.AND P1, PT, R9.reuse, UR4, PT ;  /* 0x0000000409007c0c */ /* 0x040fe2000bf26270 */
[C---:B------:R-:W-:Y:S02]  /*d190*/  VIADD R10, R9.reuse, 0x10 ;  /* 0x00000010090a7836 */ /* 0x040fe40000000000 */
[C---:B------:R-:W-:Y:S01]  /*d1a0*/  VIADD R36, R9.reuse, 0x18 ;  /* 0x0000001809247836 */ /* 0x040fe20000000000 */
[----:B------:R-:W-:Y:S01]  /*d1b0*/  ISETP.GE.AND P4, PT, R0, UR4, PT ;  /* 0x0000000400007c0c */ /* 0x000fe2000bf86270 */
[C---:B------:R-:W-:Y:S01]  /*d1c0*/  VIADD R44, R9.reuse, 0x20 ;  /* 0x00000020092c7836 */ /* 0x040fe20000000000 */
[----:B------:R-:W-:Y:S01]  /*d1d0*/  ISETP.GE.AND P5, PT, R10, UR4, PT ;  /* 0x000000040a007c0c */ /* 0x000fe2000bfa6270 */
[C---:B------:R-:W-:Y:S01]  /*d1e0*/  VIADD R126, R9.reuse, 0x28 ;  /* 0x00000028097e7836 */ /* 0x040fe20000000000 */
[----:B------:R-:W-:Y:S01]  /*d1f0*/  ISETP.GE.AND P6, PT, R36, UR4, PT ;  /* 0x0000000424007c0c */ /* 0x000fe2000bfc6270 */
[----:B------:R-:W-:-:S03]  /*d200*/  VIADD R130, R9, 0x30 ;  /* 0x0000003009827836 */ /* 0x000fc60000000000 */
[----:B------:R-:W-:Y:S01]  /*d210*/  ISETP.GE.AND P2, PT, R126, UR4, PT ;  /* 0x000000047e007c0c */ /* 0x000fe2000bf46270 */
[----:B------:R-:W-:Y:S01]  /*d220*/  @!P1 IMAD.WIDE R66, R9, 0x4, R146 ;  /* 0x0000000409429825 */ /* 0x000fe200078e0292 */
[----:B------:R-:W-:-:S03]  /*d230*/  ISETP.GE.AND P3, PT, R130, UR4, PT ;  /* 0x0000000482007c0c */ /* 0x000fc6000bf66270 */
        /* <DEDUP_REMOVED lines=8> */
[----:B------:R-:W-:Y:S01]  /*d2c0*/  VIADD R10, R9, 0x40 ;  /* 0x00000040090a7836 */ /* 0x000fe20000000000 */
[----:B------:R-:W-:-:S02]  /*d2d0*/  @!P6 LOP3.LUT R149, R36, 0xfffffffe, RZ, 0xc0, !PT ;  /* 0xfffffffe2495e812 */ /* 0x000fc400078ec0ff */
[----:B------:R-:W-:Y:S01]  /*d2e0*/  @!P2 LEA.HI R126, R126, R126, RZ, 0x1 ;  /* 0x0000007e7e7ea211 */ /* 0x000fe200078f08ff */
[--C-:B0-----:R-:W-:Y:S01]  /*d2f0*/  @!P4 IMAD.WIDE R30, R65, 0x4, R146.reuse ;  /* 0x00000004411ec825 */ /* 0x101fe200078e0292 */
[----:B------:R-:W-:Y:S02]  /*d300*/  @!P1 LEA.HI R44, R44, R44, RZ, 0x1 ;  /* 0x0000002c2c2c9211 */ /* 0x000fe400078f08ff */
[----:B------:R-:W-:Y:S01]  /*d310*/  @!P3 LEA.HI R130, R130, R130, RZ, 0x1 ;  /* 0x000000828282b211 */ /* 0x000fe200078f08ff */
[--C-:B------:R-:W-:Y:S01]  /*d320*/  @!P5 IMAD.WIDE R66, R125, 0x4, R146.reuse ;  /* 0x000000047d42d825 */ /* 0x100fe200078e0292 */
[----:B------:R0:W-:Y:S01]  /*d330*/  @!P4 ST.E.64 desc[UR46][R30.64], R28 ;  /* 0x0000001c1e00c985 */ /* 0x0001e2000c101b2e */
[----:B------:R-:W-:Y:S02]  /*d340*/  @!P1 LOP3.LUT R65, R44, 0xfffffffe, RZ, 0xc0, !PT ;  /* 0xfffffffe2c419812 */ /* 0x000fe400078ec0ff */
[----:B------:R-:W-:Y:S01]  /*d350*/  @!P6 IMAD.WIDE R148, R149, 0x4, R146 ;  /* 0x000000049594e825 */ /* 0x000fe200078e0292 */
[----:B------:R1:W-:Y:S01]  /*d360*/  @!P5 ST.E.64 desc[UR46][R66.64], R26 ;  /* 0x0000001a4200d985 */ /* 0x0003e2000c101b2e */
[----:B------:R-:W-:-:S02]  /*d370*/  IADD3 R36, R9, 0x48, RZ ;  /* 0x0000004809247810 */ /* 0x000fc40007ffe0ff */
[----:B------:R-:W-:Y:S01]  /*d380*/  ISETP.GE.AND P4, PT, R0, UR4, PT ;  /* 0x0000000400007c0c */ /* 0x000fe2000bf86270 */
[----:B------:R2:W-:Y:S01]  /*d390*/  @!P6 ST.E.64 desc[UR46][R148.64], R24 ;  /* 0x000000189400e985 */ /* 0x0005e2000c101b2e */
[----:B------:R-:W-:Y:S01]  /*d3a0*/  ISETP.GE.AND P5, PT, R10, UR4, PT ;  /* 0x000000040a007c0c */ /* 0x000fe2000bfa6270 */
[C---:B------:R-:W-:Y:S01]  /*d3b0*/  VIADD R44, R9.reuse, 0x58 ;  /* 0x00000058092c7836 */ /* 0x040fe20000000000 */
[----:B------:R-:W-:Y:S02]  /*d3c0*/  ISETP.GE.AND P6, PT, R36, UR4, PT ;  /* 0x0000000424007c0c */ /* 0x000fe4000bfc6270 */
[----:B0-----:R-:W-:Y:S01]  /*d3d0*/  @!P2 LOP3.LUT R29, R126, 0xfffffffe, RZ, 0xc0, !PT ;  /* 0xfffffffe7e1da812 */ /* 0x001fe200078ec0ff */
[----:B------:R-:W-:Y:S01]  /*d3e0*/  VIADD R30, R9, 0x50 ;  /* 0x00000050091e7836 */ /* 0x000fe20000000000 */
[----:B------:R-:W-:-:S03]  /*d3f0*/  @!P3 LOP3.LUT R31, R130, 0xfffffffe, RZ, 0xc0, !PT ;  /* 0xfffffffe821fb812 */ /* 0x000fc600078ec0ff */
[--C-:B-1----:R-:W-:Y:S02]  /*d400*/  @!P2 IMAD.WIDE R26, R29, 0x4, R146.reuse ;  /* 0x000000041d1aa825 */ /* 0x102fe400078e0292 */
[----:B------:R-:W-:Y:S02]  /*d410*/  @!P4 LEA.HI R0, R0, R0, RZ, 0x1 ;  /* 0x000000000000c211 */ /* 0x000fe400078f08ff */
[----:B------:R-:W-:Y:S01]  /*d420*/  @!P5 LEA.HI R10, R10, R10, RZ, 0x1 ;  /* 0x0000000a0a0ad211 */ /* 0x000fe200078f08ff */
[----:B--2---:R-:W-:Y:S01]  /*d430*/  @!P1 IMAD.WIDE R24, R65, 0x4, R146 ;  /* 0x0000000441189825 */ /* 0x004fe200078e0292 */
[----:B------:R-:W-:-:S03]  /*d440*/  @!P6 LEA.HI R36, R36, R36, RZ, 0x1 ;  /* 0x000000242424e211 */ /* 0x000fc600078f08ff */
        /* <DEDUP_REMOVED lines=41> */
[----:B------:R-:W-:-:S03]  /*d6e0*/  IADD3 R0, R9, 0x90, RZ ;  /* 0x0000009009007810 */ /* 0x000fc60007ffe0ff */
[----:B------:R-:W-:Y:S01]  /*d6f0*/  @!P3 LEA.HI R24, R24, R24, RZ, 0x1 ;  /* 0x000000181818b211 */ /* 0x000fe200078f08ff */
[--C-:B0-----:R-:W-:Y:S01]  /*d700*/  @!P4 IMAD.WIDE R14, R21, 0x4, R146.reuse ;  /* 0x00000004150ec825 */ /* 0x101fe200078e0292 */
[----:B------:R-:W-:Y:S02]  /*d710*/  ISETP.GE.AND P1, PT, R22, UR4, PT ;  /* 0x0000000416007c0c */ /* 0x000fe4000bf26270 */
[----:B-1----:R-:W-:Y:S01]  /*d720*/  @!P5 LOP3.LUT R17, R10, 0xfffffffe, RZ, 0xc0, !PT ;  /* 0xfffffffe0a11d812 */ /* 0x002fe200078ec0ff */
[----:B------:R-:W-:Y:S01]  /*d730*/  VIADD R10, R9, 0x98 ;  /* 0x00000098090a7836 */ /* 0x000fe20000000000 */
[----:B------:R-:W-:Y:S01]  /*d740*/  ISETP.GE.AND P2, PT, R0, UR4, PT ;  /* 0x0000000400007c0c */ /* 0x000fe2000bf46270 */
[----:B------:R0:W-:Y:S01]  /*d750*/  @!P4 ST.E.64 desc[UR46][R14.64], R74 ;  /* 0x0000004a0e00c985 */ /* 0x0001e2000c101b2e */
[----:B------:R-:W-:Y:S01]  /*d760*/  @!P6 LEA.HI R20, R20, R20, RZ, 0x1 ;  /* 0x000000141414e211 */ /* 0x000fe200078f08ff */
[----:B------:R-:W-:Y:S01]  /*d770*/  @!P5 IMAD.WIDE R16, R17, 0x4, R146 ;  /* 0x000000041110d825 */ /* 0x000fe200078e0292 */
[----:B--2---:R-:W-:-:S02]  /*d780*/  @!P3 LOP3.LUT R19, R24, 0xfffffffe, RZ, 0xc0, !PT ;  /* 0xfffffffe1813b812 */ /* 0x004fc400078ec0ff */
[----:B------:R-:W-:Y:S01]  /*d790*/  @!P6 LOP3.LUT R21, R20, 0xfffffffe, RZ, 0xc0, !PT ;  /* 0xfffffffe1415e812 */ /* 0x000fe200078ec0ff */
[----:B------:R-:W-:Y:S01]  /*d7a0*/  VIADD R24, R9, 0xa0 ;  /* 0x000000a009187836 */ /* 0x000fe20000000000 */
[----:B------:R-:W-:Y:S01]  /*d7b0*/  @!P5 ST.E.64 desc[UR46][R16.64], R78 ;  /* 0x0000004e1000d985 */ /* 0x000fe2000c101b2e */
[--C-:B------:R-:W-:Y:S01]  /*d7c0*/  @!P3 IMAD.WIDE R18, R19, 0x4, R146.reuse ;  /* 0x000000041312b825 */ /* 0x100fe200078e0292 */
[----:B------:R-:W-:Y:S02]  /*d7d0*/  @!P1 LEA.HI R22, R22, R22, RZ, 0x1 ;  /* 0x0000001616169211 */ /* 0x000fe400078f08ff */
[----:B------:R-:W-:Y:S01]  /*d7e0*/  ISETP.GE.AND P4, PT, R24, UR4, PT ;  /* 0x0000000418007c0c */ /* 0x000fe2000bf86270 */
[----:B------:R-:W-:Y:S01]  /*d7f0*/  @!P6 IMAD.WIDE R20, R21, 0x4, R146 ;  /* 0x000000041514e825 */ /* 0x000fe200078e0292 */
[----:B------:R1:W-:Y:S01]  /*d800*/  @!P3 ST.E.64 desc[UR46][R18.64], R80 ;  /* 0x000000501200b985 */ /* 0x0003e2000c101b2e */
[----:B------:R-:W-:Y:S02]  /*d810*/  ISETP.GE.AND P3, PT, R10, UR4, PT ;  /* 0x000000040a007c0c */ /* 0x000fe4000bf66270 */
[----:B0-----:R-:W-:Y:S01]  /*d820*/  @!P1 LOP3.LUT R15, R22, 0xfffffffe, RZ, 0xc0, !PT ;  /* 0xfffffffe160f9812 */ /* 0x001fe200078ec0ff */
[----:B------:R0:W-:Y:S01]  /*d830*/  @!P6 ST.E.64 desc[UR46][R20.64], R84 ;  /* 0x000000541400e985 */ /* 0x0001e2000c101b2e */
[----:B------:R-:W-:Y:S01]  /*d840*/  @!P2 LEA.HI R0, R0, R0, RZ, 0x1 ;  /* 0x000000000000a211 */ /* 0x000fe200078f08ff */
[----:B------:R-:W-:-:S02]  /*d850*/  VIADD R22, R9, 0xb8 ;  /* 0x000000b809167836 */ /* 0x000fc40000000000 */
[--C-:B------:R-:W-:Y:S01]  /*d860*/  @!P1 IMAD.WIDE R14, R15, 0x4, R146.reuse ;  /* 0x000000040f0e9825 */ /* 0x100fe200078e0292 */
[----:B------:R-:W-:Y:S02]  /*d870*/  @!P2 LOP3.LUT R23, R0, 0xfffffffe, RZ, 0xc0, !PT ;  /* 0xfffffffe0017a812 */ /* 0x000fe400078ec0ff */
[----:B------:R-:W-:Y:S01]  /*d880*/  ISETP.GE.AND P5, PT, R22, UR4, PT ;  /* 0x0000000416007c0c */ /* 0x000fe2000bfa6270 */
[C---:B------:R-:W-:Y:S01]  /*d890*/  VIADD R0, R9.reuse, 0xa8 ;  /* 0x000000a809007836 */ /* 0x040fe20000000000 */
[----:B------:R2:W-:Y:S01]  /*d8a0*/  @!P1 ST.E.64 desc[UR46][R14.64], R86 ;  /* 0x000000560e009985 */ /* 0x0005e2000c101b2e */
[----:B------:R-:W-:Y:S01]  /*d8b0*/  @!P3 LEA.HI R10, R10, R10, RZ, 0x1 ;  /* 0x0000000a0a0ab211 */ /* 0x000fe200078f08ff */
[----:B-1----:R-:W-:Y:S01]  /*d8c0*/  VIADD R18, R9, 0xb0 ;  /* 0x000000b009127836 */ /* 0x002fe20000000000 */
[----:B------:R-:W-:Y:S01]  /*d8d0*/  @!P4 LEA.HI R24, R24, R24, RZ, 0x1 ;  /* 0x000000181818c211 */ /* 0x000fe200078f08ff */
[----:B------:R-:W-:Y:S01]  /*d8e0*/  @!P2 IMAD.WIDE R16, R23, 0x4, R146 ;  /* 0x000000041710a825 */ /* 0x000fe200078e0292 */
[----:B------:R-:W-:-:S02]  /*d8f0*/  ISETP.GE.AND P1, PT, R0, UR4, PT ;  /* 0x0000000400007c0c */ /* 0x000fc4000bf26270 */
[----:B------:R-:W-:Y:S01]  /*d900*/  @!P3 LOP3.LUT R19, R10, 0xfffffffe, RZ, 0xc0, !PT ;  /* 0xfffffffe0a13b812 */ /* 0x000fe200078ec0ff */
[C---:B0-----:R-:W-:Y:S01]  /*d910*/  VIADD R20, R9.reuse, 0xc0 ;  /* 0x000000c009147836 */ /* 0x041fe20000000000 */
[----:B------:R-:W-:Y:S01]  /*d920*/  ISETP.GE.AND P6, PT, R18, UR4, PT ;  /* 0x0000000412007c0c */ /* 0x000fe2000bfc6270 */
[----:B------:R-:W-:Y:S01]  /*d930*/  VIADD R10, R9, 0xc8 ;  /* 0x000000c8090a7836 */ /* 0x000fe20000000000 */
[----:B------:R0:W-:Y:S01]  /*d940*/  @!P2 ST.E.64 desc[UR46][R16.64], R94 ;  /* 0x0000005e1000a985 */ /* 0x0001e2000c101b2e */
[----:B------:R-:W-:Y:S01]  /*d950*/  @!P5 LEA.HI R22, R22, R22, RZ, 0x1 ;  /* 0x000000161616d211 */ /* 0x000fe200078f08ff */
[----:B--2---:R-:W-:Y:S01]  /*d960*/  @!P3 IMAD.WIDE R14, R19, 0x4, R146 ;  /* 0x00000004130eb825 */ /* 0x004fe200078e0292 */
[----:B------:R-:W-:Y:S02]  /*d970*/  ISETP.GE.AND P2, PT, R20, UR4, PT ;  /* 0x0000000414007c0c */ /* 0x000fe4000bf46270 */
[----:B------:R-:W-:Y:S01]  /*d980*/  @!P5 LOP3.LUT R23, R22, 0xfffffffe, RZ, 0xc0, !PT ;  /* 0xfffffffe1617d812 */ /* 0x000fe200078ec0ff */
[----:B------:R-:W-:Y:S01]  /*d990*/  VIADD R22, R9, 0xe0 ;  /* 0x000000e009167836 */ /* 0x000fe20000000000 */
[----:B------:R1:W-:Y:S01]  /*d9a0*/  @!P3 ST.E.64 desc[UR46][R14.64], R96 ;  /* 0x000000600e00b985 */ /* 0x0003e2000c101b2e */
[----:B------:R-:W-:-:S02]  /*d9b0*/  ISETP.GE.AND P3, PT, R10, UR4, PT ;  /* 0x000000040a007c0c */ /* 0x000fc4000bf66270 */
[----:B------:R-:W-:Y:S02]  /*d9c0*/  @!P1 LEA.HI R0, R0, R0, RZ, 0x1 ;  /* 0x0000000000009211 */ /* 0x000fe400078f08ff */
[----:B0-----:R-:W-:Y:S02]  /*d9d0*/  @!P4 LOP3.LUT R17, R24, 0xfffffffe, RZ, 0xc0, !PT ;  /* 0xfffffffe1811c812 */ /* 0x001fe400078ec0ff */
[----:B------:R-:W-:Y:S02]  /*d9e0*/  @!P1 LOP3.LUT R19, R0, 0xfffffffe, RZ, 0xc0, !PT ;  /* 0xfffffffe00139812 */ /* 0x000fe400078ec0ff */
[----:B------:R-:W-:Y:S01]  /*d9f0*/  @!P6 LEA.HI R0, R18, R18, RZ, 0x1 ;  /* 0x000000121200e211 */ /* 0x000fe200078f08ff */
[--C-:B------:R-:W-:Y:S01]  /*da00*/  @!P4 IMAD.WIDE R16, R17, 0x4, R146.reuse ;  /* 0x000000041110c825 */ /* 0x100fe200078e0292 */
[----:B------:R-:W-:Y:S02]  /*da10*/  @!P2 LEA.HI R20, R20, R20, RZ, 0x1 ;  /* 0x000000141414a211 */ /* 0x000fe400078f08ff */
[----:B------:R-:W-:Y:S01]  /*da20*/  @!P6 LOP3.LUT R21, R0, 0xfffffffe, RZ, 0xc0, !PT ;  /* 0xfffffffe0015e812 */ /* 0x000fe200078ec0ff */
[--C-:B------:R-:W-:Y:S01]  /*da30*/  @!P1 IMAD.WIDE R18, R19, 0x4, R146.reuse ;  /* 0x0000000413129825 */ /* 0x100fe200078e0292 */
[----:B------:R-:W-:Y:S01]  /*da40*/  @!P3 LEA.HI R10, R10, R10, RZ, 0x1 ;  /* 0x0000000a0a0ab211 */ /* 0x000fe200078f08ff */
[----:B------:R0:W-:Y:S01]  /*da50*/  @!P4 ST.E.64 desc[UR46][R16.64], R98 ;  /* 0x000000621000c985 */ /* 0x0001e2000c101b2e */
[----:B------:R-:W-:Y:S01]  /*da60*/  @!P2 LOP3.LUT R25, R20, 0xfffffffe, RZ, 0xc0, !PT ;  /* 0xfffffffe1419a812 */ /* 0x000fe200078ec0ff */
[----:B-1----:R-:W-:-:S02]  /*da70*/  @!P6 IMAD.WIDE R14, R21, 0x4, R146 ;  /* 0x00000004150ee825 */ /* 0x002fc400078e0292 */
[----:B------:R1:W-:Y:S02]  /*da80*/  @!P1 ST.E.64 desc[UR46][R18.64], R100 ;  /* 0x0000006412009985 */ /* 0x0003e4000c101b2e */
[--C-:B------:R-:W-:Y:S01]  /*da90*/  @!P5 IMAD.WIDE R20, R23, 0x4, R146.reuse ;  /* 0x000000041714d825 */ /* 0x100fe200078e0292 */
[----:B------:R-:W-:Y:S01]  /*daa0*/  @!P3 LOP3.LUT R23, R10, 0xfffffffe, RZ, 0xc0, !PT ;  /* 0xfffffffe0a17b812 */ /* 0x000fe200078ec0ff */
[----:B------:R2:W-:Y:S01]  /*dab0*/  @!P6 ST.E.64 desc[UR46][R14.64], R102 ;  /* 0x000000660e00e985 */ /* 0x0005e2000c101b2e */
[C---:B------:R-:W-:Y:S01]  /*dac0*/  IADD3 R10, R9.reuse, 0xd8, RZ ;  /* 0x000000d8090a7810 */ /* 0x040fe20007ffe0ff */
[----:B------:R-:W-:Y:S02]  /*dad0*/  VIADD R0, R9, 0xd0 ;  /* 0x000000d009007836 */ /* 0x000fe40000000000 */
[----:B------:R-:W-:Y:S01]  /*dae0*/  @!P5 ST.E.64 desc[UR46][R20.64], R104 ;  /* 0x000000681400d985 */ /* 0x000fe2000c101b2e */
[----:B0-----:R-:W-:Y:S02]  /*daf0*/  @!P2 IMAD.WIDE R16, R25, 0x4, R146 ;  /* 0x000000041910a825 */ /* 0x001fe400078e0292 */
[----:B------:R-:W-:-:S02]  /*db00*/  ISETP.GE.AND P1, PT, R0, UR4, PT ;  /* 0x0000000400007c0c */ /* 0x000fc4000bf26270 */
        /* <DEDUP_REMOVED lines=35> */
.L_x_2593:
[----:B------:R-:W-:Y:S05]  /*dd40*/  BSYNC B0 ;  /* 0x0000000000007941 */ /* 0x000fea0003800000 */
.L_x_2592:
        /* <DEDUP_REMOVED lines=38> */
[----:B------:R-:W-:-:S03]  /*dfb0*/  IADD3 R38, R9, 0x28, RZ ;  /* 0x0000002809267810 */ /* 0x000fc60007ffe0ff */
[C-C-:B------:R-:W-:Y:S01]  /*dfc0*/  @!P3 IMAD.WIDE R12, R9.reuse, 0x4, R14.reuse ;  /* 0x00000004090cb825 */ /* 0x140fe200078e020e */
[----:B------:R-:W-:Y:S02]  /*dfd0*/  ISETP.GE.AND P2, PT, R38, UR4, PT ;  /* 0x0000000426007c0c */ /* 0x000fe4000bf46270 */
        /* <DEDUP_REMOVED lines=50> */
[----:B------:R-:W-:Y:S02]  /*e300*/  IADD3 R41, R9, 0x70, RZ ;  /* 0x0000007009297810 */ /* 0x000fe40007ffe0ff */
[----:B------:R-:W-:Y:S01]  /*e310*/  @!P2 LEA.HI R38, R38, R38, RZ, 0x1 ;  /* 0x000000262626a211 */ /* 0x000fe200078f08ff */
        /* <DEDUP_REMOVED lines=97> */
[----:B------:R-:W-:Y:S02]  /*e930*/  @!P0 LEA.HI R0, R12, R12, RZ, 0x1 ;  /* 0x0000000c0c008211 */ /* 0x000fe400078f08ff */
[----:B---3--:R-:W-:Y:S01]  /*e940*/  @!P3 LOP3.LUT R7, R34, 0xfffffffe, RZ, 0xc0, !PT ;  /* 0xfffffffe2207b812 */ /* 0x008fe200078ec0ff */
        /* <DEDUP_REMOVED lines=10> */
[----:B0-----:R-:W-:Y:S01]  /*e9f0*/  @!P6 LOP3.LUT R23, R0, 0xfffffffe, RZ, 0xc0, !PT ;  /* 0xfffffffe0017e812 */ /* 0x001fe200078ec0ff */
[--C-:B------:R-:W-:Y:S02]  /*ea00*/  @!P4 IMAD.WIDE R4, R19, 0x4, R14.reuse ;  /* 0x000000041304c825 */ /* 0x100fe400078e020e */
[----:B------:R0:W-:Y:S02]  /*ea10*/  @!P1 ST.E.64 desc[UR46][R12.64], R26 ;  /* 0x0000001a0c009985 */ /* 0x0001e4000c101b2e */
[----:B------:R-:W-:-:S02]  /*ea20*/  @!P6 IMAD.WIDE R18, R23, 0x4, R14 ;  /* 0x000000041712e825 */ /* 0x000fc400078e020e */
[----:B------:R0:W-:Y:S01]  /*ea30*/  @!P0 ST.E.64 desc[UR46][R16.64], R64 ;  /* 0x0000004010008985 */ /* 0x0001e2000c101b2e */
[----:B------:R-:W-:-:S03]  /*ea40*/  ISETP.GE.AND P0, PT, R9, UR4, PT ;  /* 0x0000000409007c0c */ /* 0x000fc6000bf06270 */
[----:B------:R0:W-:Y:S01]  /*ea50*/  @!P4 ST.E.64 desc[UR46][R4.64], R10 ;  /* 0x0000000a0400c985 */ /* 0x0001e2000c101b2e */
        /* <DEDUP_REMOVED lines=9> */
.L_x_2591:
[----:B------:R-:W0:Y:S02]  /*eaf0*/  S2R R0, SR_TID.X ;  /* 0x0000000000007919 */ /* 0x000e240000002100 */
[----:B0-----:R-:W-:-:S04]  /*eb00*/  IADD3 R2, R0, -0x80, RZ ;  /* 0xffffff8000027810 */ /* 0x001fc80007ffe0ff */
        /* <DEDUP_REMOVED lines=29> */
[----:B------:R-:W1:Y:S04]  /*ece0*/  LDC R8, c[0x0][0xc50] ;  /* 0x00031400ff087b82 */ /* 0x000e680000000800 */
[----:B------:R-:W-:Y:S01]  /*ecf0*/  IADD3 R3, R11, R3, RZ ;  /* 0x000000030b037210 */ /* 0x000fe20007ffe0ff */
        /* <DEDUP_REMOVED lines=25> */
.L_x_2550:
        /* <DEDUP_REMOVED lines=18> */
.L_x_2594:
[----:B------:R-:W-:Y:S01]  /*efb0*/  ULDC UR42, c[0x0][0xc50] ;  /* 0x00031400002a7ab9 */ /* 0x000fe20000000800 */
[----:B------:R-:W-:Y:S01]  /*efc0*/  UMOV UR40, UR6 ;  /* 0x0000000600287c82 */ /* 0x000fe20008000000 */
[----:B------:R-:W-:-:S11]  /*efd0*/  UISETP.NE.AND UP0, UPT, UR42, 0x1, UPT ;  /* 0x000000012a00788c */ /* 0x000fd6000bf05270 */
[----:B------:R-:W-:Y:S01]  /*efe0*/  @UP0 ULDC UR4, c[0x0][0xc54] ;  /* 0x0003150000040ab9 */ /* 0x000fe20000000800 */
[----:B------:R-:W-:Y:S01]  /*eff0*/  @UP0 ULDC UR7, c[0x0][0xc58] ;  /* 0x0003160000070ab9 */ /* 0x000fe20000000800 */
[----:B------:R-:W-:-:S04]  /*f000*/  UIMAD.WIDE.U32 UR4, UR6, UR4, URZ ;  /* 0x00000004060472a5 */ /* 0x000fc8000f8e003f */
[----:B------:R-:W-:-:S12]  /*f010*/  @UP0 USHF.R.U32.HI UR40, URZ, UR7, UR5 ;  /* 0x000000073f280299 */ /* 0x000fd80008011605 */
.L_x_2595:
        /* <DEDUP_REMOVED lines=8> */
[----:B------:R-:W-:Y:S01]  /*f0a0*/  ULDC UR4, c[0x0][0x448] ;  /* 0x0001120000047ab9 */ /* 0x000fe20000000800 */
[----:B------:R-:W-:Y:S01]  /*f0b0*/  ULDC UR7, c[0x0][0x2f0] ;  /* 0x0000bc0000077ab9 */ /* 0x000fe20000000800 */
[----:B------:R-:W-:-:S05]  /*f0c0*/  IMAD.MOV.U32 R17, RZ, RZ, RZ ;  /* 0x000000ffff117224 */ /* 0x000fca00078e00ff */
[----:B------:R-:W1:Y:S01]  /*f0d0*/  S2UR UR48, SR_CTAID.X ;  /* 0x00000000003079c3 */ /* 0x000e620000002500 */
[----:B------:R-:W-:Y:S01]  /*f0e0*/  UISETP.NE.AND UP1, UPT, UR4, 0x1, UPT ;  /* 0x000000010400788c */ /* 0x000fe2000bf25270 */
[----:B------:R-:W-:Y:S02]  /*f0f0*/  ULDC UR8, c[0x0][0x288] ;  /* 0x0000a20000087ab9 */ /* 0x000fe40000000800 */
[----:B------:R-:W-:Y:S02]  /*f100*/  ULDC.64 UR4, c[0x0][0x418] ;  /* 0x0001060000047ab9 */ /* 0x000fe40000000a00 */
[----:B------:R-:W-:-:S03]  /*f110*/  UISETP.NE.U32.AND UP0, UPT, UR4, URZ, UPT ;  /* 0x0000003f0400728c */ /* 0x000fc6000bf05070 */
[----:B------:R-:W-:Y:S01]  /*f120*/  ULDC UR4, c[0x0][0x424] ;  /* 0x0001090000047ab9 */ /* 0x000fe20000000800 */
[----:B------:R-:W-:-:S03]  /*f130*/  UISETP.NE.AND.EX UP0, UPT, UR5, URZ, UPT, UP0 ;  /* 0x0000003f0500728c */ /* 0x000fc6000bf05300 */
[----:B------:R-:W-:Y:S01]  /*f140*/  @UP1 ULDC UR5, c[0x0][0x44c] ;  /* 0x0001130000051ab9 */ /* 0x000fe20000000800 */
[----:B0-----:R-:W-:Y:S01]  /*f150*/  ISETP.NE.U32.AND P0, PT, R2, RZ, PT ;  /* 0x000000ff0200720c */ /* 0x001fe20003f05070 */
[----:B------:R-:W-:-:S03]  /*f160*/  USEL UR38, UR4, 0x1, UP0 ;  /* 0x0000000104267887 */ /* 0x000fc60008000000 */
[----:B------:R-:W-:Y:S01]  /*f170*/  ISETP.NE.AND.EX P0, PT, R3, RZ, PT, P0 ;  /* 0x000000ff0300720c */ /* 0x000fe20003f05300 */
[----:B-1----:R-:W-:Y:S02]  /*f180*/  ULEA UR6, UR48, 0x7f, 0x7 ;  /* 0x0000007f30067891 */ /* 0x002fe4000f8e383f */
[----:B------:R-:W-:Y:S02]  /*f190*/  UIMAD UR38, UR38, UR7, URZ ;  /* 0x00000007262672a4 */ /* 0x000fe4000f8e023f */
[----:B------:R-:W-:Y:S01]  /*f1a0*/  UIMAD.WIDE.U32 UR4, UR6, UR5, URZ ;  /* 0x00000005060472a5 */ /* 0x000fe2000f8e003f */
[----:B------:R-:W-:-:S03]  /*f1b0*/  @UP1 ULDC UR7, c[0x0][0x450] ;  /* 0x0001140000071ab9 */ /* 0x000fc60000000800 */
[----:B------:R-:W-:-:S04]  /*f1c0*/  @UP1 USHF.R.U32.HI UR6, URZ, UR7, UR5 ;  /* 0x000000073f061299 */ /* 0x000fc80008011605 */
[----:B------:R-:W0:Y:S01]  /*f1d0*/  @P0 LDC.64 R2, c[0x0][0xa28] ;  /* 0x00028a00ff020b82 */ /* 0x000e220000000a00 */
[----:B------:R-:W-:Y:S02]  /*f1e0*/  UIADD3 UR5, UR38, 0x80, -UR8 ;  /* 0x0000008026057890 */ /* 0x000fe4000fffe808 */
[----:B------:R-:W-:Y:S02]  /*f1f0*/  UIADD3 UR4, UR38, 0x7f, URZ ;  /* 0x0000007f26047890 */ /* 0x000fe4000fffe03f */
[----:B------:R-:W-:Y:S02]  /*f200*/  UIADD3 UR6, UR5, UR6, URZ ;  /* 0x0000000605067290 */ /* 0x000fe4000fffe03f */
[----:B------:R-:W-:Y:S02]  /*f210*/  USHF.R.S32.HI UR5, URZ, 0x1f, UR4 ;  /* 0x0000001f3f057899 */ /* 0x000fe40008011404 */
[----:B------:R-:W-:Y:S02]  /*f220*/  USHF.R.S32.HI UR7, URZ, 0x1f, UR6 ;  /* 0x0000001f3f077899 */ /* 0x000fe40008011406 */
[----:B------:R-:W-:-:S02]  /*f230*/  ULEA.HI UR5, UR5, UR4, URZ, 0x7 ;  /* 0x0000000405057291 */ /* 0x000fc4000f8f383f */
[----:B------:R-:W-:Y:S02]  /*f240*/  ULEA.HI UR7, UR7, UR6, URZ, 0x7 ;  /* 0x0000000607077291 */ /* 0x000fe4000f8f383f */
[----:B------:R-:W-:Y:S02]  /*f250*/  USHF.R.S32.HI UR41, URZ, 0x7, UR5 ;  /* 0x000000073f297899 */ /* 0x000fe40008011405 */
[----:B------:R-:W-:-:S04]  /*f260*/  USHF.R.S32.HI UR43, URZ, 0x7, UR7 ;  /* 0x000000073f2b7899 */ /* 0x000fc80008011407 */
[----:B------:R-:W-:Y:S02]  /*f270*/  UISETP.LT.AND UP0, UPT, UR41, UR43, UPT ;  /* 0x0000002b2900728c */ /* 0x000fe4000bf01270 */
[----:B------:R-:W-:Y:S01]  /*f280*/  UP2UR UR49, UPR, URZ, 0x2 ;  /* 0x000000023f317883 */ /* 0x000fe20008000000 */
[----:B0-----:R-:W-:Y:S01]  /*f290*/  @P0 IMAD.WIDE R2, R24, 0x4, R2 ;  /* 0x0000000418020825 */ /* 0x001fe200078e0202 */
[----:B------:R-:W-:-:S04]  /*f2a0*/  USEL UR11, UR41, UR43, UP0 ;  /* 0x0000002b290b7287 */ /* 0x000fc80008000000 */
[----:B------:R-:W-:Y:S01]  /*f2b0*/  UISETP.GE.AND UP1, UPT, UR11, 0x1, UPT ;  /* 0x000000010b00788c */ /* 0x000fe2000bf26270 */
[----:B------:R0:W5:Y:S01]  /*f2c0*/  @P0 LDG.E R17, desc[UR46][R2.64] ;  /* 0x0000002e02110981 */ /* 0x000162000c1e1900 */
[----:B------:R-:W-:Y:S02]  /*f2d0*/  USHF.R.U32.HI UR9, URZ, 0x10, UR42 ;  /* 0x000000103f097899 */ /* 0x000fe4000801162a */
[----:B------:R-:W-:Y:S02]  /*f2e0*/  ULOP3.LUT UR42, UR42, 0xffff, URZ, 0xc0, !UPT ;  /* 0x0000ffff2a2a7892 */ /* 0x000fe4000f8ec03f */
[----:B------:R-:W-:Y:S01]  /*f2f0*/  PLOP3.LUT P0, PT, PT, PT, UP1, 0x80, 0x0 ;  /* 0x000000000000781c */ /* 0x000fe20003f0f018 */
[----:B------:R-:W-:Y:S01]  /*f300*/  UISETP.NE.AND UP0, UPT, UR9, URZ, UPT ;  /* 0x0000003f0900728c */ /* 0x000fe2000bf05270 */
[----:B------:R-:W-:-:S10]  /*f310*/  UMOV UR37, URZ ;  /* 0x0000003f00257c82 */ /* 0x000fd40008000000 */
[----:B------:R-:W-:Y:S01]  /*f320*/  @!UP0 ULDC UR9, c[0x0][0x9f0] ;  /* 0x00027c0000098ab9 */ /* 0x000fe20000000800 */
[----:B0-----:R-:W-:Y:S05]  /*f330*/  @!P0 BRA `(.L_x_2597) ;  /* 0x0000000000788947 */ /* 0x001fea0003800000 */
[----:B------:R-:W-:Y:S01]  /*f340*/  IABS R0, UR9 ;  /* 0x0000000900007c13 */ /* 0x000fe20008000000 */
[----:B------:R-:W-:Y:S02]  /*f350*/  UIADD3 UR6, UR9, -0x1, UR11 ;  /* 0xffffffff09067890 */ /* 0x000fe4000fffe00b */
[----:B------:R-:W-:Y:S01]  /*f360*/  IABS R4, UR9 ;  /* 0x0000000900047c13 */ /* 0x000fe20008000000 */
[----:B------:R-:W-:Y:S01]  /*f370*/  UMOV UR4, URZ ;  /* 0x0000003f00047c82 */ /* 0x000fe20008000000 */
        /* <DEDUP_REMOVED lines=26> */
.L_x_2597:
[----:B------:R-:W-:Y:S02]  /*f520*/  UIMAD UR50, UR42, UR37, URZ ;  /* 0x000000252a3272a4 */ /* 0x000fe4000f8e023f */
[----:B------:R-:W-:Y:S01]  /*f530*/  MOV R3, UR37 ;  /* 0x0000002500037c02 */ /* 0x000fe20008000f00 */
[----:B------:R-:W-:Y:S02]  /*f540*/  IMAD.MOV.U32 R0, RZ, RZ, RZ ;  /* 0x000000ffff007224 */ /* 0x000fe400078e00ff */
[----:B------:R-:W-:Y:S02]  /*f550*/  IMAD.MOV.U32 R2, RZ, RZ, 0x1 ;  /* 0x00000001ff027424 */ /* 0x000fe400078e00ff */
[----:B------:R-:W-:-:S05]  /*f560*/  IMAD.U32 R16, RZ, RZ, UR50 ;  /* 0x00000032ff107e24 */ /* 0x000fca000f8e00ff */
        /* <DEDUP_REMOVED lines=27> */
.L_x_2598:
        /* <DEDUP_REMOVED lines=20> */
.L_x_2599:
        /* <DEDUP_REMOVED lines=20> */
.L_x_2600:
        /* <DEDUP_REMOVED lines=18> */
.L_x_2601:
[----:B------:R-:W0:Y:S01]  /*fac0*/  LDC.64 R2, c[0x0][0x9f8] ;  /* 0x00027e00ff027b82 */ /* 0x000e220000000a00 */
[----:B------:R-:W-:-:S07]  /*fad0*/  IMAD.MOV.U32 R36, RZ, RZ, R24 ;  /* 0x000000ffff247224 */ /* 0x000fce00078e0018 */
[----:B------:R-:W1:Y:S01]  /*fae0*/  LDC R8, c[0x0][0x430] ;  /* 0x00010c00ff087b82 */ /* 0x000e620000000800 */
[----:B0-----:R-:W-:-:S04]  /*faf0*/  ISETP.NE.U32.AND P0, PT, R2, RZ, PT ;  /* 0x000000ff0200720c */ /* 0x001fc80003f05070 */
[----:B------:R-:W-:-:S13]  /*fb00*/  ISETP.NE.AND.EX P0, PT, R3, RZ, PT, P0 ;  /* 0x000000ff0300720c */ /* 0x000fda0003f05300 */
[----:B------:R-:W0:Y:S02]  /*fb10*/  @P0 LDC.64 R2, c[0x0][0x9f8] ;  /* 0x00027e00ff020b82 */ /* 0x000e240000000a00 */
[----:B0-----:R-:W-:-:S05]  /*fb20*/  @P0 IMAD.WIDE R2, R24, 0x4, R2 ;  /* 0x0000000418020825 */ /* 0x001fca00078e0202 */
[----:B------:R0:W2:Y:S01]  /*fb30*/  @P0 LDG.E R36, desc[UR46][R2.64] ;  /* 0x0000002e02240981 */ /* 0x0000a2000c1e1900 */
[C---:B------:R-:W-:Y:S01]  /*fb40*/  IMAD.SHL.U32 R32, R22.reuse, 0x10, RZ ;  /* 0x0000001016207824 */ /* 0x040fe200078e00ff */
[----:B------:R-:W-:Y:S02]  /*fb50*/  LOP3.LUT R20, R22, 0x7f, RZ, 0xc0, !PT ;  /* 0x0000007f16147812 */ /* 0x000fe400078ec0ff */
[----:B-1----:R-:W-:Y:S02]  /*fb60*/  ISETP.NE.AND P1, PT, R8, 0x1, PT ;  /* 0x000000010800780c */ /* 0x002fe40003f25270 */
[----:B------:R-:W-:Y:S02]  /*fb70*/  LEA R9, R16, 0xffffff80, 0x7 ;  /* 0xffffff8010097811 */ /* 0x000fe400078e38ff */
[----:B------:R-:W-:Y:S02]  /*fb80*/  LOP3.LUT R32, R32, 0x70, RZ, 0xc0, !PT ;  /* 0x0000007020207812 */ /* 0x000fe400078ec0ff */
[----:B------:R-:W-:-:S02]  /*fb90*/  SHF.R.U32.HI R19, RZ, 0x3, R20 ;  /* 0x00000003ff137819 */ /* 0x000fc40000011614 */
[----:B------:R-:W-:Y:S02]  /*fba0*/  LOP3.LUT R23, R23, 0xfffffff7, RZ, 0xc0, !PT ;  /* 0xfffffff717177812 */ /* 0x000fe400078ec0ff */
[----:B------:R-:W-:-:S03]  /*fbb0*/  IADD3 R4, R32, R19, R9 ;  /* 0x0000001320047210 */ /* 0x000fc60007ffe009 */
[----:B------:R-:W1:Y:S01]  /*fbc0*/  @P1 LDC R0, c[0x0][0x434] ;  /* 0x00010d00ff001b82 */ /* 0x000e620000000800 */
[C---:B------:R-:W-:Y:S01]  /*fbd0*/  ISETP.GE.AND P0, PT, R4.reuse, UR38, PT ;  /* 0x0000002604007c0c */ /* 0x040fe2000bf06270 */
[----:B-----5:R-:W-:Y:S01]  /*fbe0*/  IMAD.IADD R13, R4, 0x1, R17 ;  /* 0x00000001040d7824 */ /* 0x020fe200078e0211 */
[----:B------:R-:W-:-:S03]  /*fbf0*/  @P1 LOP3.LUT R23, R23, 0x8, RZ, 0xfc, !PT ;  /* 0x0000000817171812 */ /* 0x000fc600078efcff */
[----:B------:R-:W-:Y:S02]  /*fc00*/  IMAD.MOV.U32 R11, RZ, RZ, R13 ;  /* 0x000000ffff0b7224 */ /* 0x000fe400078e000d */
[----:B0-----:R-:W0:Y:S08]  /*fc10*/  @P1 LDC R3, c[0x0][0x438] ;  /* 0x00010e00ff031b82 */ /* 0x001e300000000800 */
[----:B------:R-:W3:Y:S08]  /*fc20*/  @!P0 LDC.64 R6, c[0x0][0x428] ;  /* 0x00010a00ff068b82 */ /* 0x000ef00000000a00 */
[----:B------:R-:W4:Y:S01]  /*fc30*/  @!P0 LDC.64 R4, c[0x0][0x418] ;  /* 0x00010600ff048b82 */ /* 0x000f220000000a00 */
[----:B-1----:R-:W-:-:S05]  /*fc40*/  @P1 IMAD.HI.U32 R0, R13, R0, RZ ;  /* 0x000000000d001227 */ /* 0x002fca00078e00ff */
[----:B0-----:R-:W-:-:S04]  /*fc50*/  @P1 SHF.R.U32.HI R11, RZ, R3, R0 ;  /* 0x00000003ff0b1219 */ /* 0x001fc80000011600 */
[----:B------:R-:W-:Y:S02]  /*fc60*/  @!P0 SHF.R.S32.HI R3, RZ, 0x1f, R11 ;  /* 0x0000001fff038819 */ /* 0x000fe4000001140b */
[----:B------:R-:W-:Y:S01]  /*fc70*/  @!P0 MOV R2, R11 ;  /* 0x0000000b00028202 */ /* 0x000fe20000000f00 */
[----:B------:R-:W-:Y:S01]  /*fc80*/  UMOV UR4, 0xffffffff ;  /* 0xffffffff00047882 */ /* 0x000fe20000000000 */
[----:B------:R-:W-:Y:S01]  /*fc90*/  IMAD.MOV.U32 R35, RZ, RZ, 0x20 ;  /* 0x00000020ff237424 */ /* 0x000fe200078e00ff */
[----:B--2---:R-:W-:Y:S02]  /*fca0*/  SHF.R.S32.HI R10, RZ, 0x1f, R36 ;  /* 0x0000001fff0a7819 */ /* 0x004fe40000011424 */
[----:B---3--:R-:W-:-:S04]  /*fcb0*/  @!P0 IMAD.WIDE.U32 R2, R36, R6, R2 ;  /* 0x0000000624028225 */ /* 0x008fc800078e0002 */
[----:B------:R-:W-:Y:S01]  /*fcc0*/  @!P0 IMAD R0, R10, R6, RZ ;  /* 0x000000060a008224 */ /* 0x000fe200078e02ff */
[----:B----4-:R-:W-:Y:S01]  /*fcd0*/  @!P0 LEA R4, P1, R2, R4, 0x2 ;  /* 0x0000000402048211 */ /* 0x010fe200078210ff */
[----:B------:R0:W-:Y:S02]  /*fce0*/  STL [R1+0x4], R10 ;  /* 0x0000040a01007387 */ /* 0x0001e40000100800 */
[----:B------:R-:W-:-:S04]  /*fcf0*/  @!P0 IMAD R7, R36, R7, R0 ;  /* 0x0000000724078224 */ /* 0x000fc800078e0200 */
[----:B------:R-:W-:Y:S01]  /*fd00*/  @!P0 IMAD.IADD R0, R3, 0x1, R7 ;  /* 0x0000000103008824 */ /* 0x000fe200078e0207 */
[----:B0-----:R-:W0:Y:S04]  /*fd10*/  LDC R10, c[0x0][0x2f4] ;  /* 0x0000bd00ff0a7b82 */ /* 0x001e280000000800 */
[----:B------:R-:W-:Y:S01]  /*fd20*/  @!P0 LEA.HI.X R5, R2, R5, R0, 0x2, P1 ;  /* 0x0000000502058211 */ /* 0x000fe200008f1400 */
[----:B------:R-:W-:Y:S02]  /*fd30*/  IMAD.MOV.U32 R0, RZ, RZ, RZ ;  /* 0x000000ffff007224 */ /* 0x000fe400078e00ff */
[----:B------:R-:W-:Y:S01]  /*fd40*/  IMAD.MOV R2, RZ, RZ, -R11 ;  /* 0x000000ffff027224 */ /* 0x000fe200078e0a0b */
[----:B------:R-:W-:-:S03]  /*fd50*/  R2P PR, R22, 0x6 ;  /* 0x0000000616007804 */ /* 0x000fc60000000000 */
[----:B------:R1:W5:Y:S01]  /*fd60*/  @!P0 LDG.E R0, desc[UR46][R4.64] ;  /* 0x0000002e04008981 */ /* 0x000362000c1e1900 */
[----:B------:R-:W-:Y:S02]  /*fd70*/  SHF.R.U32.HI R6, RZ, 0x5, R20 ;  /* 0x00000005ff067819 */ /* 0x000fe40000011614 */
[----:B------:R-:W-:Y:S01]  /*fd80*/  SEL R35, R35, 0xffffffe0, !P1 ;  /* 0xffffffe023237807 */ /* 0x000fe20004800000 */
[----:B-1----:R-:W-:Y:S02]  /*fd90*/  IMAD R4, R8, R2, R13 ;  /* 0x0000000208047224 */ /* 0x002fe400078e020d */
[----:B------:R-:W-:Y:S02]  /*fda0*/  IMAD.MOV.U32 R8, RZ, RZ, 0x40 ;  /* 0x00000040ff087424 */ /* 0x000fe400078e00ff */
[----:B------:R-:W-:-:S03]  /*fdb0*/  IMAD.SHL.U32 R2, R22, 0x80, RZ ;  /* 0x0000008016027824 */ /* 0x000fc600078e00ff */
[----:B------:R-:W-:Y:S02]  /*fdc0*/  SEL R8, R8, 0xffffffc0, !P2 ;  /* 0xffffffc008087807 */ /* 0x000fe40005000000 */
[C---:B------:R-:W-:Y:S02]  /*fdd0*/  LOP3.LUT R3, R2.reuse, 0x380, RZ, 0xc0, !PT ;  /* 0x0000038002037812 */ /* 0x040fe400078ec0ff */
[----:B------:R-:W-:Y:S01]  /*fde0*/  LOP3.LUT R7, R2, 0x400, RZ, 0xc0, !PT ;  /* 0x0000040002077812 */ /* 0x000fe200078ec0ff */
[----:B------:R1:W-:Y:S02]  /*fdf0*/  STL [R1], R8 ;  /* 0x0000000801007387 */ /* 0x0003e40000100800 */
[C---:B------:R-:W-:Y:S01]  /*fe00*/  IMAD R5, R6.reuse, 0x10, R3 ;  /* 0x0000001006057824 */ /* 0x040fe200078e0203 */
[----:B------:R-:W-:Y:S01]  /*fe10*/  LOP3.LUT R3, R3, 0x10, R22, 0xf8, !PT ;  /* 0x0000001003037812 */ /* 0x000fe200078ef816 */
[----:B------:R-:W-:-:S03]  /*fe20*/  IMAD R7, R6, 0x800, R7 ;  /* 0x0000080006077824 */ /* 0x000fc600078e0207 */
[----:B------:R-:W-:Y:S01]  /*fe30*/  LOP3.LUT R5, R5, R32, RZ, 0x3c, !PT ;  /* 0x0000002005057212 */ /* 0x000fe200078e3cff */
[----:B------:R-:W-:Y:S06]  /*fe40*/  BRA.DIV UR4, `(.L_x_2602) ;  /* 0x0000004204c87947 */ /* 0x000fec000b800000 */
.L_x_2654:
[----:B------:R-:W-:Y:S01]  /*fe50*/  ULOP3.LUT UR4, UR36, 0x2, URZ, 0xfc, !UPT ;  /* 0x0000000224047892 */ /* 0x000fe2000f8efc3f */
[----:B------:R-:W-:Y:S01]  /*fe60*/  LOP3.LUT R6, R3, R32, RZ, 0x3c, !PT ;  /* 0x0000002003067212 */ /* 0x000fe200078e3cff */
[----:B------:R-:W-:Y:S01]  /*fe70*/  IMAD.U32 R34, RZ, RZ, UR40 ;  /* 0x00000028ff227e24 */ /* 0x000fe2000f8e00ff */
[----:B------:R-:W-:Y:S02]  /*fe80*/  LOP3.LUT R5, R5, 0xc00, R2, 0xf8, !PT ;  /* 0x00000c0005057812 */ /* 0x000fe400078ef802 */
[----:B------:R-:W-:Y:S01]  /*fe90*/  IADD3 R3, R7, R6, RZ ;  /* 0x0000000607037210 */ /* 0x000fe20007ffe0ff */
[----:B------:R-:W-:Y:S01]  /*fea0*/  IMAD.U32 R2, RZ, RZ, UR4 ;  /* 0x00000004ff027e24 */ /* 0x000fe2000f8e00ff */
[----:B0-----:R-:W-:Y:S01]  /*feb0*/  ISETP.GE.AND P2, PT, R32, R10, PT ;  /* 0x0000000a2000720c */ /* 0x001fe20003f46270 */
[----:B------:R0:W-:Y:S01]  /*fec0*/  STL [R1+0x8], R5 ;  /* 0x0000080501007387 */ /* 0x0001e20000100800 */
[----:B------:R-:W-:Y:S02]  /*fed0*/  LOP3.LUT R23, R23, 0xfffffffb, RZ, 0xc0, !PT ;  /* 0xfffffffb17177812 */ /* 0x000fe400078ec0ff */
[----:B------:R-:W-:Y:S01]  /*fee0*/  ISETP.NE.AND P0, PT, R2, 0x3, PT ;  /* 0x000000030200780c */ /* 0x000fe20003f05270 */
[----:B------:R0:W-:Y:S01]  /*fef0*/  STL [R1+0xc], R3 ;  /* 0x00000c0301007387 */ /* 0x0001e20000100800 */
[----:B------:R-:W-:-:S02]  /*ff00*/  LOP3.LUT R18, R32, 0x80, RZ, 0xfc, !PT ;  /* 0x0000008020127812 */ /* 0x000fc400078efcff */
[----:B------:R-:W-:Y:S02]  /*ff10*/  LOP3.LUT R23, R23, 0xfffffffd, RZ, 0xc0, !PT ;  /* 0xfffffffd17177812 */ /* 0x000fe400078ec0ff */
[----:B------:R-:W-:Y:S02]  /*ff20*/  ISETP.GE.AND P1, PT, R18, R10, PT ;  /* 0x0000000a1200720c */ /* 0x000fe40003f26270 */
[----:B------:R-:W-:Y:S02]  /*ff30*/  SHF.R.U32.HI R22, RZ, 0x3, R22 ;  /* 0x00000003ff167819 */ /* 0x000fe40000011616 */
[----:B------:R-:W-:Y:S02]  /*ff40*/  @P2 LOP3.LUT R23, R23, 0x2, RZ, 0xfc, !PT ;  /* 0x0000000217172812 */ /* 0x000fe400078efcff */
[----:B------:R-:W-:Y:S02]  /*ff50*/  SHF.R.S32.HI R34, RZ, 0x1f, R34 ;  /* 0x0000001fff227819 */ /* 0x000fe40000011422 */
[----:B------:R-:W-:-:S04]  /*ff60*/  @P0 LOP3.LUT R23, R23, 0x4, RZ, 0xfc, !PT ;  /* 0x0000000417170812 */ /* 0x000fc800078efcff */
[----:B------:R-:W-:-:S04]  /*ff70*/  LOP3.LUT R23, R23, 0xfffffffe, RZ, 0xc0, !PT ;  /* 0xfffffffe17177812 */ /* 0x000fc800078ec0ff */
[----:B------:R-:W-:Y:S01]  /*ff80*/  @P1 LOP3.LUT R23, R23, 0x1, RZ, 0xfc, !PT ;  /* 0x0000000117171812 */ /* 0x000fe200078efcff */
[----:B0-----:R-:W-:Y:S06]  /*ff90*/  @!P0 BRA `(.L_x_2603) ;  /* 0x0000000000048947 */ /* 0x001fec0003800000 */
[----:B------:R-:W-:Y:S01]  /*ffa0*/  BPT.TRAP 0x1 ;  /* 0x000000040000795c */ /* 0x000fe20000300000 */
.L_x_2603:
[----:B------:R-:W-:Y:S01]  /*ffb0*/  IMAD.MOV.U32 R21, RZ, RZ, 0x1 ;  /* 0x00000001ff157424 */ /* 0x000fe200078e00ff */
[----:B-1----:R-:W-:-:S04]  /*ffc0*/  SHF.R.S32.HI R8, RZ, 0x1f, R4 ;  /* 0x0000001fff087819 */ /* 0x002fc80000011404 */
[----:B------:R-:W-:-:S04]  /*ffd0*/  SHF.L.U32 R21, R21, 0x1f, RZ ;  /* 0x0000001f15157819 */ /* 0x000fc800000006ff */
[----:B------:R-:W0:Y:S02]  /*ffe0*/  SYNCS.PHASECHK.TRANS64.TRYWAIT P0, [UR44+0x38880], R21 ;  /* 0x03888015ff0075a7 */ /* 0x000e24000800016c */
[----:B0-----:R-:W-:Y:S05]  /*fff0*/  @!P0 BRA `(.L_x_2604) ;  /* 0x00000040007c8947 */ /* 0x001fea0003800000 */
.L_x_2655:
        /* <DEDUP_REMOVED lines=20> */
[----:B------:R-:W-:Y:S01]  /*10140*/  IADD3 R5, -R19, UR38, -R9 ;  /* 0x0000002613057c10 */ /* 0x000fe2000fffe909 */
[----:B------:R-:W-:Y:S01]  /*10150*/  IMAD.U32 R7, RZ, RZ, UR7 ;  /* 0x00000007ff077e24 */ /* 0x000fe2000f8e00ff */
[----:B------:R-:W-:-:S04]  /*10160*/  IADD3 R6, P0, R2, UR6, RZ ;  /* 0x0000000602067c10 */ /* 0x000fc8000ff1e0ff */
[----:B------:R-:W-:Y:S01]  /*10170*/  IADD3.X R7, R7, UR4, R3, P0, !PT ;  /* 0x0000000407077c10 */ /* 0x000fe200087fe403 */
[C---:B------:R-:W-:Y:S01]  /*10180*/  IMAD.SHL.U32 R3, R22.reuse, 0x80, RZ ;  /* 0x0000008016037824 */ /* 0x040fe200078e00ff */
[----:B------:R-:W-:Y:S01]  /*10190*/  ISETP.GE.AND P0, PT, R5, 0x1, PT ;  /* 0x000000010500780c */ /* 0x000fe20003f06270 */
[----:B------:R-:W-:Y:S01]  /*101a0*/  UMOV UR4, 0xffffffff ;  /* 0xffffffff00047882 */ /* 0x000fe20000000000 */
[----:B------:R-:W-:Y:S02]  /*101b0*/  SHF.L.U32 R22, R22, 0x4, RZ ;  /* 0x0000000416167819 */ /* 0x000fe400000006ff */
[----:B------:R-:W-:-:S04]  /*101c0*/  LOP3.LUT R3, R32, 0x380, R3, 0xf8, !PT ;  /* 0x0000038020037812 */ /* 0x000fc800078ef803 */
[----:B------:R-:W-:-:S04]  /*101d0*/  LOP3.LUT R22, R3, 0x70, R22, 0x78, !PT ;  /* 0x0000007003167812 */ /* 0x000fc800078e7816 */
[----:B------:R-:W-:Y:S02]  /*101e0*/  LOP3.LUT R37, R22, 0x400, R37, 0xf8, !PT ;  /* 0x0000040016257812 */ /* 0x000fe400078ef825 */
        /* <DEDUP_REMOVED lines=66> */
[----:B------:R0:W2:Y:S01]  /*10610*/  SHFL.IDX PT, R14, R6, 0x7, 0x181f ;  /* 0x00f81f00060e7f89 */ /* 0x0000a200000e0000 */
[----:B-1----:R-:W-:Y:S02]  /*10620*/  IADD3.X R3, RZ, R3, RZ, P2, !PT ;  /* 0x00000003ff037210 */ /* 0x002fe400017fe4ff */
        /* <DEDUP_REMOVED lines=9> */
.L_x_2673:
        /* <DEDUP_REMOVED lines=18> */
.L_x_2606:
[----:B------:R-:W-:Y:S01]  /*107e0*/  SYNCS.ARRIVE.TRANS64.A1T0 RZ, [UR44+0x38870], RZ ;  /* 0x038870ffffff79a7 */ /* 0x000fe2000810002c */
[----:B------:R-:W-:Y:S05]  /*107f0*/  @!P6 BRA `(.L_x_2607) ;  /* 0x000000000004e947 */ /* 0x000fea0003800000 */
[----:B------:R-:W-:Y:S01]  /*10800*/  BPT.TRAP 0x1 ;  /* 0x000000040000795c */ /* 0x000fe20000300000 */
.L_x_2607:
[----:B------:R-:W0:Y:S02]  /*10810*/  SYNCS.PHASECHK.TRANS64.TRYWAIT P0, [UR44+0x38840], R21 ;  /* 0x03884015ff0075a7 */ /* 0x000e24000800016c */
[----:B0-----:R-:W-:Y:S05]  /*10820*/  @!P0 BRA `(.L_x_2608) ;  /* 0x0000004400348947 */ /* 0x001fea0003800000 */
.L_x_2674:
        /* <DEDUP_REMOVED lines=15> */
[----:B-1----:R-:W-:Y:S02]  /*10920*/  ISETP.GE.AND P1, PT, R18, R9, PT ;  /* 0x000000091200720c */ /* 0x002fe40003f26270 */
        /* <DEDUP_REMOVED lines=28> */
[----:B--2---:R-:W-:-:S05]  /*10af0*/  @P3 IADD3.X R5, RZ, R5, RZ, P0, !PT ;  /* 0x00000005ff053210 */ /* 0x004fca00007fe4ff */
        /* <DEDUP_REMOVED lines=22> */
[----:B0-----:R-:W-:-:S05]  /*10c60*/  @P4 IADD3 R14, P0, R32, R14, RZ ;  /* 0x0000000e200e4210 */ /* 0x001fca0007f1e0ff */
[----:B--2---:R-:W-:Y:S01]  /*10c70*/  @P4 IMAD.MOV.U32 R2, RZ, RZ, R14 ;  /* 0x000000ffff024224 */ /* 0x004fe200078e000e */
[----:B-1----:R-:W-:Y:S01]  /*10c80*/  @P4 IADD3.X R5, RZ, R5, RZ, P0, !PT ;  /* 0x00000005ff054210 */ /* 0x002fe200007fe4ff */
[----:B------:R-:W0:Y:S04]  /*10c90*/  SHFL.IDX PT, R14, R0, 0x5, 0x181f ;  /* 0x00b81f00000e7f89 */ /* 0x000e2800000e0000 */
        /* <DEDUP_REMOVED lines=20> */
.L_x_2692:
[----:B------:R-:W-:Y:S02]  /*10de0*/  LOP3.LUT P2, RZ, R23, 0x40, RZ, 0xc0, !PT ;  /* 0x0000004017ff7812 */ /* 0x000fe4000784c0ff */
[----:B------:R-:W-:-:S11]  /*10df0*/  ISETP.GE.AND P3, PT, R32, R9, PT ;  /* 0x000000092000720c */ /* 0x000fd60003f66270 */
[----:B01----:R-:W-:-:S04]  /*10e00*/  @P2 IADD3 R2, P0, R32, R14, RZ ;  /* 0x0000000e20022210 */ /* 0x003fc80007f1e0ff */
[----:B--2---:R-:W-:-:S05]  /*10e10*/  @P2 IADD3.X R3, RZ, R5, RZ, P0, !PT ;  /* 0x00000005ff032210 */ /* 0x004fca00007fe4ff */
        /* <DEDUP_REMOVED lines=14> */
.L_x_2610:
        /* <DEDUP_REMOVED lines=19> */
[----:B------:R-:W-:Y:S01]  /*11030*/  MOV R12, 0x1 ;  /* 0x00000001000c7802 */ /* 0x000fe20000000f00 */
[----:B------:R-:W0:Y:S01]  /*11040*/  LDC.64 R2, c[0x4][R2] ;  /* 0x0100000002027b82 */ /* 0x000e220000000a00 */
[----:B------:R-:W-:Y:S02]  /*11050*/  IMAD.U32 R5, RZ, RZ, UR7 ;  /* 0x00000007ff057e24 */ /* 0x000fe4000f8e00ff */
[----:B------:R-:W-:Y:S02]  /*11060*/  IMAD.U32 R6, RZ, RZ, UR8 ;  /* 0x00000008ff067e24 */ /* 0x000fe4000f8e00ff */
[----:B------:R-:W-:-:S02]  /*11070*/  IMAD.U32 R7, RZ, RZ, UR9 ;  /* 0x00000009ff077e24 */ /* 0x000fc4000f8e00ff */
[----:B------:R-:W-:Y:S02]  /*11080*/  IMAD.U32 R10, RZ, RZ, UR4 ;  /* 0x00000004ff0a7e24 */ /* 0x000fe4000f8e00ff */
[----:B------:R-:W-:Y:S02]  /*11090*/  IMAD.U32 R11, RZ, RZ, UR5 ;  /* 0x00000005ff0b7e24 */ /* 0x000fe4000f8e00ff */
[----:B------:R-:W-:Y:S02]  /*110a0*/  IMAD.MOV.U32 R8, RZ, RZ, 0x70 ;  /* 0x00000070ff087424 */ /* 0x000fe400078e00ff */
[----:B------:R-:W-:-:S07]  /*110b0*/  IMAD.MOV.U32 R13, RZ, RZ, RZ ;  /* 0x000000ffff0d7224 */ /* 0x000fce00078e00ff */
[----:B------:R-:W-:-:S07]  /*110c0*/  LEPC R20, `(.L_x_2611) ;  /* 0x000000001014794e */ /* 0x000fce0000000000 */
[----:B0-----:R-:W-:Y:S05]  /*110d0*/  CALL.ABS.NOINC R2 ;  /* 0x0000000002007343 */ /* 0x001fea0003c00000 */
.L_x_2611:
[----:B------:R-:W-:Y:S01]  /*110e0*/  UISETP.NE.AND UP0, UPT, UR49, URZ, UPT ;  /* 0x0000003f3100728c */ /* 0x000fe2000bf05270 */
[----:B------:R-:W-:Y:S01]  /*110f0*/  IMAD.U32 R4, RZ, RZ, UR38 ;  /* 0x00000026ff047e24 */ /* 0x000fe2000f8e00ff */
[----:B------:R-:W-:Y:S01]  /*11100*/  ULDC.64 UR4, c[0x0][0x2e0] ;  /* 0x0000b80000047ab9 */ /* 0x000fe20000000a00 */
[----:B------:R-:W-:Y:S01]  /*11110*/  IMAD.U32 R5, RZ, RZ, UR39 ;  /* 0x00000027ff057e24 */ /* 0x000fe2000f8e00ff */
[----:B------:R-:W-:Y:S01]  /*11120*/  ULDC.64 UR6, c[0x0][0x2c8] ;  /* 0x0000b20000067ab9 */ /* 0x000fe20000000a00 */
[----:B------:R-:W-:Y:S01]  /*11130*/  IMAD.IADD R0, R32, 0x1, R19 ;  /* 0x0000000120007824 */ /* 0x000fe200078e0213 */
[----:B------:R-:W-:Y:S01]  /*11140*/  PLOP3.LUT P0, PT, PT, PT, UP0, 0x80, 0x0 ;  /* 0x000000000000781c */ /* 0x000fe20003f0f008 */
[----:B------:R-:W-:Y:S01]  /*11150*/  IMAD.U32 R5, RZ, RZ, UR48 ;  /* 0x00000030ff057e24 */ /* 0x000fe2000f8e00ff */
[----:B------:R-:W-:Y:S01]  /*11160*/  PLOP3.LUT P1, PT, PT, PT, UP0, 0x80, 0x0 ;  /* 0x000000000000781c */ /* 0x000fe20003f2f008 */
[----:B------:R-:W-:Y:S02]  /*11170*/  IMAD.U32 R3, RZ, RZ, UR45 ;  /* 0x0000002dff037e24 */ /* 0x000fe4000f8e00ff */
[----:B------:R-:W-:-:S02]  /*11180*/  IMAD.MOV.U32 R2, RZ, RZ, R4 ;  /* 0x000000ffff027224 */ /* 0x000fc400078e0004 */
[----:B------:R-:W-:Y:S02]  /*11190*/  IMAD R0, R5, 0x80, R0 ;  /* 0x0000008005007824 */ /* 0x000fe400078e0200 */
[----:B------:R-:W-:Y:S01]  /*111a0*/  IMAD R25, R25, UR4, RZ ;  /* 0x0000000419197c24 */ /* 0x000fe2000f8e02ff */
[----:B------:R-:W0:Y:S01]  /*111b0*/  LDC R5, c[0x0][0x448] ;  /* 0x00011200ff057b82 */ /* 0x000e220000000800 */
[----:B------:R-:W-:Y:S01]  /*111c0*/  IMAD.WIDE.U32 R2, R24, UR4, R2 ;  /* 0x0000000418027c25 */ /* 0x000fe2000f8e0002 */
[----:B------:R-:W-:Y:S01]  /*111d0*/  @UP0 ULDC UR4, c[0x0][0x44c] ;  /* 0x0001130000040ab9 */ /* 0x000fe20000000800 */
[----:B------:R-:W-:Y:S02]  /*111e0*/  MOV R7, R0 ;  /* 0x0000000000077202 */ /* 0x000fe40000000f00 */
[----:B------:R-:W-:-:S04]  /*111f0*/  @P0 IMAD.HI.U32 R4, R0, UR4, RZ ;  /* 0x0000000400040c27 */ /* 0x000fc8000f8e00ff */
[----:B------:R-:W-:Y:S01]  /*11200*/  IMAD R25, R24, UR5, R25 ;  /* 0x0000000518197c24 */ /* 0x000fe2000f8e0219 */
[----:B------:R-:W-:Y:S02]  /*11210*/  @UP0 ULDC UR5, c[0x0][0x450] ;  /* 0x0001140000050ab9 */ /* 0x000fe40000000800 */
[----:B------:R-:W-:Y:S01]  /*11220*/  @P1 SHF.R.U32.HI R7, RZ, UR5, R4 ;  /* 0x00000005ff071c19 */ /* 0x000fe20008011604 */
[----:B------:R-:W-:Y:S01]  /*11230*/  ULDC.64 UR4, c[0x0][0x2d0] ;  /* 0x0000b40000047ab9 */ /* 0x000fe20000000a00 */
[----:B------:R-:W-:Y:S02]  /*11240*/  IMAD.IADD R3, R3, 0x1, R25 ;  /* 0x0000000103037824 */ /* 0x000fe400078e0219 */
        /* <DEDUP_REMOVED lines=8> */
[----:B------:R-:W-:Y:S01]  /*112d0*/  UMOV UR4, 0xffffffff ;  /* 0xffffffff00047882 */ /* 0x000fe20000000000 */
[----:B------:R-:W-:Y:S02]  /*112e0*/  IMAD.IADD R3, R3, 0x1, R9 ;  /* 0x0000000103037824 */ /* 0x000fe400078e0209 */
[----:B0-----:R-:W-:-:S04]  /*112f0*/  IMAD R7, R5, R7, R0 ;  /* 0x0000000705077224 */ /* 0x001fc800078e0200 */
        /* <DEDUP_REMOVED lines=9> */
[----:B------:R-:W-:Y:S01]  /*11390*/  IMAD.U32 R6, RZ, RZ, UR48 ;  /* 0x00000030ff067e24 */ /* 0x000fe2000f8e00ff */
[----:B------:R-:W-:Y:S02]  /*113a0*/  ULDC UR4, c[0x0][0x288] ;  /* 0x0000a20000047ab9 */ /* 0x000fe40000000800 */
[----:B------:R-:W1:Y:S01]  /*113b0*/  SHFL.IDX PT, R2, R4, RZ, 0x181f ;  /* 0x00181fff04027589 */ /* 0x000e6200000e0000 */
[----:B------:R-:W-:Y:S02]  /*113c0*/  IMAD R5, R5, UR4, RZ ;  /* 0x0000000405057c24 */ /* 0x000fe4000f8e02ff */
[----:B------:R-:W-:Y:S01]  /*113d0*/  IMAD R6, R6, 0x80, R19 ;  /* 0x0000008006067824 */ /* 0x000fe200078e0213 */
[----:B------:R-:W-:Y:S03]  /*113e0*/  SHFL.IDX PT, R7, R4, 0x1, 0x181f ;  /* 0x00381f0004077f89 */ /* 0x000fe600000e0000 */
        /* <DEDUP_REMOVED lines=10> */
[----:B0-----:R-:W-:-:S04]  /*11490*/  @!P2 IADD3 R14, P3, R32, R14, RZ ;  /* 0x0000000e200ea210 */ /* 0x001fc80007f7e0ff */
[----:B------:R-:W-:Y:S01]  /*114a0*/  @!P2 IADD3.X R7, RZ, R7, RZ, P3, !PT ;  /* 0x00000007ff07a210 */ /* 0x000fe20001ffe4ff */
[----:B-1----:R-:W-:Y:S02]  /*114b0*/  @!P2 IMAD.MOV.U32 R2, RZ, RZ, R14 ;  /* 0x000000ffff02a224 */ /* 0x002fe400078e000e */
        /* <DEDUP_REMOVED lines=18> */
[----:B--2---:R-:W-:Y:S01]  /*115e0*/  @!P2 MOV R2, R14 ;  /* 0x0000000e0002a202 */ /* 0x004fe20000000f00 */
[----:B-1----:R-:W-:Y:S01]  /*115f0*/  @!P2 IMAD.X R7, RZ, RZ, R7, P3 ;  /* 0x000000ffff07a224 */ /* 0x002fe200018e0607 */
[----:B------:R-:W0:Y:S03]  /*11600*/  SHFL.IDX PT, R14, R0, 0x4, 0x181f ;  /* 0x00981f00000e7f89 */ /* 0x000e2600000e0000 */
        /* <DEDUP_REMOVED lines=33> */
.L_x_2709:
        /* <DEDUP_REMOVED lines=13> */
.L_x_2614:
[----:B------:R-:W-:Y:S05]  /*118f0*/  BSYNC B0 ;  /* 0x0000000000007941 */ /* 0x000fea0003800000 */
.L_x_2613:
        /* <DEDUP_REMOVED lines=9> */
.L_x_2710:
[----:B------:R-:W-:Y:S01]  /*11990*/  MOV R21, 0x1 ;  /* 0x0000000100157802 */ /* 0x000fe20000000f00 */
[----:B------:R-:W-:Y:S06]  /*119a0*/  @!P1 BRA `(.L_x_2616) ;  /* 0x0000001400fc9947 */ /* 0x000fec0003800000 */
[----:B------:R-:W-:Y:S01]  /*119b0*/  UIADD3 UR4, UR42, 0x1, URZ ;  /* 0x000000012a047890 */ /* 0x000fe2000fffe03f */
[----:B------:R-:W-:Y:S01]  /*119c0*/  IADD3 R17, R32, R17, R19 ;  /* 0x0000001120117210 */ /* 0x000fe20007ffe013 */
[----:B------:R-:W-:Y:S01]  /*119d0*/  ULOP3.LUT UR5, URZ, UR43, URZ, 0x33, !UPT ;  /* 0x0000002b3f057292 */ /* 0x000fe2000f8e333f */
[----:B0-----:R-:W-:Y:S01]  /*119e0*/  LOP3.LUT R0, RZ, UR41, RZ, 0x33, !PT ;  /* 0x00000029ff007c12 */ /* 0x001fe2000f8e33ff */
[----:B------:R-:W-:Y:S01]  /*119f0*/  UIMAD UR4, UR4, UR37, URZ ;  /* 0x00000025040472a4 */ /* 0x000fe2000f8e023f */
[----:B------:R-:W-:Y:S02]  /*11a00*/  IMAD.MOV.U32 R16, RZ, RZ, 0x1 ;  /* 0x00000001ff107424 */ /* 0x000fe400078e00ff */
[----:B------:R-:W-:Y:S02]  /*11a10*/  VIADD R17, R17, 0xfffffe80 ;  /* 0xfffffe8011117836 */ /* 0x000fe40000000000 */
[----:B------:R-:W-:Y:S01]  /*11a20*/  IMAD.MOV.U32 R10, RZ, RZ, RZ ;  /* 0x000000ffff0a7224 */ /* 0x000fe200078e00ff */
[----:B------:R-:W-:-:S04]  /*11a30*/  LOP3.LUT R3, RZ, UR4, RZ, 0x33, !PT ;  /* 0x00000004ff037c12 */ /* 0x000fc8000f8e33ff */
[----:B------:R-:W-:-:S04]  /*11a40*/  VIMNMX3 R0, R0, UR5, R3, !PT ;  /* 0x0000000500007c0f */ /* 0x000fc8000f800103 */
[C---:B------:R-:W-:Y:S01]  /*11a50*/  IADD3 R33, -R0.reuse, -0x2, RZ ;  /* 0xfffffffe00217810 */ /* 0x040fe20007ffe1ff */
[----:B------:R-:W-:-:S07]  /*11a60*/  IMAD R20, R0, -0x80, R17 ;  /* 0xffffff8000147824 */ /* 0x000fce00078e0211 */
.L_x_2631:
        /* <DEDUP_REMOVED lines=20> */
[----:B------:R-:W-:Y:S01]  /*11bb0*/  MOV R6, UR6 ;  /* 0x0000000600067c02 */ /* 0x000fe20008000f00 */
[----:B------:R-:W-:-:S03]  /*11bc0*/  VIADD R0, R10, 0x1 ;  /* 0x000000010a007836 */ /* 0x000fc60000000000 */
[----:B------:R-:W-:Y:S02]  /*11bd0*/  ISETP.NE.AND P2, PT, R6, 0x3, PT ;  /* 0x000000030600780c */ /* 0x000fe40003f45270 */
[----:B------:R-:W-:Y:S01]  /*11be0*/  ISETP.NE.AND P1, PT, R0, 0x2, PT ;  /* 0x000000020000780c */ /* 0x000fe20003f25270 */
[----:B------:R-:W-:-:S03]  /*11bf0*/  VIADD R33, R33, 0xffffffff ;  /* 0xffffffff21217836 */ /* 0x000fc60000000000 */
[----:B------:R-:W-:Y:S02]  /*11c00*/  SEL R21, RZ, 0x1, P1 ;  /* 0x00000001ff157807 */ /* 0x000fe40000800000 */
[----:B------:R-:W-:Y:S02]  /*11c10*/  ISETP.GT.AND P0, PT, R33, UR50, PT ;  /* 0x0000003221007c0c */ /* 0x000fe4000bf04270 */
[----:B------:R-:W-:Y:S02]  /*11c20*/  SEL R0, R0, RZ, P1 ;  /* 0x000000ff00007207 */ /* 0x000fe40000800000 */
[----:B------:R-:W-:Y:S02]  /*11c30*/  LOP3.LUT R21, R16, R21, RZ, 0x3c, !PT ;  /* 0x0000001510157212 */ /* 0x000fe400078e3cff */
[----:B--2---:R-:W-:Y:S01]  /*11c40*/  SHF.R.S32.HI R18, RZ, 0x1f, R5 ;  /* 0x0000001fff127819 */ /* 0x004fe20000011405 */
[----:B------:R-:W-:Y:S06]  /*11c50*/  @!P2 BRA `(.L_x_2617) ;  /* 0x000000000004a947 */ /* 0x000fec0003800000 */
[----:B------:R-:W-:Y:S01]  /*11c60*/  BPT.TRAP 0x1 ;  /* 0x000000040000795c */ /* 0x000fe20000300000 */
.L_x_2617:
[----:B------:R-:W-:Y:S02]  /*11c70*/  LEA R4, R0, UR44, 0x3 ;  /* 0x0000002c00047c11 */ /* 0x000fe4000f8e18ff */
[----:B------:R-:W-:-:S04]  /*11c80*/  SHF.L.U32 R19, R21, 0x1f, RZ ;  /* 0x0000001f15137819 */ /* 0x000fc800000006ff */
[----:B------:R-:W0:Y:S02]  /*11c90*/  SYNCS.PHASECHK.TRANS64.TRYWAIT P1, [R4+URZ+0x38880], R19 ;  /* 0x03888013040075a7 */ /* 0x000e24000802017f */
[----:B0-----:R-:W-:Y:S05]  /*11ca0*/  @!P1 BRA `(.L_x_2618) ;  /* 0x0000004400509947 */ /* 0x001fea0003800000 */
.L_x_2711:
        /* <DEDUP_REMOVED lines=54> */
[----:B------:R-:W0:Y:S02]  /*12010*/  SHFL.IDX PT, R11, R9, 0x4, 0x181f ;  /* 0x00981f00090b7f89 */ /* 0x000e2400000e0000 */
[----:B--2---:R-:W-:Y:S02]  /*12020*/  IADD3.X R3, RZ, R24, RZ, P1, !PT ;  /* 0x00000018ff037210 */ /* 0x004fe40000ffe4ff */
        /* <DEDUP_REMOVED lines=14> */
[----:B0-----:R-:W-:-:S05]  /*12110*/  IADD3 R2, P1, R32, R11, RZ ;  /* 0x0000000b20027210 */ /* 0x001fca0007f3e0ff */
[----:B-1----:R-:W-:-:S05]  /*12120*/  IMAD.X R3, RZ, RZ, R24, P1 ;  /* 0x000000ffff037224 */ /* 0x002fca00008e0618 */
[----:B------:R0:W-:Y:S04]  /*12130*/  LDGSTS.E.BYPASS.LTC128B.128 [R7+0x13400], desc[UR46][R2.64], !P3 ;  /* 0x1340000002077fae */ /* 0x0001e8000d901d6e */
[----:B---3--:R0:W-:Y:S02]  /*12140*/  LDGSTS.E.BYPASS.LTC128B.128 [R7+0x17400], desc[UR46][R2.64+0x80], !P2 ;  /* 0x1740008002077fae */ /* 0x0081e4000d101d6e */
.L_x_2729:
        /* <DEDUP_REMOVED lines=17> */
.L_x_2620:
[----:B------:R0:W-:Y:S01]  /*12260*/  SYNCS.ARRIVE.TRANS64.A1T0 RZ, [R4+URZ+0x38870], RZ ;  /* 0x038870ff04ff79a7 */ /* 0x0001e2000810003f */
[----:B------:R-:W-:Y:S05]  /*12270*/  @!P2 BRA `(.L_x_2621) ;  /* 0x000000000004a947 */ /* 0x000fea0003800000 */
[----:B------:R-:W-:Y:S01]  /*12280*/  BPT.TRAP 0x1 ;  /* 0x000000040000795c */ /* 0x000fe20000300000 */
.L_x_2621:
[----:B------:R-:W1:Y:S02]  /*12290*/  SYNCS.PHASECHK.TRANS64.TRYWAIT P1, [R4+URZ+0x38840], R19 ;  /* 0x03884013040075a7 */ /* 0x000e64000802017f */
[----:B-1----:R-:W-:Y:S05]  /*122a0*/  @!P1 BRA `(.L_x_2622) ;  /* 0x0000004800349947 */ /* 0x002fea0003800000 */
.L_x_2730:
        /* <DEDUP_REMOVED lines=20> */
[----:B------:R-:W-:Y:S02]  /*123f0*/  IADD3 R7, P1, R2, UR6, RZ ;  /* 0x0000000602077c10 */ /* 0x000fe4000ff3e0ff */
[----:B--2---:R-:W-:Y:S02]  /*12400*/  ISETP.GE.AND P3, PT, R32, R8, PT ;  /* 0x000000082000720c */ /* 0x004fe40003f66270 */
[----:B------:R-:W-:Y:S01]  /*12410*/  IADD3.X R6, R5, UR4, R3, P1, !PT ;  /* 0x0000000405067c10 */ /* 0x000fe20008ffe403 */
[----:B------:R-:W-:-:S03]  /*12420*/  UMOV UR4, 0xffffffff ;  /* 0xffffffff00047882 */ /* 0x000fc60000000000 */
[----:B------:R-:W-:Y:S07]  /*12430*/  BRA.DIV UR4, `(.L_x_2623) ;  /* 0x0000004604e47947 */ /* 0x000fee000b800000 */
        /* <DEDUP_REMOVED lines=31> */
[----:B------:R-:W2:Y:S03]  /*12630*/  SHFL.IDX PT, R14, R7, 0x6, 0x181f ;  /* 0x00d81f00070e7f89 */ /* 0x000ea600000e0000 */
[----:B---3--:R-:W-:Y:S02]  /*12640*/  IMAD.X R3, RZ, RZ, R8, P1 ;  /* 0x000000ffff037224 */ /* 0x008fe400008e0608 */
        /* <DEDUP_REMOVED lines=9> */
[----:B------:R2:W4:Y:S02]  /*126e0*/  SHFL.IDX PT, R14, R7, 0x7, 0x181f ;  /* 0x00f81f00070e7f89 */ /* 0x00052400000e0000 */
[----:B---3--:R-:W-:-:S05]  /*126f0*/  IADD3.X R3, RZ, R8, RZ, P1, !PT ;  /* 0x00000008ff037210 */ /* 0x008fca0000ffe4ff */
[----:B------:R2:W-:Y:S04]  /*12700*/  LDGSTS.E.BYPASS.LTC128B.128 [R5+0x2b400], desc[UR46][R2.64], !P3 ;  /* 0x2b40000002057fae */ /* 0x0005e8000d901d6e */
[----:B0-----:R2:W-:Y:S02]  /*12710*/  LDGSTS.E.BYPASS.LTC128B.128 [R5+0x2f400], desc[UR46][R2.64+0x80], !P2 ;  /* 0x2f40008002057fae */ /* 0x0015e4000d101d6e */
.L_x_2748:
        /* <DEDUP_REMOVED lines=17> */
.L_x_2624:
[----:B------:R-:W-:Y:S01]  /*12830*/  IMAD.U32 R2, RZ, RZ, UR36 ;  /* 0x00000024ff027e24 */ /* 0x000fe2000f8e00ff */
[----:B------:R0:W-:Y:S04]  /*12840*/  SYNCS.ARRIVE.TRANS64.A1T0 RZ, [R4+URZ+0x38830], RZ ;  /* 0x038830ff04ff79a7 */ /* 0x0001e8000810003f */
[----:B------:R-:W-:-:S04]  /*12850*/  LOP3.LUT R2, R2, 0x1, RZ, 0xfc, !PT ;  /* 0x0000000102027812 */ /* 0x000fc800078efcff */
[----:B------:R-:W-:-:S13]  /*12860*/  ISETP.NE.AND P1, PT, R2, 0x3, PT ;  /* 0x000000030200780c */ /* 0x000fda0003f25270 */
[----:B0-----:R-:W-:Y:S05]  /*12870*/  @!P1 BRA `(.L_x_2625) ;  /* 0x0000000000049947 */ /* 0x001fea0003800000 */
[----:B------:R-:W-:Y:S01]  /*12880*/  BPT.TRAP 0x1 ;  /* 0x000000040000795c */ /* 0x000fe20000300000 */
.L_x_2625:
[----:B------:R-:W-:Y:S02]  /*12890*/  LOP3.LUT R2, R16, 0x1, RZ, 0x3c, !PT ;  /* 0x0000000110027812 */ /* 0x000fe400078e3cff */
[----:B------:R-:W-:Y:S02]  /*128a0*/  LEA R5, R10, UR44, 0x3 ;  /* 0x0000002c0a057c11 */ /* 0x000fe4000f8e18ff */
[----:B------:R-:W-:-:S04]  /*128b0*/  SHF.L.U32 R2, R2, 0x1f, RZ ;  /* 0x0000001f02027819 */ /* 0x000fc800000006ff */
[----:B------:R-:W0:Y:S02]  /*128c0*/  SYNCS.PHASECHK.TRANS64.TRYWAIT P2, [R5+URZ+0x38870], R2 ;  /* 0x03887002050075a7 */ /* 0x000e24000804017f */
[----:B0-----:R-:W-:Y:S05]  /*128d0*/  @!P2 BRA `(.L_x_2626) ;  /* 0x0000004800f0a947 */ /* 0x001fea0003800000 */
.L_x_2749:
[----:B------:R-:W-:-:S06]  /*128e0*/  ULOP3.LUT UR4, UR36, 0x2, URZ, 0xfc, !UPT ;  /* 0x0000000224047892 */ /* 0x000fcc000f8efc3f */
[----:B------:R-:W-:-:S05]  /*128f0*/  IMAD.U32 R3, RZ, RZ, UR4 ;  /* 0x00000004ff037e24 */ /* 0x000fca000f8e00ff */
[----:B------:R-:W-:-:S13]  /*12900*/  ISETP.NE.AND P2, PT, R3, 0x3, PT ;  /* 0x000000030300780c */ /* 0x000fda0003f45270 */
[----:B------:R-:W-:Y:S05]  /*12910*/  @!P2 BRA `(.L_x_2627) ;  /* 0x000000000004a947 */ /* 0x000fea0003800000 */
[----:B------:R-:W-:Y:S01]  /*12920*/  BPT.TRAP 0x1 ;  /* 0x000000040000795c */ /* 0x000fe20000300000 */
.L_x_2627:
[----:B0-----:R-:W-:Y:S01]  /*12930*/  SHF.L.U32 R2, R16, 0x1f, RZ ;  /* 0x0000001f10027819 */ /* 0x001fe200000006ff */
[----:B------:R-:W-:-:S03]  /*12940*/  IMAD.SHL.U32 R3, R10, 0x8000, RZ ;  /* 0x000080000a037824 */ /* 0x000fc600078e00ff */
[----:B------:R-:W0:Y:S02]  /*12950*/  SYNCS.PHASECHK.TRANS64.TRYWAIT P2, [R5+URZ+0x38860], R2 ;  /* 0x03886002050075a7 */ /* 0x000e24000804017f */
[----:B0-----:R-:W-:Y:S05]  /*12960*/  @!P2 BRA `(.L_x_2628) ;  /* 0x0000004800e0a947 */ /* 0x001fea0003800000 */
.L_x_2750:
        /* <DEDUP_REMOVED lines=98> */
[----:B------:R-:W-:-:S04]  /*12f90*/  MOV R6, UR4 ;  /* 0x0000000400067c02 */ /* 0x000fc80008000f00 */
        /* <DEDUP_REMOVED lines=19> */
.L_x_2629:
[----:B-1----:R1:W-:Y:S01]  /*130d0*/  SYNCS.ARRIVE.TRANS64.A1T0 RZ, [R5+URZ+0x38850], RZ ;  /* 0x038850ff05ff79a7 */ /* 0x0023e2000810003f */
[----:B------:R-:W-:Y:S06]  /*130e0*/  BAR.SYNC.DEFER_BLOCKING 0x2, 0x80 ;  /* 0x0082000000007b1d */ /* 0x000fec0000010000 */
[----:B------:R-:W-:Y:S05]  /*130f0*/  @!P1 BRA `(.L_x_2630) ;  /* 0x0000000000049947 */ /* 0x000fea0003800000 */
[----:B------:R-:W-:Y:S01]  /*13100*/  BPT.TRAP 0x1 ;  /* 0x000000040000795c */ /* 0x000fe20000300000 */
.L_x_2630:
[----:B------:R-:W2:Y:S01]  /*13110*/  S2R R2, SR_CgaCtaId ;  /* 0x0000000000027919 */ /* 0x000ea20000008800 */
[----:B-1----:R-:W-:Y:S02]  /*13120*/  VIADD R5, R5, 0x38880 ;  /* 0x0003888005057836 */ /* 0x002fe40000000000 */
[----:B------:R-:W-:Y:S02]  /*13130*/  VIADD R20, R20, 0xffffff80 ;  /* 0xffffff8014147836 */ /* 0x000fe40000000000 */
[----:B0-----:R-:W-:Y:S02]  /*13140*/  IMAD.MOV.U32 R10, RZ, RZ, R0 ;  /* 0x000000ffff0a7224 */ /* 0x001fe400078e0000 */
[----:B------:R-:W-:Y:S01]  /*13150*/  IMAD.MOV.U32 R16, RZ, RZ, R21 ;  /* 0x000000ffff107224 */ /* 0x000fe200078e0015 */
[----:B--2---:R-:W-:-:S04]  /*13160*/  PRMT R5, R2, 0x654, R5 ;  /* 0x0000065402057816 */ /* 0x004fc80000000005 */
[----:B------:R0:W-:Y:S01]  /*13170*/  SYNCS.ARRIVE.TRANS64.RED.A1T0 RZ, [R5+URZ], RZ ;  /* 0x000000ff05ff79a7 */ /* 0x0001e2000810043f */
[----:B------:R-:W-:Y:S05]  /*13180*/  @P0 BRA `(.L_x_2631) ;  /* 0xffffffe800380947 */ /* 0x000fea000383ffff */
[----:B------:R-:W-:Y:S05]  /*13190*/  BRA `(.L_x_2632) ;  /* 0x0000000000047947 */ /* 0x000fea0003800000 */
.L_x_2616:
[----:B0-----:R-:W-:-:S07]  /*131a0*/  IMAD.MOV.U32 R0, RZ, RZ, RZ ;  /* 0x000000ffff007224 */ /* 0x001fce00078e00ff */
.L_x_2632:
[----:B------:R-:W-:-:S06]  /*131b0*/  ULOP3.LUT UR4, UR36, 0x1, URZ, 0xfc, !UPT ;  /* 0x0000000124047892 */ /* 0x000fcc000f8efc3f */
[----:B------:R-:W-:-:S05]  /*131c0*/  IMAD.U32 R2, RZ, RZ, UR4 ;  /* 0x00000004ff027e24 */ /* 0x000fca000f8e00ff */
[----:B------:R-:W-:-:S13]  /*131d0*/  ISETP.NE.AND P1, PT, R2, 0x3, PT ;  /* 0x000000030200780c */ /* 0x000fda0003f25270 */
[----:B------:R-:W-:Y:S05]  /*131e0*/  @!P1 BRA `(.L_x_2633) ;  /* 0x0000000000049947 */ /* 0x000fea0003800000 */
[----:B------:R-:W-:Y:S01]  /*131f0*/  BPT.TRAP 0x1 ;  /* 0x000000040000795c */ /* 0x000fe20000300000 */
.L_x_2633:
[----:B------:R-:W-:Y:S01]  /*13200*/  LOP3.LUT R2, R21, 0x1, RZ, 0x3c, !PT ;  /* 0x0000000115027812 */ /* 0x000fe200078e3cff */
[----:B------:R-:W-:Y:S01]  /*13210*/  BSSY B0, `(.L_x_2634) ;  /* 0x0000005000007945 */ /* 0x000fe20003800000 */
[----:B------:R-:W-:Y:S02]  /*13220*/  LEA R17, R0, UR44, 0x3 ;  /* 0x0000002c00117c11 */ /* 0x000fe4000f8e18ff */
[----:B------:R-:W-:-:S04]  /*13230*/  SHF.L.U32 R2, R2, 0x1f, RZ ;  /* 0x0000001f02027819 */ /* 0x000fc800000006ff */
[----:B------:R-:W3:Y:S02]  /*13240*/  SYNCS.PHASECHK.TRANS64.TRYWAIT P0, [R17+URZ+0x38870], R2 ;  /* 0x03887002110075a7 */ /* 0x000ee4000800017f */
[----:B---3--:R-:W-:Y:S05]  /*13250*/  @!P0 BRA `(.L_x_2635) ;  /* 0x0000004000b88947 */ /* 0x008fea0003800000 */
.L_x_2751:
[----:B------:R-:W-:Y:S05]  /*13260*/  BSYNC B0 ;  /* 0x0000000000007941 */ /* 0x000fea0003800000 */
.L_x_2634:
[----:B------:R-:W-:-:S06]  /*13270*/  ULOP3.LUT UR4, UR36, 0x2, URZ, 0xfc, !UPT ;  /* 0x0000000224047892 */ /* 0x000fcc000f8efc3f */
[----:B------:R-:W-:-:S05]  /*13280*/  IMAD.U32 R3, RZ, RZ, UR4 ;  /* 0x00000004ff037e24 */ /* 0x000fca000f8e00ff */
[----:B------:R-:W-:-:S13]  /*13290*/  ISETP.NE.AND P0, PT, R3, 0x3, PT ;  /* 0x000000030300780c */ /* 0x000fda0003f05270 */
[----:B------:R-:W-:Y:S05]  /*132a0*/  @!P0 BRA `(.L_x_2636) ;  /* 0x0000000000048947 */ /* 0x000fea0003800000 */
[----:B------:R-:W-:Y:S01]  /*132b0*/  BPT.TRAP 0x1 ;  /* 0x000000040000795c */ /* 0x000fe20000300000 */
.L_x_2636:
[----:B---3--:R-:W3:Y:S04]  /*132c0*/  LDL.LU R2, [R1+0x8] ;  /* 0x0000080001027983 */ /* 0x008ee80000300800 */
[----:B0-----:R-:W4:Y:S01]  /*132d0*/  LDL R5, [R1] ;  /* 0x0000000001057983 */ /* 0x001f220000100800 */
[----:B------:R-:W-:Y:S01]  /*132e0*/  SHF.L.U32 R4, R21, 0x1f, RZ ;  /* 0x0000001f15047819 */ /* 0x000fe200000006ff */
[----:B------:R-:W-:-:S03]  /*132f0*/  IMAD.SHL.U32 R16, R0, 0x8000, RZ ;  /* 0x0000800000107824 */ /* 0x000fc600078e00ff */
[----:B------:R-:W0:Y:S02]  /*13300*/  SYNCS.PHASECHK.TRANS64.TRYWAIT P0, [R17+URZ+0x38860], R4 ;  /* 0x03886004110075a7 */ /* 0x000e24000800017f */
[----:B---3--:R-:W-:-:S04]  /*13310*/  LOP3.LUT R2, R16, R2, RZ, 0xfc, !PT ;  /* 0x0000000210027212 */ /* 0x008fc800078efcff */
[----:B------:R-:W-:-:S05]  /*13320*/  IADD3 R3, R2, UR44, RZ ;  /* 0x0000002c02037c10 */ /* 0x000fca000fffe0ff */
[----:B----4-:R-:W-:Y:S01]  /*13330*/  IMAD.IADD R3, R5, 0x1, R3 ;  /* 0x0000000105037824 */ /* 0x010fe200078e0203 */
[----:B0-----:R-:W-:Y:S06]  /*13340*/  @!P0 BRA `(.L_x_2637) ;  /* 0x0000004000908947 */ /* 0x001fec0003800000 */
.L_x_2752:
        /* <DEDUP_REMOVED lines=114> */
.L_x_2638:
[----:B-1----:R1:W-:Y:S01]  /*13a70*/  SYNCS.ARRIVE.TRANS64.A1T0 RZ, [R17+URZ+0x38850], RZ ;  /* 0x038850ff11ff79a7 */ /* 0x0023e2000810003f */
[----:B------:R-:W-:Y:S06]  /*13a80*/  BAR.SYNC.DEFER_BLOCKING 0x2, 0x80 ;  /* 0x0082000000007b1d */ /* 0x000fec0000010000 */
[----:B------:R-:W-:Y:S05]  /*13a90*/  @!P1 BRA `(.L_x_2639) ;  /* 0x0000000000049947 */ /* 0x000fea0003800000 */
[----:B------:R-:W-:Y:S01]  /*13aa0*/  BPT.TRAP 0x1 ;  /* 0x000000040000795c */ /* 0x000fe20000300000 */
.L_x_2639:
[----:B------:R-:W2:Y:S01]  /*13ab0*/  S2R R2, SR_CgaCtaId ;  /* 0x0000000000027919 */ /* 0x000ea20000008800 */
[----:B-1----:R-:W-:Y:S02]  /*13ac0*/  VIADD R17, R17, 0x38880 ;  /* 0x0003888011117836 */ /* 0x002fe40000000000 */
[----:B------:R-:W-:-:S05]  /*13ad0*/  VIADD R0, R0, 0x1 ;  /* 0x0000000100007836 */ /* 0x000fca0000000000 */
[----:B------:R-:W-:-:S04]  /*13ae0*/  ISETP.NE.AND P0, PT, R0, 0x2, PT ;  /* 0x000000020000780c */ /* 0x000fc80003f05270 */
[----:B0-----:R-:W-:Y:S02]  /*13af0*/  SEL R4, RZ, 0x1, P0 ;  /* 0x00000001ff047807 */ /* 0x001fe40000000000 */
[----:B------:R-:W-:Y:S02]  /*13b00*/  SEL R0, R0, RZ, P0 ;  /* 0x000000ff00007207 */ /* 0x000fe40000000000 */
[----:B------:R-:W-:Y:S02]  /*13b10*/  LOP3.LUT R21, R21, R4, RZ, 0x3c, !PT ;  /* 0x0000000415157212 */ /* 0x000fe400078e3cff */
[----:B--2---:R-:W-:Y:S01]  /*13b20*/  PRMT R17, R2, 0x654, R17 ;  /* 0x0000065402117816 */ /* 0x004fe20000000011 */
[----:B------:R-:W-:-:S03]  /*13b30*/  IMAD.MOV.U32 R2, RZ, RZ, RZ ;  /* 0x000000ffff027224 */ /* 0x000fc600078e00ff */
[----:B------:R0:W-:Y:S04]  /*13b40*/  SYNCS.ARRIVE.TRANS64.RED.A1T0 RZ, [R17+URZ], RZ ;  /* 0x000000ff11ff79a7 */ /* 0x0001e8000810043f */
.L_x_2596:
[----:B------:R-:W1:Y:S01]  /*13b50*/  S2R R4, SR_CgaCtaId ;  /* 0x0000000000047919 */ /* 0x000e620000008800 */
[----:B------:R-:W-:Y:S02]  /*13b60*/  MOV R3, 0x400 ;  /* 0x0000040000037802 */ /* 0x000fe40000000f00 */
[----:B------:R-:W-:Y:S02]  /*13b70*/  SHF.L.U32 R2, R2, 0x1f, RZ ;  /* 0x0000001f02027819 */ /* 0x000fe400000006ff */
[----:B-1----:R-:W-:-:S04]  /*13b80*/  LEA R5, R4, R3, 0x18 ;  /* 0x0000000304057211 */ /* 0x002fc800078ec0ff */
[----:B------:R-:W1:Y:S02]  /*13b90*/  SYNCS.PHASECHK.TRANS64.TRYWAIT P0, [R5+URZ+0x38820], R2 ;  /* 0x03882002050075a7 */ /* 0x000e64000800017f */
[----:B-1----:R-:W-:Y:S05]  /*13ba0*/  @!P0 BRA `(.L_x_2640) ;  /* 0x00000038008c8947 */ /* 0x002fea0003800000 */
.L_x_2753:
        /* <DEDUP_REMOVED lines=13> */
.L_x_2641:
[C---:B------:R-:W-:Y:S01]  /*13c80*/  IMAD R4, R0.reuse, 0x8, R5 ;  /* 0x0000000800047824 */ /* 0x040fe200078e0205 */
[----:B------:R-:W-:Y:S02]  /*13c90*/  SHF.L.U32 R3, R21, 0x1f, RZ ;  /* 0x0000001f15037819 */ /* 0x000fe400000006ff */
[----:B------:R-:W-:Y:S02]  /*13ca0*/  IADD3 R0, R0, 0x1, RZ ;  /* 0x0000000100007810 */ /* 0x000fe40007ffe0ff */
[----:B------:R-:W1:Y:S02]  /*13cb0*/  SYNCS.PHASECHK.TRANS64.TRYWAIT P1, [R4+URZ+0x38840], R3 ;  /* 0x03884003040075a7 */ /* 0x000e64000802017f */
[----:B------:R-:W-:-:S04]  /*13cc0*/  ISETP.NE.AND P2, PT, R0, 0x2, PT ;  /* 0x000000020000780c */ /* 0x000fc80003f45270 */
[----:B------:R-:W-:Y:S01]  /*13cd0*/  SEL R2, RZ, 0x1, P2 ;  /* 0x00000001ff027807 */ /* 0x000fe20001000000 */
[----:B-1----:R-:W-:Y:S08]  /*13ce0*/  @!P1 BRA `(.L_x_2642) ;  /* 0x0000003800509947 */ /* 0x002ff00003800000 */
.L_x_2754:
[----:B------:R-:W-:Y:S02]  /*13cf0*/  SEL R0, R0, RZ, P2 ;  /* 0x000000ff00007207 */ /* 0x000fe40001000000 */
[----:B------:R-:W-:Y:S01]  /*13d00*/  LOP3.LUT R2, R21, R2, RZ, 0x3c, !PT ;  /* 0x0000000215027212 */ /* 0x000fe200078e3cff */
[----:B------:R-:W-:Y:S06]  /*13d10*/  @!P0 BRA `(.L_x_2643) ;  /* 0x0000000000048947 */ /* 0x000fec0003800000 */
[----:B------:R-:W-:Y:S01]  /*13d20*/  BPT.TRAP 0x1 ;  /* 0x000000040000795c */ /* 0x000fe20000300000 */
.L_x_2643:
[----:B------:R-:W-:Y:S01]  /*13d30*/  IMAD R5, R0, 0x8, R5 ;  /* 0x0000000800057824 */ /* 0x000fe200078e0205 */
[----:B------:R-:W-:-:S04]  /*13d40*/  SHF.L.U32 R0, R2, 0x1f, RZ ;  /* 0x0000001f02007819 */ /* 0x000fc800000006ff */
[----:B------:R-:W2:Y:S02]  /*13d50*/  SYNCS.PHASECHK.TRANS64.TRYWAIT P1, [R5+URZ+0x38840], R0 ;  /* 0x03884000050075a7 */ /* 0x000ea4000802017f */
[----:B--2---:R-:W-:Y:S05]  /*13d60*/  @!P1 BRA `(.L_x_2644) ;  /* 0x0000003800449947 */ /* 0x004fea0003800000 */
.L_x_2755:
[----:B------:R-:W-:Y:S05]  /*13d70*/  @!P0 BRA `(.L_x_2645) ;  /* 0x0000000000048947 */ /* 0x000fea0003800000 */
[----:B------:R-:W-:Y:S01]  /*13d80*/  BPT.TRAP 0x1 ;  /* 0x000000040000795c */ /* 0x000fe20000300000 */
.L_x_2645:
[----:B------:R-:W3:Y:S02]  /*13d90*/  SYNCS.PHASECHK.TRANS64.TRYWAIT P1, [R4+URZ+0x38860], R3 ;  /* 0x03886003040075a7 */ /* 0x000ee4000802017f */
[----:B---3--:R-:W-:Y:S05]  /*13da0*/  @!P1 BRA `(.L_x_2646) ;  /* 0x0000003800489947 */ /* 0x008fea0003800000 */
.L_x_2756:
[----:B------:R-:W-:Y:S05]  /*13db0*/  @!P0 BRA `(.L_x_2647) ;  /* 0x0000000000048947 */ /* 0x000fea0003800000 */
[----:B------:R-:W-:Y:S01]  /*13dc0*/  BPT.TRAP 0x1 ;  /* 0x000000040000795c */ /* 0x000fe20000300000 */
.L_x_2647:
[----:B------:R-:W4:Y:S02]  /*13dd0*/  SYNCS.PHASECHK.TRANS64.TRYWAIT P1, [R5+URZ+0x38860], R0 ;  /* 0x03886000050075a7 */ /* 0x000f24000802017f */
[----:B----4-:R-:W-:Y:S05]  /*13de0*/  @!P1 BRA `(.L_x_2648) ;  /* 0x00000038004c9947 */ /* 0x010fea0003800000 */
.L_x_2757:
[----:B------:R-:W-:Y:S05]  /*13df0*/  @!P0 BRA `(.L_x_2649) ;  /* 0x0000000000048947 */ /* 0x000fea0003800000 */
[----:B------:R-:W-:Y:S01]  /*13e00*/  BPT.TRAP 0x1 ;  /* 0x000000040000795c */ /* 0x000fe20000300000 */
.L_x_2649:
[----:B------:R-:W0:Y:S02]  /*13e10*/  SYNCS.PHASECHK.TRANS64.TRYWAIT P1, [R4+URZ+0x38880], R3 ;  /* 0x03888003040075a7 */ /* 0x000e24000802017f */
[----:B0-----:R-:W-:Y:S05]  /*13e20*/  @!P1 BRA `(.L_x_2650) ;  /* 0x0000003800509947 */ /* 0x001fea0003800000 */
.L_x_2758:
[----:B------:R-:W-:Y:S05]  /*13e30*/  @!P0 BRA `(.L_x_2651) ;  /* 0x0000000000048947 */ /* 0x000fea0003800000 */
[----:B------:R-:W-:Y:S01]  /*13e40*/  BPT.TRAP 0x1 ;  /* 0x000000040000795c */ /* 0x000fe20000300000 */
.L_x_2651:
[----:B------:R0:W0:Y:S02]  /*13e50*/  SYNCS.PHASECHK.TRANS64.TRYWAIT P0, [R5+URZ+0x38880], R0 ;  /* 0x03888000050075a7 */ /* 0x000024000800017f */
[----:B0-----:R-:W-:Y:S05]  /*13e60*/  @!P0 NANOSLEEP.SYNCS 0x989680 ;  /* 0x009896800000895d */ /* 0x001fea0003900000 */
[----:B------:R-:W0:Y:S02]  /*13e70*/  @!P0 SYNCS.PHASECHK.TRANS64 P0, [R5+URZ+0x38880], R0 ;  /* 0x03888000050085a7 */ /* 0x000e24000800007f */
[----:B0-----:R-:W-:Y:S05]  /*13e80*/  @!P0 BRA `(.L_x_2651) ;  /* 0xfffffffc00f08947 */ /* 0x001fea000383ffff */
.L_x_2552:
[----:B------:R-:W-:Y:S05]  /*13e90*/  BSYNC B6 ;  /* 0x0000000000067941 */ /* 0x000fea0003800000 */
.L_x_2549:
[----:B------:R-:W-:Y:S05]  /*13ea0*/  EXIT ;  /* 0x000000000000794d */ /* 0x000fea0003800000 */
.L_x_2556:
[----:B0-----:R-:W-:-:S04]  /*13eb0*/  IMAD.U32 R3, RZ, RZ, UR41 ;  /* 0x00000029ff037e24 */ /* 0x001fc8000f8e00ff */
[----:B------:R0:W1:Y:S03]  /*13ec0*/  SYNCS.PHASECHK.TRANS64.TRYWAIT P0, [R3+URZ+0x38800], R8 ;  /* 0x03880008030075a7 */ /* 0x000066000800017f */
[----:B-1----:R-:W-:Y:S05]  /*13ed0*/  @!P0 NANOSLEEP.SYNCS 0x989680 ;  /* 0x009896800000895d */ /* 0x002fea0003900000 */
[----:B------:R-:W1:Y:S02]  /*13ee0*/  @!P0 SYNCS.PHASECHK.TRANS64 P0, [R3+URZ+0x38800], R8 ;  /* 0x03880008030085a7 */ /* 0x000e64000800007f */
[----:B-1----:R-:W-:Y:S05]  /*13ef0*/  @!P0 BRA `(.L_x_2556) ;  /* 0xfffffffc00ec8947 */ /* 0x002fea000383ffff */
[----:B------:R-:W-:Y:S05]  /*13f00*/  BRA `(.L_x_2652) ;  /* 0xfffffed8005c7947 */ /* 0x000fea000383ffff */
.L_x_2560:
[----:B0-----:R-:W-:-:S04]  /*13f10*/  IMAD.U32 R3, RZ, RZ, UR41 ;  /* 0x00000029ff037e24 */ /* 0x001fc8000f8e00ff */
[----:B------:R0:W2:Y:S03]  /*13f20*/  SYNCS.PHASECHK.TRANS64.TRYWAIT P1, [R3+URZ+0x38830], R8 ;  /* 0x03883008030075a7 */ /* 0x0000a6000802017f */
[----:B--2---:R-:W-:Y:S05]  /*13f30*/  @!P1 NANOSLEEP.SYNCS 0x989680 ;  /* 0x009896800000995d */ /* 0x004fea0003900000 */
[----:B------:R-:W2:Y:S02]  /*13f40*/  @!P1 SYNCS.PHASECHK.TRANS64 P1, [R3+URZ+0x38830], R8 ;  /* 0x03883008030095a7 */ /* 0x000ea4000802007f */
[----:B--2---:R-:W-:Y:S05]  /*13f50*/  @!P1 BRA `(.L_x_2560) ;  /* 0xfffffffc00ec9947 */ /* 0x004fea000383ffff */
[----:B------:R-:W-:Y:S05]  /*13f60*/  BRA `(.L_x_2559) ;  /* 0xfffffed800787947 */ /* 0x000fea000383ffff */
.L_x_2565:
[----:B-1----:R-:W-:-:S04]  /*13f70*/  IMAD.U32 R9, RZ, RZ, UR41 ;  /* 0x00000029ff097e24 */ /* 0x002fc8000f8e00ff */
[----:B------:R1:W2:Y:S03]  /*13f80*/  SYNCS.PHASECHK.TRANS64.TRYWAIT P1, [R9+URZ+0x38850], R8 ;  /* 0x03885008090075a7 */ /* 0x0002a6000802017f */
[----:B--2---:R-:W-:Y:S05]  /*13f90*/  @!P1 NANOSLEEP.SYNCS 0x989680 ;  /* 0x009896800000995d */ /* 0x004fea0003900000 */
[----:B------:R-:W2:Y:S02]  /*13fa0*/  @!P1 SYNCS.PHASECHK.TRANS64 P1, [R9+URZ+0x38850], R8 ;  /* 0x03885008090095a7 */ /* 0x000ea4000802007f */
[----:B--2---:R-:W-:Y:S05]  /*13fb0*/  @!P1 BRA `(.L_x_2565) ;  /* 0xfffffffc00ec9947 */ /* 0x004fea000383ffff */
[----:B------:R-:W-:Y:S05]  /*13fc0*/  BRA `(.L_x_2564) ;  /* 0xffffff04000c7947 */ /* 0x000fea000383ffff */
.L_x_2571:
[----:B0-----:R-:W-:Y:S02]  /*13fd0*/  IMAD.U32 R4, RZ, RZ, UR54 ;  /* 0x00000036ff047e24 */ /* 0x001fe4000f8e00ff */
[----:B------:R-:W-:-:S04]  /*13fe0*/  IMAD.U32 R11, RZ, RZ, UR57 ;  /* 0x00000039ff0b7e24 */ /* 0x000fc8000f8e00ff */
[----:B------:R0:W1:Y:S03]  /*13ff0*/  SYNCS.PHASECHK.TRANS64.TRYWAIT P1, [R4+URZ+0x38830], R11 ;  /* 0x0388300b040075a7 */ /* 0x000066000802017f */
[----:B-1----:R-:W-:Y:S05]  /*14000*/  @!P1 NANOSLEEP.SYNCS 0x989680 ;  /* 0x009896800000995d */ /* 0x002fea0003900000 */
[----:B------:R-:W1:Y:S02]  /*14010*/  @!P1 SYNCS.PHASECHK.TRANS64 P1, [R4+URZ+0x38830], R11 ;  /* 0x0388300b040095a7 */ /* 0x000e64000802007f */
[----:B-1----:R-:W-:Y:S05]  /*14020*/  @!P1 BRA `(.L_x_2571) ;  /* 0xfffffffc00e89947 */ /* 0x002fea000383ffff */
[----:B------:R-:W-:Y:S05]  /*14030*/  BRA `(.L_x_2570) ;  /* 0xffffff0800287947 */ /* 0x000fea000383ffff */
.L_x_2576:
[----:B0-----:R-:W-:Y:S02]  /*14040*/  IMAD.U32 R8, RZ, RZ, UR54 ;  /* 0x00000036ff087e24 */ /* 0x001fe4000f8e00ff */
[----:B------:R-:W-:-:S04]  /*14050*/  IMAD.U32 R9, RZ, RZ, UR57 ;  /* 0x00000039ff097e24 */ /* 0x000fc8000f8e00ff */
[----:B------:R0:W1:Y:S03]  /*14060*/  SYNCS.PHASECHK.TRANS64.TRYWAIT P1, [R8+URZ+0x38850], R9 ;  /* 0x03885009080075a7 */ /* 0x000066000802017f */
[----:B-1----:R-:W-:Y:S05]  /*14070*/  @!P1 NANOSLEEP.SYNCS 0x989680 ;  /* 0x009896800000995d */ /* 0x002fea0003900000 */
[----:B------:R-:W1:Y:S02]  /*14080*/  @!P1 SYNCS.PHASECHK.TRANS64 P1, [R8+URZ+0x38850], R9 ;  /* 0x03885009080095a7 */ /* 0x000e64000802007f */
[----:B-1----:R-:W-:Y:S05]  /*14090*/  @!P1 BRA `(.L_x_2576) ;  /* 0xfffffffc00e89947 */ /* 0x002fea000383ffff */
[----:B------:R-:W-:Y:S05]  /*140a0*/  BRA `(.L_x_2575) ;  /* 0xffffff38001c7947 */ /* 0x000fea000383ffff */
.L_x_2583:
[----:B-1----:R-:W-:-:S04]  /*140b0*/  MOV R10, UR44 ;  /* 0x0000002c000a7c02 */ /* 0x002fc80008000f00 */
[----:B------:R1:W2:Y:S03]  /*140c0*/  SYNCS.PHASECHK.TRANS64.TRYWAIT P1, [R10+URZ+0x38830], R7 ;  /* 0x038830070a0075a7 */ /* 0x0002a6000802017f */
[----:B--2---:R-:W-:Y:S05]  /*140d0*/  @!P1 NANOSLEEP.SYNCS 0x989680 ;  /* 0x009896800000995d */ /* 0x004fea0003900000 */
[----:B------:R-:W2:Y:S02]  /*140e0*/  @!P1 SYNCS.PHASECHK.TRANS64 P1, [R10+URZ+0x38830], R7 ;  /* 0x038830070a0095a7 */ /* 0x000ea4000802007f */
[----:B--2---:R-:W-:Y:S05]  /*140f0*/  @!P1 BRA `(.L_x_2583) ;  /* 0xfffffffc00ec9947 */ /* 0x004fea000383ffff */
[----:B------:R-:W-:Y:S05]  /*14100*/  BRA `(.L_x_2582) ;  /* 0xffffff3800f07947 */ /* 0x000fea000383ffff */
.L_x_2588:
[----:B-1----:R-:W-:-:S04]  /*14110*/  IMAD.U32 R8, RZ, RZ, UR44 ;  /* 0x0000002cff087e24 */ /* 0x002fc8000f8e00ff */
[----:B------:R1:W2:Y:S03]  /*14120*/  SYNCS.PHASECHK.TRANS64.TRYWAIT P1, [R8+URZ+0x38850], R7 ;  /* 0x03885007080075a7 */ /* 0x0002a6000802017f */
[----:B--2---:R-:W-:Y:S05]  /*14130*/  @!P1 NANOSLEEP.SYNCS 0x989680 ;  /* 0x009896800000995d */ /* 0x004fea0003900000 */
[----:B------:R-:W2:Y:S02]  /*14140*/  @!P1 SYNCS.PHASECHK.TRANS64 P1, [R8+URZ+0x38850], R7 ;  /* 0x03885007080095a7 */ /* 0x000ea4000802007f */
[----:B--2---:R-:W-:Y:S05]  /*14150*/  @!P1 BRA `(.L_x_2588) ;  /* 0xfffffffc00ec9947 */ /* 0x004fea000383ffff */
[----:B------:R-:W-:Y:S05]  /*14160*/  BRA `(.L_x_2587) ;  /* 0xffffff60007c7947 */ /* 0x000fea000383ffff */
.L_x_2602:
[----:B------:R-:W-:Y:S02]  /*14170*/  IMAD.MOV.U32 R13, RZ, RZ, R25 ;  /* 0x000000ffff0d7224 */ /* 0x000fe400078e0019 */
[----:B------:R-:W-:Y:S02]  /*14180*/  IMAD.MOV.U32 R12, RZ, RZ, RZ ;  /* 0x000000ffff0c7224 */ /* 0x000fe400078e00ff */
[----:B------:R-:W-:Y:S02]  /*14190*/  IMAD.MOV.U32 R11, RZ, RZ, 0x1f ;  /* 0x0000001fff0b7424 */ /* 0x000fe400078e00ff */
[----:B------:R-:W-:-:S07]  /*141a0*/  IMAD.MOV.U32 R15, RZ, RZ, -0x1 ;  /* 0xffffffffff0f7424 */ /* 0x000fce00078e00ff */
[----:B01---5:R-:W-:Y:S05]  /*141b0*/  WARPSYNC.COLLECTIVE R15, `(.L_x_2653) ;  /* 0x000000000f087348 */ /* 0x023fea0003c00000 */
[----:B------:R2:W3:Y:S02]  /*141c0*/  SHFL.IDX P6, R14, R13, R12, R11 ;  /* 0x0000000c0d0e7389 */ /* 0x0004e400000c000b */
[----:B0123-5:R-:W-:Y:S01]  /*141d0*/  ENDCOLLECTIVE ;  /* 0x000000000000791b */ /* 0x02ffe20003800000 */
.L_x_2653:
[----:B------:R-:W-:Y:S05]  /*141e0*/  BRA `(.L_x_2654) ;  /* 0xffffffbc00187947 */ /* 0x000fea000383ffff */
.L_x_2604:
[----:B0-----:R-:W-:-:S04]  /*141f0*/  IMAD.U32 R2, RZ, RZ, UR44 ;  /* 0x0000002cff027e24 */ /* 0x001fc8000f8e00ff */
[----:B------:R0:W1:Y:S03]  /*14200*/  SYNCS.PHASECHK.TRANS64.TRYWAIT P0, [R2+URZ+0x38880], R21 ;  /* 0x03888015020075a7 */ /* 0x000066000800017f */
[----:B-1----:R-:W-:Y:S05]  /*14210*/  @!P0 NANOSLEEP.SYNCS 0x989680 ;  /* 0x009896800000895d */ /* 0x002fea0003900000 */
[----:B------:R-:W1:Y:S02]  /*14220*/  @!P0 SYNCS.PHASECHK.TRANS64 P0, [R2+URZ+0x38880], R21 ;  /* 0x03888015020085a7 */ /* 0x000e64000800007f */
[----:B-1----:R-:W-:Y:S05]  /*14230*/  @!P0 BRA `(.L_x_2604) ;  /* 0xfffffffc00ec8947 */ /* 0x002fea000383ffff */
[----:B------:R-:W-:Y:S05]  /*14240*/  BRA `(.L_x_2655) ;  /* 0xffffffbc006c7947 */ /* 0x000fea000383ffff */
.L_x_2605:
        /* <DEDUP_REMOVED lines=8> */
.L_x_2657:
[----:B------:R-:W-:Y:S05]  /*142d0*/  BSYNC B0 ;  /* 0x0000000000007941 */ /* 0x000fea0003800000 */
.L_x_2656:
        /* <DEDUP_REMOVED lines=14> */
.L_x_2658:
[----:B------:R-:W-:Y:S02]  /*143c0*/  @P3 LOP3.LUT R23, R23, 0x20, RZ, 0xfc, !PT ;  /* 0x0000002017173812 */ /* 0x000fe400078efcff */
[----:B------:R-:W-:Y:S02]  /*143d0*/  ISETP.GE.AND P3, PT, R5, 0x51, PT ;  /* 0x000000510500780c */ /* 0x000fe40003f66270 */
[----:B------:R-:W-:Y:S02]  /*143e0*/  LOP3.LUT R23, R23, 0xffffffef, RZ, 0xc0, !PT ;  /* 0xffffffef17177812 */ /* 0x000fe400078ec0ff */
[----:B------:R-:W-:Y:S02]  /*143f0*/  ISETP.GE.AND P1, PT, R32, R25, PT ;  /* 0x000000192000720c */ /* 0x000fe40003f26270 */
[----:B------:R-:W-:Y:S01]  /*14400*/  MOV R13, R7 ;  /* 0x00000007000d7202 */ /* 0x000fe20000000f00 */
[----:B------:R-:W-:Y:S01]  /*14410*/  IMAD.MOV.U32 R12, RZ, RZ, 0x1 ;  /* 0x00000001ff0c7424 */ /* 0x000fe200078e00ff */
[----:B------:R-:W-:-:S02]  /*14420*/  ISETP.LT.OR P2, PT, R5, 0x1, P1 ;  /* 0x000000010500780c */ /* 0x000fc40000f41670 */
[----:B------:R-:W-:-:S13]  /*14430*/  IADD3 R2, P0, R32, R14, RZ ;  /* 0x0000000e20027210 */ /* 0x000fda0007f1e0ff */
[----:B------:R-:W-:Y:S05]  /*14440*/  WARPSYNC.COLLECTIVE R15, `(.L_x_2659) ;  /* 0x000000000f087348 */ /* 0x000fea0003c00000 */
[----:B------:R0:W1:Y:S02]  /*14450*/  SHFL.IDX P6, R14, R13, R12, R11 ;  /* 0x0000000c0d0e7389 */ /* 0x00006400000c000b */
[----:B01----:R-:W-:Y:S01]  /*14460*/  ENDCOLLECTIVE ;  /* 0x000000000000791b */ /* 0x003fe20003800000 */
.L_x_2659:
        /* <DEDUP_REMOVED lines=13> */
.L_x_2660:
[----:B------:R-:W-:Y:S02]  /*14540*/  IMAD.MOV.U32 R13, RZ, RZ, R7 ;  /* 0x000000ffff0d7224 */ /* 0x000fe400078e0007 */
[----:B------:R-:W-:Y:S01]  /*14550*/  IMAD.MOV.U32 R12, RZ, RZ, 0x2 ;  /* 0x00000002ff0c7424 */ /* 0x000fe200078e00ff */
[----:B------:R-:W-:-:S13]  /*14560*/  IADD3 R2, P2, R32, R14, RZ ;  /* 0x0000000e20027210 */ /* 0x000fda0007f5e0ff */
[----:B------:R-:W-:Y:S05]  /*14570*/  WARPSYNC.COLLECTIVE R15, `(.L_x_2661) ;  /* 0x000000000f087348 */ /* 0x000fea0003c00000 */
[----:B------:R0:W1:Y:S02]  /*14580*/  SHFL.IDX P6, R14, R13, R12, R11 ;  /* 0x0000000c0d0e7389 */ /* 0x00006400000c000b */
[----:B01----:R-:W-:Y:S01]  /*14590*/  ENDCOLLECTIVE ;  /* 0x000000000000791b */ /* 0x003fe20003800000 */
.L_x_2661:
        /* <DEDUP_REMOVED lines=13> */
.L_x_2662:
[----:B------:R-:W-:Y:S02]  /*14670*/  IMAD.MOV.U32 R13, RZ, RZ, R7 ;  /* 0x000000ffff0d7224 */ /* 0x000fe400078e0007 */
[----:B------:R-:W-:Y:S01]  /*14680*/  IMAD.MOV.U32 R12, RZ, RZ, 0x3 ;  /* 0x00000003ff0c7424 */ /* 0x000fe200078e00ff */
[----:B------:R-:W-:-:S13]  /*14690*/  IADD3 R2, P2, R32, R14, RZ ;  /* 0x0000000e20027210 */ /* 0x000fda0007f5e0ff */
[----:B------:R-:W-:Y:S05]  /*146a0*/  WARPSYNC.COLLECTIVE R15, `(.L_x_2663) ;  /* 0x000000000f087348 */ /* 0x000fea0003c00000 */
[----:B------:R0:W1:Y:S02]  /*146b0*/  SHFL.IDX P6, R14, R13, R12, R11 ;  /* 0x0000000c0d0e7389 */ /* 0x00006400000c000b */
[----:B01----:R-:W-:Y:S01]  /*146c0*/  ENDCOLLECTIVE ;  /* 0x000000000000791b */ /* 0x003fe20003800000 */
.L_x_2663:
        /* <DEDUP_REMOVED lines=13> */
.L_x_2664:
[----:B------:R-:W-:Y:S02]  /*147a0*/  IMAD.MOV.U32 R13, RZ, RZ, R7 ;  /* 0x000000ffff0d7224 */ /* 0x000fe400078e0007 */
[----:B------:R-:W-:Y:S01]  /*147b0*/  IMAD.MOV.U32 R12, RZ, RZ, 0x4 ;  /* 0x00000004ff0c7424 */ /* 0x000fe200078e00ff */
[----:B------:R-:W-:-:S13]  /*147c0*/  IADD3 R2, P2, R32, R14, RZ ;  /* 0x0000000e20027210 */ /* 0x000fda0007f5e0ff */
[----:B------:R-:W-:Y:S05]  /*147d0*/  WARPSYNC.COLLECTIVE R15, `(.L_x_2665) ;  /* 0x000000000f087348 */ /* 0x000fea0003c00000 */
[----:B------:R0:W1:Y:S02]  /*147e0*/  SHFL.IDX P6, R14, R13, R12, R11 ;  /* 0x0000000c0d0e7389 */ /* 0x00006400000c000b */
[----:B01----:R-:W-:Y:S01]  /*147f0*/  ENDCOLLECTIVE ;  /* 0x000000000000791b */ /* 0x003fe20003800000 */
.L_x_2665:
[----:B------:R-:W-:Y:S01]  /*14800*/  IMAD.X R3, RZ, RZ, R3, P2 ;  /* 0x000000ffff037224 */ /* 0x000fe200010e0603 */
        /* <DEDUP_REMOVED lines=12> */
.L_x_2666:
[----:B------:R-:W-:Y:S02]  /*148d0*/  IMAD.MOV.U32 R13, RZ, RZ, R7 ;  /* 0x000000ffff0d7224 */ /* 0x000fe400078e0007 */
[----:B------:R-:W-:Y:S01]  /*148e0*/  IMAD.MOV.U32 R12, RZ, RZ, 0x5 ;  /* 0x00000005ff0c7424 */ /* 0x000fe200078e00ff */
[----:B------:R-:W-:-:S13]  /*148f0*/  IADD3 R2, P2, R32, R14, RZ ;  /* 0x0000000e20027210 */ /* 0x000fda0007f5e0ff */
[----:B------:R-:W-:Y:S05]  /*14900*/  WARPSYNC.COLLECTIVE R15, `(.L_x_2667) ;  /* 0x000000000f087348 */ /* 0x000fea0003c00000 */
[----:B------:R0:W1:Y:S02]  /*14910*/  SHFL.IDX P6, R14, R13, R12, R11 ;  /* 0x0000000c0d0e7389 */ /* 0x00006400000c000b */
[----:B01----:R-:W-:Y:S01]  /*14920*/  ENDCOLLECTIVE ;  /* 0x000000000000791b */ /* 0x003fe20003800000 */
.L_x_2667:
        /* <DEDUP_REMOVED lines=13> */
.L_x_2668:
[----:B------:R-:W-:Y:S02]  /*14a00*/  IMAD.MOV.U32 R13, RZ, RZ, R7 ;  /* 0x000000ffff0d7224 */ /* 0x000fe400078e0007 */
[----:B------:R-:W-:Y:S01]  /*14a10*/  IMAD.MOV.U32 R12, RZ, RZ, 0x6 ;  /* 0x00000006ff0c7424 */ /* 0x000fe200078e00ff */
[----:B------:R-:W-:-:S13]  /*14a20*/  IADD3 R2, P2, R32, R14, RZ ;  /* 0x0000000e20027210 */ /* 0x000fda0007f5e0ff */
[----:B------:R-:W-:Y:S05]  /*14a30*/  WARPSYNC.COLLECTIVE R15, `(.L_x_2669) ;  /* 0x000000000f087348 */ /* 0x000fea0003c00000 */
[----:B------:R0:W1:Y:S02]  /*14a40*/  SHFL.IDX P6, R14, R13, R12, R11 ;  /* 0x0000000c0d0e7389 */ /* 0x00006400000c000b */
[----:B01----:R-:W-:Y:S01]  /*14a50*/  ENDCOLLECTIVE ;  /* 0x000000000000791b */ /* 0x003fe20003800000 */
.L_x_2669:
        /* <DEDUP_REMOVED lines=9> */
[----:B0-----:R-:W-:-:S07]  /*14af0*/  MOV R3, R14 ;  /* 0x0000000e00037202 */ /* 0x001fce0000000f00 */
[----:B------:R-:W-:Y:S05]  /*14b00*/  WARPSYNC.COLLECTIVE R15, `(.L_x_2670) ;  /* 0x000000000f087348 */ /* 0x000fea0003c00000 */
[----:B------:R0:W1:Y:S02]  /*14b10*/  SHFL.IDX P6, R14, R13, R12, R11 ;  /* 0x0000000c0d0e7389 */ /* 0x00006400000c000b */
[----:B01----:R-:W-:Y:S01]  /*14b20*/  ENDCOLLECTIVE ;  /* 0x000000000000791b */ /* 0x003fe20003800000 */
.L_x_2670:
[----:B------:R-:W-:Y:S02]  /*14b30*/  IMAD.MOV.U32 R13, RZ, RZ, R7 ;  /* 0x000000ffff0d7224 */ /* 0x000fe400078e0007 */
[----:B------:R-:W-:Y:S01]  /*14b40*/  IMAD.MOV.U32 R12, RZ, RZ, 0x7 ;  /* 0x00000007ff0c7424 */ /* 0x000fe200078e00ff */
[----:B------:R-:W-:-:S13]  /*14b50*/  IADD3 R2, P2, R32, R14, RZ ;  /* 0x0000000e20027210 */ /* 0x000fda0007f5e0ff */
[----:B------:R-:W-:Y:S05]  /*14b60*/  WARPSYNC.COLLECTIVE R15, `(.L_x_2671) ;  /* 0x000000000f087348 */ /* 0x000fea0003c00000 */
[----:B------:R0:W1:Y:S02]  /*14b70*/  SHFL.IDX P6, R14, R13, R12, R11 ;  /* 0x0000000c0d0e7389 */ /* 0x00006400000c000b */
[----:B01----:R-:W-:Y:S01]  /*14b80*/  ENDCOLLECTIVE ;  /* 0x000000000000791b */ /* 0x003fe20003800000 */
.L_x_2671:
        /* <DEDUP_REMOVED lines=12> */
.L_x_2672:
        /* <DEDUP_REMOVED lines=11> */
.L_x_2608:
[----:B0-----:R-:W-:-:S04]  /*14d00*/  IMAD.U32 R2, RZ, RZ, UR44 ;  /* 0x0000002cff027e24 */ /* 0x001fc8000f8e00ff */
[----:B------:R0:W1:Y:S03]  /*14d10*/  SYNCS.PHASECHK.TRANS64.TRYWAIT P0, [R2+URZ+0x38840], R21 ;  /* 0x03884015020075a7 */ /* 0x000066000800017f */
[----:B-1----:R-:W-:Y:S05]  /*14d20*/  @!P0 NANOSLEEP.SYNCS 0x989680 ;  /* 0x009896800000895d */ /* 0x002fea0003900000 */
[----:B------:R-:W1:Y:S02]  /*14d30*/  @!P0 SYNCS.PHASECHK.TRANS64 P0, [R2+URZ+0x38840], R21 ;  /* 0x03884015020085a7 */ /* 0x000e64000800007f */
[----:B-1----:R-:W-:Y:S05]  /*14d40*/  @!P0 BRA `(.L_x_2608) ;  /* 0xfffffffc00ec8947 */ /* 0x002fea000383ffff */
[----:B------:R-:W-:Y:S05]  /*14d50*/  BRA `(.L_x_2674) ;  /* 0xffffffb800b47947 */ /* 0x000fea000383ffff */
.L_x_2609:
        /* <DEDUP_REMOVED lines=8> */
.L_x_2676:
[----:B------:R-:W-:Y:S05]  /*14de0*/  BSYNC B0 ;  /* 0x0000000000007941 */ /* 0x000fea0003800000 */
.L_x_2675:
        /* <DEDUP_REMOVED lines=8> */
.L_x_2677:
[----:B------:R-:W-:Y:S02]  /*14e70*/  IMAD.MOV.U32 R13, RZ, RZ, R4 ;  /* 0x000000ffff0d7224 */ /* 0x000fe400078e0004 */
[----:B------:R-:W-:Y:S01]  /*14e80*/  IMAD.MOV.U32 R12, RZ, RZ, 0x1 ;  /* 0x00000001ff0c7424 */ /* 0x000fe200078e00ff */
[----:B------:R-:W-:-:S13]  /*14e90*/  LOP3.LUT P6, RZ, R23, 0x80, RZ, 0xc0, !PT ;  /* 0x0000008017ff7812 */ /* 0x000fda00078cc0ff */
[----:B------:R-:W-:-:S05]  /*14ea0*/  @P6 IADD3 R14, P0, R32, R14, RZ ;  /* 0x0000000e200e6210 */ /* 0x000fca0007f1e0ff */
[----:B------:R-:W-:Y:S01]  /*14eb0*/  @P6 IMAD.X R3, RZ, RZ, R2, P0 ;  /* 0x000000ffff036224 */ /* 0x000fe200000e0602 */
[----:B------:R-:W-:Y:S02]  /*14ec0*/  ISETP.GE.AND P0, PT, R32, R9, PT ;  /* 0x000000092000720c */ /* 0x000fe40003f06270 */
[----:B------:R-:W-:-:S11]  /*14ed0*/  @P6 MOV R2, R14 ;  /* 0x0000000e00026202 */ /* 0x000fd60000000f00 */
        /* <DEDUP_REMOVED lines=8> */
.L_x_2678:
[----:B------:R-:W-:Y:S02]  /*14f60*/  IMAD.MOV.U32 R13, RZ, RZ, R0 ;  /* 0x000000ffff0d7224 */ /* 0x000fe400078e0000 */
[----:B------:R-:W-:-:S07]  /*14f70*/  IMAD.MOV.U32 R5, RZ, RZ, R14 ;  /* 0x000000ffff057224 */ /* 0x000fce00078e000e */
[----:B------:R-:W-:Y:S05]  /*14f80*/  WARPSYNC.COLLECTIVE R15, `(.L_x_2679) ;  /* 0x000000000f087348 */ /* 0x000fea0003c00000 */
[----:B------:R0:W1:Y:S02]  /*14f90*/  SHFL.IDX P6, R14, R13, R12, R11 ;  /* 0x0000000c0d0e7389 */ /* 0x00006400000c000b */
[----:B01----:R-:W-:Y:S01]  /*14fa0*/  ENDCOLLECTIVE ;  /* 0x000000000000791b */ /* 0x003fe20003800000 */
.L_x_2679:
[----:B------:R-:W-:Y:S01]  /*14fb0*/  IMAD.MOV.U32 R13, RZ, RZ, R4 ;  /* 0x000000ffff0d7224 */ /* 0x000fe200078e0004 */
[----:B------:R-:W-:Y:S02]  /*14fc0*/  MOV R12, 0x2 ;  /* 0x00000002000c7802 */ /* 0x000fe40000000f00 */
        /* <DEDUP_REMOVED lines=14> */
.L_x_2680:
[----:B------:R-:W-:Y:S02]  /*150b0*/  IMAD.MOV.U32 R13, RZ, RZ, R0 ;  /* 0x000000ffff0d7224 */ /* 0x000fe400078e0000 */
[----:B------:R-:W-:-:S07]  /*150c0*/  IMAD.MOV.U32 R5, RZ, RZ, R14 ;  /* 0x000000ffff057224 */ /* 0x000fce00078e000e */
[----:B------:R-:W-:Y:S05]  /*150d0*/  WARPSYNC.COLLECTIVE R15, `(.L_x_2681) ;  /* 0x000000000f087348 */ /* 0x000fea0003c00000 */
[----:B------:R0:W1:Y:S02]  /*150e0*/  SHFL.IDX P6, R14, R13, R12, R11 ;  /* 0x0000000c0d0e7389 */ /* 0x00006400000c000b */
[----:B01----:R-:W-:Y:S01]  /*150f0*/  ENDCOLLECTIVE ;  /* 0x000000000000791b */ /* 0x003fe20003800000 */
.L_x_2681:
        /* <DEDUP_REMOVED lines=16> */
.L_x_2682:
[----:B------:R-:W-:Y:S01]  /*15200*/  MOV R13, R0 ;  /* 0x00000000000d7202 */ /* 0x000fe20000000f00 */
[----:B------:R-:W-:-:S07]  /*15210*/  IMAD.MOV.U32 R5, RZ, RZ, R14 ;  /* 0x000000ffff057224 */ /* 0x000fce00078e000e */
[----:B------:R-:W-:Y:S05]  /*15220*/  WARPSYNC.COLLECTIVE R15, `(.L_x_2683) ;  /* 0x000000000f087348 */ /* 0x000fea0003c00000 */
[----:B------:R0:W1:Y:S02]  /*15230*/  SHFL.IDX P6, R14, R13, R12, R11 ;  /* 0x0000000c0d0e7389 */ /* 0x00006400000c000b */
[----:B01----:R-:W-:Y:S01]  /*15240*/  ENDCOLLECTIVE ;  /* 0x000000000000791b */ /* 0x003fe20003800000 */
.L_x_2683:
        /* <DEDUP_REMOVED lines=14> */
.L_x_2684:
        /* <DEDUP_REMOVED lines=10> */
.L_x_2685:
[----:B------:R-:W-:Y:S02]  /*153d0*/  IMAD.MOV.U32 R13, RZ, RZ, R4 ;  /* 0x000000ffff0d7224 */ /* 0x000fe400078e0004 */
[----:B------:R-:W-:Y:S01]  /*153e0*/  IMAD.MOV.U32 R12, RZ, RZ, 0x5 ;  /* 0x00000005ff0c7424 */ /* 0x000fe200078e00ff */
[----:B------:R-:W-:-:S04]  /*153f0*/  @P4 IADD3 R14, P0, R32, R14, RZ ;  /* 0x0000000e200e4210 */ /* 0x000fc80007f1e0ff */
[----:B------:R-:W-:Y:S01]  /*15400*/  @P4 MOV R2, R14 ;  /* 0x0000000e00024202 */ /* 0x000fe20000000f00 */
[----:B------:R-:W-:-:S08]  /*15410*/  @P4 IMAD.X R5, RZ, RZ, R5, P0 ;  /* 0x000000ffff054224 */ /* 0x000fd000000e0605 */
[----:B------:R-:W-:Y:S05]  /*15420*/  WARPSYNC.COLLECTIVE R15, `(.L_x_2686) ;  /* 0x000000000f087348 */ /* 0x000fea0003c00000 */
[----:B------:R0:W1:Y:S02]  /*15430*/  SHFL.IDX P6, R14, R13, R12, R11 ;  /* 0x0000000c0d0e7389 */ /* 0x00006400000c000b */
[----:B01----:R-:W-:Y:S01]  /*15440*/  ENDCOLLECTIVE ;  /* 0x000000000000791b */ /* 0x003fe20003800000 */
.L_x_2686:
        /* <DEDUP_REMOVED lines=11> */
.L_x_2687:
[----:B------:R-:W-:Y:S01]  /*15500*/  MOV R13, R4 ;  /* 0x00000004000d7202 */ /* 0x000fe20000000f00 */
[----:B------:R-:W-:Y:S01]  /*15510*/  IMAD.MOV.U32 R12, RZ, RZ, 0x6 ;  /* 0x00000006ff0c7424 */ /* 0x000fe200078e00ff */
[----:B------:R-:W-:-:S13]  /*15520*/  @P3 IADD3 R6, P0, R32, R14, RZ ;  /* 0x0000000e20063210 */ /* 0x000fda0007f1e0ff */
[----:B------:R-:W-:Y:S05]  /*15530*/  WARPSYNC.COLLECTIVE R15, `(.L_x_2688) ;  /* 0x000000000f087348 */ /* 0x000fea0003c00000 */
[----:B------:R0:W1:Y:S02]  /*15540*/  SHFL.IDX P6, R14, R13, R12, R11 ;  /* 0x0000000c0d0e7389 */ /* 0x00006400000c000b */
[----:B01----:R-:W-:Y:S01]  /*15550*/  ENDCOLLECTIVE ;  /* 0x000000000000791b */ /* 0x003fe20003800000 */
.L_x_2688:
        /* <DEDUP_REMOVED lines=13> */
.L_x_2689:
[----:B------:R-:W-:Y:S02]  /*15630*/  IMAD.MOV.U32 R13, RZ, RZ, R4 ;  /* 0x000000ffff0d7224 */ /* 0x000fe400078e0004 */
[----:B------:R-:W-:Y:S01]  /*15640*/  IMAD.MOV.U32 R12, RZ, RZ, 0x7 ;  /* 0x00000007ff0c7424 */ /* 0x000fe200078e00ff */
[----:B------:R-:W-:-:S05]  /*15650*/  @P2 IADD3 R14, P0, R32, R14, RZ ;  /* 0x0000000e200e2210 */ /* 0x000fca0007f1e0ff */
[----:B------:R-:W-:-:S08]  /*15660*/  @P2 IMAD.MOV.U32 R2, RZ, RZ, R14 ;  /* 0x000000ffff022224 */ /* 0x000fd000078e000e */
[----:B------:R-:W-:Y:S05]  /*15670*/  WARPSYNC.COLLECTIVE R15, `(.L_x_2690) ;  /* 0x000000000f087348 */ /* 0x000fea0003c00000 */
[----:B------:R0:W1:Y:S02]  /*15680*/  SHFL.IDX P6, R14, R13, R12, R11 ;  /* 0x0000000c0d0e7389 */ /* 0x00006400000c000b */
[----:B01----:R-:W-:Y:S01]  /*15690*/  ENDCOLLECTIVE ;  /* 0x000000000000791b */ /* 0x003fe20003800000 */
.L_x_2690:
        /* <DEDUP_REMOVED lines=12> */
.L_x_2691:
[----:B------:R-:W-:Y:S05]  /*15760*/  BRA `(.L_x_2692) ;  /* 0xffffffb4009c7947 */ /* 0x000fea000383ffff */
.L_x_2612:
[----:B------:R-:W-:Y:S02]  /*15770*/  IMAD.MOV.U32 R13, RZ, RZ, R4 ;  /* 0x000000ffff0d7224 */ /* 0x000fe400078e0004 */
[----:B------:R-:W-:Y:S02]  /*15780*/  IMAD.MOV.U32 R12, RZ, RZ, RZ ;  /* 0x000000ffff0c7224 */ /* 0x000fe400078e00ff */
[----:B------:R-:W-:Y:S02]  /*15790*/  IMAD.MOV.U32 R11, RZ, RZ, 0x181f ;  /* 0x0000181fff0b7424 */ /* 0x000fe400078e00ff */
[----:B------:R-:W-:Y:S02]  /*157a0*/  IMAD.MOV.U32 R15, RZ, RZ, -0x1 ;  /* 0xffffffffff0f7424 */ /* 0x000fe400078e00ff */
[----:B------:R-:W-:-:S07]  /*157b0*/  IMAD.U32 R6, RZ, RZ, UR48 ;  /* 0x00000030ff067e24 */ /* 0x000fce000f8e00ff */
[----:B------:R-:W-:Y:S05]  /*157c0*/  WARPSYNC.COLLECTIVE R15, `(.L_x_2693) ;  /* 0x000000000f087348 */ /* 0x000fea0003c00000 */
[----:B------:R0:W1:Y:S02]  /*157d0*/  SHFL.IDX P6, R14, R13, R12, R11 ;  /* 0x0000000c0d0e7389 */ /* 0x00006400000c000b */
[----:B01----:R-:W-:Y:S01]  /*157e0*/  ENDCOLLECTIVE ;  /* 0x000000000000791b */ /* 0x003fe20003800000 */
.L_x_2693:
[----:B------:R-:W-:-:S05]  /*157f0*/  LEA R6, R6, R19, 0x7 ;  /* 0x0000001306067211 */ /* 0x000fca00078e38ff */
[----:B------:R-:W-:Y:S02]  /*15800*/  VIADD R8, R6, 0x10 ;  /* 0x0000001006087836 */ /* 0x000fe40000000000 */
[----:B------:R-:W-:Y:S02]  /*15810*/  IMAD.MOV.U32 R13, RZ, RZ, R0 ;  /* 0x000000ffff0d7224 */ /* 0x000fe400078e0000 */
[----:B------:R-:W-:-:S07]  /*15820*/  IMAD.MOV.U32 R2, RZ, RZ, R14 ;  /* 0x000000ffff027224 */ /* 0x000fce00078e000e */
[----:B------:R-:W-:Y:S05]  /*15830*/  WARPSYNC.COLLECTIVE R15, `(.L_x_2694) ;  /* 0x000000000f087348 */ /* 0x000fea0003c00000 */
[----:B------:R0:W1:Y:S02]  /*15840*/  SHFL.IDX P6, R14, R13, R12, R11 ;  /* 0x0000000c0d0e7389 */ /* 0x00006400000c000b */
[----:B01----:R-:W-:Y:S01]  /*15850*/  ENDCOLLECTIVE ;  /* 0x000000000000791b */ /* 0x003fe20003800000 */
.L_x_2694:
[----:B------:R-:W-:Y:S02]  /*15860*/  ULDC UR4, c[0x0][0x288] ;  /* 0x0000a20000047ab9 */ /* 0x000fe40000000800 */
[----:B------:R-:W-:-:S05]  /*15870*/  IMAD R5, R5, UR4, RZ ;  /* 0x0000000405057c24 */ /* 0x000fca000f8e02ff */
[----:B------:R-:W-:Y:S01]  /*15880*/  ISETP.GE.AND P2, PT, R6, R5, PT ;  /* 0x000000050600720c */ /* 0x000fe20003f46270 */
[----:B------:R-:W-:Y:S02]  /*15890*/  IMAD.MOV.U32 R13, RZ, RZ, R4 ;  /* 0x000000ffff0d7224 */ /* 0x000fe400078e0004 */
[----:B------:R-:W-:-:S10]  /*158a0*/  IMAD.MOV.U32 R12, RZ, RZ, 0x1 ;  /* 0x00000001ff0c7424 */ /* 0x000fd400078e00ff */
[----:B------:R-:W-:-:S05]  /*158b0*/  @!P2 IADD3 R14, P3, R32, R14, RZ ;  /* 0x0000000e200ea210 */ /* 0x000fca0007f7e0ff */
[----:B------:R-:W-:Y:S02]  /*158c0*/  @!P2 IMAD.X R3, RZ, RZ, R2, P3 ;  /* 0x000000ffff03a224 */ /* 0x000fe400018e0602 */
[----:B------:R-:W-:-:S07]  /*158d0*/  @!P2 IMAD.MOV.U32 R2, RZ, RZ, R14 ;  /* 0x000000ffff02a224 */ /* 0x000fce00078e000e */
[----:B------:R-:W-:Y:S05]  /*158e0*/  WARPSYNC.COLLECTIVE R15, `(.L_x_2695) ;  /* 0x000000000f087348 */ /* 0x000fea0003c00000 */
[----:B------:R0:W1:Y:S02]  /*158f0*/  SHFL.IDX P6, R14, R13, R12, R11 ;  /* 0x0000000c0d0e7389 */ /* 0x00006400000c000b */
[----:B01----:R-:W-:Y:S01]  /*15900*/  ENDCOLLECTIVE ;  /* 0x000000000000791b */ /* 0x003fe20003800000 */
.L_x_2695:
        /* <DEDUP_REMOVED lines=12> */
.L_x_2696:
        /* <DEDUP_REMOVED lines=8> */
.L_x_2697:
        /* <DEDUP_REMOVED lines=13> */
.L_x_2698:
[----:B------:R-:W-:Y:S02]  /*15b20*/  IMAD.MOV.U32 R13, RZ, RZ, R4 ;  /* 0x000000ffff0d7224 */ /* 0x000fe400078e0004 */
[----:B------:R-:W-:Y:S01]  /*15b30*/  IMAD.MOV.U32 R12, RZ, RZ, 0x3 ;  /* 0x00000003ff0c7424 */ /* 0x000fe200078e00ff */
[----:B------:R-:W-:-:S05]  /*15b40*/  @!P2 IADD3 R14, P3, R32, R14, RZ ;  /* 0x0000000e200ea210 */ /* 0x000fca0007f7e0ff */
[----:B------:R-:W-:-:S08]  /*15b50*/  @!P2 IMAD.MOV.U32 R2, RZ, RZ, R14 ;  /* 0x000000ffff02a224 */ /* 0x000fd000078e000e */
[----:B------:R-:W-:Y:S05]  /*15b60*/  WARPSYNC.COLLECTIVE R15, `(.L_x_2699) ;  /* 0x000000000f087348 */ /* 0x000fea0003c00000 */
[----:B------:R0:W1:Y:S02]  /*15b70*/  SHFL.IDX P6, R14, R13, R12, R11 ;  /* 0x0000000c0d0e7389 */ /* 0x00006400000c000b */
[----:B01----:R-:W-:Y:S01]  /*15b80*/  ENDCOLLECTIVE ;  /* 0x000000000000791b */ /* 0x003fe20003800000 */
.L_x_2699:
[----:B------:R-:W-:-:S05]  /*15b90*/  @!P2 IMAD.X R7, RZ, RZ, R7, P3 ;  /* 0x000000ffff07a224 */ /* 0x000fca00018e0607 */
[----:B------:R-:W-:-:S05]  /*15ba0*/  @!P2 MOV R3, R7 ;  /* 0x000000070003a202 */ /* 0x000fca0000000f00 */
        /* <DEDUP_REMOVED lines=12> */
.L_x_2700:
[----:B------:R-:W-:Y:S02]  /*15c70*/  IMAD.MOV.U32 R13, RZ, RZ, R4 ;  /* 0x000000ffff0d7224 */ /* 0x000fe400078e0004 */
[----:B------:R-:W-:Y:S01]  /*15c80*/  IMAD.MOV.U32 R12, RZ, RZ, 0x4 ;  /* 0x00000004ff0c7424 */ /* 0x000fe200078e00ff */
[----:B------:R-:W-:-:S05]  /*15c90*/  @!P2 IADD3 R14, P3, R32, R14, RZ ;  /* 0x0000000e200ea210 */ /* 0x000fca0007f7e0ff */
[----:B------:R-:W-:-:S08]  /*15ca0*/  @!P2 IMAD.MOV.U32 R2, RZ, RZ, R14 ;  /* 0x000000ffff02a224 */ /* 0x000fd000078e000e */
[----:B------:R-:W-:Y:S05]  /*15cb0*/  WARPSYNC.COLLECTIVE R15, `(.L_x_2701) ;  /* 0x000000000f087348 */ /* 0x000fea0003c00000 */
[----:B------:R0:W1:Y:S02]  /*15cc0*/  SHFL.IDX P6, R14, R13, R12, R11 ;  /* 0x0000000c0d0e7389 */ /* 0x00006400000c000b */
[----:B01----:R-:W-:Y:S01]  /*15cd0*/  ENDCOLLECTIVE ;  /* 0x000000000000791b */ /* 0x003fe20003800000 */
.L_x_2701:
        /* <DEDUP_REMOVED lines=14> */
.L_x_2702:
[----:B------:R-:W-:Y:S01]  /*15dc0*/  MOV R13, R4 ;  /* 0x00000004000d7202 */ /* 0x000fe20000000f00 */
[----:B------:R-:W-:Y:S01]  /*15dd0*/  IMAD.MOV.U32 R12, RZ, RZ, 0x5 ;  /* 0x00000005ff0c7424 */ /* 0x000fe200078e00ff */
[----:B------:R-:W-:-:S05]  /*15de0*/  @!P2 IADD3 R14, P3, R32, R14, RZ ;  /* 0x0000000e200ea210 */ /* 0x000fca0007f7e0ff */
[----:B------:R-:W-:-:S08]  /*15df0*/  @!P2 IMAD.MOV.U32 R2, RZ, RZ, R14 ;  /* 0x000000ffff02a224 */ /* 0x000fd000078e000e */
[----:B------:R-:W-:Y:S05]  /*15e00*/  WARPSYNC.COLLECTIVE R15, `(.L_x_2703) ;  /* 0x000000000f087348 */ /* 0x000fea0003c00000 */
[----:B------:R0:W1:Y:S02]  /*15e10*/  SHFL.IDX P6, R14, R13, R12, R11 ;  /* 0x0000000c0d0e7389 */ /* 0x00006400000c000b */
[----:B01----:R-:W-:Y:S01]  /*15e20*/  ENDCOLLECTIVE ;  /* 0x000000000000791b */ /* 0x003fe20003800000 */
.L_x_2703:
        /* <DEDUP_REMOVED lines=14> */
.L_x_2704:
[----:B------:R-:W-:Y:S01]  /*15f10*/  IMAD.MOV.U32 R13, RZ, RZ, R4 ;  /* 0x000000ffff0d7224 */ /* 0x000fe200078e0004 */
[----:B------:R-:W-:Y:S02]  /*15f20*/  MOV R12, 0x6 ;  /* 0x00000006000c7802 */ /* 0x000fe40000000f00 */
[----:B------:R-:W-:-:S05]  /*15f30*/  @!P2 IADD3 R14, P3, R32, R14, RZ ;  /* 0x0000000e200ea210 */ /* 0x000fca0007f7e0ff */
[----:B------:R-:W-:-:S08]  /*15f40*/  @!P2 IMAD.MOV.U32 R2, RZ, RZ, R14 ;  /* 0x000000ffff02a224 */ /* 0x000fd000078e000e */
[----:B------:R-:W-:Y:S05]  /*15f50*/  WARPSYNC.COLLECTIVE R15, `(.L_x_2705) ;  /* 0x000000000f087348 */ /* 0x000fea0003c00000 */
[----:B------:R0:W1:Y:S02]  /*15f60*/  SHFL.IDX P6, R14, R13, R12, R11 ;  /* 0x0000000c0d0e7389 */ /* 0x00006400000c000b */
[----:B01----:R-:W-:Y:S01]  /*15f70*/  ENDCOLLECTIVE ;  /* 0x000000000000791b */ /* 0x003fe20003800000 */
.L_x_2705:
        /* <DEDUP_REMOVED lines=13> */
.L_x_2706:
[----:B------:R-:W-:Y:S02]  /*16050*/  IMAD.MOV.U32 R13, RZ, RZ, R4 ;  /* 0x000000ffff0d7224 */ /* 0x000fe400078e0004 */
[----:B------:R-:W-:Y:S01]  /*16060*/  IMAD.MOV.U32 R12, RZ, RZ, 0x7 ;  /* 0x00000007ff0c7424 */ /* 0x000fe200078e00ff */
[----:B------:R-:W-:-:S05]  /*16070*/  @!P2 IADD3 R14, P3, R32, R14, RZ ;  /* 0x0000000e200ea210 */ /* 0x000fca0007f7e0ff */
[----:B------:R-:W-:-:S08]  /*16080*/  @!P2 IMAD.MOV.U32 R2, RZ, RZ, R14 ;  /* 0x000000ffff02a224 */ /* 0x000fd000078e000e */
[----:B------:R-:W-:Y:S05]  /*16090*/  WARPSYNC.COLLECTIVE R15, `(.L_x_2707) ;  /* 0x000000000f087348 */ /* 0x000fea0003c00000 */
[----:B------:R0:W1:Y:S02]  /*160a0*/  SHFL.IDX P6, R14, R13, R12, R11 ;  /* 0x0000000c0d0e7389 */ /* 0x00006400000c000b */
[----:B01----:R-:W-:Y:S01]  /*160b0*/  ENDCOLLECTIVE ;  /* 0x000000000000791b */ /* 0x003fe20003800000 */
.L_x_2707:
[----:B------:R-:W-:-:S04]  /*160c0*/  @!P2 IMAD.X R7, RZ, RZ, R7, P3 ;  /* 0x000000ffff07a224 */ /* 0x000fc800018e0607 */
[----:B------:R-:W-:-:S05]  /*160d0*/  @!P2 IMAD.MOV.U32 R3, RZ, RZ, R7 ;  /* 0x000000ffff03a224 */ /* 0x000fca00078e0007 */
[----:B------:R-:W-:Y:S01]  /*160e0*/  @!PT LDS RZ, [RZ] ;  /* 0x00000000fffff984 */ /* 0x000fe20000000800 */
[----:B------:R-:W-:Y:S01]  /*160f0*/  @!PT LDS RZ, [RZ] ;  /* 0x00000000fffff984 */ /* 0x000fe20000000800 */
[----:B------:R-:W-:Y:S01]  /*16100*/  @!PT LDS RZ, [RZ] ;  /* 0x00000000fffff984 */ /* 0x000fe20000000800 */
[----:B------:R0:W-:Y:S01]  /*16110*/  @!P2 LDGSTS.E.BYPASS.LTC128B.128 [R22+0x23400], desc[UR46][R2.64], !P1 ;  /* 0x234000000216afae */ /* 0x0001e2000c901d6e */
[----:B------:R-:W-:-:S03]  /*16120*/  MOV R13, R0 ;  /* 0x00000000000d7202 */ /* 0x000fc60000000f00 */
[----:B------:R0:W-:Y:S01]  /*16130*/  @!P2 LDGSTS.E.BYPASS.LTC128B.128 [R22+0x27400], desc[UR46][R2.64+0x80], !P0 ;  /* 0x274000800216afae */ /* 0x0001e2000c101d6e */
[----:B------:R-:W-:-:S07]  /*16140*/  IMAD.MOV.U32 R7, RZ, RZ, R14 ;  /* 0x000000ffff077224 */ /* 0x000fce00078e000e */
[----:B0-----:R-:W-:Y:S05]  /*16150*/  WARPSYNC.COLLECTIVE R15, `(.L_x_2708) ;  /* 0x000000000f087348 */ /* 0x001fea0003c00000 */
[----:B------:R1:W2:Y:S02]  /*16160*/  SHFL.IDX P6, R14, R13, R12, R11 ;  /* 0x0000000c0d0e7389 */ /* 0x0002a400000c000b */
[----:B012---:R-:W-:Y:S01]  /*16170*/  ENDCOLLECTIVE ;  /* 0x000000000000791b */ /* 0x007fe20003800000 */
.L_x_2708:
[----:B------:R-:W-:Y:S05]  /*16180*/  BRA `(.L_x_2709) ;  /* 0xffffffb400a47947 */ /* 0x000fea000383ffff */
.L_x_2615:
[----:B0-----:R-:W-:-:S04]  /*16190*/  IMAD.U32 R3, RZ, RZ, UR44 ;  /* 0x0000002cff037e24 */ /* 0x001fc8000f8e00ff */
[----:B------:R0:W3:Y:S03]  /*161a0*/  SYNCS.PHASECHK.TRANS64.TRYWAIT P0, [R3+URZ+0x38820], R0 ;  /* 0x03882000030075a7 */ /* 0x0000e6000800017f */
[----:B---3--:R-:W-:Y:S05]  /*161b0*/  @!P0 NANOSLEEP.SYNCS 0x989680 ;  /* 0x009896800000895d */ /* 0x008fea0003900000 */
[----:B------:R-:W3:Y:S02]  /*161c0*/  @!P0 SYNCS.PHASECHK.TRANS64 P0, [R3+URZ+0x38820], R0 ;  /* 0x03882000030085a7 */ /* 0x000ee4000800007f */
[----:B---3--:R-:W-:Y:S05]  /*161d0*/  @!P0 BRA `(.L_x_2615) ;  /* 0xfffffffc00ec8947 */ /* 0x008fea000383ffff */
[----:B------:R-:W-:Y:S05]  /*161e0*/  BRA `(.L_x_2710) ;  /* 0xffffffb400e87947 */ /* 0x000fea000383ffff */
.L_x_2618:
[----:B0-----:R0:W2:Y:S02]  /*161f0*/  SYNCS.PHASECHK.TRANS64.TRYWAIT P1, [R4+URZ+0x38880], R19 ;  /* 0x03888013040075a7 */ /* 0x0010a4000802017f */
[----:B--2---:R-:W-:Y:S05]  /*16200*/  @!P1 NANOSLEEP.SYNCS 0x989680 ;  /* 0x009896800000995d */ /* 0x004fea0003900000 */
[----:B------:R-:W2:Y:S02]  /*16210*/  @!P1 SYNCS.PHASECHK.TRANS64 P1, [R4+URZ+0x38880], R19 ;  /* 0x03888013040095a7 */ /* 0x000ea4000802007f */
[----:B--2---:R-:W-:Y:S05]  /*16220*/  @!P1 BRA `(.L_x_2618) ;  /* 0xfffffffc00f09947 */ /* 0x004fea000383ffff */
[----:B------:R-:W-:Y:S05]  /*16230*/  BRA `(.L_x_2711) ;  /* 0xffffffb8009c7947 */ /* 0x000fea000383ffff */
.L_x_2619:
        /* <DEDUP_REMOVED lines=8> */
.L_x_2713:
[----:B------:R-:W-:Y:S05]  /*162c0*/  BSYNC B0 ;  /* 0x0000000000007941 */ /* 0x000fea0003800000 */
.L_x_2712:
[----:B------:R-:W-:Y:S01]  /*162d0*/  IMAD.MOV.U32 R13, RZ, RZ, R9 ;  /* 0x000000ffff0d7224 */ /* 0x000fe200078e0009 */
[----:B------:R-:W-:Y:S01]  /*162e0*/  MOV R11, 0x181f ;  /* 0x0000181f000b7802 */ /* 0x000fe20000000f00 */
[----:B------:R-:W-:Y:S02]  /*162f0*/  IMAD.MOV.U32 R12, RZ, RZ, RZ ;  /* 0x000000ffff0c7224 */ /* 0x000fe400078e00ff */
[----:B------:R-:W-:Y:S02]  /*16300*/  IMAD.MOV.U32 R15, RZ, RZ, -0x1 ;  /* 0xffffffffff0f7424 */ /* 0x000fe400078e00ff */
[----:B------:R-:W-:Y:S02]  /*16310*/  IMAD.MOV.U32 R3, RZ, RZ, R14 ;  /* 0x000000ffff037224 */ /* 0x000fe400078e000e */
[----:B------:R-:W-:-:S07]  /*16320*/  IMAD R7, R0, 0x8000, R22 ;  /* 0x0000800000077824 */ /* 0x000fce00078e0216 */
[----:B------:R-:W-:Y:S05]  /*16330*/  WARPSYNC.COLLECTIVE R15, `(.L_x_2714) ;  /* 0x000000000f087348 */ /* 0x000fea0003c00000 */
[----:B------:R0:W1:Y:S02]  /*16340*/  SHFL.IDX P6, R14, R13, R12, R11 ;  /* 0x0000000c0d0e7389 */ /* 0x00006400000c000b */
[----:B01----:R-:W-:Y:S01]  /*16350*/  ENDCOLLECTIVE ;  /* 0x000000000000791b */ /* 0x003fe20003800000 */
.L_x_2714:
[----:B------:R-:W-:Y:S02]  /*16360*/  IMAD.MOV.U32 R13, RZ, RZ, R8 ;  /* 0x000000ffff0d7224 */ /* 0x000fe400078e0008 */
[----:B------:R-:W-:Y:S01]  /*16370*/  IMAD.MOV.U32 R12, RZ, RZ, 0x1 ;  /* 0x00000001ff0c7424 */ /* 0x000fe200078e00ff */
[----:B------:R-:W-:-:S13]  /*16380*/  IADD3 R2, P1, R32, R14, RZ ;  /* 0x0000000e20027210 */ /* 0x000fda0007f3e0ff */
[----:B------:R-:W-:Y:S05]  /*16390*/  WARPSYNC.COLLECTIVE R15, `(.L_x_2715) ;  /* 0x000000000f087348 */ /* 0x000fea0003c00000 */
[----:B------:R0:W1:Y:S02]  /*163a0*/  SHFL.IDX P6, R14, R13, R12, R11 ;  /* 0x0000000c0d0e7389 */ /* 0x00006400000c000b */
[----:B01----:R-:W-:Y:S01]  /*163b0*/  ENDCOLLECTIVE ;  /* 0x000000000000791b */ /* 0x003fe20003800000 */
.L_x_2715:
        /* <DEDUP_REMOVED lines=11> */
.L_x_2716:
[----:B------:R-:W-:Y:S02]  /*16470*/  IMAD.MOV.U32 R13, RZ, RZ, R8 ;  /* 0x000000ffff0d7224 */ /* 0x000fe400078e0008 */
[----:B------:R-:W-:Y:S02]  /*16480*/  IMAD.MOV.U32 R12, RZ, RZ, 0x2 ;  /* 0x00000002ff0c7424 */ /* 0x000fe400078e00ff */
[----:B------:R-:W-:-:S05]  /*16490*/  IMAD.MOV.U32 R11, RZ, RZ, R14 ;  /* 0x000000ffff0b7224 */ /* 0x000fca00078e000e */
[----:B------:R-:W-:Y:S01]  /*164a0*/  IADD3 R2, P1, R32, R11, RZ ;  /* 0x0000000b20027210 */ /* 0x000fe20007f3e0ff */
[----:B------:R-:W-:-:S03]  /*164b0*/  IMAD.MOV.U32 R11, RZ, RZ, 0x181f ;  /* 0x0000181fff0b7424 */ /* 0x000fc600078e00ff */
[----:B------:R-:W-:-:S09]  /*164c0*/  IADD3.X R3, RZ, R24, RZ, P1, !PT ;  /* 0x00000018ff037210 */ /* 0x000fd20000ffe4ff */
[----:B------:R-:W-:Y:S05]  /*164d0*/  WARPSYNC.COLLECTIVE R15, `(.L_x_2717) ;  /* 0x000000000f087348 */ /* 0x000fea0003c00000 */
[----:B------:R0:W1:Y:S02]  /*164e0*/  SHFL.IDX P6, R14, R13, R12, R11 ;  /* 0x0000000c0d0e7389 */ /* 0x00006400000c000b */
[----:B01----:R-:W-:Y:S01]  /*164f0*/  ENDCOLLECTIVE ;  /* 0x000000000000791b */ /* 0x003fe20003800000 */
.L_x_2717:
        /* <DEDUP_REMOVED lines=10> */
.L_x_2718:
[----:B------:R-:W-:Y:S01]  /*165a0*/  MOV R13, R8 ;  /* 0x00000008000d7202 */ /* 0x000fe20000000f00 */
[----:B------:R-:W-:-:S05]  /*165b0*/  IMAD.MOV.U32 R12, RZ, RZ, R14 ;  /* 0x000000ffff0c7224 */ /* 0x000fca00078e000e */
[----:B------:R-:W-:Y:S01]  /*165c0*/  IADD3 R2, P1, R32, R12, RZ ;  /* 0x0000000c20027210 */ /* 0x000fe20007f3e0ff */
[----:B------:R-:W-:-:S04]  /*165d0*/  IMAD.MOV.U32 R12, RZ, RZ, 0x3 ;  /* 0x00000003ff0c7424 */ /* 0x000fc800078e00ff */
[----:B------:R-:W-:-:S08]  /*165e0*/  IMAD.X R3, RZ, RZ, R25, P1 ;  /* 0x000000ffff037224 */ /* 0x000fd000008e0619 */
[----:B------:R-:W-:Y:S05]  /*165f0*/  WARPSYNC.COLLECTIVE R15, `(.L_x_2719) ;  /* 0x000000000f087348 */ /* 0x000fea0003c00000 */
[----:B------:R0:W1:Y:S02]  /*16600*/  SHFL.IDX P6, R14, R13, R12, R11 ;  /* 0x0000000c0d0e7389 */ /* 0x00006400000c000b */
[----:B01----:R-:W-:Y:S01]  /*16610*/  ENDCOLLECTIVE ;  /* 0x000000000000791b */ /* 0x003fe20003800000 */
.L_x_2719:
        /* <DEDUP_REMOVED lines=10> */
.L_x_2720:
        /* <DEDUP_REMOVED lines=9> */
.L_x_2721:
        /* <DEDUP_REMOVED lines=10> */
.L_x_2722:
        /* <DEDUP_REMOVED lines=9> */
.L_x_2723:
        /* <DEDUP_REMOVED lines=10> */
.L_x_2724:
        /* <DEDUP_REMOVED lines=8> */
.L_x_2725:
        /* <DEDUP_REMOVED lines=10> */
.L_x_2726:
[----:B------:R-:W-:Y:S02]  /*16a40*/  IMAD.MOV.U32 R13, RZ, RZ, R8 ;  /* 0x000000ffff0d7224 */ /* 0x000fe400078e0008 */
[----:B------:R-:W-:Y:S01]  /*16a50*/  IMAD.MOV.U32 R12, RZ, RZ, 0x7 ;  /* 0x00000007ff0c7424 */ /* 0x000fe200078e00ff */
[----:B------:R-:W-:-:S04]  /*16a60*/  MOV R11, R14 ;  /* 0x0000000e000b7202 */ /* 0x000fc80000000f00 */
[----:B------:R-:W-:Y:S01]  /*16a70*/  IADD3 R2, P1, R32, R11, RZ ;  /* 0x0000000b20027210 */ /* 0x000fe20007f3e0ff */
[----:B------:R-:W-:-:S04]  /*16a80*/  IMAD.MOV.U32 R11, RZ, RZ, 0x181f ;  /* 0x0000181fff0b7424 */ /* 0x000fc800078e00ff */
[----:B------:R-:W-:-:S08]  /*16a90*/  IMAD.X R3, RZ, RZ, R24, P1 ;  /* 0x000000ffff037224 */ /* 0x000fd000008e0618 */
[----:B------:R-:W-:Y:S05]  /*16aa0*/  WARPSYNC.COLLECTIVE R15, `(.L_x_2727) ;  /* 0x000000000f087348 */ /* 0x000fea0003c00000 */
[----:B------:R0:W1:Y:S02]  /*16ab0*/  SHFL.IDX P6, R14, R13, R12, R11 ;  /* 0x0000000c0d0e7389 */ /* 0x00006400000c000b */
[----:B01----:R-:W-:Y:S01]  /*16ac0*/  ENDCOLLECTIVE ;  /* 0x000000000000791b */ /* 0x003fe20003800000 */
.L_x_2727:
        /* <DEDUP_REMOVED lines=10> */
.L_x_2728:
[----:B------:R-:W-:Y:S05]  /*16b70*/  BRA `(.L_x_2729) ;  /* 0xffffffb400747947 */ /* 0x000fea000383ffff */
.L_x_2622:
[----:B-1----:R1:W2:Y:S02]  /*16b80*/  SYNCS.PHASECHK.TRANS64.TRYWAIT P1, [R4+URZ+0x38840], R19 ;  /* 0x03884013040075a7 */ /* 0x0022a4000802017f */
[----:B--2---:R-:W-:Y:S05]  /*16b90*/  @!P1 NANOSLEEP.SYNCS 0x989680 ;  /* 0x009896800000995d */ /* 0x004fea0003900000 */
[----:B------:R-:W2:Y:S02]  /*16ba0*/  @!P1 SYNCS.PHASECHK.TRANS64 P1, [R4+URZ+0x38840], R19 ;  /* 0x03884013040095a7 */ /* 0x000ea4000802007f */
[----:B--2---:R-:W-:Y:S05]  /*16bb0*/  @!P1 BRA `(.L_x_2622) ;  /* 0xfffffffc00f09947 */ /* 0x004fea000383ffff */
[----:B------:R-:W-:Y:S05]  /*16bc0*/  BRA `(.L_x_2730) ;  /* 0xffffffb400b87947 */ /* 0x000fea000383ffff */
.L_x_2623:
        /* <DEDUP_REMOVED lines=8> */
.L_x_2732:
[----:B------:R-:W-:Y:S05]  /*16c50*/  BSYNC B0 ;  /* 0x0000000000007941 */ /* 0x000fea0003800000 */
.L_x_2731:
[----:B------:R-:W-:Y:S01]  /*16c60*/  IMAD.MOV.U32 R13, RZ, RZ, R7 ;  /* 0x000000ffff0d7224 */ /* 0x000fe200078e0007 */
[----:B------:R-:W-:Y:S01]  /*16c70*/  LEA R5, R0, R37, 0xf ;  /* 0x0000002500057211 */ /* 0x000fe200078e78ff */
[----:B------:R-:W-:Y:S02]  /*16c80*/  IMAD.MOV.U32 R12, RZ, RZ, RZ ;  /* 0x000000ffff0c7224 */ /* 0x000fe400078e00ff */
[----:B------:R-:W-:Y:S02]  /*16c90*/  IMAD.MOV.U32 R11, RZ, RZ, 0x181f ;  /* 0x0000181fff0b7424 */ /* 0x000fe400078e00ff */
[----:B------:R-:W-:Y:S02]  /*16ca0*/  IMAD.MOV.U32 R15, RZ, RZ, -0x1 ;  /* 0xffffffffff0f7424 */ /* 0x000fe400078e00ff */
[----:B------:R-:W-:Y:S02]  /*16cb0*/  IMAD.MOV.U32 R3, RZ, RZ, R14 ;  /* 0x000000ffff037224 */ /* 0x000fe400078e000e */
[----:B------:R-:W-:-:S07]  /*16cc0*/  VIADD R5, R5, UR44 ;  /* 0x0000002c05057c36 */ /* 0x000fce0008000000 */
[----:B------:R-:W-:Y:S05]  /*16cd0*/  WARPSYNC.COLLECTIVE R15, `(.L_x_2733) ;  /* 0x000000000f087348 */ /* 0x000fea0003c00000 */
[----:B------:R0:W1:Y:S02]  /*16ce0*/  SHFL.IDX P6, R14, R13, R12, R11 ;  /* 0x0000000c0d0e7389 */ /* 0x00006400000c000b */
[----:B01----:R-:W-:Y:S01]  /*16cf0*/  ENDCOLLECTIVE ;  /* 0x000000000000791b */ /* 0x003fe20003800000 */
.L_x_2733:
[----:B------:R-:W-:Y:S02]  /*16d00*/  IMAD.MOV.U32 R13, RZ, RZ, R6 ;  /* 0x000000ffff0d7224 */ /* 0x000fe400078e0006 */
[----:B------:R-:W-:Y:S01]  /*16d10*/  IMAD.MOV.U32 R12, RZ, RZ, 0x1 ;  /* 0x00000001ff0c7424 */ /* 0x000fe200078e00ff */
[----:B------:R-:W-:-:S13]  /*16d20*/  IADD3 R2, P1, R32, R14, RZ ;  /* 0x0000000e20027210 */ /* 0x000fda0007f3e0ff */
[----:B------:R-:W-:Y:S05]  /*16d30*/  WARPSYNC.COLLECTIVE R15, `(.L_x_2734) ;  /* 0x000000000f087348 */ /* 0x000fea0003c00000 */
[----:B------:R0:W1:Y:S02]  /*16d40*/  SHFL.IDX P6, R14, R13, R12, R11 ;  /* 0x0000000c0d0e7389 */ /* 0x00006400000c000b */
[----:B01----:R-:W-:Y:S01]  /*16d50*/  ENDCOLLECTIVE ;  /* 0x000000000000791b */ /* 0x003fe20003800000 */
.L_x_2734:
        /* <DEDUP_REMOVED lines=11> */
.L_x_2735:
[----:B------:R-:W-:Y:S01]  /*16e10*/  MOV R13, R6 ;  /* 0x00000006000d7202 */ /* 0x000fe20000000f00 */
[----:B------:R-:W-:Y:S01]  /*16e20*/  IMAD.MOV.U32 R12, RZ, RZ, 0x2 ;  /* 0x00000002ff0c7424 */ /* 0x000fe200078e00ff */
[----:B------:R-:W-:-:S13]  /*16e30*/  IADD3 R2, P1, R32, R14, RZ ;  /* 0x0000000e20027210 */ /* 0x000fda0007f3e0ff */
[----:B------:R-:W-:Y:S05]  /*16e40*/  WARPSYNC.COLLECTIVE R15, `(.L_x_2736) ;  /* 0x000000000f087348 */ /* 0x000fea0003c00000 */
[----:B------:R0:W1:Y:S02]  /*16e50*/  SHFL.IDX P6, R14, R13, R12, R11 ;  /* 0x0000000c0d0e7389 */ /* 0x00006400000c000b */
[----:B01----:R-:W-:Y:S01]  /*16e60*/  ENDCOLLECTIVE ;  /* 0x000000000000791b */ /* 0x003fe20003800000 */
.L_x_2736:
        /* <DEDUP_REMOVED lines=11> */
.L_x_2737:
[----:B------:R-:W-:Y:S02]  /*16f20*/  IMAD.MOV.U32 R13, RZ, RZ, R6 ;  /* 0x000000ffff0d7224 */ /* 0x000fe400078e0006 */
[----:B------:R-:W-:Y:S02]  /*16f30*/  IMAD.MOV.U32 R12, RZ, RZ, 0x3 ;  /* 0x00000003ff0c7424 */ /* 0x000fe400078e00ff */
[----:B------:R-:W-:-:S07]  /*16f40*/  IMAD.MOV.U32 R17, RZ, RZ, R14 ;  /* 0x000000ffff117224 */ /* 0x000fce00078e000e */
[----:B------:R-:W-:Y:S05]  /*16f50*/  WARPSYNC.COLLECTIVE R15, `(.L_x_2738) ;  /* 0x000000000f087348 */ /* 0x000fea0003c00000 */
[----:B------:R0:W1:Y:S02]  /*16f60*/  SHFL.IDX P6, R14, R13, R12, R11 ;  /* 0x0000000c0d0e7389 */ /* 0x00006400000c000b */
[----:B01----:R-:W-:Y:S01]  /*16f70*/  ENDCOLLECTIVE ;  /* 0x000000000000791b */ /* 0x003fe20003800000 */
.L_x_2738:
        /* <DEDUP_REMOVED lines=8> */
[----:B------:R-:W-:-:S07]  /*17000*/  MOV R8, R14 ;  /* 0x0000000e00087202 */ /* 0x000fce0000000f00 */
[----:B0-----:R-:W-:Y:S05]  /*17010*/  WARPSYNC.COLLECTIVE R15, `(.L_x_2739) ;  /* 0x000000000f087348 */ /* 0x001fea0003c00000 */
[----:B------:R1:W2:Y:S02]  /*17020*/  SHFL.IDX P6, R14, R13, R12, R11 ;  /* 0x0000000c0d0e7389 */ /* 0x0002a400000c000b */
[----:B012---:R-:W-:Y:S01]  /*17030*/  ENDCOLLECTIVE ;  /* 0x000000000000791b */ /* 0x007fe20003800000 */
.L_x_2739:
[----:B------:R-:W-:Y:S02]  /*17040*/  IMAD.MOV.U32 R13, RZ, RZ, R6 ;  /* 0x000000ffff0d7224 */ /* 0x000fe400078e0006 */
[----:B------:R-:W-:Y:S01]  /*17050*/  IMAD.MOV.U32 R12, RZ, RZ, 0x4 ;  /* 0x00000004ff0c7424 */ /* 0x000fe200078e00ff */
[----:B------:R-:W-:-:S13]  /*17060*/  IADD3 R2, P1, R32, R14, RZ ;  /* 0x0000000e20027210 */ /* 0x000fda0007f3e0ff */
[----:B------:R-:W-:Y:S05]  /*17070*/  WARPSYNC.COLLECTIVE R15, `(.L_x_2740) ;  /* 0x000000000f087348 */ /* 0x000fea0003c00000 */
[----:B------:R0:W1:Y:S02]  /*17080*/  SHFL.IDX P6, R14, R13, R12, R11 ;  /* 0x0000000c0d0e7389 */ /* 0x00006400000c000b */
[----:B01----:R-:W-:Y:S01]  /*17090*/  ENDCOLLECTIVE ;  /* 0x000000000000791b */ /* 0x003fe20003800000 */
.L_x_2740:
        /* <DEDUP_REMOVED lines=11> */
.L_x_2741:
[----:B------:R-:W-:Y:S01]  /*17150*/  MOV R13, R6 ;  /* 0x00000006000d7202 */ /* 0x000fe20000000f00 */
[----:B------:R-:W-:Y:S01]  /*17160*/  IMAD.MOV.U32 R12, RZ, RZ, 0x5 ;  /* 0x00000005ff0c7424 */ /* 0x000fe200078e00ff */
[----:B------:R-:W-:-:S13]  /*17170*/  IADD3 R2, P1, R32, R14, RZ ;  /* 0x0000000e20027210 */ /* 0x000fda0007f3e0ff */
[----:B------:R-:W-:Y:S05]  /*17180*/  WARPSYNC.COLLECTIVE R15, `(.L_x_2742) ;  /* 0x000000000f087348 */ /* 0x000fea0003c00000 */
[----:B------:R0:W1:Y:S02]  /*17190*/  SHFL.IDX P6, R14, R13, R12, R11 ;  /* 0x0000000c0d0e7389 */ /* 0x00006400000c000b */
[----:B01----:R-:W-:Y:S01]  /*171a0*/  ENDCOLLECTIVE ;  /* 0x000000000000791b */ /* 0x003fe20003800000 */
.L_x_2742:
        /* <DEDUP_REMOVED lines=11> */
.L_x_2743:
[----:B------:R-:W-:Y:S02]  /*17260*/  IMAD.MOV.U32 R13, RZ, RZ, R6 ;  /* 0x000000ffff0d7224 */ /* 0x000fe400078e0006 */
[----:B------:R-:W-:Y:S02]  /*17270*/  IMAD.MOV.U32 R12, RZ, RZ, 0x6 ;  /* 0x00000006ff0c7424 */ /* 0x000fe400078e00ff */
[----:B------:R-:W-:-:S07]  /*17280*/  IMAD.MOV.U32 R17, RZ, RZ, R14 ;  /* 0x000000ffff117224 */ /* 0x000fce00078e000e */
[----:B------:R-:W-:Y:S05]  /*17290*/  WARPSYNC.COLLECTIVE R15, `(.L_x_2744) ;  /* 0x000000000f087348 */ /* 0x000fea0003c00000 */
[----:B------:R0:W1:Y:S02]  /*172a0*/  SHFL.IDX P6, R14, R13, R12, R11 ;  /* 0x0000000c0d0e7389 */ /* 0x00006400000c000b */
[----:B01----:R-:W-:Y:S01]  /*172b0*/  ENDCOLLECTIVE ;  /* 0x000000000000791b */ /* 0x003fe20003800000 */
.L_x_2744:
        /* <DEDUP_REMOVED lines=12> */
.L_x_2745:
[----:B------:R-:W-:Y:S02]  /*17380*/  IMAD.MOV.U32 R13, RZ, RZ, R6 ;  /* 0x000000ffff0d7224 */ /* 0x000fe400078e0006 */
[----:B------:R-:W-:Y:S01]  /*17390*/  IMAD.MOV.U32 R12, RZ, RZ, 0x7 ;  /* 0x00000007ff0c7424 */ /* 0x000fe200078e00ff */
[----:B------:R-:W-:-:S13]  /*173a0*/  IADD3 R2, P1, R32, R14, RZ ;  /* 0x0000000e20027210 */ /* 0x000fda0007f3e0ff */
[----:B------:R-:W-:Y:S05]  /*173b0*/  WARPSYNC.COLLECTIVE R15, `(.L_x_2746) ;  /* 0x000000000f087348 */ /* 0x000fea0003c00000 */
[----:B------:R0:W1:Y:S02]  /*173c0*/  SHFL.IDX P6, R14, R13, R12, R11 ;  /* 0x0000000c0d0e7389 */ /* 0x00006400000c000b */
[----:B01----:R-:W-:Y:S01]  /*173d0*/  ENDCOLLECTIVE ;  /* 0x000000000000791b */ /* 0x003fe20003800000 */
.L_x_2746:
        /* <DEDUP_REMOVED lines=11> */
.L_x_2747:
[----:B------:R-:W-:Y:S05]  /*17490*/  BRA `(.L_x_2748) ;  /* 0xffffffb000a07947 */ /* 0x000fea000383ffff */
.L_x_2626:
[----:B0-----:R0:W2:Y:S02]  /*174a0*/  SYNCS.PHASECHK.TRANS64.TRYWAIT P2, [R5+URZ+0x38870], R2 ;  /* 0x03887002050075a7 */ /* 0x0010a4000804017f */
[----:B--2---:R-:W-:Y:S05]  /*174b0*/  @!P2 NANOSLEEP.SYNCS 0x989680 ;  /* 0x009896800000a95d */ /* 0x004fea0003900000 */
[----:B------:R-:W2:Y:S02]  /*174c0*/  @!P2 SYNCS.PHASECHK.TRANS64 P2, [R5+URZ+0x38870], R2 ;  /* 0x038870020500a5a7 */ /* 0x000ea4000804007f */
[----:B--2---:R-:W-:Y:S05]  /*174d0*/  @!P2 BRA `(.L_x_2626) ;  /* 0xfffffffc00f0a947 */ /* 0x004fea000383ffff */
[----:B------:R-:W-:Y:S05]  /*174e0*/  BRA `(.L_x_2749) ;  /* 0xffffffb000fc7947 */ /* 0x000fea000383ffff */
.L_x_2628:
[----:B0-----:R0:W2:Y:S02]  /*174f0*/  SYNCS.PHASECHK.TRANS64.TRYWAIT P2, [R5+URZ+0x38860], R2 ;  /* 0x03886002050075a7 */ /* 0x0010a4000804017f */
[----:B--2---:R-:W-:Y:S05]  /*17500*/  @!P2 NANOSLEEP.SYNCS 0x989680 ;  /* 0x009896800000a95d */ /* 0x004fea0003900000 */
[----:B------:R-:W2:Y:S02]  /*17510*/  @!P2 SYNCS.PHASECHK.TRANS64 P2, [R5+URZ+0x38860], R2 ;  /* 0x038860020500a5a7 */ /* 0x000ea4000804007f */
[----:B--2---:R-:W-:Y:S05]  /*17520*/  @!P2 BRA `(.L_x_2628) ;  /* 0xfffffffc00f0a947 */ /* 0x004fea000383ffff */
[----:B------:R-:W-:Y:S05]  /*17530*/  BRA `(.L_x_2750) ;  /* 0xffffffb4000c7947 */ /* 0x000fea000383ffff */
.L_x_2635:
[----:B---3--:R3:W4:Y:S02]  /*17540*/  SYNCS.PHASECHK.TRANS64.TRYWAIT P0, [R17+URZ+0x38870], R2 ;  /* 0x03887002110075a7 */ /* 0x008724000800017f */
[----:B----4-:R-:W-:Y:S05]  /*17550*/  @!P0 NANOSLEEP.SYNCS 0x989680 ;  /* 0x009896800000895d */ /* 0x010fea0003900000 */
[----:B------:R-:W4:Y:S02]  /*17560*/  @!P0 SYNCS.PHASECHK.TRANS64 P0, [R17+URZ+0x38870], R2 ;  /* 0x03887002110085a7 */ /* 0x000f24000800007f */
[----:B----4-:R-:W-:Y:S05]  /*17570*/  @!P0 BRA `(.L_x_2635) ;  /* 0xfffffffc00f08947 */ /* 0x010fea000383ffff */
[----:B------:R-:W-:Y:S05]  /*17580*/  BRA `(.L_x_2751) ;  /* 0xffffffbc00347947 */ /* 0x000fea000383ffff */
.L_x_2637:
[----:B0-----:R0:W3:Y:S02]  /*17590*/  SYNCS.PHASECHK.TRANS64.TRYWAIT P0, [R17+URZ+0x38860], R4 ;  /* 0x03886004110075a7 */ /* 0x0010e4000800017f */
[----:B---3--:R-:W-:Y:S05]  /*175a0*/  @!P0 NANOSLEEP.SYNCS 0x989680 ;  /* 0x009896800000895d */ /* 0x008fea0003900000 */
[----:B------:R-:W3:Y:S02]  /*175b0*/  @!P0 SYNCS.PHASECHK.TRANS64 P0, [R17+URZ+0x38860], R4 ;  /* 0x03886004110085a7 */ /* 0x000ee4000800007f */
[----:B---3--:R-:W-:Y:S05]  /*175c0*/  @!P0 BRA `(.L_x_2637) ;  /* 0xfffffffc00f08947 */ /* 0x008fea000383ffff */
[----:B------:R-:W-:Y:S05]  /*175d0*/  BRA `(.L_x_2752) ;  /* 0xffffffbc005c7947 */ /* 0x000fea000383ffff */
.L_x_2640:
[----:B-1----:R1:W2:Y:S02]  /*175e0*/  SYNCS.PHASECHK.TRANS64.TRYWAIT P0, [R5+URZ+0x38820], R2 ;  /* 0x03882002050075a7 */ /* 0x0022a4000800017f */
[----:B--2---:R-:W-:Y:S05]  /*175f0*/  @!P0 NANOSLEEP.SYNCS 0x989680 ;  /* 0x009896800000895d */ /* 0x004fea0003900000 */
[----:B------:R-:W2:Y:S02]  /*17600*/  @!P0 SYNCS.PHASECHK.TRANS64 P0, [R5+URZ+0x38820], R2 ;  /* 0x03882002050085a7 */ /* 0x000ea4000800007f */
[----:B--2---:R-:W-:Y:S05]  /*17610*/  @!P0 BRA `(.L_x_2640) ;  /* 0xfffffffc00f08947 */ /* 0x004fea000383ffff */
[----:B------:R-:W-:Y:S05]  /*17620*/  BRA `(.L_x_2753) ;  /* 0xffffffc400607947 */ /* 0x000fea000383ffff */
.L_x_2642:
[----:B-1----:R1:W2:Y:S02]  /*17630*/  SYNCS.PHASECHK.TRANS64.TRYWAIT P1, [R4+URZ+0x38840], R3 ;  /* 0x03884003040075a7 */ /* 0x0022a4000802017f */
[----:B--2---:R-:W-:Y:S05]  /*17640*/  @!P1 NANOSLEEP.SYNCS 0x989680 ;  /* 0x009896800000995d */ /* 0x004fea0003900000 */
[----:B------:R-:W2:Y:S02]  /*17650*/  @!P1 SYNCS.PHASECHK.TRANS64 P1, [R4+URZ+0x38840], R3 ;  /* 0x03884003040095a7 */ /* 0x000ea4000802007f */
[----:B--2---:R-:W-:Y:S05]  /*17660*/  @!P1 BRA `(.L_x_2642) ;  /* 0xfffffffc00f09947 */ /* 0x004fea000383ffff */
[----:B------:R-:W-:Y:S05]  /*17670*/  BRA `(.L_x_2754) ;  /* 0xffffffc4009c7947 */ /* 0x000fea000383ffff */
.L_x_2644:
[----:B--2---:R2:W3:Y:S02]  /*17680*/  SYNCS.PHASECHK.TRANS64.TRYWAIT P1, [R5+URZ+0x38840], R0 ;  /* 0x03884000050075a7 */ /* 0x0044e4000802017f */
[----:B---3--:R-:W-:Y:S05]  /*17690*/  @!P1 NANOSLEEP.SYNCS 0x989680 ;  /* 0x009896800000995d */ /* 0x008fea0003900000 */
[----:B------:R-:W3:Y:S02]  /*176a0*/  @!P1 SYNCS.PHASECHK.TRANS64 P1, [R5+URZ+0x38840], R0 ;  /* 0x03884000050095a7 */ /* 0x000ee4000802007f */
[----:B---3--:R-:W-:Y:S05]  /*176b0*/  @!P1 BRA `(.L_x_2644) ;  /* 0xfffffffc00f09947 */ /* 0x008fea000383ffff */
[----:B------:R-:W-:Y:S05]  /*176c0*/  BRA `(.L_x_2755) ;  /* 0xffffffc400a87947 */ /* 0x000fea000383ffff */
.L_x_2646:
[----:B---3--:R3:W4:Y:S02]  /*176d0*/  SYNCS.PHASECHK.TRANS64.TRYWAIT P1, [R4+URZ+0x38860], R3 ;  /* 0x03886003040075a7 */ /* 0x008724000802017f */
[----:B----4-:R-:W-:Y:S05]  /*176e0*/  @!P1 NANOSLEEP.SYNCS 0x989680 ;  /* 0x009896800000995d */ /* 0x010fea0003900000 */
[----:B------:R-:W4:Y:S02]  /*176f0*/  @!P1 SYNCS.PHASECHK.TRANS64 P1, [R4+URZ+0x38860], R3 ;  /* 0x03886003040095a7 */ /* 0x000f24000802007f */
[----:B----4-:R-:W-:Y:S05]  /*17700*/  @!P1 BRA `(.L_x_2646) ;  /* 0xfffffffc00f09947 */ /* 0x010fea000383ffff */
[----:B------:R-:W-:Y:S05]  /*17710*/  BRA `(.L_x_2756) ;  /* 0xffffffc400a47947 */ /* 0x000fea000383ffff */
.L_x_2648:
[----:B----4-:R4:W0:Y:S02]  /*17720*/  SYNCS.PHASECHK.TRANS64.TRYWAIT P1, [R5+URZ+0x38860], R0 ;  /* 0x03886000050075a7 */ /* 0x010824000802017f */
[----:B0-----:R-:W-:Y:S05]  /*17730*/  @!P1 NANOSLEEP.SYNCS 0x989680 ;  /* 0x009896800000995d */ /* 0x001fea0003900000 */
[----:B------:R-:W0:Y:S02]  /*17740*/  @!P1 SYNCS.PHASECHK.TRANS64 P1, [R5+URZ+0x38860], R0 ;  /* 0x03886000050095a7 */ /* 0x000e24000802007f */
[----:B0-----:R-:W-:Y:S05]  /*17750*/  @!P1 BRA `(.L_x_2648) ;  /* 0xfffffffc00f09947 */ /* 0x001fea000383ffff */
[----:B------:R-:W-:Y:S05]  /*17760*/  BRA `(.L_x_2757) ;  /* 0xffffffc400a07947 */ /* 0x000fea000383ffff */
.L_x_2650:
[----:B------:R0:W0:Y:S02]  /*17770*/  SYNCS.PHASECHK.TRANS64.TRYWAIT P1, [R4+URZ+0x38880], R3 ;  /* 0x03888003040075a7 */ /* 0x000024000802017f */
[----:B0-----:R-:W-:Y:S05]  /*17780*/  @!P1 NANOSLEEP.SYNCS 0x989680 ;  /* 0x009896800000995d */ /* 0x001fea0003900000 */
[----:B------:R-:W0:Y:S02]  /*17790*/  @!P1 SYNCS.PHASECHK.TRANS64 P1, [R4+URZ+0x38880], R3 ;  /* 0x03888003040095a7 */ /* 0x000e24000802007f */
[----:B0-----:R-:W-:Y:S05]  /*177a0*/  @!P1 BRA `(.L_x_2650) ;  /* 0xfffffffc00f09947 */ /* 0x001fea000383ffff */
[----:B------:R-:W-:Y:S05]  /*177b0*/  BRA `(.L_x_2758) ;  /* 0xffffffc4009c7947 */ /* 0x000fea000383ffff */
.L_x_2759:
        /* <DEDUP_REMOVED lines=12> */
.L_x_3858:


//--------------------- .text._ZN7cutlass13device_kernelIN5flash11enable_sm90INS1_16FlashAttnFwdSm90INS1_25CollectiveMainloopFwdSm90ILi2EN4cute5tupleIJNS5_1CILi1EEES8_S8_EEENS6_IJNS7_ILi128EEESA_NS7_ILi256EEEEEELi256ENS_12float_e4m3_tEfNS_4arch4Sm90ELb1ELb0ELb1ELb1ELb1ELb0ELb0ELb1ELb0ELb1ELb1ELb0EEENS1_21CollectiveEpilogueFwdINS6_IJSA_SB_SA_EEES9_NS_10bfloat16_tESF_Li256ELb1ELb1ELb1ELb1EEENS1_36VarlenDynamicPersistentTileSchedulerILi128ELi128ELi256ELi128ELb1ELb1ELb1ELb1ELb1ELb1EEEEEEEEEvNT_6ParamsE --------------------------
	.section	.text._ZN7cutlass13device_kernelIN5flash11enable_sm90INS1_16FlashAttnFwdSm90INS1_25CollectiveMainloopFwdSm90ILi2EN4cute5tupleIJNS5_1CILi1EEES8_S8_EEENS6_IJNS7_ILi128EEESA_NS7_ILi256EEEEEELi256ENS_12float_e4m3_tEfNS_4arch4Sm90ELb1ELb0ELb1ELb1ELb1ELb0ELb0ELb1ELb0ELb1ELb1ELb0EEENS1_21CollectiveEpilogueFwdINS6_IJSA_SB_SA_EEES9_NS_10bfloat16_tESF_Li256ELb1ELb1ELb1ELb1EEENS1_36VarlenDynamicPersistentTileSchedulerILi128ELi128ELi256ELi128ELb1ELb1ELb1ELb1ELb1ELb1EEEEEEEEEvNT_6ParamsE,"ax",@progbits
	.align	128
.text._ZN7cutlass13device_kernelIN5flash11enable_sm90INS1_16FlashAttnFwdSm90INS1_25CollectiveMainloopFwdSm90ILi2EN4cute5tupleIJNS5_1CILi1EEES8_S8_EEENS6_IJNS7_ILi128EEESA_NS7_ILi256EEEEEELi256ENS_12float_e4m3_tEfNS_4arch4Sm90ELb1ELb0ELb1ELb1ELb1ELb0ELb0ELb1ELb0ELb1ELb1ELb0EEENS1_21CollectiveEpilogueFwdINS6_IJSA_SB_SA_EEES9_NS_10bfloat16_tESF_Li256ELb1ELb1ELb1ELb1EEENS1_36VarlenDynamicPersistentTileSchedulerILi128ELi128ELi256ELi128ELb1ELb1ELb1ELb1ELb1ELb1EEEEEEEEEvNT_6ParamsE:
        .type           _ZN7cutlass13device_kernelIN5flash11enable_sm90INS1_16FlashAttnFwdSm90INS1_25CollectiveMainloopFwdSm90ILi2EN4cute5tupleIJNS5_1CILi1EEES8_S8_EEENS6_IJNS7_ILi128EEESA_NS7_ILi256EEEEEELi256ENS_12float_e4m3_tEfNS_4arch4Sm90ELb1ELb0ELb1ELb1ELb1ELb0ELb0ELb1ELb0ELb1ELb1ELb0EEENS1_21CollectiveEpilogueFwdINS6_IJSA_SB_SA_EEES9_NS_10bfloat16_tESF_Li256ELb1ELb1ELb1ELb1EEENS1_36VarlenDynamicPersistentTileSchedulerILi128ELi128ELi256ELi128ELb1ELb1ELb1ELb1ELb1ELb1EEEEEEEEEvNT_6ParamsE,@function
        .size           _ZN7cutlass13device_kernelIN5flash11enable_sm90INS1_16FlashAttnFwdSm90INS1_25CollectiveMainloopFwdSm90ILi2EN4cute5tupleIJNS5_1CILi1EEES8_S8_EEENS6_IJNS7_ILi128EEESA_NS7_ILi256EEEEEELi256ENS_12float_e4m3_tEfNS_4arch4Sm90ELb1ELb0ELb1ELb1ELb1ELb0ELb0ELb1ELb0ELb1ELb1ELb0EEENS1_21CollectiveEpilogueFwdINS6_IJSA_SB_SA_EEES9_NS_10bfloat16_tESF_Li256ELb1ELb1ELb1ELb1EEENS1_36VarlenDynamicPersistentTileSchedulerILi128ELi128ELi256ELi128ELb1ELb1ELb1ELb1ELb1ELb1EEEEEEEEEvNT_6ParamsE,(.L_x_3859 - _ZN7cutlass13device_kernelIN5flash11enable_sm90INS1_16FlashAttnFwdSm90INS1_25CollectiveMainloopFwdSm90ILi2EN4cute5tupleIJNS5_1CILi1EEES8_S8_EEENS6_IJNS7_ILi128EEESA_NS7_ILi256EEEEEELi256ENS_12float_e4m3_tEfNS_4arch4Sm90ELb1ELb0ELb1ELb1ELb1ELb0ELb0ELb1ELb0ELb1ELb1ELb0EEENS1_21CollectiveEpilogueFwdINS6_IJSA_SB_SA_EEES9_NS_10bfloat16_tESF_Li256ELb1ELb1ELb1ELb1EEENS1_36VarlenDynamicPersistentTileSchedulerILi128ELi128ELi256ELi128ELb1ELb1ELb1ELb1ELb1ELb1EEEEEEEEEvNT_6ParamsE)
        .other          _ZN7cutlass13device_kernelIN5flash11enable_sm90INS1_16FlashAttnFwdSm90INS1_25CollectiveMainloopFwdSm90ILi2EN4cute5tupleIJNS5_1CILi1EEES8_S8_EEENS6_IJNS7_ILi128EEESA_NS7_ILi256EEEEEELi256ENS_12float_e4m3_tEfNS_4arch4Sm90ELb1ELb0ELb1ELb1ELb1ELb0ELb0ELb1ELb0ELb1ELb1ELb0EEENS1_21CollectiveEpilogueFwdINS6_IJSA_SB_SA_EEES9_NS_10bfloat16_tESF_Li256ELb1ELb1ELb1ELb1EEENS1_36VarlenDynamicPersistentTileSchedulerILi128ELi128ELi256ELi128ELb1ELb1ELb1ELb1ELb1ELb1EEEEEEEEEvNT_6ParamsE,@"STO_CUDA_ENTRY STV_DEFAULT"
_ZN7cutlass13device_kernelIN5flash11enable_sm90INS1_16FlashAttnFwdSm90INS1_25CollectiveMainloopFwdSm90ILi2EN4cute5tupleIJNS5_1CILi1EEES8_S8_EEENS6_IJNS7_ILi128EEESA_NS7_ILi256EEEEEELi256ENS_12float_e4m3_tEfNS_4arch4Sm90ELb1ELb0ELb1ELb1ELb1ELb0ELb0ELb1ELb0ELb1ELb1ELb0EEENS1_21CollectiveEpilogueFwdINS6_IJSA_SB_SA_EEES9_NS_10bfloat16_tESF_Li256ELb1ELb1ELb1ELb1EEENS1_36VarlenDynamicPersistentTileSchedulerILi128ELi128ELi256ELi128ELb1ELb1ELb1ELb1ELb1ELb1EEEEEEEEEvNT_6ParamsE:
        /* <DEDUP_REMOVED lines=45> */
.L_x_2760:
        /* <DEDUP_REMOVED lines=22> */
.L_x_2761:
        /* <DEDUP_REMOVED lines=18> */
.L_x_2762:
        /* <DEDUP_REMOVED lines=22> */
.L_x_2763:
        /* <DEDUP_REMOVED lines=24> */
.L_x_2764:
        /* <DEDUP_REMOVED lines=8> */
.L_x_2766:
        /* <DEDUP_REMOVED lines=124> */
[----:B0-----:R-:W-:-:S07]  /*1070*/  IMAD R17, R3, 0x8, R0 ;  /* 0x0000000803117824 */ /* 0x001fce00078e0200 */
.L_x_2830:
        /* <DEDUP_REMOVED lines=26> */
[----:B------:R-:W2:Y:S01]  /*1220*/  @P0 LDG.E R2, desc[UR54][R2.64] ;  /* 0x0000003602020981 */ /* 0x000ea2000c1e1900 */
[----:B------:R-:W-:Y:S01]  /*1230*/  UISETP.NE.U32.AND UP0, UPT, UR8, URZ, UPT ;  /* 0x0000003f0800728c */ /* 0x000fe2000bf05070 */
[----:B------:R-:W-:Y:S02]  /*1240*/  ULDC.64 UR10, c[0x0][0xa20] ;  /* 0x00028800000a7ab9 */ /* 0x000fe40000000a00 */
[----:B------:R-:W3:Y:S01]  /*1250*/  @P2 LDG.E R4, desc[UR54][R4.64] ;  /* 0x0000003604042981 */ /* 0x000ee2000c1e1900 */
[----:B------:R-:W-:Y:S01]  /*1260*/  UISETP.NE.AND.EX UP0, UPT, UR9, URZ, UPT, UP0 ;  /* 0x0000003f0900728c */ /* 0x000fe2000bf05300 */
[----:B------:R-:W-:Y:S01]  /*1270*/  ISETP.NE.U32.AND P1, PT, RZ, UR10, PT ;  /* 0x0000000aff007c0c */ /* 0x000fe2000bf25070 */
[----:B------:R-:W-:Y:S01]  /*1280*/  UMOV UR48, URZ ;  /* 0x0000003f00307c82 */ /* 0x000fe20008000000 */
[----:B------:R-:W-:Y:S02]  /*1290*/  ULOP3.LUT UR38, UR5, 0xffff, URZ, 0xc0, !UPT ;  /* 0x0000ffff05267892 */ /* 0x000fe4000f8ec03f */
[----:B------:R-:W-:Y:S01]  /*12a0*/  USEL UR4, UR4, 0x1, UP0 ;  /* 0x0000000104047887 */ /* 0x000fe20008000000 */
[----:B------:R-:W-:-:S03]  /*12b0*/  ISETP.NE.AND.EX P1, PT, RZ, UR11, PT, P1 ;  /* 0x0000000bff007c0c */ /* 0x000fc6000bf25310 */
[----:B------:R-:W-:Y:S01]  /*12c0*/  UIMAD UR4, UR4, UR7, URZ ;  /* 0x00000007040472a4 */ /* 0x000fe2000f8e023f */
[----:B--2---:R-:W-:Y:S02]  /*12d0*/  @P0 R2UR UR48, R2 ;  /* 0x00000000023002ca */ /* 0x004fe400000e0000 */
[----:B---3--:R-:W-:Y:S01]  /*12e0*/  @P2 R2UR UR50, R4 ;  /* 0x00000000043222ca */ /* 0x008fe200000e0000 */
[----:B----45:R-:W-:-:S14]  /*12f0*/  @P2 BRA `(.L_x_2767) ;  /* 0x0000000000382947 */ /* 0x030fdc0003800000 */
        /* <DEDUP_REMOVED lines=14> */
.L_x_2767:
[----:B------:R-:W-:Y:S05]  /*13e0*/  @!P1 BRA `(.L_x_2768) ;  /* 0x00000000001c9947 */ /* 0x000fea0003800000 */
[----:B------:R-:W-:-:S04]  /*13f0*/  ULEA UR4, UP0, UR36, UR10, 0x2 ;  /* 0x0000000a24047291 */ /* 0x000fc8000f80103f */
[----:B------:R-:W-:Y:S02]  /*1400*/  ULEA.HI.X UR7, UR36, UR11, UR37, 0x2, UP0 ;  /* 0x0000000b24077291 */ /* 0x000fe400080f1425 */
[----:B------:R-:W-:-:S04]  /*1410*/  IMAD.U32 R2, RZ, RZ, UR4 ;  /* 0x00000004ff027e24 */ /* 0x000fc8000f8e00ff */
[----:B------:R-:W-:-:S05]  /*1420*/  IMAD.U32 R3, RZ, RZ, UR7 ;  /* 0x00000007ff037e24 */ /* 0x000fca000f8e00ff */
[----:B------:R-:W2:Y:S02]  /*1430*/  LDG.E R2, desc[UR54][R2.64] ;  /* 0x0000003602027981 */ /* 0x000ea4000c1e1900 */
[----:B--2---:R-:W-:Y:S01]  /*1440*/  R2UR UR4, R2 ;  /* 0x00000000020472ca */ /* 0x004fe200000e0000 */
[----:B------:R-:W-:-:S14]  /*1450*/  BRA `(.L_x_2769) ;  /* 0x0000000000347947 */ /* 0x000fdc0003800000 */
.L_x_2768:
        /* <DEDUP_REMOVED lines=13> */
.L_x_2769:
[----:B------:R-:W-:Y:S01]  /*1530*/  ULDC UR7, c[0x0][0x448] ;  /* 0x0001120000077ab9 */ /* 0x000fe20000000800 */
[----:B------:R-:W-:Y:S02]  /*1540*/  USHF.L.U32 UR39, UR6, 0x7, URZ ;  /* 0x0000000706277899 */ /* 0x000fe4000800063f */
[----:B------:R-:W-:Y:S02]  /*1550*/  UISETP.NE.AND UP0, UPT, UR7, 0x1, UPT ;  /* 0x000000010700788c */ /* 0x000fe4000bf05270 */
[----:B------:R-:W-:Y:S02]  /*1560*/  UIADD3 UR8, UR39, 0x7f, URZ ;  /* 0x0000007f27087890 */ /* 0x000fe4000fffe03f */
[----:B------:R-:W-:Y:S02]  /*1570*/  UIADD3 UR48, -UR48, UR4, URZ ;  /* 0x0000000430307290 */ /* 0x000fe4000fffe13f */
[----:B------:R-:W-:Y:S02]  /*1580*/  UP2UR UR51, UPR, URZ, 0x1 ;  /* 0x000000013f337883 */ /* 0x000fe40008000000 */
[----:B------:R-:W-:-:S03]  /*1590*/  UIADD3 UR9, UR48, 0x80, -UR50 ;  /* 0x0000008030097890 */ /* 0x000fc6000fffe832 */
[----:B------:R-:W-:Y:S01]  /*15a0*/  @UP0 ULDC UR6, c[0x0][0x44c] ;  /* 0x0001130000060ab9 */ /* 0x000fe20000000800 */
[----:B------:R-:W-:Y:S01]  /*15b0*/  @UP0 ULDC UR4, c[0x0][0x450] ;  /* 0x0001140000040ab9 */ /* 0x000fe20000000800 */
[----:B------:R-:W-:-:S04]  /*15c0*/  UIMAD.WIDE.U32 UR6, UR8, UR6, URZ ;  /* 0x00000006080672a5 */ /* 0x000fc8000f8e003f */
[----:B------:R-:W-:Y:S02]  /*15d0*/  @UP0 USHF.R.U32.HI UR8, URZ, UR4, UR7 ;  /* 0x000000043f080299 */ /* 0x000fe40008011607 */
[----:B------:R-:W-:Y:S02]  /*15e0*/  UIADD3 UR4, UR48, 0x7f, URZ ;  /* 0x0000007f30047890 */ /* 0x000fe4000fffe03f */
[----:B------:R-:W-:Y:S02]  /*15f0*/  UIADD3 UR8, UR9, UR8, URZ ;  /* 0x0000000809087290 */ /* 0x000fe4000fffe03f */
[----:B------:R-:W-:Y:S02]  /*1600*/  USHF.R.S32.HI UR6, URZ, 0x1f, UR4 ;  /* 0x0000001f3f067899 */ /* 0x000fe40008011404 */
[----:B------:R-:W-:Y:S02]  /*1610*/  USHF.R.S32.HI UR7, URZ, 0x1f, UR8 ;  /* 0x0000001f3f077899 */ /* 0x000fe40008011408 */
[----:B------:R-:W-:-:S02]  /*1620*/  ULEA.HI UR6, UR6, UR4, URZ, 0x7 ;  /* 0x0000000406067291 */ /* 0x000fc4000f8f383f */
[----:B------:R-:W-:Y:S02]  /*1630*/  ULEA.HI UR7, UR7, UR8, URZ, 0x7 ;  /* 0x0000000807077291 */ /* 0x000fe4000f8f383f */
[----:B------:R-:W-:Y:S02]  /*1640*/  USHF.R.S32.HI UR6, URZ, 0x7, UR6 ;  /* 0x000000073f067899 */ /* 0x000fe40008011406 */
[----:B------:R-:W-:Y:S02]  /*1650*/  USHF.R.S32.HI UR7, URZ, 0x7, UR7 ;  /* 0x000000073f077899 */ /* 0x000fe40008011407 */
[----:B------:R-:W-:Y:S02]  /*1660*/  ULOP3.LUT UR4, UR5, 0xff000000, URZ, 0xc0, !UPT ;  /* 0xff00000005047892 */ /* 0x000fe4000f8ec03f */
[----:B------:R-:W-:Y:S02]  /*1670*/  UISETP.LT.AND UP0, UPT, UR6, UR7, UPT ;  /* 0x000000070600728c */ /* 0x000fe4000bf01270 */
[----:B------:R-:W-:-:S02]  /*1680*/  ULOP3.LUT UR5, UR5, 0xff0000, URZ, 0xc0, !UPT ;  /* 0x00ff000005057892 */ /* 0x000fc4000f8ec03f */
[----:B------:R-:W-:Y:S02]  /*1690*/  USEL UR9, UR6, UR7, UP0 ;  /* 0x0000000706097287 */ /* 0x000fe40008000000 */
[----:B------:R-:W-:Y:S02]  /*16a0*/  USHF.R.U32.HI UR4, URZ, 0x8, UR4 ;  /* 0x000000083f047899 */ /* 0x000fe40008011604 */
[----:B------:R-:W-:Y:S02]  /*16b0*/  UISETP.GE.AND UP0, UPT, UR9, 0x1, UPT ;  /* 0x000000010900788c */ /* 0x000fe4000bf06270 */
        /* <DEDUP_REMOVED lines=42> */
.L_x_2770:
        /* <DEDUP_REMOVED lines=111> */
.L_x_2772:
        /* <DEDUP_REMOVED lines=42> */
.L_x_2933:
[----:B------:R-:W-:Y:S05]  /*22f0*/  WARPSYNC.ALL ;  /* 0x0000000000007948 */ /* 0x000fea0003800000 */
[----:B------:R-:W-:Y:S01]  /*2300*/  UISETP.NE.AND UP0, UPT, UR47, 0x3, UPT ;  /* 0x000000032f00788c */ /* 0x000fe2000bf05270 */
[----:B------:R1:W-:Y:S05]  /*2310*/  BAR.SYNC.DEFER_BLOCKING R5, 0x100 ;  /* 0x000400050000751d */ /* 0x0003ea0000010000 */
[----:B------:R-:W-:-:S13]  /*2320*/  PLOP3.LUT P0, PT, PT, PT, UP0, 0x80, 0x0 ;  /* 0x000000000000781c */ /* 0x000fda0003f0f008 */
[----:B-1----:R-:W-:Y:S05]  /*2330*/  @!P0 BRA `(.L_x_2774) ;  /* 0x0000000000048947 */ /* 0x002fea0003800000 */
[----:B------:R-:W-:Y:S01]  /*2340*/  BPT.TRAP 0x1 ;  /* 0x000000040000795c */ /* 0x000fe20000300000 */
.L_x_2774:
[----:B------:R-:W-:Y:S01]  /*2350*/  ULEA UR57, UR44, UR52, 0x3 ;  /* 0x000000342c397291 */ /* 0x000fe2000f8e183f */
[----:B------:R-:W-:-:S05]  /*2360*/  IMAD.U32 R6, RZ, RZ, UR45 ;  /* 0x0000002dff067e24 */ /* 0x000fca000f8e00ff */
[----:B------:R-:W-:-:S04]  /*2370*/  SHF.L.U32 R6, R6, 0x1f, RZ ;  /* 0x0000001f06067819 */ /* 0x000fc800000006ff */
[----:B------:R1:W2:Y:S01]  /*2380*/  SYNCS.PHASECHK.TRANS64.TRYWAIT P1, [UR57+0x38830], R6 ;  /* 0x03883006ff0075a7 */ /* 0x0002a20008020179 */
[----:B------:R-:W-:Y:S05]  /*2390*/  @!P0 BRA `(.L_x_2775) ;  /* 0x0000000000048947 */ /* 0x000fea0003800000 */
[----:B------:R-:W-:Y:S01]  /*23a0*/  BPT.TRAP 0x1 ;  /* 0x000000040000795c */ /* 0x000fe20000300000 */
.L_x_2775:
[----:B--2---:R-:W-:Y:S05]  /*23b0*/  @P1 BRA `(.L_x_2776) ;  /* 0x0000000000081947 */ /* 0x004fea0003800000 */
[----:B------:R-:W2:Y:S02]  /*23c0*/  SYNCS.PHASECHK.TRANS64.TRYWAIT P1, [UR57+0x38830], R6 ;  /* 0x03883006ff0075a7 */ /* 0x000ea40008020179 */
[----:B--2---:R-:W-:Y:S05]  /*23d0*/  @!P1 BRA `(.L_x_2777) ;  /* 0x0000017000b89947 */ /* 0x004fea0003800000 */
.L_x_2776:
        /* <DEDUP_REMOVED lines=66> */
.L_x_2778:
[----:B------:R-:W-:Y:S01]  /*2800*/  UISETP.NE.AND UP0, UPT, UR51, URZ, UPT ;  /* 0x0000003f3300728c */ /* 0x000fe2000bf05270 */
[C---:B------:R-:W-:Y:S01]  /*2810*/  FMUL.FTZ R27, R0.reuse, R27 ;  /* 0x0000001b001b7220 */ /* 0x040fe20000410000 */
[C---:B------:R-:W-:Y:S01]  /*2820*/  FMUL.FTZ R7, R0.reuse, R28 ;  /* 0x0000001c00077220 */ /* 0x040fe20000410000 */
[C---:B------:R-:W-:Y:S01]  /*2830*/  FMUL.FTZ R30, R0.reuse, R30 ;  /* 0x0000001e001e7220 */ /* 0x040fe20000410000 */
[C---:B------:R-:W-:Y:S01]  /*2840*/  FMUL.FTZ R26, R0.reuse, R26 ;  /* 0x0000001a001a7220 */ /* 0x040fe20000410000 */
[----:B------:R2:W-:Y:S01]  /*2850*/  MUFU.TANH R91, R27 ;  /* 0x0000001b005b7308 */ /* 0x0005e20000002400 */
[----:B------:R-:W-:Y:S01]  /*2860*/  PLOP3.LUT P1, PT, PT, PT, UP0, 0x80, 0x0 ;  /* 0x000000000000781c */ /* 0x000fe20003f2f008 */
[C---:B------:R-:W-:Y:S01]  /*2870*/  FMUL.FTZ R13, R0.reuse, R41 ;  /* 0x00000029000d7220 */ /* 0x040fe20000410000 */
[----:B------:R-:W-:Y:S01]  /*2880*/  PLOP3.LUT P2, PT, PT, PT, UP0, 0x80, 0x0 ;  /* 0x000000000000781c */ /* 0x000fe20003f4f008 */
[C---:B------:R-:W-:Y:S01]  /*2890*/  FMUL.FTZ R21, R0.reuse, R49 ;  /* 0x0000003100157220 */ /* 0x040fe20000410000 */
[C---:B------:R-:W-:Y:S01]  /*28a0*/  FMUL.FTZ R31, R0.reuse, R31 ;  /* 0x0000001f001f7220 */ /* 0x040fe20000410000 */
[----:B------:R-:W-:Y:S01]  /*28b0*/  @UP0 ULDC UR6, c[0x0][0x44c] ;  /* 0x0001130000060ab9 */ /* 0x000fe20000000800 */
[C---:B------:R-:W-:Y:S01]  /*28c0*/  FMUL.FTZ R8, R0.reuse, R29 ;  /* 0x0000001d00087220 */ /* 0x040fe20000410000 */
[----:B------:R3:W-:Y:S01]  /*28d0*/  MUFU.TANH R89, R30 ;  /* 0x0000001e00597308 */ /* 0x0007e20000002400 */
[----:B--2---:R-:W-:Y:S01]  /*28e0*/  FMUL.FTZ R27, R0, R54 ;  /* 0x00000036001b7220 */ /* 0x004fe20000410000 */
[----:B------:R-:W-:-:S02]  /*28f0*/  VIADD R54, R17, UR39 ;  /* 0x0000002711367c36 */ /* 0x000fc40008000000 */
[C---:B------:R-:W-:Y:S01]  /*2900*/  FMUL.FTZ R34, R0.reuse, R34 ;  /* 0x0000002200227220 */ /* 0x040fe20000410000 */
[C---:B------:R-:W-:Y:S01]  /*2910*/  FMUL.FTZ R29, R0.reuse, R59 ;  /* 0x0000003b001d7220 */ /* 0x040fe20000410000 */
[----:B------:R-:W-:Y:S01]  /*2920*/  FMUL.FTZ R10, R0, R33 ;  /* 0x00000021000a7220 */ /* 0x000fe20000410000 */
[----:B------:R-:W-:Y:S01]  /*2930*/  @P1 IMAD.HI.U32 R28, R54, UR6, RZ ;  /* 0x00000006361c1c27 */ /* 0x000fe2000f8e00ff */
[----:B------:R-:W-:Y:S01]  /*2940*/  @UP0 ULDC UR6, c[0x0][0x450] ;  /* 0x0001140000060ab9 */ /* 0x000fe20000000800 */
[----:B------:R2:W4:Y:S02]  /*2950*/  MUFU.TANH R93, R26 ;  /* 0x0000001a005d7308 */ /* 0x0005240000002400 */
[C---:B------:R-:W-:Y:S01]  /*2960*/  FMUL.FTZ R35, R0.reuse, R35 ;  /* 0x0000002300237220 */ /* 0x040fe20000410000 */
[C---:B------:R-:W-:Y:S01]  /*2970*/  FMUL.FTZ R38, R0.reuse, R38 ;  /* 0x0000002600267220 */ /* 0x040fe20000410000 */
[----:B------:R-:W-:Y:S01]  /*2980*/  @P2 SHF.R.U32.HI R54, RZ, UR6, R28 ;  /* 0x00000006ff362c19 */ /* 0x000fe2000801161c */
[----:B------:R-:W-:Y:S01]  /*2990*/  UMOV UR6, 0xffffff80 ;  /* 0xffffff8000067882 */ /* 0x000fe20000000000 */
[C---:B------:R-:W-:Y:S01]  /*29a0*/  FMUL.FTZ R39, R0.reuse, R39 ;  /* 0x0000002700277220 */ /* 0x040fe20000410000 */
[----:B------:R-:W-:Y:S01]  /*29b0*/  UIMAD UR6, UR56, UR6, 0x80 ;  /* 0x00000080380674a4 */ /* 0x000fe2000f8e0206 */
[C---:B------:R-:W-:Y:S01]  /*29c0*/  FMUL.FTZ R9, R0.reuse, R32 ;  /* 0x0000002000097220 */ /* 0x040fe20000410000 */
[----:B---3--:R-:W3:Y:S01]  /*29d0*/  SHFL.IDX PT, R30, R54, 0x1, 0x1c1f ;  /* 0x003c1f00361e7f89 */ /* 0x008ee200000e0000 */
[----:B------:R-:W5:Y:S01]  /*29e0*/  MUFU.TANH R31, R31 ;  /* 0x0000001f001f7308 */ /* 0x000f620000002400 */
[----:B------:R-:W-:Y:S01]  /*29f0*/  UIADD3 UR7, UR48, 0x1, UR6 ;  /* 0x0000000130077890 */ /* 0x000fe2000fffe006 */
[----:B------:R-:W-:Y:S01]  /*2a00*/  FMUL.FTZ R42, R0, R42 ;  /* 0x0000002a002a7220 */ /* 0x000fe20000410000 */
[----:B------:R-:W-:-:S02]  /*2a10*/  IMAD.U32 R41, RZ, RZ, UR6 ;  /* 0x00000006ff297e24 */ /* 0x000fc4000f8e00ff */
[C---:B------:R-:W-:Y:S01]  /*2a20*/  FMUL.FTZ R12, R0.reuse, R37 ;  /* 0x00000025000c7220 */ /* 0x040fe20000410000 */
[C---:B------:R-:W-:Y:S01]  /*2a30*/  FMUL.FTZ R43, R0.reuse, R43 ;  /* 0x0000002b002b7220 */ /* 0x040fe20000410000 */
[----:B------:R-:W-:Y:S01]  /*2a40*/  FMUL.FTZ R46, R0, R46 ;  /* 0x0000002e002e7220 */ /* 0x000fe20000410000 */
[----:B------:R-:W-:Y:S01]  /*2a50*/  IMAD.U32 R49, RZ, RZ, UR7 ;  /* 0x00000007ff317e24 */ /* 0x000fe2000f8e00ff */
[----:B------:R-:W-:Y:S01]  /*2a60*/  IADD3 R59, -R16, UR48, R41 ;  /* 0x00000030103b7c10 */ /* 0x000fe2000fffe129 */
[----:B------:R3:W0:Y:S01]  /*2a70*/  MUFU.TANH R33, R34 ;  /* 0x0000002200217308 */ /* 0x0006220000002400 */
[C---:B------:R-:W-:Y:S01]  /*2a80*/  FMUL.FTZ R14, R0.reuse, R40 ;  /* 0x00000028000e7220 */ /* 0x040fe20000410000 */
[C---:B------:R-:W-:Y:S01]  /*2a90*/  FMUL.FTZ R55, R0.reuse, R55 ;  /* 0x0000003700377220 */ /* 0x040fe20000410000 */
[----:B------:R-:W-:Y:S01]  /*2aa0*/  IADD3 R88, R49, -UR50, -R16 ;  /* 0x8000003231587c10 */ /* 0x000fe2000fffe810 */
[C---:B------:R-:W-:Y:S01]  /*2ab0*/  FMUL.FTZ R28, R0.reuse, R56 ;  /* 0x00000038001c7220 */ /* 0x040fe20000410000 */
[C---:B------:R-:W-:Y:S01]  /*2ac0*/  FMUL.FTZ R47, R0.reuse, R47 ;  /* 0x0000002f002f7220 */ /* 0x040fe20000410000 */
[C---:B------:R-:W-:Y:S01]  /*2ad0*/  FMUL.FTZ R20, R0.reuse, R45 ;  /* 0x0000002d00147220 */ /* 0x040fe20000410000 */
[C---:B------:R-:W-:Y:S01]  /*2ae0*/  FMUL.FTZ R50, R0.reuse, R50 ;  /* 0x0000003200327220 */ /* 0x040fe20000410000 */
[----:B------:R-:W1:Y:S01]  /*2af0*/  MUFU.TANH R35, R35 ;  /* 0x0000002300237308 */ /* 0x000e620000002400 */
[C---:B--2---:R-:W-:Y:S01]  /*2b00*/  FMUL.FTZ R26, R0.reuse, R53 ;  /* 0x00000035001a7220 */ /* 0x044fe20000410000 */
[C---:B------:R-:W-:Y:S01]  /*2b10*/  FMUL.FTZ R2, R0.reuse, R24 ;  /* 0x0000001800027220 */ /* 0x040fe20000410000 */
[C---:B------:R-:W-:Y:S01]  /*2b20*/  FMUL.FTZ R3, R0.reuse, R25 ;  /* 0x0000001900037220 */ /* 0x040fe20000410000 */
[C---:B------:R-:W-:Y:S01]  /*2b30*/  FMUL.FTZ R24, R0.reuse, R48 ;  /* 0x0000003000187220 */ /* 0x040fe20000410000 */
[----:B------:R-:W-:Y:S01]  /*2b40*/  FMUL.FTZ R51, R0, R51 ;  /* 0x0000003300337220 */ /* 0x000fe20000410000 */
[----:B---3--:R-:W-:Y:S01]  /*2b50*/  VIADDMNMX R34, R30, R88, R59, PT ;  /* 0x000000581e227246 */ /* 0x008fe2000380013b */
        /* <DEDUP_REMOVED lines=8> */
[C---:B------:R-:W-:Y:S01]  /*2be0*/  FMUL.FTZ R15, R0.reuse, R44 ;  /* 0x0000002c000f7220 */ /* 0x040fe20000410000 */
[----:B----4-:R-:W-:Y:S01]  /*2bf0*/  FSEL R93, R93, -INF , P1 ;  /* 0xff8000005d5d7808 */ /* 0x010fe20000800000 */
[----:B------:R-:W2:Y:S01]  /*2c00*/  MUFU.TANH R39, R39 ;  /* 0x0000002700277308 */ /* 0x000ea20000002400 */
[----:B------:R-:W-:Y:S01]  /*2c10*/  FSEL R91, R91, -INF , P2 ;  /* 0xff8000005b5b7808 */ /* 0x000fe20001000000 */
[----:B------:R-:W-:Y:S01]  /*2c20*/  FMUL.FTZ R62, R0, R62 ;  /* 0x0000003e003e7220 */ /* 0x000fe20000410000 */
[----:B------:R-:W-:Y:S01]  /*2c30*/  ISETP.GT.AND P1, PT, R34, 0x9, PT ;  /* 0x000000092200780c */ /* 0x000fe20003f24270 */
[C---:B------:R-:W-:Y:S01]  /*2c40*/  FMUL.FTZ R66, R0.reuse, R66 ;  /* 0x0000004200427220 */ /* 0x040fe20000410000 */
[----:B------:R-:W-:Y:S01]  /*2c50*/  FSEL R89, R89, -INF , P3 ;  /* 0xff80000059597808 */ /* 0x000fe20001800000 */
[----:B------:R-:W-:Y:S01]  /*2c60*/  FMUL.FTZ R67, R0, R67 ;  /* 0x0000004300437220 */ /* 0x000fe20000410000 */
[----:B------:R-:W-:Y:S01]  /*2c70*/  FMNMX.FTZ R32, R93, R91, !PT ;  /* 0x0000005b5d207209 */ /* 0x000fe20007810000 */
[----:B------:R3:W-:Y:S01]  /*2c80*/  MUFU.TANH R37, R27 ;  /* 0x0000001b00257308 */ /* 0x0007e20000002400 */
[----:B------:R-:W-:Y:S01]  /*2c90*/  ISETP.GT.AND P2, PT, R34, 0x10, PT ;  /* 0x000000102200780c */ /* 0x000fe20003f44270 */
[C---:B------:R-:W-:Y:S01]  /*2ca0*/  FMUL.FTZ R70, R0.reuse, R70 ;  /* 0x0000004600467220 */ /* 0x040fe20000410000 */
[----:B-----5:R-:W-:Y:S01]  /*2cb0*/  FSEL R63, R31, -INF , P1 ;  /* 0xff8000001f3f7808 */ /* 0x020fe20000800000 */
[C---:B------:R-:W-:Y:S01]  /*2cc0*/  FMUL.FTZ R71, R0.reuse, R71 ;  /* 0x0000004700477220 */ /* 0x040fe20000410000 */
[----:B------:R-:W-:Y:S01]  /*2cd0*/  FMNMX.FTZ R32, R89, R32, !PT ;  /* 0x0000002059207209 */ /* 0x000fe20007810000 */
[----:B------:R-:W-:Y:S01]  /*2ce0*/  FMUL.FTZ R74, R0, R74 ;  /* 0x0000004a004a7220 */ /* 0x000fe20000410000 */
[----:B------:R-:W-:Y:S01]  /*2cf0*/  ISETP.GT.AND P1, PT, R34, 0x11, PT ;  /* 0x000000112200780c */ /* 0x000fe20003f24270 */
[----:B------:R-:W4:Y:S01]  /*2d00*/  MUFU.TANH R42, R42 ;  /* 0x0000002a002a7308 */ /* 0x000f220000002400 */
[C---:B---3--:R-:W-:Y:S01]  /*2d10*/  FMUL.FTZ R27, R0.reuse, R57 ;  /* 0x00000039001b7220 */ /* 0x048fe20000410000 */
[----:B0-----:R-:W-:Y:S01]  /*2d20*/  FSEL R57, R33, -INF , P2 ;  /* 0xff80000021397808 */ /* 0x001fe20001000000 */
[C---:B------:R-:W-:Y:S01]  /*2d30*/  FMUL.FTZ R75, R0.reuse, R75 ;  /* 0x0000004b004b7220 */ /* 0x040fe20000410000 */
[----:B------:R-:W-:Y:S01]  /*2d40*/  FMNMX.FTZ R32, R63, R32, !PT ;  /* 0x000000203f207209 */ /* 0x000fe20007810000 */
[----:B------:R-:W-:Y:S01]  /*2d50*/  FMUL.FTZ R78, R0, R78 ;  /* 0x0000004e004e7220 */ /* 0x000fe20000410000 */
[----:B------:R-:W-:Y:S01]  /*2d60*/  ISETP.GT.AND P2, PT, R34, 0x18, PT ;  /* 0x000000182200780c */ /* 0x000fe20003f44270 */
[C---:B------:R-:W-:Y:S01]  /*2d70*/  FMUL.FTZ R79, R0.reuse, R79 ;  /* 0x0000004f004f7220 */ /* 0x040fe20000410000 */
[----:B------:R-:W-:Y:S01]  /*2d80*/  MUFU.TANH R43, R43 ;  /* 0x0000002b002b7308 */ /* 0x000fe20000002400 */
[----:B-1----:R-:W-:Y:S01]  /*2d90*/  FSEL R56, R35, -INF , P1 ;  /* 0xff80000023387808 */ /* 0x002fe20000800000 */
[----:B------:R-:W-:Y:S01]  /*2da0*/  FMUL.FTZ R82, R0, R82 ;  /* 0x0000005200527220 */ /* 0x000fe20000410000 */
[----:B------:R-:W-:Y:S01]  /*2db0*/  ISETP.GT.AND P1, PT, R34, 0x19, PT ;  /* 0x000000192200780c */ /* 0x000fe20003f24270 */
[C---:B------:R-:W-:Y:S01]  /*2dc0*/  FMUL.FTZ R83, R0.reuse, R83 ;  /* 0x0000005300537220 */ /* 0x040fe20000410000 */
[C---:B------:R-:W-:Y:S01]  /*2dd0*/  FMUL.FTZ R86, R0.reuse, R86 ;  /* 0x0000005600567220 */ /* 0x040fe20000410000 */
[----:B------:R-:W-:Y:S01]  /*2de0*/  FMUL.FTZ R87, R0, R87 ;  /* 0x0000005700577220 */ /* 0x000fe20000410000 */
[----:B--2---:R-:W-:Y:S01]  /*2df0*/  FSEL R53, R39, -INF , P1 ;  /* 0xff80000027357808 */ /* 0x004fe20000800000 */
[----:B------:R0:W-:Y:S01]  /*2e00*/  MUFU.TANH R40, R29 ;  /* 0x0000001d00287308 */ /* 0x0001e20000002400 */
[----:B------:R-:W-:Y:S01]  /*2e10*/  ISETP.GT.AND P1, PT, R34, 0x21, PT ;  /* 0x000000212200780c */ /* 0x000fe20003f24270 */
[C---:B------:R-:W-:Y:S01]  /*2e20*/  FMUL.FTZ R61, R0.reuse, R61 ;  /* 0x0000003d003d7220 */ /* 0x040fe20000410000 */
[----:B------:R-:W1:Y:S01]  /*2e30*/  SHFL.IDX PT, R54, R54, RZ, 0x1c1f ;  /* 0x001c1fff36367589 */ /* 0x000e6200000e0000 */
[----:B------:R-:W-:Y:S01]  /*2e40*/  ULDC UR10, c[0x0][0x988] ;  /* 0x00026200000a7ab9 */ /* 0x000fe20000000800 */
[C---:B------:R-:W-:Y:S01]  /*2e50*/  FMUL.FTZ R65, R0.reuse, R65 ;  /* 0x0000004100417220 */ /* 0x040fe20000410000 */
[C---:B------:R-:W-:Y:S01]  /*2e60*/  FMUL.FTZ R64, R0.reuse, R64 ;  /* 0x0000004000407220 */ /* 0x040fe20000410000 */
[C---:B------:R-:W-:Y:S01]  /*2e70*/  FMUL.FTZ R68, R0.reuse, R68 ;  /* 0x0000004400447220 */ /* 0x040fe20000410000 */
[----:B------:R-:W2:Y:S01]  /*2e80*/  MUFU.TANH R46, R46 ;  /* 0x0000002e002e7308 */ /* 0x000ea20000002400 */
[----:B0-----:R-:W-:Y:S01]  /*2e90*/  FMNMX.FTZ R29, R57, R32, !PT ;  /* 0x00000020391d7209 */ /* 0x001fe20007810000 */
[C---:B------:R-:W-:Y:S01]  /*2ea0*/  FMUL.FTZ R69, R0.reuse, R69 ;  /* 0x0000004500457220 */ /* 0x040fe20000410000 */
[C---:B------:R-:W-:Y:S01]  /*2eb0*/  FMUL.FTZ R73, R0.reuse, R73 ;  /* 0x0000004900497220 */ /* 0x040fe20000410000 */
[C---:B------:R-:W-:Y:S01]  /*2ec0*/  FMUL.FTZ R76, R0.reuse, R76 ;  /* 0x0000004c004c7220 */ /* 0x040fe20000410000 */
[----:B------:R-:W-:Y:S01]  /*2ed0*/  FMUL.FTZ R85, R0, R85 ;  /* 0x0000005500557220 */ /* 0x000fe20000410000 */
[----:B------:R-:W-:-:S02]  /*2ee0*/  UIADD3 UR6, UR57, 0x38840, URZ ;  /* 0x0003884039067890 */ /* 0x000fc4000fffe03f */
[----:B------:R0:W-:Y:S02]  /*2ef0*/  MUFU.TANH R45, R55 ;  /* 0x00000037002d7308 */ /* 0x0001e40000002400 */
[----:B------:R-:W-:-:S06]  /*2f00*/  UPRMT UR6, UR53, 0x654, UR6 ;  /* 0x0000065435067896 */ /* 0x000fcc0008000006 */
[----:B------:R3:W-:Y:S01]  /*2f10*/  MUFU.TANH R41, R30 ;  /* 0x0000001e00297308 */ /* 0x0007e20000002400 */
[----:B0-----:R-:W-:Y:S02]  /*2f20*/  FSEL R55, R38, -INF , P2 ;  /* 0xff80000026377808 */ /* 0x001fe40001000000 */
[----:B------:R-:W-:Y:S01]  /*2f30*/  ISETP.GT.AND P2, PT, R34, 0x20, PT ;  /* 0x000000202200780c */ /* 0x000fe20003f44270 */
[----:B------:R-:W-:Y:S01]  /*2f40*/  SYNCS.ARRIVE.TRANS64.RED.A1T0 RZ, [UR6], RZ ;  /* 0x000000ffffff79a7 */ /* 0x000fe20008100406 */
[----:B-1----:R-:W-:Y:S02]  /*2f50*/  VIADDMNMX R88, R54, R88, R59, PT ;  /* 0x0000005836587246 */ /* 0x002fe4000380013b */
[----:B----4-:R-:W-:Y:S01]  /*2f60*/  FSEL R52, R42, -INF , P2 ;  /* 0xff8000002a347808 */ /* 0x010fe20001000000 */
[----:B------:R-:W0:Y:S01]  /*2f70*/  MUFU.TANH R47, R47 ;  /* 0x0000002f002f7308 */ /* 0x000e220000002400 */
[----:B---3--:R-:W-:Y:S02]  /*2f80*/  FMNMX.FTZ R30, R56, R29, !PT ;  /* 0x0000001d381e7209 */ /* 0x008fe40007810000 */
[----:B------:R-:W-:-:S02]  /*2f90*/  ISETP.GT.AND P2, PT, R34, 0x28, PT ;  /* 0x000000282200780c */ /* 0x000fc40003f44270 */
[----:B------:R-:W-:Y:S02]  /*2fa0*/  FMNMX.FTZ R30, R55, R30, !PT ;  /* 0x0000001e371e7209 */ /* 0x000fe40007810000 */
[----:B------:R-:W-:Y:S01]  /*2fb0*/  ISETP.GT.AND P3, PT, R88, 0x8, PT ;  /* 0x000000085800780c */ /* 0x000fe20003f64270 */
[----:B------:R2:W1:Y:S01]  /*2fc0*/  MUFU.TANH R48, R50 ;  /* 0x0000003200307308 */ /* 0x0004620000002400 */
[----:B------:R-:W-:-:S04]  /*2fd0*/  FMNMX.FTZ R29, R53, R30, !PT ;  /* 0x0000001e351d7209 */ /* 0x000fc80007810000 */
[----:B------:R-:W-:-:S03]  /*2fe0*/  FMNMX.FTZ R30, R52, R29, !PT ;  /* 0x0000001d341e7209 */ /* 0x000fc60007810000 */
[----:B------:R3:W4:Y:S01]  /*2ff0*/  MUFU.TANH R36, R51 ;  /* 0x0000003300247308 */ /* 0x0007220000002400 */
[----:B--2---:R-:W-:Y:S02]  /*3000*/  FSEL R50, R46, -INF , P2 ;  /* 0xff8000002e327808 */ /* 0x004fe40001000000 */
[----:B------:R-:W-:-:S05]  /*3010*/  ISETP.GT.AND P2, PT, R34, 0x30, PT ;  /* 0x000000302200780c */ /* 0x000fca0003f44270 */
[----:B------:R2:W5:Y:S01]  /*3020*/  MUFU.TANH R44, R58 ;  /* 0x0000003a002c7308 */ /* 0x0005620000002400 */
[----:B---3--:R-:W-:Y:S02]  /*3030*/  FSEL R51, R43, -INF , P1 ;  /* 0xff8000002b337808 */ /* 0x008fe40000800000 */
[----:B------:R-:W-:Y:S02]  /*3040*/  ISETP.GT.AND P1, PT, R34, 0x29, PT ;  /* 0x000000292200780c */ /* 0x000fe40003f24270 */
[----:B------:R-:W-:Y:S02]  /*3050*/  FMNMX.FTZ R29, R51, R30, !PT ;  /* 0x0000001e331d7209 */ /* 0x000fe40007810000 */
[----:B0-----:R-:W-:Y:S01]  /*3060*/  FSEL R49, R47, -INF , P1 ;  /* 0xff8000002f317808 */ /* 0x001fe20000800000 */
[----:B------:R-:W0:Y:S01]  /*3070*/  MUFU.TANH R62, R62 ;  /* 0x0000003e003e7308 */ /* 0x000e220000002400 */
[----:B------:R-:W-:Y:S01]  /*3080*/  FMNMX.FTZ R30, R50, R29, !PT ;  /* 0x0000001d321e7209 */ /* 0x000fe20007810000 */
[----:B--2---:R-:W-:Y:S01]  /*3090*/  FMUL.FTZ R58, R0, R72 ;  /* 0x00000048003a7220 */ /* 0x004fe20000410000 */
[----:B------:R-:W-:Y:S01]  /*30a0*/  ISETP.GT.AND P1, PT, R34, 0x31, PT ;  /* 0x000000312200780c */ /* 0x000fe20003f24270 */
[----:B------:R-:W-:Y:S01]  /*30b0*/  FMUL.FTZ R72, R0, R80 ;  /* 0x0000005000487220 */ /* 0x000fe20000410000 */
[----:B-1----:R-:W-:-:S02]  /*30c0*/  FSEL R48, R48, -INF , P2 ;  /* 0xff80000030307808 */ /* 0x002fc40001000000 */
[----:B------:R-:W-:Y:S01]  /*30d0*/  FMNMX.FTZ R29, R49, R30, !PT ;  /* 0x0000001e311d7209 */ /* 0x000fe20007810000 */
[----:B------:R-:W1:Y:S01]  /*30e0*/  MUFU.TANH R66, R66 ;  /* 0x0000004200427308 */ /* 0x000e620000002400 */
[----:B------:R-:W-:Y:S02]  /*30f0*/  ISETP.GT.AND P2, PT, R34, 0x38, PT ;  /* 0x000000382200780c */ /* 0x000fe40003f44270 */
[----:B----4-:R-:W-:Y:S02]  /*3100*/  FSEL R47, R36, -INF , P1 ;  /* 0xff800000242f7808 */ /* 0x010fe40000800000 */
[----:B------:R-:W-:Y:S02]  /*3110*/  FMNMX.FTZ R30, R48, R29, !PT ;  /* 0x0000001d301e7209 */ /* 0x000fe40007810000 */
[----:B------:R-:W-:Y:S01]  /*3120*/  ISETP.GT.AND P1, PT, R34, 0x39, PT ;  /* 0x000000392200780c */ /* 0x000fe20003f24270 */
[----:B------:R-:W2:Y:S01]  /*3130*/  MUFU.TANH R67, R67 ;  /* 0x0000004300437308 */ /* 0x000ea20000002400 */
[----:B------:R-:W-:-:S02]  /*3140*/  FSEL R46, R37, -INF , P2 ;  /* 0xff800000252e7808 */ /* 0x000fc40001000000 */
[----:B------:R-:W-:Y:S02]  /*3150*/  FMNMX.FTZ R29, R47, R30, !PT ;  /* 0x0000001e2f1d7209 */ /* 0x000fe40007810000 */
[----:B------:R-:W-:Y:S02]  /*3160*/  ISETP.GT.AND P2, PT, R34, 0x40, PT ;  /* 0x000000402200780c */ /* 0x000fe40003f44270 */
[----:B------:R-:W-:Y:S01]  /*3170*/  FSEL R45, R45, -INF , P1 ;  /* 0xff8000002d2d7808 */ /* 0x000fe20000800000 */
[----:B------:R3:W4:Y:S01]  /*3180*/  MUFU.TANH R38, R70 ;  /* 0x0000004600267308 */ /* 0x0007220000002400 */
[----:B------:R-:W-:Y:S02]  /*3190*/  FMNMX.FTZ R30, R46, R29, !PT ;  /* 0x0000001d2e1e7209 */ /* 0x000fe40007810000 */
[----:B------:R-:W-:Y:S02]  /*31a0*/  ISETP.GT.AND P1, PT, R34, 0x41, PT ;  /* 0x000000412200780c */ /* 0x000fe40003f24270 */
[----:B-----5:R-:W-:-:S02]  /*31b0*/  FSEL R44, R44, -INF , P2 ;  /* 0xff8000002c2c7808 */ /* 0x020fc40001000000 */
[----:B------:R-:W-:Y:S01]  /*31c0*/  FMNMX.FTZ R29, R45, R30, !PT ;  /* 0x0000001e2d1d7209 */ /* 0x000fe20007810000 */
[----:B------:R-:W5:Y:S01]  /*31d0*/  MUFU.TANH R33, R71 ;  /* 0x0000004700217308 */ /* 0x000f620000002400 */
[----:B------:R-:W-:Y:S01]  /*31e0*/  ISETP.GT.AND P2, PT, R34, 0x48, PT ;  /* 0x000000482200780c */ /* 0x000fe20003f44270 */
[----:B---3--:R-:W-:Y:S01]  /*31f0*/  FMUL.FTZ R70, R0, R77 ;  /* 0x0000004d00467220 */ /* 0x008fe20000410000 */
[----:B------:R-:W-:Y:S02]  /*3200*/  FSEL R40, R40, -INF , P1 ;  /* 0xff80000028287808 */ /* 0x000fe40000800000 */
[----:B------:R-:W-:Y:S02]  /*3210*/  FMNMX.FTZ R29, R44, R29, !PT ;  /* 0x0000001d2c1d7209 */ /* 0x000fe40007810000 */
[----:B------:R-:W-:Y:S01]  /*3220*/  ISETP.GT.AND P1, PT, R34, 0x49, PT ;  /* 0x000000492200780c */ /* 0x000fe20003f24270 */
[----:B------:R-:W3:Y:S01]  /*3230*/  MUFU.TANH R42, R74 ;  /* 0x0000004a002a7308 */ /* 0x000ee20000002400 */
[----:B0-----:R-:W-:-:S02]  /*3240*/  FSEL R31, R62, -INF , P2 ;  /* 0xff8000003e1f7808 */ /* 0x001fc40001000000 */
[----:B------:R-:W-:Y:S02]  /*3250*/  FMNMX.FTZ R30, R40, R29, !PT ;  /* 0x0000001d281e7209 */ /* 0x000fe40007810000 */
[C---:B------:R-:W-:Y:S02]  /*3260*/  ISETP.GT.AND P2, PT, R34.reuse, 0x50, PT ;  /* 0x000000502200780c */ /* 0x040fe40003f44270 */
[----:B------:R-:W-:Y:S01]  /*3270*/  FSEL R35, R41, -INF , P1 ;  /* 0xff80000029237808 */ /* 0x000fe20000800000 */
[----:B------:R-:W0:Y:S01]  /*3280*/  MUFU.TANH R37, R75 ;  /* 0x0000004b00257308 */ /* 0x000e220000002400 */
[----:B------:R-:W-:Y:S02]  /*3290*/  FMNMX.FTZ R30, R31, R30, !PT ;  /* 0x0000001e1f1e7209 */ /* 0x000fe40007810000 */
[----:B------:R-:W-:Y:S02]  /*32a0*/  ISETP.GT.AND P1, PT, R34, 0x51, PT ;  /* 0x000000512200780c */ /* 0x000fe40003f24270 */
[----:B-1----:R-:W-:-:S02]  /*32b0*/  FSEL R43, R66, -INF , P2 ;  /* 0xff800000422b7808 */ /* 0x002fc40001000000 */
[----:B------:R-:W-:Y:S01]  /*32c0*/  FMNMX.FTZ R30, R35, R30, !PT ;  /* 0x0000001e231e7209 */ /* 0x000fe20007810000 */
[----:B------:R-:W1:Y:S01]  /*32d0*/  MUFU.TANH R36, R78 ;  /* 0x0000004e00247308 */ /* 0x000e620000002400 */
[----:B------:R-:W-:Y:S02]  /*32e0*/  ISETP.GT.AND P2, PT, R34, 0x58, PT ;  /* 0x000000582200780c */ /* 0x000fe40003f44270 */
[----:B--2---:R-:W-:Y:S01]  /*32f0*/  FSEL R39, R67, -INF , P1 ;  /* 0xff80000043277808 */ /* 0x004fe20000800000 */
[----:B------:R-:W-:Y:S01]  /*3300*/  FMUL.FTZ R67, R0, R60 ;  /* 0x0000003c00437220 */ /* 0x000fe20000410000 */
[----:B------:R-:W-:Y:S02]  /*3310*/  FMNMX.FTZ R30, R43, R30, !PT ;  /* 0x0000001e2b1e7209 */ /* 0x000fe40007810000 */
[----:B------:R-:W-:Y:S01]  /*3320*/  ISETP.GT.AND P1, PT, R34, 0x59, PT ;  /* 0x000000592200780c */ /* 0x000fe20003f24270 */
[----:B------:R-:W2:Y:S01]  /*3330*/  MUFU.TANH R32, R79 ;  /* 0x0000004f00207308 */ /* 0x000ea20000002400 */
[----:B----4-:R-:W-:-:S02]  /*3340*/  FSEL R38, R38, -INF , P2 ;  /* 0xff80000026267808 */ /* 0x010fc40001000000 */
[----:B------:R-:W-:Y:S02]  /*3350*/  FMNMX.FTZ R29, R39, R30, !PT ;  /* 0x0000001e271d7209 */ /* 0x000fe40007810000 */
[----:B------:R-:W-:Y:S02]  /*3360*/  ISETP.GT.AND P2, PT, R34, 0x60, PT ;  /* 0x000000602200780c */ /* 0x000fe40003f44270 */
[----:B-----5:R-:W-:Y:S01]  /*3370*/  FSEL R33, R33, -INF , P1 ;  /* 0xff80000021217808 */ /* 0x020fe20000800000 */
[----:B------:R-:W4:Y:S01]  /*3380*/  MUFU.TANH R41, R82 ;  /* 0x0000005200297308 */ /* 0x000f220000002400 */
[----:B------:R-:W-:Y:S02]  /*3390*/  FMNMX.FTZ R30, R38, R29, !PT ;  /* 0x0000001d261e7209 */ /* 0x000fe40007810000 */
[----:B------:R-:W-:Y:S02]  /*33a0*/  ISETP.GT.AND P1, PT, R34, 0x61, PT ;  /* 0x000000612200780c */ /* 0x000fe40003f24270 */
[----:B---3--:R-:W-:-:S02]  /*33b0*/  FSEL R42, R42, -INF , P2 ;  /* 0xff8000002a2a7808 */ /* 0x008fc40001000000 */
[----:B------:R-:W-:Y:S01]  /*33c0*/  FMNMX.FTZ R29, R33, R30, !PT ;  /* 0x0000001e211d7209 */ /* 0x000fe20007810000 */
[----:B------:R-:W3:Y:S01]  /*33d0*/  MUFU.TANH R83, R83 ;  /* 0x0000005300537308 */ /* 0x000ee20000002400 */
[----:B------:R-:W-:Y:S02]  /*33e0*/  ISETP.GT.AND P2, PT, R34, 0x68, PT ;  /* 0x000000682200780c */ /* 0x000fe40003f44270 */
[----:B0-----:R-:W-:Y:S02]  /*33f0*/  FSEL R37, R37, -INF , P1 ;  /* 0xff80000025257808 */ /* 0x001fe40000800000 */
[----:B------:R-:W-:Y:S02]  /*3400*/  FMNMX.FTZ R30, R42, R29, !PT ;  /* 0x0000001d2a1e7209 */ /* 0x000fe40007810000 */
[----:B------:R-:W-:Y:S01]  /*3410*/  ISETP.GT.AND P1, PT, R34, 0x69, PT ;  /* 0x000000692200780c */ /* 0x000fe20003f24270 */
[----:B------:R-:W0:Y:S01]  /*3420*/  MUFU.TANH R86, R86 ;  /* 0x0000005600567308 */ /* 0x000e220000002400 */
[----:B-1----:R-:W-:-:S02]  /*3430*/  FSEL R36, R36, -INF , P2 ;  /* 0xff80000024247808 */ /* 0x002fc40001000000 */
[----:B------:R-:W-:Y:S02]  /*3440*/  FMNMX.FTZ R29, R37, R30, !PT ;  /* 0x0000001e251d7209 */ /* 0x000fe40007810000 */
[----:B------:R-:W-:Y:S02]  /*3450*/  ISETP.GT.AND P2, PT, R34, 0x70, PT ;  /* 0x000000702200780c */ /* 0x000fe40003f44270 */
[----:B--2---:R-:W-:Y:S01]  /*3460*/  FSEL R32, R32, -INF , P1 ;  /* 0xff80000020207808 */ /* 0x004fe20000800000 */
[----:B------:R-:W1:Y:S01]  /*3470*/  MUFU.TANH R87, R87 ;  /* 0x0000005700577308 */ /* 0x000e620000002400 */
[----:B------:R-:W-:Y:S02]  /*3480*/  FMNMX.FTZ R29, R36, R29, !PT ;  /* 0x0000001d241d7209 */ /* 0x000fe40007810000 */
[----:B------:R-:W-:Y:S02]  /*3490*/  ISETP.GT.AND P1, PT, R34, 0x71, PT ;  /* 0x000000712200780c */ /* 0x000fe40003f24270 */
[----:B----4-:R-:W-:-:S02]  /*34a0*/  FSEL R41, R41, -INF , P2 ;  /* 0xff80000029297808 */ /* 0x010fc40001000000 */
[----:B------:R-:W-:Y:S01]  /*34b0*/  FMNMX.FTZ R30, R32, R29, !PT ;  /* 0x0000001d201e7209 */ /* 0x000fe20007810000 */
[----:B------:R2:W-:Y:S01]  /*34c0*/  MUFU.TANH R66, R61 ;  /* 0x0000003d00427308 */ /* 0x0005e20000002400 */
[C---:B------:R-:W-:Y:S02]  /*34d0*/  ISETP.GT.AND P2, PT, R34.reuse, 0x78, PT ;  /* 0x000000782200780c */ /* 0x040fe40003f44270 */
[----:B---3--:R-:W-:Y:S02]  /*34e0*/  FSEL R29, R83, -INF , P1 ;  /* 0xff800000531d7808 */ /* 0x008fe40000800000 */
[----:B------:R-:W-:Y:S02]  /*34f0*/  FMNMX.FTZ R30, R41, R30, !PT ;  /* 0x0000001e291e7209 */ /* 0x000fe40007810000 */
[----:B------:R-:W-:Y:S01]  /*3500*/  ISETP.GT.AND P1, PT, R34, 0x79, PT ;  /* 0x000000792200780c */ /* 0x000fe20003f24270 */
[----:B------:R-:W-:Y:S01]  /*3510*/  MUFU.TANH R2, R2 ;  /* 0x0000000200027308 */ /* 0x000fe20000002400 */
[----:B0-----:R-:W-:-:S02]  /*3520*/  FSEL R34, R86, -INF , P2 ;  /* 0xff80000056227808 */ /* 0x001fc40001000000 */
[----:B------:R-:W-:Y:S02]  /*3530*/  FMNMX.FTZ R71, R29, R30, !PT ;  /* 0x0000001e1d477209 */ /* 0x000fe40007810000 */
[----:B-1----:R-:W-:Y:S02]  /*3540*/  FSEL R30, R87, -INF , P1 ;  /* 0xff800000571e7808 */ /* 0x002fe40000800000 */
[----:B------:R-:W-:Y:S01]  /*3550*/  FMNMX.FTZ R71, R34, R71, !PT ;  /* 0x0000004722477209 */ /* 0x000fe20007810000 */
[----:B------:R-:W-:Y:S01]  /*3560*/  MUFU.TANH R3, R3 ;  /* 0x0000000300037308 */ /* 0x000fe20000002400 */
[----:B------:R-:W-:Y:S02]  /*3570*/  ISETP.GT.AND P2, PT, R88, 0x1, PT ;  /* 0x000000015800780c */ /* 0x000fe40003f44270 */
[----:B------:R-:W-:-:S05]  /*3580*/  FMNMX.FTZ R71, R30, R71, !PT ;  /* 0x000000471e477209 */ /* 0x000fca0007810000 */
[----:B------:R-:W0:Y:S01]  /*3590*/  SHFL.BFLY PT, R60, R71, 0x2, 0x1f ;  /* 0x0c401f00473c7f89 */ /* 0x000e2200000e0000 */
[----:B------:R-:W1:Y:S08]  /*35a0*/  MUFU.TANH R7, R7 ;  /* 0x0000000700077308 */ /* 0x000e700000002400 */
[----:B------:R3:W-:Y:S08]  /*35b0*/  MUFU.TANH R79, R58 ;  /* 0x0000003a004f7308 */ /* 0x0007f00000002400 */
[----:B------:R-:W4:Y:S01]  /*35c0*/  MUFU.TANH R8, R8 ;  /* 0x0000000800087308 */ /* 0x000f220000002400 */
[----:B0-----:R-:W-:-:S07]  /*35d0*/  FMNMX.FTZ R60, R71, R60, !PT ;  /* 0x0000003c473c7209 */ /* 0x001fce0007810000 */
[----:B------:R-:W0:Y:S01]  /*35e0*/  MUFU.TANH R9, R9 ;  /* 0x0000000900097308 */ /* 0x000e220000002400 */
[----:B------:R-:W-:Y:S01]  /*35f0*/  FMUL.FTZ R71, R0, R81 ;  /* 0x0000005100477220 */ /* 0x000fe20000410000 */
[----:B--2---:R-:W2:Y:S06]  /*3600*/  SHFL.BFLY PT, R61, R60, 0x1, 0x1f ;  /* 0x0c201f003c3d7f89 */ /* 0x004eac00000e0000 */
[----:B------:R-:W-:Y:S08]  /*3610*/  MUFU.TANH R10, R10 ;  /* 0x0000000a000a7308 */ /* 0x000ff00000002400 */
[----:B------:R-:W5:Y:S08]  /*3620*/  MUFU.TANH R11, R11 ;  /* 0x0000000b000b7308 */ /* 0x000f700000002400 */
[----:B------:R-:W-:Y:S01]  /*3630*/  MUFU.TANH R12, R12 ;  /* 0x0000000c000c7308 */ /* 0x000fe20000002400 */
[----:B--2---:R-:W-:Y:S01]  /*3640*/  FMNMX.FTZ R170, R60, R61, !PT ;  /* 0x0000003d3caa7209 */ /* 0x004fe20007810000 */
[----:B------:R-:W-:Y:S01]  /*3650*/  IMAD.U32 R61, RZ, RZ, UR10 ;  /* 0x0000000aff3d7e24 */ /* 0x000fe2000f8e00ff */
[----:B-1----:R-:W-:-:S02]  /*3660*/  FSEL R60, R7, -INF , P3 ;  /* 0xff800000073c7808 */ /* 0x002fc40001800000 */
[C---:B------:R-:W-:Y:S01]  /*3670*/  FSETP.NEU.FTZ.AND P1, PT, R170.reuse, -INF , PT ;  /* 0xff800000aa00780b */ /* 0x040fe20003f3d000 */
[----:B---3--:R-:W-:-:S01]  /*3680*/  FFMA.FTZ R58, R170, R61, -8 ;  /* 0xc1000000aa3a7423 */ /* 0x008fc2000001003d */
[----:B------:R-:W-:Y:S01]  /*3690*/  FSEL R61, R3, -INF , P2 ;  /* 0xff800000033d7808 */ /* 0x000fe20001000000 */
[----:B------:R1:W-:Y:S01]  /*36a0*/  MUFU.TANH R75, R65 ;  /* 0x00000041004b7308 */ /* 0x0003e20000002400 */
[----:B------:R-:W-:Y:S02]  /*36b0*/  ISETP.GT.AND P2, PT, R88, 0x10, PT ;  /* 0x000000105800780c */ /* 0x000fe40003f44270 */
[----:B------:R-:W-:Y:S02]  /*36c0*/  FSEL R58, R58, RZ, P1 ;  /* 0x000000ff3a3a7208 */ /* 0x000fe40000800000 */
[----:B------:R-:W-:-:S03]  /*36d0*/  ISETP.GT.AND P1, PT, R88, RZ, PT ;  /* 0x000000ff5800720c */ /* 0x000fc60003f24270 */
[----:B------:R-:W2:Y:S01]  /*36e0*/  MUFU.TANH R14, R14 ;  /* 0x0000000e000e7308 */ /* 0x000ea20000002400 */
[----:B------:R-:W-:Y:S01]  /*36f0*/  FSEL R62, R2, -INF , P1 ;  /* 0xff800000023e7808 */ /* 0x000fe20000800000 */
[--C-:B-1----:R-:W-:Y:S01]  /*3700*/  FFMA.FTZ R65, R63, UR10, -R58.reuse ;  /* 0x0000000a3f417c23 */ /* 0x102fe2000801083a */
[----:B------:R-:W-:Y:S01]  /*3710*/  ISETP.GT.AND P1, PT, R88, 0x9, PT ;  /* 0x000000095800780c */ /* 0x000fe20003f24270 */
[--C-:B------:R-:W-:Y:S01]  /*3720*/  FFMA.FTZ R155, R57, UR10, -R58.reuse ;  /* 0x0000000a399b7c23 */ /* 0x100fe2000801083a */
[----:B------:R-:W-:Y:S01]  /*3730*/  FMNMX.FTZ R3, R62, R61, !PT ;  /* 0x0000003d3e037209 */ /* 0x000fe20007810000 */
[--C-:B------:R-:W-:Y:S01]  /*3740*/  FFMA.FTZ R157, R52, UR10, -R58.reuse ;  /* 0x0000000a349d7c23 */ /* 0x100fe2000801083a */
[----:B----4-:R-:W-:Y:S01]  /*3750*/  FSEL R59, R8, -INF , P1 ;  /* 0xff800000083b7808 */ /* 0x010fe20000800000 */
[----:B------:R-:W-:Y:S01]  /*3760*/  MUFU.TANH R13, R13 ;  /* 0x0000000d000d7308 */ /* 0x000fe20000002400 */
[----:B------:R-:W-:Y:S01]  /*3770*/  FMNMX.FTZ R8, R60, R3, !PT ;  /* 0x000000033c087209 */ /* 0x000fe20007810000 */
[--C-:B------:R-:W-:Y:S01]  /*3780*/  FFMA.FTZ R159, R48, UR10, -R58.reuse ;  /* 0x0000000a309f7c23 */ /* 0x100fe2000801083a */
[----:B------:R-:W-:Y:S01]  /*3790*/  ISETP.GT.AND P1, PT, R88, 0x11, PT ;  /* 0x000000115800780c */ /* 0x000fe20003f24270 */
[--C-:B------:R-:W-:Y:S01]  /*37a0*/  FFMA.FTZ R161, R44, UR10, -R58.reuse ;  /* 0x0000000a2ca17c23 */ /* 0x100fe2000801083a */
[----:B0-----:R-:W-:Y:S01]  /*37b0*/  FSEL R63, R9, -INF , P2 ;  /* 0xff800000093f7808 */ /* 0x001fe20001000000 */
[--C-:B------:R-:W-:Y:S01]  /*37c0*/  FFMA.FTZ R9, R56, UR10, -R58.reuse ;  /* 0x0000000a38097c23 */ /* 0x100fe2000801083a */
[----:B------:R-:W-:Y:S01]  /*37d0*/  FMNMX.FTZ R8, R59, R8, !PT ;  /* 0x000000083b087209 */ /* 0x000fe20007810000 */
[----:B------:R0:W-:Y:S01]  /*37e0*/  MUFU.TANH R74, R64 ;  /* 0x00000040004a7308 */ /* 0x0001e20000002400 */
[C---:B------:R-:W-:Y:S01]  /*37f0*/  ISETP.GT.AND P2, PT, R88.reuse, 0x18, PT ;  /* 0x000000185800780c */ /* 0x040fe20003f44270 */
[--C-:B------:R-:W-:Y:S01]  /*3800*/  FFMA.FTZ R153, R93, UR10, -R58.reuse ;  /* 0x0000000a5d997c23 */ /* 0x100fe2000801083a */
[----:B------:R-:W-:Y:S01]  /*3810*/  FMNMX.FTZ R7, R63, R8, !PT ;  /* 0x000000083f077209 */ /* 0x000fe20007810000 */
[--C-:B------:R-:W-:Y:S01]  /*3820*/  FFMA.FTZ R54, R91, UR10, -R58.reuse ;  /* 0x0000000a5b367c23 */ /* 0x100fe2000801083a */
[----:B-----5:R-:W-:Y:S01]  /*3830*/  FSEL R57, R11, -INF , P2 ;  /* 0xff8000000b397808 */ /* 0x020fe20001000000 */
[--C-:B------:R-:W-:Y:S01]  /*3840*/  FFMA.FTZ R11, R55, UR10, -R58.reuse ;  /* 0x0000000a370b7c23 */ /* 0x100fe2000801083a */
[----:B------:R-:W-:Y:S01]  /*3850*/  ISETP.GT.AND P2, PT, R88, 0x20, PT ;  /* 0x000000205800780c */ /* 0x000fe20003f44270 */
[----:B------:R-:W1:Y:S01]  /*3860*/  MUFU.TANH R15, R15 ;  /* 0x0000000f000f7308 */ /* 0x000e620000002400 */
[----:B0-----:R-:W-:Y:S01]  /*3870*/  FSEL R64, R10, -INF , P1 ;  /* 0xff8000000a407808 */ /* 0x001fe20000800000 */
[--C-:B------:R-:W-:Y:S01]  /*3880*/  FFMA.FTZ R2, R89, UR10, -R58.reuse ;  /* 0x0000000a59027c23 */ /* 0x100fe2000801083a */
[----:B------:R-:W-:Y:S01]  /*3890*/  ISETP.GT.AND P1, PT, R88, 0x19, PT ;  /* 0x000000195800780c */ /* 0x000fe20003f24270 */
[--C-:B------:R-:W-:Y:S01]  /*38a0*/  FFMA.FTZ R167, R41, UR10, -R58.reuse ;  /* 0x0000000a29a77c23 */ /* 0x100fe2000801083a */
[----:B------:R-:W-:Y:S01]  /*38b0*/  FMNMX.FTZ R8, R64, R7, !PT ;  /* 0x0000000740087209 */ /* 0x000fe20007810000 */
[--C-:B------:R-:W-:Y:S01]  /*38c0*/  FFMA.FTZ R165, R42, UR10, -R58.reuse ;  /* 0x0000000a2aa57c23 */ /* 0x100fe2000801083a */
[----:B--2---:R-:W-:Y:S01]  /*38d0*/  FSEL R56, R14, -INF , P2 ;  /* 0xff8000000e387808 */ /* 0x004fe20001000000 */
[----:B------:R-:W0:Y:S01]  /*38e0*/  MUFU.TANH R20, R20 ;  /* 0x0000001400147308 */ /* 0x000e220000002400 */
[----:B------:R-:W-:Y:S01]  /*38f0*/  FMNMX.FTZ R10, R57, R8, !PT ;  /* 0x00000008390a7209 */ /* 0x000fe20007810000 */
[--C-:B------:R-:W-:Y:S01]  /*3900*/  FFMA.FTZ R14, R51, UR10, -R58.reuse ;  /* 0x0000000a330e7c23 */ /* 0x100fe2000801083a */
[----:B------:R-:W-:Y:S01]  /*3910*/  ISETP.GT.AND P2, PT, R88, 0x28, PT ;  /* 0x000000285800780c */ /* 0x000fe20003f44270 */
[--C-:B------:R-:W-:Y:S01]  /*3920*/  FFMA.FTZ R163, R43, UR10, -R58.reuse ;  /* 0x0000000a2ba37c23 */ /* 0x100fe2000801083a */
[----:B------:R-:W-:-:S01]  /*3930*/  FFMA.FTZ R31, R31, UR10, -R58 ;  /* 0x0000000a1f1f7c23 */ /* 0x000fc2000801083a */
[----:B------:R-:W-:-:S02]  /*3940*/  FFMA.FTZ R30, R30, UR10, -R58 ;  /* 0x0000000a1e1e7c23 */ /* 0x000fc4000801083a */
[----:B------:R2:W-:Y:S01]  /*3950*/  MUFU.EX2 R3, R65 ;  /* 0x0000004100037308 */ /* 0x0005e20000000800 */
[----:B-1----:R-:W-:Y:S02]  /*3960*/  FSEL R15, R15, -INF , P2 ;  /* 0xff8000000f0f7808 */ /* 0x002fe40001000000 */
[----:B------:R-:W-:-:S05]  /*3970*/  ISETP.GT.AND P2, PT, R88, 0x30, PT ;  /* 0x000000305800780c */ /* 0x000fca0003f44270 */
[----:B------:R-:W1:Y:S01]  /*3980*/  MUFU.TANH R24, R24 ;  /* 0x0000001800187308 */ /* 0x000e620000002400 */
[----:B--2---:R-:W-:Y:S01]  /*3990*/  FSEL R65, R12, -INF , P1 ;  /* 0xff8000000c417808 */ /* 0x004fe20000800000 */
[----:B------:R-:W-:Y:S01]  /*39a0*/  FFMA.FTZ R12, R53, UR10, -R58 ;  /* 0x0000000a350c7c23 */ /* 0x000fe2000801083a */
[----:B------:R-:W-:Y:S02]  /*39b0*/  ISETP.GT.AND P1, PT, R88, 0x21, PT ;  /* 0x000000215800780c */ /* 0x000fe40003f24270 */
[----:B------:R-:W-:Y:S02]  /*39c0*/  FMNMX.FTZ R7, R65, R10, !PT ;  /* 0x0000000a41077209 */ /* 0x000fe40007810000 */
[----:B------:R-:W-:Y:S01]  /*39d0*/  FSEL R13, R13, -INF , P1 ;  /* 0xff8000000d0d7808 */ /* 0x000fe20000800000 */
[----:B------:R-:W2:Y:S01]  /*39e0*/  MUFU.TANH R21, R21 ;  /* 0x0000001500157308 */ /* 0x000ea20000002400 */
[----:B------:R-:W-:Y:S02]  /*39f0*/  FMNMX.FTZ R10, R56, R7, !PT ;  /* 0x00000007380a7209 */ /* 0x000fe40007810000 */
[----:B------:R-:W-:-:S02]  /*3a00*/  ISETP.GT.AND P1, PT, R88, 0x29, PT ;  /* 0x000000295800780c */ /* 0x000fc40003f24270 */
[----:B------:R-:W-:Y:S02]  /*3a10*/  FMNMX.FTZ R10, R13, R10, !PT ;  /* 0x0000000a0d0a7209 */ /* 0x000fe40007810000 */
[----:B0-----:R-:W-:Y:S01]  /*3a20*/  FSEL R55, R20, -INF , P1 ;  /* 0xff80000014377808 */ /* 0x001fe20000800000 */
[----:B------:R-:W0:Y:S01]  /*3a30*/  MUFU.TANH R25, R25 ;  /* 0x0000001900197308 */ /* 0x000e220000002400 */
[----:B------:R-:W-:Y:S01]  /*3a40*/  FMNMX.FTZ R10, R15, R10, !PT ;  /* 0x0000000a0f0a7209 */ /* 0x000fe20007810000 */
[--C-:B------:R-:W-:Y:S01]  /*3a50*/  FFMA.FTZ R20, R47, UR10, -R58.reuse ;  /* 0x0000000a2f147c23 */ /* 0x100fe2000801083a */
[----:B------:R-:W-:Y:S02]  /*3a60*/  ISETP.GT.AND P1, PT, R88, 0x31, PT ;  /* 0x000000315800780c */ /* 0x000fe40003f24270 */
[----:B-1----:R-:W-:Y:S01]  /*3a70*/  FSEL R53, R24, -INF , P2 ;  /* 0xff80000018357808 */ /* 0x002fe20001000000 */
[----:B------:R-:W-:-:S01]  /*3a80*/  FFMA.FTZ R24, R49, UR10, -R58 ;  /* 0x0000000a31187c23 */ /* 0x000fc2000801083a */
[----:B------:R-:W-:Y:S01]  /*3a90*/  FMNMX.FTZ R10, R55, R10, !PT ;  /* 0x0000000a370a7209 */ /* 0x000fe20007810000 */
[----:B------:R-:W1:Y:S01]  /*3aa0*/  MUFU.TANH R26, R26 ;  /* 0x0000001a001a7308 */ /* 0x000e620000002400 */
[----:B------:R-:W-:-:S02]  /*3ab0*/  ISETP.GT.AND P2, PT, R88, 0x38, PT ;  /* 0x000000385800780c */ /* 0x000fc40003f44270 */
[----:B--2---:R-:W-:Y:S02]  /*3ac0*/  FSEL R21, R21, -INF , P1 ;  /* 0xff80000015157808 */ /* 0x004fe40000800000 */
[----:B------:R-:W-:Y:S02]  /*3ad0*/  FMNMX.FTZ R10, R53, R10, !PT ;  /* 0x0000000a350a7209 */ /* 0x000fe40007810000 */
[C---:B------:R-:W-:Y:S01]  /*3ae0*/  ISETP.GT.AND P1, PT, R88.reuse, 0x39, PT ;  /* 0x000000395800780c */ /* 0x040fe20003f24270 */
[----:B------:R-:W2:Y:S01]  /*3af0*/  MUFU.TANH R28, R28 ;  /* 0x0000001c001c7308 */ /* 0x000ea20000002400 */
[----:B0-----:R-:W-:Y:S02]  /*3b00*/  FSEL R25, R25, -INF , P2 ;  /* 0xff80000019197808 */ /* 0x001fe40001000000 */
[----:B------:R-:W-:Y:S02]  /*3b10*/  FMNMX.FTZ R10, R21, R10, !PT ;  /* 0x0000000a150a7209 */ /* 0x000fe40007810000 */
[----:B------:R-:W-:-:S03]  /*3b20*/  ISETP.GT.AND P2, PT, R88, 0x40, PT ;  /* 0x000000405800780c */ /* 0x000fc60003f44270 */
[----:B------:R-:W0:Y:S01]  /*3b30*/  MUFU.TANH R27, R27 ;  /* 0x0000001b001b7308 */ /* 0x000e220000002400 */
[----:B-1----:R-:W-:Y:S01]  /*3b40*/  FSEL R52, R26, -INF , P1 ;  /* 0xff8000001a347808 */ /* 0x002fe20000800000 */
[--C-:B------:R-:W-:Y:S01]  /*3b50*/  FFMA.FTZ R26, R40, UR10, -R58.reuse ;  /* 0x0000000a281a7c23 */ /* 0x100fe2000801083a */
[----:B------:R-:W-:Y:S01]  /*3b60*/  ISETP.GT.AND P1, PT, R88, 0x41, PT ;  /* 0x000000415800780c */ /* 0x000fe20003f24270 */
[----:B------:R-:W-:-:S04]  /*3b70*/  FFMA.FTZ R40, R39, UR10, -R58 ;  /* 0x0000000a27287c23 */ /* 0x000fc8000801083a */
[----:B------:R-:W1:Y:S01]  /*3b80*/  MUFU.TANH R67, R67 ;  /* 0x0000004300437308 */ /* 0x000e620000002400 */
[----:B--2---:R-:W-:Y:S01]  /*3b90*/  FSEL R51, R28, -INF , P2 ;  /* 0xff8000001c337808 */ /* 0x004fe20001000000 */
[----:B------:R-:W-:Y:S01]  /*3ba0*/  FFMA.FTZ R28, R45, UR10, -R58 ;  /* 0x0000000a2d1c7c23 */ /* 0x000fe2000801083a */
[----:B------:R-:W-:-:S05]  /*3bb0*/  ISETP.GT.AND P2, PT, R88, 0x48, PT ;  /* 0x000000485800780c */ /* 0x000fca0003f44270 */
[----:B------:R2:W-:Y:S01]  /*3bc0*/  MUFU.EX2 R8, R9 ;  /* 0x0000000900087308 */ /* 0x0005e20000000800 */
[----:B0-----:R-:W-:Y:S02]  /*3bd0*/  FSEL R27, R27, -INF , P1 ;  /* 0xff8000001b1b7808 */ /* 0x001fe40000800000 */
[----:B------:R-:W-:-:S05]  /*3be0*/  ISETP.GT.AND P1, PT, R88, 0x49, PT ;  /* 0x000000495800780c */ /* 0x000fca0003f24270 */
[----:B------:R-:W0:Y:S01]  /*3bf0*/  MUFU.TANH R68, R68 ;  /* 0x0000004400447308 */ /* 0x000e220000002400 */
[----:B--2---:R-:W-:Y:S02]  /*3c00*/  FMNMX.FTZ R9, R25, R10, !PT ;  /* 0x0000000a19097209 */ /* 0x004fe40007810000 */
[----:B-1----:R-:W-:Y:S02]  /*3c10*/  FSEL R67, R67, -INF , P2 ;  /* 0xff80000043437808 */ /* 0x002fe40001000000 */
[----:B------:R-:W-:Y:S01]  /*3c20*/  FMNMX.FTZ R10, R52, R9, !PT ;  /* 0x00000009340a7209 */ /* 0x000fe20007810000 */
[----:B------:R-:W-:Y:S01]  /*3c30*/  FFMA.FTZ R9, R50, UR10, -R58 ;  /* 0x0000000a32097c23 */ /* 0x000fe2000801083a */
[----:B------:R-:W-:Y:S01]  /*3c40*/  ISETP.GT.AND P2, PT, R88, 0x50, PT ;  /* 0x000000505800780c */ /* 0x000fe20003f44270 */
[----:B------:R1:W2:Y:S01]  /*3c50*/  MUFU.TANH R78, R69 ;  /* 0x00000045004e7308 */ /* 0x0002a20000002400 */
[----:B------:R-:W-:-:S04]  /*3c60*/  FMNMX.FTZ R10, R51, R10, !PT ;  /* 0x0000000a330a7209 */ /* 0x000fc80007810000 */
[----:B------:R-:W-:-:S03]  /*3c70*/  FMNMX.FTZ R10, R27, R10, !PT ;  /* 0x0000000a1b0a7209 */ /* 0x000fc60007810000 */
[----:B------:R3:W-:Y:S01]  /*3c80*/  MUFU.EX2 R7, R11 ;  /* 0x0000000b00077308 */ /* 0x0007e20000000800 */
[----:B-1----:R-:W-:Y:S02]  /*3c90*/  FSEL R69, R66, -INF , P1 ;  /* 0xff80000042457808 */ /* 0x002fe40000800000 */
[----:B------:R-:W-:Y:S02]  /*3ca0*/  FMNMX.FTZ R10, R67, R10, !PT ;  /* 0x0000000a430a7209 */ /* 0x000fe40007810000 */
[----:B------:R-:W-:Y:S02]  /*3cb0*/  ISETP.GT.AND P1, PT, R88, 0x51, PT ;  /* 0x000000515800780c */ /* 0x000fe40003f24270 */
[----:B------:R-:W-:Y:S01]  /*3cc0*/  FSEL R66, R74, -INF , P2 ;  /* 0xff8000004a427808 */ /* 0x000fe20001000000 */
[----:B------:R1:W4:Y:S01]  /*3cd0*/  MUFU.TANH R82, R73 ;  /* 0x0000004900527308 */ /* 0x0003220000002400 */
[----:B---3--:R-:W-:Y:S01]  /*3ce0*/  FMNMX.FTZ R11, R69, R10, !PT ;  /* 0x0000000a450b7209 */ /* 0x008fe20007810000 */
[--C-:B------:R-:W-:Y:S01]  /*3cf0*/  FFMA.FTZ R74, R35, UR10, -R58.reuse ;  /* 0x0000000a234a7c23 */ /* 0x100fe2000801083a */
[----:B------:R-:W-:Y:S01]  /*3d00*/  ISETP.GT.AND P2, PT, R88, 0x58, PT ;  /* 0x000000585800780c */ /* 0x000fe20003f44270 */
[--C-:B------:R-:W-:Y:S01]  /*3d10*/  FFMA.FTZ R35, R38, UR10, -R58.reuse ;  /* 0x0000000a26237c23 */ /* 0x100fe2000801083a */
[----:B------:R-:W-:Y:S01]  /*3d20*/  FSEL R50, R75, -INF , P1 ;  /* 0xff8000004b327808 */ /* 0x000fe20000800000 */
[----:B------:R-:W-:Y:S01]  /*3d30*/  FFMA.FTZ R38, R37, UR10, -R58 ;  /* 0x0000000a25267c23 */ /* 0x000fe2000801083a */
[----:B------:R-:W-:Y:S01]  /*3d40*/  FMNMX.FTZ R11, R66, R11, !PT ;  /* 0x0000000b420b7209 */ /* 0x000fe20007810000 */
[----:B------:R-:W3:Y:S01]  /*3d50*/  MUFU.TANH R76, R76 ;  /* 0x0000004c004c7308 */ /* 0x000ee20000002400 */
[----:B------:R-:W-:Y:S01]  /*3d60*/  ISETP.GT.AND P1, PT, R88, 0x59, PT ;  /* 0x000000595800780c */ /* 0x000fe20003f24270 */
[----:B-1----:R-:W-:Y:S01]  /*3d70*/  FMUL.FTZ R73, R0, R84 ;  /* 0x0000005400497220 */ /* 0x002fe20000410000 */
[----:B0-----:R-:W-:Y:S01]  /*3d80*/  FSEL R48, R68, -INF , P2 ;  /* 0xff80000044307808 */ /* 0x001fe20001000000 */
[----:B------:R-:W-:Y:S01]  /*3d90*/  IMAD.U32 R37, RZ, RZ, UR10 ;  /* 0x0000000aff257e24 */ /* 0x000fe2000f8e00ff */
[----:B------:R-:W-:-:S02]  /*3da0*/  FMNMX.FTZ R11, R50, R11, !PT ;  /* 0x0000000b320b7209 */ /* 0x000fc40007810000 */
[----:B------:R-:W-:Y:S01]  /*3db0*/  ISETP.GT.AND P2, PT, R88, 0x60, PT ;  /* 0x000000605800780c */ /* 0x000fe20003f44270 */
[----:B------:R-:W0:Y:S01]  /*3dc0*/  MUFU.TANH R70, R70 ;  /* 0x0000004600467308 */ /* 0x000e220000002400 */
[----:B--2---:R-:W-:Y:S02]  /*3dd0*/  FSEL R68, R78, -INF , P1 ;  /* 0xff8000004e447808 */ /* 0x004fe40000800000 */
[----:B------:R-:W-:Y:S02]  /*3de0*/  FMNMX.FTZ R11, R48, R11, !PT ;  /* 0x0000000b300b7209 */ /* 0x000fe40007810000 */
[----:B------:R-:W-:Y:S02]  /*3df0*/  ISETP.GT.AND P1, PT, R88, 0x61, PT ;  /* 0x000000615800780c */ /* 0x000fe40003f24270 */
[----:B------:R-:W-:Y:S01]  /*3e00*/  FSEL R49, R79, -INF , P2 ;  /* 0xff8000004f317808 */ /* 0x000fe20001000000 */
[----:B------:R-:W1:Y:S01]  /*3e10*/  MUFU.TANH R72, R72 ;  /* 0x0000004800487308 */ /* 0x000e620000002400 */
[----:B------:R-:W-:Y:S01]  /*3e20*/  FMNMX.FTZ R10, R68, R11, !PT ;  /* 0x0000000b440a7209 */ /* 0x000fe20007810000 */
[----:B------:R-:W-:Y:S01]  /*3e30*/  FFMA.FTZ R11, R46, UR10, -R58 ;  /* 0x0000000a2e0b7c23 */ /* 0x000fe2000801083a */
[----:B------:R-:W-:-:S02]  /*3e40*/  ISETP.GT.AND P2, PT, R88, 0x68, PT ;  /* 0x000000685800780c */ /* 0x000fc40003f44270 */
[----:B----4-:R-:W-:Y:S02]  /*3e50*/  FSEL R47, R82, -INF , P1 ;  /* 0xff800000522f7808 */ /* 0x010fe40000800000 */
[----:B------:R-:W-:Y:S01]  /*3e60*/  FMNMX.FTZ R10, R49, R10, !PT ;  /* 0x0000000a310a7209 */ /* 0x000fe20007810000 */
[----:B------:R-:W2:Y:S01]  /*3e70*/  MUFU.TANH R71, R71 ;  /* 0x0000004700477308 */ /* 0x000ea20000002400 */
[----:B------:R-:W-:Y:S02]  /*3e80*/  ISETP.GT.AND P1, PT, R88, 0x69, PT ;  /* 0x000000695800780c */ /* 0x000fe40003f24270 */
[----:B---3--:R-:W-:Y:S01]  /*3e90*/  FSEL R46, R76, -INF , P2 ;  /* 0xff8000004c2e7808 */ /* 0x008fe20001000000 */
[----:B------:R-:W-:-:S01]  /*3ea0*/  FFMA.FTZ R76, R33, UR10, -R58 ;  /* 0x0000000a214c7c23 */ /* 0x000fc2000801083a */
[----:B------:R-:W-:Y:S01]  /*3eb0*/  FMNMX.FTZ R75, R47, R10, !PT ;  /* 0x0000000a2f4b7209 */ /* 0x000fe20007810000 */
[----:B------:R-:W-:-:S01]  /*3ec0*/  FFMA.FTZ R33, R36, UR10, -R58 ;  /* 0x0000000a24217c23 */ /* 0x000fc2000801083a */
[----:B------:R-:W-:Y:S01]  /*3ed0*/  ISETP.GT.AND P2, PT, R88, 0x70, PT ;  /* 0x000000705800780c */ /* 0x000fe20003f44270 */
[----:B------:R-:W3:Y:S01]  /*3ee0*/  MUFU.TANH R73, R73 ;  /* 0x0000004900497308 */ /* 0x000ee20000002400 */
[----:B0-----:R-:W-:Y:S01]  /*3ef0*/  FSEL R70, R70, -INF , P1 ;  /* 0xff80000046467808 */ /* 0x001fe20000800000 */
[--C-:B------:R-:W-:Y:S01]  /*3f00*/  FFMA.FTZ R36, R32, UR10, -R58.reuse ;  /* 0x0000000a20247c23 */ /* 0x100fe2000801083a */
[----:B------:R-:W-:Y:S01]  /*3f10*/  FMNMX.FTZ R75, R46, R75, !PT ;  /* 0x0000004b2e4b7209 */ /* 0x000fe20007810000 */
[--C-:B------:R-:W-:Y:S01]  /*3f20*/  FFMA.FTZ R32, R29, UR10, -R58.reuse ;  /* 0x0000000a1d207c23 */ /* 0x100fe2000801083a */
[----:B------:R-:W-:Y:S01]  /*3f30*/  ISETP.GT.AND P1, PT, R88, 0x71, PT ;  /* 0x000000715800780c */ /* 0x000fe20003f24270 */
[----:B------:R-:W-:Y:S01]  /*3f40*/  FFMA.FTZ R29, R34, UR10, -R58 ;  /* 0x0000000a221d7c23 */ /* 0x000fe2000801083a */
[----:B-1----:R-:W-:Y:S01]  /*3f50*/  FSEL R45, R72, -INF , P2 ;  /* 0xff800000482d7808 */ /* 0x002fe20001000000 */
[----:B------:R-:W0:Y:S01]  /*3f60*/  MUFU.TANH R85, R85 ;  /* 0x0000005500557308 */ /* 0x000e220000002400 */
[----:B------:R-:W-:-:S02]  /*3f70*/  FMNMX.FTZ R10, R70, R75, !PT ;  /* 0x0000004b460a7209 */ /* 0x000fc40007810000 */
[C---:B------:R-:W-:Y:S02]  /*3f80*/  ISETP.GT.AND P2, PT, R88.reuse, 0x78, PT ;  /* 0x000000785800780c */ /* 0x040fe40003f44270 */
[----:B--2---:R-:W-:Y:S02]  /*3f90*/  FSEL R71, R71, -INF , P1 ;  /* 0xff80000047477808 */ /* 0x004fe40000800000 */
[----:B------:R-:W-:Y:S01]  /*3fa0*/  FMNMX.FTZ R10, R45, R10, !PT ;  /* 0x0000000a2d0a7209 */ /* 0x000fe20007810000 */
[----:B------:R-:W-:Y:S01]  /*3fb0*/  MUFU.EX2 R153, R153 ;  /* 0x0000009900997308 */ /* 0x000fe20000000800 */
[----:B---3--:R-:W-:Y:S02]  /*3fc0*/  FSEL R44, R73, -INF , P2 ;  /* 0xff800000492c7808 */ /* 0x008fe40001000000 */
[----:B------:R-:W-:Y:S02]  /*3fd0*/  ISETP.GT.AND P1, PT, R88, 0x79, PT ;  /* 0x000000795800780c */ /* 0x000fe40003f24270 */
[----:B------:R-:W-:-:S03]  /*3fe0*/  FMNMX.FTZ R73, R71, R10, !PT ;  /* 0x0000000a47497209 */ /* 0x000fc60007810000 */
[----:B------:R-:W1:Y:S01]  /*3ff0*/  MUFU.EX2 R54, R54 ;  /* 0x0000003600367308 */ /* 0x000e620000000800 */
[----:B0-----:R-:W-:Y:S02]  /*4000*/  FSEL R72, R85, -INF , P1 ;  /* 0xff80000055487808 */ /* 0x001fe40000800000 */
[----:B------:R-:W-:-:S04]  /*4010*/  FMNMX.FTZ R73, R44, R73, !PT ;  /* 0x000000492c497209 */ /* 0x000fc80007810000 */
[----:B------:R-:W-:Y:S01]  /*4020*/  FMNMX.FTZ R73, R72, R73, !PT ;  /* 0x0000004948497209 */ /* 0x000fe20007810000 */
[----:B------:R-:W0:Y:S04]  /*4030*/  MUFU.EX2 R2, R2 ;  /* 0x0000000200027308 */ /* 0x000e280000000800 */
[----:B------:R-:W2:Y:S04]  /*4040*/  SHFL.BFLY PT, R10, R73, 0x2, 0x1f ;  /* 0x0c401f00490a7f89 */ /* 0x000ea800000e0000 */
[----:B------:R-:W3:Y:S08]  /*4050*/  MUFU.EX2 R155, R155 ;  /* 0x0000009b009b7308 */ /* 0x000ef00000000800 */
[----:B------:R-:W-:Y:S08]  /*4060*/  MUFU.EX2 R12, R12 ;  /* 0x0000000c000c7308 */ /* 0x000ff00000000800 */
[----:B------:R-:W-:Y:S01]  /*4070*/  MUFU.EX2 R157, R157 ;  /* 0x0000009d009d7308 */ /* 0x000fe20000000800 */
[----:B--2---:R-:W-:-:S07]  /*4080*/  FMNMX.FTZ R39, R73, R10, !PT ;  /* 0x0000000a49277209 */ /* 0x004fce0007810000 */
[----:B------:R-:W-:Y:S01]  /*4090*/  MUFU.EX2 R14, R14 ;  /* 0x0000000e000e7308 */ /* 0x000fe20000000800 */
[----:B------:R-:W2:Y:S07]  /*40a0*/  SHFL.BFLY PT, R10, R39, 0x1, 0x1f ;  /* 0x0c201f00270a7f89 */ /* 0x000eae00000e0000 */
[----:B------:R-:W-:Y:S08]  /*40b0*/  MUFU.EX2 R9, R9 ;  /* 0x0000000900097308 */ /* 0x000ff00000000800 */
[----:B------:R-:W-:Y:S08]  /*40c0*/  MUFU.EX2 R24, R24 ;  /* 0x0000001800187308 */ /* 0x000ff00000000800 */
[----:B------:R-:W-:Y:S01]  /*40d0*/  MUFU.EX2 R159, R159 ;  /* 0x0000009f009f7308 */ /* 0x000fe20000000800 */
[----:B--2---:R-:W-:-:S04]  /*40e0*/  FMNMX.FTZ R10, R39, R10, !PT ;  /* 0x0000000a270a7209 */ /* 0x004fc80007810000 */
        /* <DEDUP_REMOVED lines=14> */
[----:B------:R-:W-:Y:S01]  /*41d0*/  FFMA.FTZ R21, R27, UR10, -R34 ;  /* 0x0000000a1b157c23 */ /* 0x000fe20008010822 */
[----:B-1----:R-:W-:-:S01]  /*41e0*/  FADD.FTZ R27, R153, R54 ;  /* 0x00000036991b7221 */ /* 0x002fc20000010000 */
[--C-:B------:R-:W-:Y:S01]  /*41f0*/  FFMA.FTZ R65, R65, UR10, -R34.reuse ;  /* 0x0000000a41417c23 */ /* 0x100fe20008010822 */
[----:B------:R-:W-:-:S01]  /*4200*/  FFMA.FTZ R156, R56, UR10, -R34 ;  /* 0x0000000a389c7c23 */ /* 0x000fc20008010822 */
[----:B------:R-:W1:Y:S01]  /*4210*/  MUFU.EX2 R37, R37 ;  /* 0x0000002500257308 */ /* 0x000e620000000800 */
[----:B0-----:R-:W-:-:S01]  /*4220*/  FADD.FTZ R62, R2, R27 ;  /* 0x0000001b023e7221 */ /* 0x001fc20000010000 */
[--C-:B------:R-:W-:Y:S01]  /*4230*/  FFMA.FTZ R13, R13, UR10, -R34.reuse ;  /* 0x0000000a0d0d7c23 */ /* 0x100fe20008010822 */
[----:B------:R-:W-:-:S01]  /*4240*/  FFMA.FTZ R160, R51, UR10, -R34 ;  /* 0x0000000a33a07c23 */ /* 0x000fc20008010822 */
[----:B------:R-:W-:Y:S01]  /*4250*/  FFMA.FTZ R55, R55, UR10, -R34 ;  /* 0x0000000a37377c23 */ /* 0x000fe20008010822 */
[----:B------:R-:W-:-:S01]  /*4260*/  FADD.FTZ R62, R3, R62 ;  /* 0x0000003e033e7221 */ /* 0x000fc20000010000 */
[--C-:B------:R-:W-:Y:S01]  /*4270*/  FFMA.FTZ R158, R53, UR10, -R34.reuse ;  /* 0x0000000a359e7c23 */ /* 0x100fe20008010822 */
[----:B------:R-:W-:-:S01]  /*4280*/  FFMA.FTZ R25, R25, UR10, -R34 ;  /* 0x0000000a19197c23 */ /* 0x000fc20008010822 */
[----:B------:R-:W0:Y:S01]  /*4290*/  MUFU.EX2 R41, R41 ;  /* 0x0000002900297308 */ /* 0x000e220000000800 */
[----:B---3--:R-:W-:-:S01]  /*42a0*/  FADD.FTZ R51, R155, R62 ;  /* 0x0000003e9b337221 */ /* 0x008fc20000010000 */
[--C-:B------:R-:W-:Y:S01]  /*42b0*/  FFMA.FTZ R52, R52, UR10, -R34.reuse ;  /* 0x0000000a34347c23 */ /* 0x100fe20008010822 */
[----:B------:R-:W-:-:S01]  /*42c0*/  FFMA.FTZ R50, R50, UR10, -R34 ;  /* 0x0000000a32327c23 */ /* 0x000fc20008010822 */
[----:B------:R-:W-:Y:S01]  /*42d0*/  FFMA.FTZ R67, R67, UR10, -R34 ;  /* 0x0000000a43437c23 */ /* 0x000fe20008010822 */
[----:B------:R-:W-:-:S01]  /*42e0*/  FADD.FTZ R64, R8, R51 ;  /* 0x0000003308407221 */ /* 0x000fc20000010000 */
[--C-:B------:R-:W-:Y:S01]  /*42f0*/  FFMA.FTZ R69, R69, UR10, -R34.reuse ;  /* 0x0000000a45457c23 */ /* 0x100fe20008010822 */
[----:B------:R-:W-:-:S01]  /*4300*/  FFMA.FTZ R162, R66, UR10, -R34 ;  /* 0x0000000a42a27c23 */ /* 0x000fc20008010822 */
[----:B------:R-:W2:Y:S01]  /*4310*/  MUFU.EX2 R42, R42 ;  /* 0x0000002a002a7308 */ /* 0x000ea20000000800 */
[----:B-1----:R-:W-:-:S01]  /*4320*/  FADD.FTZ R60, R152, R37 ;  /* 0x00000025983c7221 */ /* 0x002fc20000010000 */
[--C-:B------:R-:W-:Y:S01]  /*4330*/  FFMA.FTZ R48, R48, UR10, -R34.reuse ;  /* 0x0000000a30307c23 */ /* 0x100fe20008010822 */
[----:B------:R-:W-:-:S01]  /*4340*/  FFMA.FTZ R47, R47, UR10, -R34 ;  /* 0x0000000a2f2f7c23 */ /* 0x000fc20008010822 */
[--C-:B------:R-:W-:Y:S01]  /*4350*/  FFMA.FTZ R68, R68, UR10, -R34.reuse ;  /* 0x0000000a44447c23 */ /* 0x100fe20008010822 */
[----:B------:R-:W-:-:S01]  /*4360*/  FFMA.FTZ R49, R49, UR10, -R34 ;  /* 0x0000000a31317c23 */ /* 0x000fc20008010822 */
[--C-:B------:R-:W-:Y:S01]  /*4370*/  FFMA.FTZ R46, R46, UR10, -R34.reuse ;  /* 0x0000000a2e2e7c23 */ /* 0x100fe20008010822 */
[----:B------:R-:W-:-:S01]  /*4380*/  FFMA.FTZ R70, R70, UR10, -R34 ;  /* 0x0000000a46467c23 */ /* 0x000fc20008010822 */
[----:B------:R-:W1:Y:S01]  /*4390*/  MUFU.EX2 R154, R154 ;  /* 0x0000009a009a7308 */ /* 0x000e620000000800 */
[----:B0-----:R-:W-:-:S01]  /*43a0*/  FADD.FTZ R27, R41, R60 ;  /* 0x0000003c291b7221 */ /* 0x001fc20000010000 */
[--C-:B------:R-:W-:Y:S01]  /*43b0*/  FFMA.FTZ R71, R71, UR10, -R34.reuse ;  /* 0x0000000a47477c23 */ /* 0x100fe20008010822 */
[----:B------:R-:W-:-:S05]  /*43c0*/  FFMA.FTZ R44, R44, UR10, -R34 ;  /* 0x0000000a2c2c7c23 */ /* 0x000fca0008010822 */
[----:B------:R-:W0:Y:S01]  /*43d0*/  MUFU.EX2 R39, R39 ;  /* 0x0000002700277308 */ /* 0x000e220000000800 */
[----:B--2---:R-:W-:-:S01]  /*43e0*/  FADD.FTZ R27, R42, R27 ;  /* 0x0000001b2a1b7221 */ /* 0x004fc20000010000 */
[----:B------:R-:W-:-:S04]  /*43f0*/  F2FP.SATFINITE.E4M3.F32.PACK_AB_MERGE_C R41, R42, R41, RZ ;  /* 0x000000292a29723e */ /* 0x000fc800048070ff */
[----:B------:R-:W-:Y:S02]  /*4400*/  F2FP.SATFINITE.E4M3.F32.PACK_AB_MERGE_C R152, R37, R152, R41 ;  /* 0x000000982598723e */ /* 0x000fe40004807029 */
[----:B------:R-:W2:Y:S01]  /*4410*/  MUFU.EX2 R57, R57 ;  /* 0x0000003900397308 */ /* 0x000ea20000000800 */
[----:B-1----:R-:W-:-:S01]  /*4420*/  FADD.FTZ R62, R154, R27 ;  /* 0x0000001b9a3e7221 */ /* 0x002fc20000010000 */
[----:B------:R-:W-:-:S06]  /*4430*/  FADD.FTZ R27, R7, R64 ;  /* 0x00000040071b7221 */ /* 0x000fcc0000010000 */
[----:B------:R-:W1:Y:S01]  /*4440*/  MUFU.EX2 R58, R65 ;  /* 0x00000041003a7308 */ /* 0x000e620000000800 */
[----:B0-----:R-:W-:-:S07]  /*4450*/  FADD.FTZ R62, R39, R62 ;  /* 0x0000003e273e7221 */ /* 0x001fce0000010000 */
[----:B------:R-:W0:Y:S01]  /*4460*/  MUFU.EX2 R156, R156 ;  /* 0x0000009c009c7308 */ /* 0x000e220000000800 */
[----:B--2---:R-:W-:-:S01]  /*4470*/  FADD.FTZ R51, R57, R62 ;  /* 0x0000003e39337221 */ /* 0x004fc20000010000 */
[----:B------:R-:W-:-:S04]  /*4480*/  FADD.FTZ R62, R12, R27 ;  /* 0x0000001b0c3e7221 */ /* 0x000fc80000010000 */
[----:B------:R-:W-:Y:S02]  /*4490*/  FADD.FTZ R53, R157, R62 ;  /* 0x0000003e9d357221 */ /* 0x000fe40000010000 */
[----:B------:R-:W2:Y:S01]  /*44a0*/  MUFU.EX2 R13, R13 ;  /* 0x0000000d000d7308 */ /* 0x000ea20000000800 */
[----:B-1----:R-:W-:-:S01]  /*44b0*/  FADD.FTZ R51, R58, R51 ;  /* 0x000000333a337221 */ /* 0x002fc20000010000 */
[----:B------:R-:W-:Y:S01]  /*44c0*/  FADD.FTZ R64, R14, R53 ;  /* 0x000000350e407221 */ /* 0x000fe20000010000 */
[----:B------:R-:W-:-:S04]  /*44d0*/  F2FP.SATFINITE.E4M3.F32.PACK_AB_MERGE_C R57, R58, R57, RZ ;  /* 0x000000393a39723e */ /* 0x000fc800048070ff */
[----:B------:R-:W-:Y:S01]  /*44e0*/  F2FP.SATFINITE.E4M3.F32.PACK_AB_MERGE_C R154, R39, R154, R57 ;  /* 0x0000009a279a723e */ /* 0x000fe20004807039 */
[----:B------:R-:W1:Y:S01]  /*44f0*/  MUFU.EX2 R43, R43 ;  /* 0x0000002b002b7308 */ /* 0x000e620000000800 */
[----:B0-----:R-:W-:-:S01]  /*4500*/  FADD.FTZ R62, R156, R51 ;  /* 0x000000339c3e7221 */ /* 0x001fc20000010000 */
[----:B------:R-:W-:-:S06]  /*4510*/  FADD.FTZ R51, R9, R64 ;  /* 0x0000004009337221 */ /* 0x000fcc0000010000 */
        /* <DEDUP_REMOVED lines=8> */
[----:B------:R-:W0:Y:S08]  /*45a0*/  MUFU.EX2 R11, R11 ;  /* 0x0000000b000b7308 */ /* 0x000e300000000800 */
[----:B------:R-:W3:Y:S08]  /*45b0*/  MUFU.EX2 R25, R25 ;  /* 0x0000001900197308 */ /* 0x000ef00000000800 */
[----:B------:R-:W4:Y:S08]  /*45c0*/  MUFU.EX2 R28, R28 ;  /* 0x0000001c001c7308 */ /* 0x000f300000000800 */
[----:B------:R5:W-:Y:S08]  /*45d0*/  MUFU.EX2 R27, R50 ;  /* 0x00000032001b7308 */ /* 0x000bf00000000800 */
[----:B------:R-:W4:Y:S01]  /*45e0*/  MUFU.EX2 R52, R52 ;  /* 0x0000003400347308 */ /* 0x000f220000000800 */
[----:B-----5:R-:W-:-:S01]  /*45f0*/  FADD.FTZ R50, R24, R51 ;  /* 0x0000003318327221 */ /* 0x020fc20000010000 */
[----:B------:R-:W-:-:S03]  /*4600*/  F2FP.SATFINITE.E4M3.F32.PACK_AB_MERGE_C R24, R24, R9, RZ ;  /* 0x000000091818723e */ /* 0x000fc600048070ff */
[----:B------:R-:W-:Y:S01]  /*4610*/  FADD.FTZ R55, R159, R50 ;  /* 0x000000329f377221 */ /* 0x000fe20000010000 */
[----:B--2---:R-:W-:-:S01]  /*4620*/  FADD.FTZ R50, R158, R53 ;  /* 0x000000359e327221 */ /* 0x004fc20000010000 */
[----:B------:R-:W-:Y:S01]  /*4630*/  F2FP.SATFINITE.E4M3.F32.PACK_AB_MERGE_C R157, R14, R157, R24 ;  /* 0x0000009d0e9d723e */ /* 0x000fe20004807018 */
[----:B------:R-:W2:Y:S01]  /*4640*/  MUFU.EX2 R161, R161 ;  /* 0x000000a100a17308 */ /* 0x000ea20000000800 */
[----:B------:R-:W-:-:S01]  /*4650*/  FADD.FTZ R62, R20, R55 ;  /* 0x00000037143e7221 */ /* 0x000fc20000010000 */
[----:B-1----:R-:W-:-:S03]  /*4660*/  FADD.FTZ R50, R15, R50 ;  /* 0x000000320f327221 */ /* 0x002fc60000010000 */
[----:B0-----:R-:W-:Y:S01]  /*4670*/  FADD.FTZ R55, R11, R62 ;  /* 0x0000003e0b377221 */ /* 0x001fe20000010000 */
[----:B---3--:R-:W-:-:S01]  /*4680*/  FADD.FTZ R53, R25, R50 ;  /* 0x0000003219357221 */ /* 0x008fc20000010000 */
[C---:B----4-:R-:W-:Y:S01]  /*4690*/  F2FP.SATFINITE.E4M3.F32.PACK_AB_MERGE_C R11, R28.reuse, R11, RZ ;  /* 0x0000000b1c0b723e */ /* 0x050fe200048070ff */
[----:B------:R-:W0:Y:S01]  /*46a0*/  MUFU.EX2 R160, R160 ;  /* 0x000000a000a07308 */ /* 0x000e220000000800 */
[----:B------:R-:W-:-:S01]  /*46b0*/  FADD.FTZ R50, R28, R55 ;  /* 0x000000371c327221 */ /* 0x000fc20000010000 */
[C---:B------:R-:W-:Y:S01]  /*46c0*/  FADD.FTZ R53, R52.reuse, R53 ;  /* 0x0000003534357221 */ /* 0x040fe20000010000 */
[----:B------:R-:W-:Y:S02]  /*46d0*/  F2FP.SATFINITE.E4M3.F32.PACK_AB_MERGE_C R25, R52, R25, RZ ;  /* 0x000000193419723e */ /* 0x000fe400048070ff */
[----:B------:R-:W-:Y:S02]  /*46e0*/  F2FP.SATFINITE.E4M3.F32.PACK_AB_MERGE_C R159, R20, R159, R11 ;  /* 0x0000009f149f723e */ /* 0x000fe4000480700b */
[----:B------:R-:W-:Y:S01]  /*46f0*/  F2FP.SATFINITE.E4M3.F32.PACK_AB_MERGE_C R158, R15, R158, R25 ;  /* 0x0000009e0f9e723e */ /* 0x000fe20004807019 */
[----:B------:R-:W1:Y:S01]  /*4700*/  MUFU.EX2 R26, R26 ;  /* 0x0000001a001a7308 */ /* 0x000e620000000800 */
[----:B--2---:R-:W-:-:S07]  /*4710*/  FADD.FTZ R55, R161, R50 ;  /* 0x00000032a1377221 */ /* 0x004fce0000010000 */
[----:B------:R-:W2:Y:S01]  /*4720*/  MUFU.EX2 R21, R21 ;  /* 0x0000001500157308 */ /* 0x000ea20000000800 */
[----:B0-----:R-:W-:-:S07]  /*4730*/  FADD.FTZ R50, R160, R53 ;  /* 0x00000035a0327221 */ /* 0x001fce0000010000 */
[----:B------:R-:W0:Y:S01]  /*4740*/  MUFU.EX2 R31, R31 ;  /* 0x0000001f001f7308 */ /* 0x000e220000000800 */
[----:B-1----:R-:W-:-:S01]  /*4750*/  FADD.FTZ R64, R26, R55 ;  /* 0x000000371a407221 */ /* 0x002fc20000010000 */
[----:B------:R-:W-:-:S04]  /*4760*/  F2FP.SATFINITE.E4M3.F32.PACK_AB_MERGE_C R55, R3, R2, RZ ;  /* 0x000000020337723e */ /* 0x000fc800048070ff */
[----:B------:R-:W-:Y:S02]  /*4770*/  F2FP.SATFINITE.E4M3.F32.PACK_AB_MERGE_C R153, R54, R153, R55 ;  /* 0x000000993699723e */ /* 0x000fe40004807037 */
[----:B------:R-:W-:Y:S01]  /*4780*/  MUFU.EX2 R67, R67 ;  /* 0x0000004300437308 */ /* 0x000fe20000000800 */
[----:B--2---:R-:W-:-:S01]  /*4790*/  FADD.FTZ R62, R21, R50 ;  /* 0x00000032153e7221 */ /* 0x004fc20000010000 */
[--C-:B------:R-:W-:Y:S01]  /*47a0*/  FFMA.FTZ R50, R45, UR10, -R34.reuse ;  /* 0x0000000a2d327c23 */ /* 0x100fe20008010822 */
[----:B------:R-:W-:-:S05]  /*47b0*/  FFMA.FTZ R34, R72, UR10, -R34 ;  /* 0x0000000a48227c23 */ /* 0x000fca0008010822 */
[----:B------:R-:W1:Y:S01]  /*47c0*/  MUFU.EX2 R74, R74 ;  /* 0x0000004a004a7308 */ /* 0x000e620000000800 */
[----:B0-----:R-:W-:-:S07]  /*47d0*/  FADD.FTZ R53, R31, R64 ;  /* 0x000000401f357221 */ /* 0x001fce0000010000 */
[----:B------:R-:W0:Y:S08]  /*47e0*/  MUFU.EX2 R60, R69 ;  /* 0x00000045003c7308 */ /* 0x000e300000000800 */
[----:B------:R-:W2:Y:S01]  /*47f0*/  MUFU.EX2 R163, R163 ;  /* 0x000000a300a37308 */ /* 0x000ea20000000800 */
[----:B-1----:R-:W-:-:S04]  /*4800*/  F2FP.SATFINITE.E4M3.F32.PACK_AB_MERGE_C R31, R74, R31, RZ ;  /* 0x0000001f4a1f723e */ /* 0x002fc800048070ff */
[----:B------:R-:W-:-:S03]  /*4810*/  F2FP.SATFINITE.E4M3.F32.PACK_AB_MERGE_C R161, R26, R161, R31 ;  /* 0x000000a11aa1723e */ /* 0x000fc6000480701f */
[----:B------:R-:W1:Y:S08]  /*4820*/  MUFU.EX2 R162, R162 ;  /* 0x000000a200a27308 */ /* 0x000e700000000800 */
[----:B------:R-:W3:Y:S08]  /*4830*/  MUFU.EX2 R40, R40 ;  /* 0x0000002800287308 */ /* 0x000ef00000000800 */
[----:B------:R-:W4:Y:S08]  /*4840*/  MUFU.EX2 R35, R35 ;  /* 0x0000002300237308 */ /* 0x000f300000000800 */
[----:B------:R-:W5:Y:S08]  /*4850*/  MUFU.EX2 R48, R48 ;  /* 0x0000003000307308 */ /* 0x000f700000000800 */
[----:B------:R0:W-:Y:S08]  /*4860*/  MUFU.EX2 R164, R47 ;  /* 0x0000002f00a47308 */ /* 0x0001f00000000800 */
[----:B------:R-:W5:Y:S01]  /*4870*/  MUFU.EX2 R76, R76 ;  /* 0x0000004c004c7308 */ /* 0x000f620000000800 */
[----:B0-----:R-:W-:-:S01]  /*4880*/  FADD.FTZ R47, R67, R62 ;  /* 0x0000003e432f7221 */ /* 0x001fc20000010000 */
[----:B------:R-:W-:-:S03]  /*4890*/  FADD.FTZ R62, R74, R53 ;  /* 0x000000354a3e7221 */ /* 0x000fc60000010000 */
[----:B------:R-:W-:Y:S01]  /*48a0*/  FADD.FTZ R47, R60, R47 ;  /* 0x0000002f3c2f7221 */ /* 0x000fe20000010000 */
[----:B--2---:R-:W-:-:S01]  /*48b0*/  FADD.FTZ R53, R163, R62 ;  /* 0x0000003ea3357221 */ /* 0x004fc20000010000 */
[----:B------:R-:W-:Y:S01]  /*48c0*/  F2FP.SATFINITE.E4M3.F32.PACK_AB_MERGE_C R60, R60, R67, RZ ;  /* 0x000000433c3c723e */ /* 0x000fe200048070ff */
[----:B------:R-:W0:Y:S01]  /*48d0*/  MUFU.EX2 R51, R68 ;  /* 0x0000004400337308 */ /* 0x000e220000000800 */
[----:B-1----:R-:W-:-:S01]  /*48e0*/  FADD.FTZ R2, R162, R47 ;  /* 0x0000002fa2027221 */ /* 0x002fc20000010000 */
[----:B---3--:R-:W-:Y:S01]  /*48f0*/  FADD.FTZ R62, R40, R53 ;  /* 0x00000035283e7221 */ /* 0x008fe20000010000 */
[----:B------:R-:W-:Y:S02]  /*4900*/  F2FP.SATFINITE.E4M3.F32.PACK_AB_MERGE_C R47, R12, R7, RZ ;  /* 0x000000070c2f723e */ /* 0x000fe400048070ff */
[----:B------:R-:W-:Y:S01]  /*4910*/  FADD.FTZ R3, R27, R2 ;  /* 0x000000021b037221 */ /* 0x000fe20000010000 */
[----:B----4-:R-:W-:-:S01]  /*4920*/  FADD.FTZ R7, R35, R62 ;  /* 0x0000003e23077221 */ /* 0x010fc20000010000 */
[----:B------:R-:W-:Y:S01]  /*4930*/  F2FP.SATFINITE.E4M3.F32.PACK_AB_MERGE_C R155, R8, R155, R47 ;  /* 0x0000009b089b723e */ /* 0x000fe2000480702f */
[----:B------:R-:W1:Y:S01]  /*4940*/  MUFU.EX2 R165, R165 ;  /* 0x000000a500a57308 */ /* 0x000e620000000800 */
[----:B-----5:R-:W-:-:S01]  /*4950*/  FADD.FTZ R2, R48, R3 ;  /* 0x0000000330027221 */ /* 0x020fc20000010000 */
[C---:B------:R-:W-:Y:S01]  /*4960*/  FADD.FTZ R12, R76.reuse, R7 ;  /* 0x000000074c0c7221 */ /* 0x040fe20000010000 */
[----:B------:R-:W-:-:S02]  /*4970*/  F2FP.SATFINITE.E4M3.F32.PACK_AB_MERGE_C R35, R76, R35, RZ ;  /* 0x000000234c23723e */ /* 0x000fc400048070ff */
[----:B------:R-:W-:Y:S02]  /*4980*/  F2FP.SATFINITE.E4M3.F32.PACK_AB_MERGE_C R160, R21, R160, R60 ;  /* 0x000000a015a0723e */ /* 0x000fe4000480703c */
[----:B------:R-:W-:Y:S01]  /*4990*/  F2FP.SATFINITE.E4M3.F32.PACK_AB_MERGE_C R163, R40, R163, R35 ;  /* 0x000000a328a3723e */ /* 0x000fe20004807023 */
[----:B------:R-:W2:Y:S01]  /*49a0*/  MUFU.EX2 R49, R49 ;  /* 0x0000003100317308 */ /* 0x000ea20000000800 */
[----:B0-----:R-:W-:-:S01]  /*49b0*/  FADD.FTZ R2, R51, R2 ;  /* 0x0000000233027221 */ /* 0x001fc20000010000 */
[----:B------:R-:W-:-:S04]  /*49c0*/  F2FP.SATFINITE.E4M3.F32.PACK_AB_MERGE_C R48, R51, R48, RZ ;  /* 0x000000303330723e */ /* 0x000fc800048070ff */
[----:B------:R-:W-:Y:S02]  /*49d0*/  F2FP.SATFINITE.E4M3.F32.PACK_AB_MERGE_C R162, R27, R162, R48 ;  /* 0x000000a21ba2723e */ /* 0x000fe40004807030 */
[----:B------:R-:W0:Y:S01]  /*49e0*/  MUFU.EX2 R38, R38 ;  /* 0x0000002600267308 */ /* 0x000e220000000800 */
[----:B-1----:R-:W-:-:S07]  /*49f0*/  FADD.FTZ R7, R165, R12 ;  /* 0x0000000ca5077221 */ /* 0x002fce0000010000 */
[----:B------:R-:W1:Y:S01]  /*4a00*/  MUFU.EX2 R33, R33 ;  /* 0x0000002100217308 */ /* 0x000e620000000800 */
[----:B--2---:R-:W-:-:S04]  /*4a10*/  FADD.FTZ R3, R49, R2 ;  /* 0x0000000231037221 */ /* 0x004fc80000010000 */
[----:B------:R-:W-:-:S03]  /*4a20*/  FADD.FTZ R3, R164, R3 ;  /* 0x00000003a4037221 */ /* 0x000fc60000010000 */
        /* <DEDUP_REMOVED lines=26> */
[C---:B--2---:R-:W-:Y:S01]  /*4bd0*/  F2FP.SATFINITE.E4M3.F32.PACK_AB_MERGE_C R29, R30.reuse, R29, RZ ;  /* 0x0000001d1e1d723e */ /* 0x044fe200048070ff */
[----:B------:R-:W-:-:S03]  /*4be0*/  FADD.FTZ R2, R30, R9 ;  /* 0x000000091e027221 */ /* 0x000fc60000010000 */
[----:B------:R-:W-:Y:S02]  /*4bf0*/  F2FP.SATFINITE.E4M3.F32.PACK_AB_MERGE_C R167, R32, R167, R29 ;  /* 0x000000a720a7723e */ /* 0x000fe4000480701d */
[C---:B0-----:R-:W-:Y:S01]  /*4c00*/  F2FP.SATFINITE.E4M3.F32.PACK_AB_MERGE_C R44, R3.reuse, R44, RZ ;  /* 0x0000002c032c723e */ /* 0x041fe200048070ff */
[----:B------:R-:W-:-:S03]  /*4c10*/  FADD.FTZ R3, R3, R12 ;  /* 0x0000000c03037221 */ /* 0x000fc60000010000 */
[----:B------:R-:W-:Y:S01]  /*4c20*/  F2FP.SATFINITE.E4M3.F32.PACK_AB_MERGE_C R166, R71, R50, R44 ;  /* 0x0000003247a6723e */ /* 0x000fe2000480702c */
[----:B------:R-:W-:Y:S06]  /*4c30*/  @!P0 BRA `(.L_x_2779) ;  /* 0x0000000000048947 */ /* 0x000fec0003800000 */
[----:B------:R-:W-:Y:S01]  /*4c40*/  BPT.TRAP 0x1 ;  /* 0x000000040000795c */ /* 0x000fe20000300000 */
.L_x_2779:
[----:B------:R0:W1:Y:S01]  /*4c50*/  SYNCS.PHASECHK.TRANS64.TRYWAIT P1, [UR57+0x38850], R6 ;  /* 0x03885006ff0075a7 */ /* 0x0000620008020179 */
[----:B------:R-:W-:Y:S05]  /*4c60*/  @!P0 BRA `(.L_x_2780) ;  /* 0x0000000000048947 */ /* 0x000fea0003800000 */
[----:B------:R-:W-:Y:S01]  /*4c70*/  BPT.TRAP 0x1 ;  /* 0x000000040000795c */ /* 0x000fe20000300000 */
.L_x_2780:
[----:B-1----:R-:W-:Y:S05]  /*4c80*/  @P1 BRA `(.L_x_2781) ;  /* 0x0000000000081947 */ /* 0x002fea0003800000 */
[----:B------:R-:W1:Y:S02]  /*4c90*/  SYNCS.PHASECHK.TRANS64.TRYWAIT P1, [UR57+0x38850], R6 ;  /* 0x03885006ff0075a7 */ /* 0x000e640008020179 */
[----:B-1----:R-:W-:Y:S05]  /*4ca0*/  @!P1 BRA `(.L_x_2782) ;  /* 0x00000148009c9947 */ /* 0x002fea0003800000 */
.L_x_2781:
        /* <DEDUP_REMOVED lines=31> */
.L_x_2783:
[----:B------:R-:W-:Y:S01]  /*4ea0*/  UISETP.NE.AND UP0, UPT, UR51, URZ, UPT ;  /* 0x0000003f3300728c */ /* 0x000fe2000bf05270 */
[----:B------:R-:W-:Y:S01]  /*4eb0*/  UMOV UR11, UR39 ;  /* 0x00000027000b7c82 */ /* 0x000fe20008000000 */
[----:B------:R-:W-:Y:S02]  /*4ec0*/  UIADD3 UR59, UR56, -0x2, URZ ;  /* 0xfffffffe383b7890 */ /* 0x000fe4000fffe03f */
[----:B------:R-:W-:-:S04]  /*4ed0*/  UIADD3 UR57, UR57, 0x38860, URZ ;  /* 0x0003886039397890 */ /* 0x000fc8000fffe03f */
[----:B------:R-:W-:-:S03]  /*4ee0*/  UPRMT UR57, UR53, 0x654, UR57 ;  /* 0x0000065435397896 */ /* 0x000fc60008000039 */
[----:B------:R-:W-:Y:S01]  /*4ef0*/  @UP0 ULDC UR6, c[0x0][0x44c] ;  /* 0x0001130000060ab9 */ /* 0x000fe20000000800 */
[----:B------:R-:W-:Y:S01]  /*4f00*/  @UP0 ULDC UR14, c[0x0][0x450] ;  /* 0x00011400000e0ab9 */ /* 0x000fe20000000800 */
[----:B------:R-:W-:-:S04]  /*4f10*/  UIMAD.WIDE.U32 UR6, UR39, UR6, URZ ;  /* 0x00000006270672a5 */ /* 0x000fc8000f8e003f */
[----:B------:R-:W-:Y:S01]  /*4f20*/  @UP0 USHF.R.U32.HI UR11, URZ, UR14, UR7 ;  /* 0x0000000e3f0b0299 */ /* 0x000fe20008011607 */
[----:B------:R-:W-:Y:S03]  /*4f30*/  SYNCS.ARRIVE.TRANS64.RED.A1T0 RZ, [UR57], RZ ;  /* 0x000000ffffff79a7 */ /* 0x000fe60008100439 */
[----:B------:R-:W-:-:S04]  /*4f40*/  UIADD3 UR6, UR11, UR48, -UR50 ;  /* 0x000000300b067290 */ /* 0x000fc8000fffe832 */
        /* <DEDUP_REMOVED lines=8> */
[----:B-1----:R-:W-:Y:S01]  /*4fd0*/  IMAD.MOV.U32 R7, RZ, RZ, R170 ;  /* 0x000000ffff077224 */ /* 0x002fe200078e00aa */
[----:B------:R-:W-:Y:S01]  /*4fe0*/  ULDC UR53, c[0x0][0x988] ;  /* 0x0002620000357ab9 */ /* 0x000fe20000000800 */
[----:B0-----:R-:W-:-:S07]  /*4ff0*/  IMAD.MOV.U32 R6, RZ, RZ, R10 ;  /* 0x000000ffff067224 */ /* 0x001fce00078e000a */
.L_x_2795:
[----:B------:R-:W-:-:S04]  /*5000*/  UIADD3 UR44, UR44, 0x1, URZ ;  /* 0x000000012c2c7890 */ /* 0x000fc8000fffe03f */
[----:B------:R-:W-:-:S04]  /*5010*/  UISETP.NE.AND UP0, UPT, UR44, 0x2, UPT ;  /* 0x000000022c00788c */ /* 0x000fc8000bf05270 */
[----:B------:R-:W-:Y:S02]  /*5020*/  USEL UR6, URZ, 0x1, UP0 ;  /* 0x000000013f067887 */ /* 0x000fe40008000000 */
[----:B------:R-:W-:Y:S02]  /*5030*/  USEL UR44, UR44, URZ, UP0 ;  /* 0x0000003f2c2c7287 */ /* 0x000fe40008000000 */
[----:B------:R-:W-:Y:S01]  /*5040*/  ULOP3.LUT UR45, UR45, UR6, URZ, 0x3c, !UPT ;  /* 0x000000062d2d7292 */ /* 0x000fe2000f8e3c3f */
[----:B------:R-:W-:Y:S11]  /*5050*/  @!P0 BRA `(.L_x_2785) ;  /* 0x0000000000048947 */ /* 0x000ff60003800000 */
[----:B------:R-:W-:Y:S01]  /*5060*/  BPT.TRAP 0x1 ;  /* 0x000000040000795c */ /* 0x000fe20000300000 */
.L_x_2785:
[----:B------:R-:W0:Y:S01]  /*5070*/  S2UR UR57, SR_CgaCtaId ;  /* 0x00000000003979c3 */ /* 0x000e220000008800 */
[----:B------:R-:W-:Y:S01]  /*5080*/  UMOV UR6, 0x400 ;  /* 0x0000040000067882 */ /* 0x000fe20000000000 */
[----:B------:R-:W-:-:S05]  /*5090*/  IMAD.U32 R5, RZ, RZ, UR45 ;  /* 0x0000002dff057e24 */ /* 0x000fca000f8e00ff */
[----:B------:R-:W-:Y:S01]  /*50a0*/  SHF.L.U32 R5, R5, 0x1f, RZ ;  /* 0x0000001f05057819 */ /* 0x000fe200000006ff */
[----:B0-----:R-:W-:-:S04]  /*50b0*/  ULEA UR6, UR57, UR6, 0x18 ;  /* 0x0000000639067291 */ /* 0x001fc8000f8ec03f */
[----:B------:R-:W-:-:S09]  /*50c0*/  ULEA UR56, UR44, UR6, 0x3 ;  /* 0x000000062c387291 */ /* 0x000fd2000f8e183f */
[----:B------:R0:W1:Y:S01]  /*50d0*/  SYNCS.PHASECHK.TRANS64.TRYWAIT P1, [UR56+0x38830], R5 ;  /* 0x03883005ff0075a7 */ /* 0x0000620008020178 */
[----:B------:R-:W-:Y:S05]  /*50e0*/  @!P0 BRA `(.L_x_2786) ;  /* 0x0000000000048947 */ /* 0x000fea0003800000 */
[----:B------:R-:W-:Y:S01]  /*50f0*/  BPT.TRAP 0x1 ;  /* 0x000000040000795c */ /* 0x000fe20000300000 */
.L_x_2786:
[----:B-1----:R-:W-:Y:S05]  /*5100*/  @P1 BRA `(.L_x_2787) ;  /* 0x0000000000081947 */ /* 0x002fea0003800000 */
[----:B------:R-:W1:Y:S02]  /*5110*/  SYNCS.PHASECHK.TRANS64.TRYWAIT P1, [UR56+0x38830], R5 ;  /* 0x03883005ff0075a7 */ /* 0x000e640008020178 */
[----:B-1----:R-:W-:Y:S05]  /*5120*/  @!P1 BRA `(.L_x_2788) ;  /* 0x0000014400949947 */ /* 0x002fea0003800000 */
.L_x_2787:
[----:B------:R-:W-:Y:S01]  /*5130*/  ULEA UR34, UR44, UR49, 0xb ;  /* 0x000000312c227291 */ /* 0x000fe2000f8e583f */
[----:B------:R-:W-:Y:S01]  /*5140*/  WARPGROUP.ARRIVE ;  /* 0x00000000000079c5 */ /* 0x000fe20000000000 */
[----:B------:R-:W-:Y:S01]  /*5150*/  UMOV UR35, 0x40000040 ;  /* 0x4000004000237882 */ /* 0x000fe20000000000 */
[----:B------:R-:W-:Y:S01]  /*5160*/  UMOV UR7, 0x40000040 ;  /* 0x4000004000077882 */ /* 0x000fe20000000000 */
[----:B------:R-:W-:-:S03]  /*5170*/  UIADD3 UR6, UR34, 0x2, URZ ;  /* 0x0000000222067890 */ /* 0x000fc6000fffe03f */
[----:B-1----:R-:W1:Y:S01]  /*5180*/  S2R R4, SR_TID.X ;  /* 0x0000000000047919 */ /* 0x002e620000002100 */
        /* <DEDUP_REMOVED lines=40> */
.L_x_2789:
[----:B------:R-:W-:Y:S01]  /*5410*/  UISETP.NE.AND UP0, UPT, UR51, URZ, UPT ;  /* 0x0000003f3300728c */ /* 0x000fe2000bf05270 */
[C---:B------:R-:W-:Y:S01]  /*5420*/  FMUL.FTZ R20, R0.reuse, R165 ;  /* 0x000000a500147220 */ /* 0x040fe20000410000 */
[C---:B------:R-:W-:Y:S01]  /*5430*/  FMUL.FTZ R165, R0.reuse, R185 ;  /* 0x000000b900a57220 */ /* 0x040fe20000410000 */
[----:B------:R-:W-:Y:S02]  /*5440*/  VIADD R185, R17, UR39 ;  /* 0x0000002711b97c36 */ /* 0x000fe40008000000 */
[C---:B------:R-:W-:Y:S01]  /*5450*/  FMUL.FTZ R9, R0.reuse, R153 ;  /* 0x0000009900097220 */ /* 0x040fe20000410000 */
[C---:B------:R-:W-:Y:S01]  /*5460*/  FMUL.FTZ R153, R0.reuse, R172 ;  /* 0x000000ac00997220 */ /* 0x040fe20000410000 */
[----:B------:R-:W-:Y:S01]  /*5470*/  PLOP3.LUT P1, PT, PT, PT, UP0, 0x80, 0x0 ;  /* 0x000000000000781c */ /* 0x000fe20003f2f008 */
[C---:B------:R-:W-:Y:S01]  /*5480*/  FMUL.FTZ R12, R0.reuse, R157 ;  /* 0x0000009d000c7220 */ /* 0x040fe20000410000 */
[----:B------:R-:W-:Y:S01]  /*5490*/  PLOP3.LUT P2, PT, PT, PT, UP0, 0x80, 0x0 ;  /* 0x000000000000781c */ /* 0x000fe20003f4f008 */
[C---:B------:R-:W-:Y:S01]  /*54a0*/  FMUL.FTZ R157, R0.reuse, R177 ;  /* 0x000000b1009d7220 */ /* 0x040fe20000410000 */
[C---:B------:R-:W-:Y:S01]  /*54b0*/  FMUL.FTZ R13, R0.reuse, R160 ;  /* 0x000000a0000d7220 */ /* 0x040fe20000410000 */
[----:B------:R-:W-:Y:S01]  /*54c0*/  @UP0 ULDC UR6, c[0x0][0x44c] ;  /* 0x0001130000060ab9 */ /* 0x000fe20000000800 */
[----:B------:R-:W-:Y:S01]  /*54d0*/  FMUL.FTZ R160, R0, R180 ;  /* 0x000000b400a07220 */ /* 0x000fe20000410000 */
[----:B------:R-:W-:-:S02]  /*54e0*/  IMAD.U32 R180, RZ, RZ, UR48 ;  /* 0x00000030ffb47e24 */ /* 0x000fc4000f8e00ff */
[C---:B------:R-:W-:Y:S01]  /*54f0*/  FMUL.FTZ R14, R0.reuse, R161 ;  /* 0x000000a1000e7220 */ /* 0x040fe20000410000 */
[C---:B------:R-:W-:Y:S01]  /*5500*/  FMUL.FTZ R161, R0.reuse, R181 ;  /* 0x000000b500a17220 */ /* 0x040fe20000410000 */
[C---:B------:R-:W-:Y:S01]  /*5510*/  FMUL.FTZ R8, R0.reuse, R152 ;  /* 0x0000009800087220 */ /* 0x040fe20000410000 */
[----:B------:R-:W2:Y:S01]  /*5520*/  MUFU.TANH R9, R9 ;  /* 0x0000000900097308 */ /* 0x000ea20000002400 */
[----:B------:R-:W-:Y:S01]  /*5530*/  FMUL.FTZ R152, R0, R169 ;  /* 0x000000a900987220 */ /* 0x000fe20000410000 */
[----:B------:R-:W-:Y:S01]  /*5540*/  @P1 IMAD.HI.U32 R172, R185, UR6, RZ ;  /* 0x00000006b9ac1c27 */ /* 0x000fe2000f8e00ff */
[----:B------:R-:W-:-:S03]  /*5550*/  @UP0 ULDC UR6, c[0x0][0x450] ;  /* 0x0001140000060ab9 */ /* 0x000fc60000000800 */
[C---:B------:R-:W-:Y:S01]  /*5560*/  FMUL.FTZ R169, R0.reuse, R189 ;  /* 0x000000bd00a97220 */ /* 0x040fe20000410000 */
[C---:B------:R-:W-:Y:S01]  /*5570*/  FMUL.FTZ R10, R0.reuse, R154 ;  /* 0x0000009a000a7220 */ /* 0x040fe20000410000 */
[C---:B------:R-:W-:Y:S01]  /*5580*/  FMUL.FTZ R155, R0.reuse, R155 ;  /* 0x0000009b009b7220 */ /* 0x040fe20000410000 */
[----:B------:R-:W-:Y:S01]  /*5590*/  @P2 SHF.R.U32.HI R185, RZ, UR6, R172 ;  /* 0x00000006ffb92c19 */ /* 0x000fe200080116ac */
[----:B------:R-:W-:Y:S01]  /*55a0*/  UMOV UR6, 0xffffff80 ;  /* 0xffffff8000067882 */ /* 0x000fe20000000000 */
[----:B------:R-:W3:Y:S01]  /*55b0*/  MUFU.TANH R12, R12 ;  /* 0x0000000c000c7308 */ /* 0x000ee20000002400 */
[----:B------:R-:W-:Y:S01]  /*55c0*/  UIMAD UR6, UR59, UR6, 0x1 ;  /* 0x000000013b0674a4 */ /* 0x000fe2000f8e0206 */
[C---:B------:R-:W-:Y:S01]  /*55d0*/  FMUL.FTZ R21, R0.reuse, R168 ;  /* 0x000000a800157220 */ /* 0x040fe20000410000 */
[----:B------:R-:W4:Y:S01]  /*55e0*/  SHFL.IDX PT, R177, R185, RZ, 0x1c1f ;  /* 0x001c1fffb9b17589 */ /* 0x000f2200000e0000 */
[C---:B------:R-:W-:Y:S01]  /*55f0*/  FMUL.FTZ R168, R0.reuse, R188 ;  /* 0x000000bc00a87220 */ /* 0x040fe20000410000 */
[C---:B------:R-:W-:Y:S01]  /*5600*/  FMUL.FTZ R158, R0.reuse, R158 ;  /* 0x0000009e009e7220 */ /* 0x040fe20000410000 */
[----:B------:R-:W-:Y:S01]  /*5610*/  FMUL.FTZ R159, R0, R159 ;  /* 0x0000009f009f7220 */ /* 0x000fe20000410000 */
[----:B------:R-:W-:Y:S01]  /*5620*/  IADD3 R181, R180, UR6, -R16 ;  /* 0x00000006b4b57c10 */ /* 0x000fe2000fffe810 */
[----:B------:R-:W5:Y:S01]  /*5630*/  SHFL.IDX PT, R185, R185, 0x1, 0x1c1f ;  /* 0x003c1f00b9b97f89 */ /* 0x000f6200000e0000 */
[----:B------:R-:W0:Y:S01]  /*5640*/  MUFU.TANH R20, R20 ;  /* 0x0000001400147308 */ /* 0x000e220000002400 */
[C---:B------:R-:W-:Y:S01]  /*5650*/  FMUL.FTZ R162, R0.reuse, R162 ;  /* 0x000000a200a27220 */ /* 0x040fe20000410000 */
[----:B------:R-:W-:Y:S01]  /*5660*/  FMUL.FTZ R163, R0, R163 ;  /* 0x000000a300a37220 */ /* 0x000fe20000410000 */
[----:B------:R-:W-:-:S02]  /*5670*/  VIADD R181, R181, -UR50 ;  /* 0x80000032b5b57c36 */ /* 0x000fc40008000000 */
        /* <DEDUP_REMOVED lines=13> */
[----:B------:R-:W-:Y:S01]  /*5750*/  FMUL.FTZ R187, R0, R187 ;  /* 0x000000bb00bb7220 */ /* 0x000fe20000410000 */
[----:B----4-:R-:W-:-:S02]  /*5760*/  IMAD.IADD R177, R181, 0x1, R177 ;  /* 0x00000001b5b17824 */ /* 0x010fc400078e02b1 */
[C---:B------:R-:W-:Y:S01]  /*5770*/  FMUL.FTZ R190, R0.reuse, R190 ;  /* 0x000000be00be7220 */ /* 0x040fe20000410000 */
[C---:B------:R-:W-:Y:S01]  /*5780*/  FMUL.FTZ R191, R0.reuse, R191 ;  /* 0x000000bf00bf7220 */ /* 0x040fe20000410000 */
[C---:B------:R-:W-:Y:S01]  /*5790*/  FMUL.FTZ R194, R0.reuse, R194 ;  /* 0x000000c200c27220 */ /* 0x040fe20000410000 */
[C---:B------:R-:W-:Y:S01]  /*57a0*/  FMUL.FTZ R195, R0.reuse, R195 ;  /* 0x000000c300c37220 */ /* 0x040fe20000410000 */
[C---:B------:R-:W-:Y:S01]  /*57b0*/  ISETP.GT.AND P6, PT, R177.reuse, 0x1, PT ;  /* 0x00000001b100780c */ /* 0x040fe20003fc4270 */
[----:B------:R-:W4:Y:S01]  /*57c0*/  MUFU.TANH R157, R157 ;  /* 0x0000009d009d7308 */ /* 0x000f220000002400 */
[----:B------:R-:W-:Y:S01]  /*57d0*/  ISETP.GT.AND P4, PT, R177, 0x9, PT ;  /* 0x00000009b100780c */ /* 0x000fe20003f84270 */
[----:B-----5:R-:W-:Y:S01]  /*57e0*/  IMAD.IADD R185, R181, 0x1, R185 ;  /* 0x00000001b5b97824 */ /* 0x020fe200078e02b9 */
[----:B--2---:R-:W-:Y:S01]  /*57f0*/  FSEL R9, R9, -INF , P6 ;  /* 0xff80000009097808 */ /* 0x004fe20003000000 */
[C---:B------:R-:W-:Y:S01]  /*5800*/  FMUL.FTZ R198, R0.reuse, R198 ;  /* 0x000000c600c67220 */ /* 0x040fe20000410000 */
[C---:B------:R-:W-:Y:S01]  /*5810*/  ISETP.GT.AND P6, PT, R177.reuse, 0x19, PT ;  /* 0x00000019b100780c */ /* 0x040fe20003fc4270 */
[----:B------:R-:W-:Y:S01]  /*5820*/  FMUL.FTZ R172, R0, R192 ;  /* 0x000000c000ac7220 */ /* 0x000fe20000410000 */
[----:B---3--:R-:W-:Y:S01]  /*5830*/  FSEL R12, R12, -INF , P4 ;  /* 0xff8000000c0c7808 */ /* 0x008fe20002000000 */
[----:B------:R-:W2:Y:S01]  /*5840*/  MUFU.TANH R153, R153 ;  /* 0x0000009900997308 */ /* 0x000ea20000002400 */
[C---:B------:R-:W-:Y:S01]  /*5850*/  ISETP.GT.AND P3, PT, R177.reuse, 0x10, PT ;  /* 0x00000010b100780c */ /* 0x040fe20003f64270 */
[C---:B------:R-:W-:Y:S01]  /*5860*/  FMUL.FTZ R199, R0.reuse, R199 ;  /* 0x000000c700c77220 */ /* 0x040fe20000410000 */
[C---:B------:R-:W-:Y:S01]  /*5870*/  ISETP.GT.AND P4, PT, R177.reuse, 0x21, PT ;  /* 0x00000021b100780c */ /* 0x040fe20003f84270 */
[----:B------:R-:W-:Y:S01]  /*5880*/  FMUL.FTZ R154, R0, R173 ;  /* 0x000000ad009a7220 */ /* 0x000fe20000410000 */
[----:B0-----:R-:W-:Y:S01]  /*5890*/  FSEL R20, R20, -INF , P6 ;  /* 0xff80000014147808 */ /* 0x001fe20003000000 */
[C---:B------:R-:W-:Y:S01]  /*58a0*/  FMUL.FTZ R173, R0.reuse, R193 ;  /* 0x000000c100ad7220 */ /* 0x040fe20000410000 */
[----:B------:R-:W-:Y:S01]  /*58b0*/  ISETP.GT.AND P6, PT, R177, 0x31, PT ;  /* 0x00000031b100780c */ /* 0x000fe20003fc4270 */
[----:B------:R-:W0:Y:S01]  /*58c0*/  MUFU.TANH R169, R169 ;  /* 0x000000a900a97308 */ /* 0x000e220000002400 */
[----:B-1----:R-:W-:Y:S01]  /*58d0*/  FSEL R13, R13, -INF , P3 ;  /* 0xff8000000d0d7808 */ /* 0x002fe20001800000 */
[----:B------:R-:W-:Y:S01]  /*58e0*/  FMUL.FTZ R202, R0, R202 ;  /* 0x000000ca00ca7220 */ /* 0x000fe20000410000 */
[----:B------:R-:W-:Y:S01]  /*58f0*/  FSEL R188, R152, -INF , P4 ;  /* 0xff80000098bc7808 */ /* 0x000fe20002000000 */
[C---:B------:R-:W-:Y:S01]  /*5900*/  FMUL.FTZ R203, R0.reuse, R203 ;  /* 0x000000cb00cb7220 */ /* 0x040fe20000410000 */
[----:B------:R-:W-:Y:S01]  /*5910*/  ISETP.GT.AND P3, PT, R177, 0x28, PT ;  /* 0x00000028b100780c */ /* 0x000fe20003f64270 */
[C---:B------:R-:W-:Y:S01]  /*5920*/  FMUL.FTZ R206, R0.reuse, R206 ;  /* 0x000000ce00ce7220 */ /* 0x040fe20000410000 */
[----:B----4-:R-:W-:Y:S01]  /*5930*/  FSEL R157, R157, -INF , P6 ;  /* 0xff8000009d9d7808 */ /* 0x010fe20003000000 */
[----:B------:R-:W1:Y:S01]  /*5940*/  MUFU.TANH R10, R10 ;  /* 0x0000000a000a7308 */ /* 0x000e620000002400 */
[----:B------:R-:W-:Y:S01]  /*5950*/  ISETP.GT.AND P6, PT, R177, 0x49, PT ;  /* 0x00000049b100780c */ /* 0x000fe20003fc4270 */
[C---:B------:R-:W-:Y:S01]  /*5960*/  FMUL.FTZ R11, R0.reuse, R156 ;  /* 0x0000009c000b7220 */ /* 0x040fe20000410000 */
[----:B--2---:R-:W-:Y:S01]  /*5970*/  FSEL R189, R153, -INF , P3 ;  /* 0xff80000099bd7808 */ /* 0x004fe20001800000 */
[C---:B------:R-:W-:Y:S01]  /*5980*/  FMUL.FTZ R156, R0.reuse, R176 ;  /* 0x000000b0009c7220 */ /* 0x040fe20000410000 */
[C---:B------:R-:W-:Y:S01]  /*5990*/  FMUL.FTZ R176, R0.reuse, R196 ;  /* 0x000000c400b07220 */ /* 0x040fe20000410000 */
[C---:B------:R-:W-:Y:S01]  /*59a0*/  FMUL.FTZ R197, R0.reuse, R197 ;  /* 0x000000c500c57220 */ /* 0x040fe20000410000 */
[C---:B------:R-:W-:Y:S01]  /*59b0*/  FMUL.FTZ R207, R0.reuse, R207 ;  /* 0x000000cf00cf7220 */ /* 0x040fe20000410000 */
[----:B------:R-:W2:Y:S01]  /*59c0*/  MUFU.TANH R152, R155 ;  /* 0x0000009b00987308 */ /* 0x000ea20000002400 */
[----:B0-----:R-:W-:Y:S01]  /*59d0*/  FSEL R169, R169, -INF , P6 ;  /* 0xff800000a9a97808 */ /* 0x001fe20003000000 */
[C---:B------:R-:W-:Y:S01]  /*59e0*/  FMUL.FTZ R210, R0.reuse, R210 ;  /* 0x000000d200d27220 */ /* 0x040fe20000410000 */
[C---:B------:R-:W-:Y:S01]  /*59f0*/  ISETP.GT.AND P6, PT, R185.reuse, RZ, PT ;  /* 0x000000ffb900720c */ /* 0x040fe20003fc4270 */
[C---:B------:R-:W-:Y:S01]  /*5a00*/  FMUL.FTZ R211, R0.reuse, R211 ;  /* 0x000000d300d37220 */ /* 0x040fe20000410000 */
[C---:B------:R-:W-:Y:S01]  /*5a10*/  FMUL.FTZ R214, R0.reuse, R214 ;  /* 0x000000d600d67220 */ /* 0x040fe20000410000 */
[C---:B------:R-:W-:Y:S01]  /*5a20*/  FMUL.FTZ R15, R0.reuse, R164 ;  /* 0x000000a4000f7220 */ /* 0x040fe20000410000 */
[----:B------:R-:W-:Y:S01]  /*5a30*/  FMUL.FTZ R164, R0, R184 ;  /* 0x000000b800a47220 */ /* 0x000fe20000410000 */
[----:B------:R-:W0:Y:S01]  /*5a40*/  MUFU.TANH R153, R158 ;  /* 0x0000009e00997308 */ /* 0x000e220000002400 */
[----:B-1----:R-:W-:Y:S01]  /*5a50*/  FSEL R10, R10, -INF , P6 ;  /* 0xff8000000a0a7808 */ /* 0x002fe20003000000 */
[C---:B------:R-:W-:Y:S01]  /*5a60*/  FMUL.FTZ R184, R0.reuse, R200 ;  /* 0x000000c800b87220 */ /* 0x040fe20000410000 */
[----:B------:R-:W-:Y:S01]  /*5a70*/  ISETP.GT.AND P6, PT, R185, 0x1, PT ;  /* 0x00000001b900780c */ /* 0x000fe20003fc4270 */
[C---:B------:R-:W-:Y:S01]  /*5a80*/  FMUL.FTZ R215, R0.reuse, R215 ;  /* 0x000000d700d77220 */ /* 0x040fe20000410000 */
[----:B------:R-:W-:Y:S01]  /*5a90*/  UMOV UR10, UR53 ;  /* 0x00000035000a7c82 */ /* 0x000fe20008000000 */
[----:B------:R-:W-:Y:S01]  /*5aa0*/  ISETP.GT.AND P1, PT, R177, RZ, PT ;  /* 0x000000ffb100720c */ /* 0x000fe20003f24270 */
[----:B------:R-:W-:Y:S01]  /*5ab0*/  FMUL.FTZ R201, R0, R201 ;  /* 0x000000c900c97220 */ /* 0x000fe20000410000 */
[----:B------:R-:W1:Y:S01]  /*5ac0*/  MUFU.TANH R155, R159 ;  /* 0x0000009f009b7308 */ /* 0x000e620000002400 */
[----:B--2---:R-:W-:Y:S01]  /*5ad0*/  FSEL R152, R152, -INF , P6 ;  /* 0xff80000098987808 */ /* 0x004fe20003000000 */
[----:B------:R-:W-:Y:S01]  /*5ae0*/  FMUL.FTZ R205, R0, R205 ;  /* 0x000000cd00cd7220 */ /* 0x000fe20000410000 */
[----:B------:R-:W-:Y:S01]  /*5af0*/  ISETP.GT.AND P6, PT, R185, 0x8, PT ;  /* 0x00000008b900780c */ /* 0x000fe20003fc4270 */
[----:B------:R-:W-:Y:S01]  /*5b00*/  UIADD3 UR6, UR56, 0x38840, URZ ;  /* 0x0003884038067890 */ /* 0x000fe2000fffe03f */
[----:B------:R-:W-:-:S02]  /*5b10*/  ISETP.GT.AND P5, PT, R177, 0x8, PT ;  /* 0x00000008b100780c */ /* 0x000fc40003fa4270 */
[----:B------:R-:W-:Y:S01]  /*5b20*/  ISETP.GT.AND P2, PT, R177, 0x11, PT ;  /* 0x00000011b100780c */ /* 0x000fe20003f44270 */
[----:B------:R-:W2:Y:S01]  /*5b30*/  MUFU.TANH R158, R162 ;  /* 0x000000a2009e7308 */ /* 0x000ea20000002400 */
[----:B0-----:R-:W-:Y:S01]  /*5b40*/  FSEL R153, R153, -INF , P6 ;  /* 0xff80000099997808 */ /* 0x001fe20003000000 */
[----:B------:R-:W-:Y:S01]  /*5b50*/  UPRMT UR6, UR57, 0x654, UR6 ;  /* 0x0000065439067896 */ /* 0x000fe20008000006 */
[----:B------:R-:W-:Y:S02]  /*5b60*/  ISETP.GT.AND P6, PT, R185, 0x9, PT ;  /* 0x00000009b900780c */ /* 0x000fe40003fc4270 */
[C---:B------:R-:W-:Y:S02]  /*5b70*/  ISETP.GT.AND P4, PT, R177.reuse, 0x39, PT ;  /* 0x00000039b100780c */ /* 0x040fe40003f84270 */
[----:B------:R-:W-:Y:S01]  /*5b80*/  ISETP.GT.AND P3, PT, R177, 0x40, PT ;  /* 0x00000040b100780c */ /* 0x000fe20003f64270 */
[----:B------:R-:W0:Y:S01]  /*5b90*/  MUFU.TANH R159, R163 ;  /* 0x000000a3009f7308 */ /* 0x000e220000002400 */
[----:B-1----:R-:W-:-:S02]  /*5ba0*/  FSEL R155, R155, -INF , P6 ;  /* 0xff8000009b9b7808 */ /* 0x002fc40003000000 */
[C---:B------:R-:W-:Y:S01]  /*5bb0*/  ISETP.GT.AND P6, PT, R185.reuse, 0x10, PT ;  /* 0x00000010b900780c */ /* 0x040fe20003fc4270 */
[----:B------:R-:W-:Y:S04]  /*5bc0*/  SYNCS.ARRIVE.TRANS64.RED.A1T0 RZ, [UR6], RZ ;  /* 0x000000ffffff79a7 */ /* 0x000fe80008100406 */
[----:B------:R-:W1:Y:S01]  /*5bd0*/  MUFU.TANH R162, R166 ;  /* 0x000000a600a27308 */ /* 0x000e620000002400 */
[----:B--2---:R-:W-:Y:S02]  /*5be0*/  FSEL R158, R158, -INF , P6 ;  /* 0xff8000009e9e7808 */ /* 0x004fe40003000000 */
[----:B------:R-:W-:-:S05]  /*5bf0*/  ISETP.GT.AND P6, PT, R185, 0x11, PT ;  /* 0x00000011b900780c */ /* 0x000fca0003fc4270 */
[----:B------:R-:W2:Y:S01]  /*5c00*/  MUFU.TANH R163, R167 ;  /* 0x000000a700a37308 */ /* 0x000ea20000002400 */
[----:B0-----:R-:W-:Y:S02]  /*5c10*/  FSEL R159, R159, -INF , P6 ;  /* 0xff8000009f9f7808 */ /* 0x001fe40003000000 */
[----:B------:R-:W-:-:S05]  /*5c20*/  ISETP.GT.AND P6, PT, R185, 0x18, PT ;  /* 0x00000018b900780c */ /* 0x000fca0003fc4270 */
[----:B------:R0:W3:Y:S01]  /*5c30*/  MUFU.TANH R166, R170 ;  /* 0x000000aa00a67308 */ /* 0x0000e20000002400 */
[----:B-1----:R-:W-:Y:S02]  /*5c40*/  FSEL R162, R162, -INF , P6 ;  /* 0xff800000a2a27808 */ /* 0x002fe40003000000 */
[----:B------:R-:W-:-:S05]  /*5c50*/  ISETP.GT.AND P6, PT, R185, 0x19, PT ;  /* 0x00000019b900780c */ /* 0x000fca0003fc4270 */
[----:B------:R-:W1:Y:S01]  /*5c60*/  MUFU.TANH R167, R171 ;  /* 0x000000ab00a77308 */ /* 0x000e620000002400 */
[----:B--2---:R-:W-:Y:S02]  /*5c70*/  FSEL R163, R163, -INF , P6 ;  /* 0xff800000a3a37808 */ /* 0x004fe40003000000 */
[----:B0-----:R-:W-:Y:S02]  /*5c80*/  FMNMX.FTZ R170, R10, R7, !PT ;  /* 0x000000070aaa7209 */ /* 0x001fe40007810000 */
[C---:B------:R-:W-:Y:S02]  /*5c90*/  ISETP.GT.AND P6, PT, R185.reuse, 0x20, PT ;  /* 0x00000020b900780c */ /* 0x040fe40003fc4270 */
[----:B------:R-:W-:Y:S01]  /*5ca0*/  FMNMX.FTZ R170, R152, R170, !PT ;  /* 0x000000aa98aa7209 */ /* 0x000fe20007810000 */
[----:B------:R-:W0:Y:S01]  /*5cb0*/  MUFU.TANH R171, R174 ;  /* 0x000000ae00ab7308 */ /* 0x000e220000002400 */
[----:B---3--:R-:W-:Y:S02]  /*5cc0*/  FSEL R166, R166, -INF , P6 ;  /* 0xff800000a6a67808 */ /* 0x008fe40003000000 */
[----:B------:R-:W-:-:S02]  /*5cd0*/  ISETP.GT.AND P6, PT, R185, 0x21, PT ;  /* 0x00000021b900780c */ /* 0x000fc40003fc4270 */
[----:B------:R-:W-:-:S03]  /*5ce0*/  FMNMX.FTZ R170, R153, R170, !PT ;  /* 0x000000aa99aa7209 */ /* 0x000fc60007810000 */
[----:B------:R-:W2:Y:S01]  /*5cf0*/  MUFU.TANH R174, R175 ;  /* 0x000000af00ae7308 */ /* 0x000ea20000002400 */
[----:B-1----:R-:W-:Y:S02]  /*5d00*/  FSEL R167, R167, -INF , P6 ;  /* 0xff800000a7a77808 */ /* 0x002fe40003000000 */
[----:B------:R-:W-:Y:S02]  /*5d10*/  ISETP.GT.AND P6, PT, R185, 0x28, PT ;  /* 0x00000028b900780c */ /* 0x000fe40003fc4270 */
[----:B------:R-:W-:-:S03]  /*5d20*/  FMNMX.FTZ R170, R155, R170, !PT ;  /* 0x000000aa9baa7209 */ /* 0x000fc60007810000 */
[----:B------:R-:W1:Y:S01]  /*5d30*/  MUFU.TANH R175, R178 ;  /* 0x000000b200af7308 */ /* 0x000e620000002400 */
[----:B0-----:R-:W-:Y:S02]  /*5d40*/  FSEL R171, R171, -INF , P6 ;  /* 0xff800000abab7808 */ /* 0x001fe40003000000 */
[----:B------:R-:W-:Y:S02]  /*5d50*/  ISETP.GT.AND P6, PT, R185, 0x29, PT ;  /* 0x00000029b900780c */ /* 0x000fe40003fc4270 */
[----:B------:R-:W-:-:S03]  /*5d60*/  FMNMX.FTZ R170, R158, R170, !PT ;  /* 0x000000aa9eaa7209 */ /* 0x000fc60007810000 */
[----:B------:R-:W0:Y:S01]  /*5d70*/  MUFU.TANH R178, R179 ;  /* 0x000000b300b27308 */ /* 0x000e220000002400 */
[----:B--2---:R-:W-:Y:S02]  /*5d80*/  FSEL R174, R174, -INF , P6 ;  /* 0xff800000aeae7808 */ /* 0x004fe40003000000 */
[----:B------:R-:W-:Y:S02]  /*5d90*/  FMNMX.FTZ R170, R159, R170, !PT ;  /* 0x000000aa9faa7209 */ /* 0x000fe40007810000 */
[----:B------:R-:W-:Y:S02]  /*5da0*/  ISETP.GT.AND P6, PT, R185, 0x30, PT ;  /* 0x00000030b900780c */ /* 0x000fe40003fc4270 */
[----:B------:R-:W-:Y:S01]  /*5db0*/  FMNMX.FTZ R170, R162, R170, !PT ;  /* 0x000000aaa2aa7209 */ /* 0x000fe20007810000 */
[----:B------:R-:W2:Y:S01]  /*5dc0*/  MUFU.TANH R179, R182 ;  /* 0x000000b600b37308 */ /* 0x000ea20000002400 */
[----:B-1----:R-:W-:Y:S02]  /*5dd0*/  FSEL R175, R175, -INF , P6 ;  /* 0xff800000afaf7808 */ /* 0x002fe40003000000 */
[----:B------:R-:W-:-:S02]  /*5de0*/  ISETP.GT.AND P6, PT, R185, 0x31, PT ;  /* 0x00000031b900780c */ /* 0x000fc40003fc4270 */
[----:B------:R-:W-:-:S03]  /*5df0*/  FMNMX.FTZ R170, R163, R170, !PT ;  /* 0x000000aaa3aa7209 */ /* 0x000fc60007810000 */
[----:B------:R-:W1:Y:S01]  /*5e00*/  MUFU.TANH R181, R183 ;  /* 0x000000b700b57308 */ /* 0x000e620000002400 */
[----:B0-----:R-:W-:Y:S02]  /*5e10*/  FSEL R178, R178, -INF , P6 ;  /* 0xff800000b2b27808 */ /* 0x001fe40003000000 */
[----:B------:R-:W-:Y:S02]  /*5e20*/  ISETP.GT.AND P6, PT, R185, 0x38, PT ;  /* 0x00000038b900780c */ /* 0x000fe40003fc4270 */
[----:B------:R-:W-:-:S03]  /*5e30*/  FMNMX.FTZ R170, R166, R170, !PT ;  /* 0x000000aaa6aa7209 */ /* 0x000fc60007810000 */
[----:B------:R-:W0:Y:S01]  /*5e40*/  MUFU.TANH R182, R186 ;  /* 0x000000ba00b67308 */ /* 0x000e220000002400 */
[----:B--2---:R-:W-:Y:S02]  /*5e50*/  FSEL R179, R179, -INF , P6 ;  /* 0xff800000b3b37808 */ /* 0x004fe40003000000 */
[----:B------:R-:W-:Y:S02]  /*5e60*/  ISETP.GT.AND P6, PT, R185, 0x39, PT ;  /* 0x00000039b900780c */ /* 0x000fe40003fc4270 */
[----:B------:R-:W-:-:S03]  /*5e70*/  FMNMX.FTZ R170, R167, R170, !PT ;  /* 0x000000aaa7aa7209 */ /* 0x000fc60007810000 */
[----:B------:R-:W2:Y:S01]  /*5e80*/  MUFU.TANH R183, R187 ;  /* 0x000000bb00b77308 */ /* 0x000ea20000002400 */
[----:B-1----:R-:W-:Y:S02]  /*5e90*/  FSEL R181, R181, -INF , P6 ;  /* 0xff800000b5b57808 */ /* 0x002fe40003000000 */
[----:B------:R-:W-:Y:S02]  /*5ea0*/  FMNMX.FTZ R170, R171, R170, !PT ;  /* 0x000000aaabaa7209 */ /* 0x000fe40007810000 */
[C---:B------:R-:W-:Y:S02]  /*5eb0*/  ISETP.GT.AND P6, PT, R185.reuse, 0x40, PT ;  /* 0x00000040b900780c */ /* 0x040fe40003fc4270 */
[----:B------:R-:W-:Y:S01]  /*5ec0*/  FMNMX.FTZ R170, R174, R170, !PT ;  /* 0x000000aaaeaa7209 */ /* 0x000fe20007810000 */
[----:B------:R-:W1:Y:S01]  /*5ed0*/  MUFU.TANH R186, R190 ;  /* 0x000000be00ba7308 */ /* 0x000e620000002400 */
[----:B0-----:R-:W-:Y:S02]  /*5ee0*/  FSEL R182, R182, -INF , P6 ;  /* 0xff800000b6b67808 */ /* 0x001fe40003000000 */
[----:B------:R-:W-:-:S02]  /*5ef0*/  ISETP.GT.AND P6, PT, R185, 0x41, PT ;  /* 0x00000041b900780c */ /* 0x000fc40003fc4270 */
[----:B------:R-:W-:-:S03]  /*5f00*/  FMNMX.FTZ R170, R175, R170, !PT ;  /* 0x000000aaafaa7209 */ /* 0x000fc60007810000 */
[----:B------:R-:W0:Y:S01]  /*5f10*/  MUFU.TANH R187, R191 ;  /* 0x000000bf00bb7308 */ /* 0x000e220000002400 */
[----:B--2---:R-:W-:Y:S02]  /*5f20*/  FSEL R183, R183, -INF , P6 ;  /* 0xff800000b7b77808 */ /* 0x004fe40003000000 */
[----:B------:R-:W-:Y:S02]  /*5f30*/  ISETP.GT.AND P6, PT, R185, 0x48, PT ;  /* 0x00000048b900780c */ /* 0x000fe40003fc4270 */
[----:B------:R-:W-:-:S03]  /*5f40*/  FMNMX.FTZ R170, R178, R170, !PT ;  /* 0x000000aab2aa7209 */ /* 0x000fc60007810000 */
[----:B------:R-:W2:Y:S01]  /*5f50*/  MUFU.TANH R190, R194 ;  /* 0x000000c200be7308 */ /* 0x000ea20000002400 */
[----:B-1----:R-:W-:Y:S02]  /*5f60*/  FSEL R186, R186, -INF , P6 ;  /* 0xff800000baba7808 */ /* 0x002fe40003000000 */
[----:B------:R-:W-:Y:S02]  /*5f70*/  ISETP.GT.AND P6, PT, R185, 0x49, PT ;  /* 0x00000049b900780c */ /* 0x000fe40003fc4270 */
[----:B------:R-:W-:-:S03]  /*5f80*/  FMNMX.FTZ R170, R179, R170, !PT ;  /* 0x000000aab3aa7209 */ /* 0x000fc60007810000 */
[----:B------:R-:W1:Y:S01]  /*5f90*/  MUFU.TANH R191, R195 ;  /* 0x000000c300bf7308 */ /* 0x000e620000002400 */
[----:B0-----:R-:W-:Y:S02]  /*5fa0*/  FSEL R187, R187, -INF , P6 ;  /* 0xff800000bbbb7808 */ /* 0x001fe40003000000 */
[----:B------:R-:W-:Y:S02]  /*5fb0*/  FMNMX.FTZ R170, R181, R170, !PT ;  /* 0x000000aab5aa7209 */ /* 0x000fe40007810000 */
[C---:B------:R-:W-:Y:S02]  /*5fc0*/  ISETP.GT.AND P6, PT, R185.reuse, 0x50, PT ;  /* 0x00000050b900780c */ /* 0x040fe40003fc4270 */
[----:B------:R-:W-:Y:S01]  /*5fd0*/  FMNMX.FTZ R170, R182, R170, !PT ;  /* 0x000000aab6aa7209 */ /* 0x000fe20007810000 */
[----:B------:R-:W0:Y:S01]  /*5fe0*/  MUFU.TANH R192, R198 ;  /* 0x000000c600c07308 */ /* 0x000e220000002400 */
[----:B--2---:R-:W-:Y:S02]  /*5ff0*/  FSEL R190, R190, -INF , P6 ;  /* 0xff800000bebe7808 */ /* 0x004fe40003000000 */
        /* <DEDUP_REMOVED lines=15> */
[----:B------:R2:W3:Y:S01]  /*60f0*/  MUFU.TANH R196, R206 ;  /* 0x000000ce00c47308 */ /* 0x0004e20000002400 */
[----:B-1----:R-:W-:Y:S02]  /*6100*/  FSEL R194, R194, -INF , P6 ;  /* 0xff800000c2c27808 */ /* 0x002fe40003000000 */
[----:B------:R-:W-:-:S02]  /*6110*/  ISETP.GT.AND P6, PT, R185, 0x61, PT ;  /* 0x00000061b900780c */ /* 0x000fc40003fc4270 */
[----:B------:R-:W-:-:S03]  /*6120*/  FMNMX.FTZ R170, R192, R170, !PT ;  /* 0x000000aac0aa7209 */ /* 0x000fc60007810000 */
[----:B------:R-:W-:Y:S01]  /*6130*/  MUFU.TANH R180, R197 ;  /* 0x000000c500b47308 */ /* 0x000fe20000002400 */
[----:B0-----:R-:W-:Y:S01]  /*6140*/  FSEL R195, R195, -INF , P6 ;  /* 0xff800000c3c37808 */ /* 0x001fe20003000000 */
[----:B--2---:R-:W-:Y:S01]  /*6150*/  IMAD.U32 R206, RZ, RZ, UR10 ;  /* 0x0000000affce7e24 */ /* 0x004fe2000f8e00ff */
[----:B------:R-:W-:Y:S02]  /*6160*/  ISETP.GT.AND P6, PT, R185, 0x68, PT ;  /* 0x00000068b900780c */ /* 0x000fe40003fc4270 */
[----:B------:R-:W-:-:S03]  /*6170*/  FMNMX.FTZ R170, R193, R170, !PT ;  /* 0x000000aac1aa7209 */ /* 0x000fc60007810000 */
[----:B------:R-:W0:Y:S01]  /*6180*/  MUFU.TANH R197, R207 ;  /* 0x000000cf00c57308 */ /* 0x000e220000002400 */
[----:B---3--:R-:W-:Y:S02]  /*6190*/  FSEL R196, R196, -INF , P6 ;  /* 0xff800000c4c47808 */ /* 0x008fe40003000000 */
[----:B------:R-:W-:Y:S02]  /*61a0*/  ISETP.GT.AND P6, PT, R185, 0x69, PT ;  /* 0x00000069b900780c */ /* 0x000fe40003fc4270 */
[----:B------:R-:W-:-:S03]  /*61b0*/  FMNMX.FTZ R170, R194, R170, !PT ;  /* 0x000000aac2aa7209 */ /* 0x000fc60007810000 */
[----:B------:R-:W1:Y:S01]  /*61c0*/  MUFU.TANH R198, R210 ;  /* 0x000000d200c67308 */ /* 0x000e620000002400 */
[----:B------:R-:W-:-:S04]  /*61d0*/  FMNMX.FTZ R170, R195, R170, !PT ;  /* 0x000000aac3aa7209 */ /* 0x000fc80007810000 */
        /* <DEDUP_REMOVED lines=18> */
[----:B-1----:R-:W-:-:S04]  /*6300*/  FSEL R185, R215, -INF , P6 ;  /* 0xff800000d7b97808 */ /* 0x002fc80003000000 */
[----:B------:R-:W-:-:S03]  /*6310*/  FMNMX.FTZ R170, R185, R170, !PT ;  /* 0x000000aab9aa7209 */ /* 0x000fc60007810000 */
[----:B------:R-:W1:Y:S01]  /*6320*/  MUFU.TANH R14, R14 ;  /* 0x0000000e000e7308 */ /* 0x000e620000002400 */
[----:B--2---:R-:W-:Y:S01]  /*6330*/  FSEL R8, R8, -INF , P1 ;  /* 0xff80000008087808 */ /* 0x004fe20000800000 */
[----:B------:R-:W2:Y:S01]  /*6340*/  SHFL.BFLY PT, R202, R170, 0x2, 0x1f ;  /* 0x0c401f00aaca7f89 */ /* 0x000ea200000e0000 */
[----:B------:R-:W-:-:S05]  /*6350*/  ISETP.GT.AND P1, PT, R177, 0x18, PT ;  /* 0x00000018b100780c */ /* 0x000fca0003f24270 */
[----:B------:R-:W3:Y:S01]  /*6360*/  MUFU.TANH R15, R15 ;  /* 0x0000000f000f7308 */ /* 0x000ee20000002400 */
[----:B0-----:R-:W-:Y:S02]  /*6370*/  FSEL R11, R11, -INF , P5 ;  /* 0xff8000000b0b7808 */ /* 0x001fe40002800000 */
[----:B------:R-:W-:-:S05]  /*6380*/  ISETP.GT.AND P5, PT, R177, 0x20, PT ;  /* 0x00000020b100780c */ /* 0x000fca0003fa4270 */
[----:B------:R-:W0:Y:S01]  /*6390*/  MUFU.TANH R21, R21 ;  /* 0x0000001500157308 */ /* 0x000e220000002400 */
[----:B-1----:R-:W-:Y:S02]  /*63a0*/  FSEL R14, R14, -INF , P2 ;  /* 0xff8000000e0e7808 */ /* 0x002fe40001000000 */
[----:B------:R-:W-:-:S05]  /*63b0*/  ISETP.GT.AND P2, PT, R177, 0x29, PT ;  /* 0x00000029b100780c */ /* 0x000fca0003f44270 */
[----:B------:R-:W1:Y:S01]  /*63c0*/  MUFU.TANH R154, R154 ;  /* 0x0000009a009a7308 */ /* 0x000e620000002400 */
[----:B---3--:R-:W-:Y:S02]  /*63d0*/  FSEL R15, R15, -INF , P1 ;  /* 0xff8000000f0f7808 */ /* 0x008fe40000800000 */
[----:B--2---:R-:W-:Y:S02]  /*63e0*/  FMNMX.FTZ R170, R170, R202, !PT ;  /* 0x000000caaaaa7209 */ /* 0x004fe40007810000 */
[----:B------:R-:W-:-:S03]  /*63f0*/  ISETP.GT.AND P1, PT, R177, 0x30, PT ;  /* 0x00000030b100780c */ /* 0x000fc60003f24270 */
[----:B------:R-:W2:Y:S01]  /*6400*/  SHFL.BFLY PT, R202, R170, 0x1, 0x1f ;  /* 0x0c201f00aaca7f89 */ /* 0x000ea200000e0000 */
        /* <DEDUP_REMOVED lines=8> */
[----:B------:R-:W-:Y:S02]  /*6490*/  ISETP.GT.AND P1, PT, R177, 0x48, PT ;  /* 0x00000048b100780c */ /* 0x000fe40003f24270 */
[----:B--2---:R-:W-:-:S03]  /*64a0*/  FMNMX.FTZ R170, R170, R202, !PT ;  /* 0x000000caaaaa7209 */ /* 0x004fc60007810000 */
[----:B------:R-:W2:Y:S01]  /*64b0*/  MUFU.TANH R164, R164 ;  /* 0x000000a400a47308 */ /* 0x000ea20000002400 */
[----:B0-----:R-:W-:Y:S02]  /*64c0*/  FSEL R160, R160, -INF , P5 ;  /* 0xff800000a0a07808 */ /* 0x001fe40002800000 */
[C---:B------:R-:W-:Y:S02]  /*64d0*/  FSETP.NEU.FTZ.AND P6, PT, R170.reuse, -INF , PT ;  /* 0xff800000aa00780b */ /* 0x040fe40003fdd000 */
[----:B------:R-:W-:Y:S02]  /*64e0*/  ISETP.GT.AND P5, PT, R177, 0x50, PT ;  /* 0x00000050b100780c */ /* 0x000fe40003fa4270 */
[----:B------:R-:W-:Y:S01]  /*64f0*/  FSEL R203, R170, RZ, P6 ;  /* 0x000000ffaacb7208 */ /* 0x000fe20003000000 */
[----:B------:R-:W0:Y:S01]  /*6500*/  MUFU.TANH R165, R165 ;  /* 0x000000a500a57308 */ /* 0x000e220000002400 */
[----:B-1----:R-:W-:Y:S02]  /*6510*/  FSEL R161, R161, -INF , P4 ;  /* 0xff800000a1a17808 */ /* 0x002fe40002000000 */
[----:B------:R-:W-:Y:S01]  /*6520*/  ISETP.GT.AND P4, PT, R177, 0x51, PT ;  /* 0x00000051b100780c */ /* 0x000fe20003f84270 */
[----:B------:R-:W-:-:S01]  /*6530*/  FADD.FTZ R203, -R203, R7 ;  /* 0x00000007cbcb7221 */ /* 0x000fc20000010100 */
[----:B------:R-:W-:-:S03]  /*6540*/  IMAD.U32 R7, RZ, RZ, UR10 ;  /* 0x0000000aff077e24 */ /* 0x000fc6000f8e00ff */
[----:B------:R-:W1:Y:S01]  /*6550*/  MUFU.TANH R168, R168 ;  /* 0x000000a800a87308 */ /* 0x000e620000002400 */
[----:B------:R-:W-:-:S01]  /*6560*/  FFMA.FTZ R7, R170, R7, -8 ;  /* 0xc1000000aa077423 */ /* 0x000fc20000010007 */
[----:B--2---:R-:W-:Y:S02]  /*6570*/  FSEL R164, R164, -INF , P3 ;  /* 0xff800000a4a47808 */ /* 0x004fe40001800000 */
[----:B------:R-:W-:Y:S02]  /*6580*/  ISETP.GT.AND P3, PT, R177, 0x58, PT ;  /* 0x00000058b100780c */ /* 0x000fe40003f64270 */
[----:B------:R-:W-:Y:S02]  /*6590*/  FSEL R202, R7, RZ, P6 ;  /* 0x000000ff07ca7208 */ /* 0x000fe40003000000 */
[----:B------:R-:W2:Y:S01]  /*65a0*/  MUFU.TANH R172, R172 ;  /* 0x000000ac00ac7308 */ /* 0x000ea20000002400 */
[----:B0-----:R-:W-:Y:S02]  /*65b0*/  FSEL R165, R165, -INF , P2 ;  /* 0xff800000a5a57808 */ /* 0x001fe40001000000 */
        /* <DEDUP_REMOVED lines=34> */
[----:B-1----:R-:W-:Y:S01]  /*67e0*/  FSEL R168, R168, -INF , P1 ;  /* 0xff800000a8a87808 */ /* 0x002fe20000800000 */
[----:B------:R-:W-:Y:S01]  /*67f0*/  FMUL.FTZ R203, R0, R212 ;  /* 0x000000d400cb7220 */ /* 0x000fe20000410000 */
[----:B--2---:R-:W-:-:S02]  /*6800*/  FSEL R172, R172, -INF , P5 ;  /* 0xff800000acac7808 */ /* 0x004fc40002800000 */
[C---:B------:R-:W-:Y:S02]  /*6810*/  ISETP.GT.AND P2, PT, R177.reuse, 0x59, PT ;  /* 0x00000059b100780c */ /* 0x040fe40003f44270 */
[C---:B------:R-:W-:Y:S01]  /*6820*/  ISETP.GT.AND P1, PT, R177.reuse, 0x60, PT ;  /* 0x00000060b100780c */ /* 0x040fe20003f24270 */
[----:B------:R-:W0:Y:S01]  /*6830*/  MUFU.EX2 R185, R185 ;  /* 0x000000b900b97308 */ /* 0x000e220000000800 */
[----:B------:R-:W-:Y:S02]  /*6840*/  FSEL R180, R180, -INF , P2 ;  /* 0xff800000b4b47808 */ /* 0x000fe40001000000 */
[C---:B------:R-:W-:Y:S02]  /*6850*/  ISETP.GT.AND P6, PT, R177.reuse, 0x61, PT ;  /* 0x00000061b100780c */ /* 0x040fe40003fc4270 */
[C---:B------:R-:W-:Y:S02]  /*6860*/  ISETP.GT.AND P5, PT, R177.reuse, 0x69, PT ;  /* 0x00000069b100780c */ /* 0x040fe40003fa4270 */
[----:B------:R-:W-:Y:S01]  /*6870*/  ISETP.GT.AND P2, PT, R177, 0x78, PT ;  /* 0x00000078b100780c */ /* 0x000fe20003f44270 */
[----:B------:R-:W1:Y:S08]  /*6880*/  MUFU.EX2 R152, R152 ;  /* 0x0000009800987308 */ /* 0x000e700000000800 */
[----:B------:R-:W2:Y:S01]  /*6890*/  MUFU.EX2 R153, R153 ;  /* 0x0000009900997308 */ /* 0x000ea20000000800 */
        /* <DEDUP_REMOVED lines=15> */
[----:B------:R-:W1:Y:S01]  /*6990*/  MUFU.TANH R173, R173 ;  /* 0x000000ad00ad7308 */ /* 0x000e620000002400 */
[----:B--2---:R-:W-:-:S01]  /*69a0*/  FADD.FTZ R2, R153, R2 ;  /* 0x0000000299027221 */ /* 0x004fc20000010000 */
[-C--:B------:R-:W-:Y:S01]  /*69b0*/  FMUL.FTZ R50, R50, R185.reuse ;  /* 0x000000b932327220 */ /* 0x080fe20000410000 */
[-C--:B------:R-:W-:Y:S01]  /*69c0*/  FMUL.FTZ R51, R51, R185.reuse ;  /* 0x000000b933337220 */ /* 0x080fe20000410000 */
[-C--:B------:R-:W-:Y:S01]  /*69d0*/  FMUL.FTZ R54, R54, R185.reuse ;  /* 0x000000b936367220 */ /* 0x080fe20000410000 */
[-C--:B------:R-:W-:Y:S01]  /*69e0*/  FMUL.FTZ R55, R55, R185.reuse ;  /* 0x000000b937377220 */ /* 0x080fe20000410000 */
[-C--:B------:R-:W-:Y:S01]  /*69f0*/  FMUL.FTZ R58, R58, R185.reuse ;  /* 0x000000b93a3a7220 */ /* 0x080fe20000410000 */
[----:B------:R-:W-:Y:S01]  /*6a00*/  FMUL.FTZ R59, R59, R185 ;  /* 0x000000b93b3b7220 */ /* 0x000fe20000410000 */
[----:B------:R-:W2:Y:S01]  /*6a10*/  MUFU.TANH R176, R176 ;  /* 0x000000b000b07308 */ /* 0x000ea20000002400 */
[C---:B0-----:R-:W-:Y:S01]  /*6a20*/  F2FP.SATFINITE.E4M3.F32.PACK_AB_MERGE_C R153, R155.reuse, R153, RZ ;  /* 0x000000999b99723e */ /* 0x041fe200048070ff */
[----:B------:R-:W-:Y:S01]  /*6a30*/  FADD.FTZ R2, R155, R2 ;  /* 0x000000029b027221 */ /* 0x000fe20000010000 */
[C---:B------:R-:W-:Y:S01]  /*6a40*/  FMUL.FTZ R155, R0.reuse, R204 ;  /* 0x000000cc009b7220 */ /* 0x040fe20000410000 */
[----:B------:R-:W-:Y:S01]  /*6a50*/  FMUL.FTZ R204, R0, R209 ;  /* 0x000000d100cc7220 */ /* 0x000fe20000410000 */
[----:B------:R-:W-:Y:S01]  /*6a60*/  F2FP.SATFINITE.E4M3.F32.PACK_AB_MERGE_C R153, R152, R10, R153 ;  /* 0x0000000a9899723e */ /* 0x000fe20004807099 */
[-C--:B------:R-:W-:Y:S01]  /*6a70*/  FMUL.FTZ R62, R62, R185.reuse ;  /* 0x000000b93e3e7220 */ /* 0x080fe20000410000 */
[----:B------:R-:W-:Y:S01]  /*6a80*/  FMNMX.FTZ R10, R8, R6, !PT ;  /* 0x00000006080a7209 */ /* 0x000fe20007810000 */
[----:B------:R-:W0:Y:S01]  /*6a90*/  MUFU.TANH R184, R184 ;  /* 0x000000b800b87308 */ /* 0x000e220000002400 */
[----:B-1----:R-:W-:Y:S01]  /*6aa0*/  FSEL R173, R173, -INF , P4 ;  /* 0xff800000adad7808 */ /* 0x002fe20002000000 */
[-C--:B------:R-:W-:Y:S01]  /*6ab0*/  FMUL.FTZ R63, R63, R185.reuse ;  /* 0x000000b93f3f7220 */ /* 0x080fe20000410000 */
[----:B------:R-:W-:Y:S01]  /*6ac0*/  FMNMX.FTZ R10, R9, R10, !PT ;  /* 0x0000000a090a7209 */ /* 0x000fe20007810000 */
[-C--:B------:R-:W-:Y:S01]  /*6ad0*/  FMUL.FTZ R66, R66, R185.reuse ;  /* 0x000000b942427220 */ /* 0x080fe20000410000 */
[----:B------:R-:W-:Y:S01]  /*6ae0*/  ISETP.GT.AND P4, PT, R177, 0x70, PT ;  /* 0x00000070b100780c */ /* 0x000fe20003f84270 */
[-C--:B------:R-:W-:Y:S01]  /*6af0*/  FMUL.FTZ R67, R67, R185.reuse ;  /* 0x000000b943437220 */ /* 0x080fe20000410000 */
[----:B------:R-:W-:Y:S01]  /*6b00*/  FMNMX.FTZ R10, R11, R10, !PT ;  /* 0x0000000a0b0a7209 */ /* 0x000fe20007810000 */
[----:B------:R1:W3:Y:S01]  /*6b10*/  MUFU.TANH R7, R201 ;  /* 0x000000c900077308 */ /* 0x0002e20000002400 */
[----:B--2---:R-:W-:Y:S01]  /*6b20*/  FSEL R176, R176, -INF , P3 ;  /* 0xff800000b0b07808 */ /* 0x004fe20001800000 */
[-C--:B------:R-:W-:Y:S01]  /*6b30*/  FMUL.FTZ R70, R70, R185.reuse ;  /* 0x000000b946467220 */ /* 0x080fe20000410000 */
[----:B------:R-:W-:Y:S01]  /*6b40*/  FMNMX.FTZ R10, R12, R10, !PT ;  /* 0x0000000a0c0a7209 */ /* 0x000fe20007810000 */
[-C--:B------:R-:W-:Y:S01]  /*6b50*/  FMUL.FTZ R71, R71, R185.reuse ;  /* 0x000000b947477220 */ /* 0x080fe20000410000 */
[----:B------:R-:W-:Y:S01]  /*6b60*/  ISETP.GT.AND P3, PT, R177, 0x71, PT ;  /* 0x00000071b100780c */ /* 0x000fe20003f64270 */
[-C--:B------:R-:W-:Y:S01]  /*6b70*/  FMUL.FTZ R74, R74, R185.reuse ;  /* 0x000000b94a4a7220 */ /* 0x080fe20000410000 */
[----:B------:R-:W-:Y:S01]  /*6b80*/  FMNMX.FTZ R10, R13, R10, !PT ;  /* 0x0000000a0d0a7209 */ /* 0x000fe20007810000 */
[----:B------:R-:W2:Y:S01]  /*6b90*/  MUFU.TANH R155, R155 ;  /* 0x0000009b009b7308 */ /* 0x000ea20000002400 */
[----:B-1----:R-:W-:Y:S01]  /*6ba0*/  FMUL.FTZ R201, R0, R208 ;  /* 0x000000d000c97220 */ /* 0x002fe20000410000 */
[----:B0-----:R-:W-:Y:S01]  /*6bb0*/  FSEL R184, R184, -INF , P1 ;  /* 0xff800000b8b87808 */ /* 0x001fe20000800000 */
[-C--:B------:R-:W-:Y:S01]  /*6bc0*/  FMUL.FTZ R75, R75, R185.reuse ;  /* 0x000000b94b4b7220 */ /* 0x080fe20000410000 */
[----:B------:R-:W-:Y:S01]  /*6bd0*/  FMNMX.FTZ R10, R14, R10, !PT ;  /* 0x0000000a0e0a7209 */ /* 0x000fe20007810000 */
[-C--:B------:R-:W-:Y:S01]  /*6be0*/  FMUL.FTZ R78, R78, R185.reuse ;  /* 0x000000b94e4e7220 */ /* 0x080fe20000410000 */
[----:B------:R-:W-:Y:S01]  /*6bf0*/  ISETP.GT.AND P1, PT, R177, 0x79, PT ;  /* 0x00000079b100780c */ /* 0x000fe20003f24270 */
[-C--:B------:R-:W-:Y:S01]  /*6c00*/  FMUL.FTZ R79, R79, R185.reuse ;  /* 0x000000b94f4f7220 */ /* 0x080fe20000410000 */
[----:B------:R-:W-:Y:S01]  /*6c10*/  FMNMX.FTZ R10, R15, R10, !PT ;  /* 0x0000000a0f0a7209 */ /* 0x000fe20007810000 */
[----:B------:R-:W0:Y:S01]  /*6c20*/  MUFU.TANH R201, R201 ;  /* 0x000000c900c97308 */ /* 0x000e220000002400 */
[----:B---3--:R-:W-:Y:S01]  /*6c30*/  FSEL R7, R7, -INF , P6 ;  /* 0xff80000007077808 */ /* 0x008fe20003000000 */
[-C--:B------:R-:W-:Y:S01]  /*6c40*/  FMUL.FTZ R82, R82, R185.reuse ;  /* 0x000000b952527220 */ /* 0x080fe20000410000 */
[----:B------:R-:W-:Y:S01]  /*6c50*/  FMNMX.FTZ R10, R20, R10, !PT ;  /* 0x0000000a140a7209 */ /* 0x000fe20007810000 */
[-C--:B------:R-:W-:Y:S01]  /*6c60*/  FMUL.FTZ R83, R83, R185.reuse ;  /* 0x000000b953537220 */ /* 0x080fe20000410000 */
[----:B------:R-:W-:Y:S01]  /*6c70*/  ISETP.GT.AND P6, PT, R177, 0x68, PT ;  /* 0x00000068b100780c */ /* 0x000fe20003fc4270 */
[-C--:B------:R-:W-:Y:S01]  /*6c80*/  FMUL.FTZ R86, R86, R185.reuse ;  /* 0x000000b956567220 */ /* 0x080fe20000410000 */
[----:B------:R-:W-:Y:S01]  /*6c90*/  FMNMX.FTZ R10, R21, R10, !PT ;  /* 0x0000000a150a7209 */ /* 0x000fe20007810000 */
[----:B------:R-:W1:Y:S01]  /*6ca0*/  MUFU.TANH R204, R204 ;  /* 0x000000cc00cc7308 */ /* 0x000e620000002400 */
[----:B--2---:R-:W-:Y:S01]  /*6cb0*/  FSEL R155, R155, -INF , P6 ;  /* 0xff8000009b9b7808 */ /* 0x004fe20003000000 */
[-C--:B------:R-:W-:Y:S01]  /*6cc0*/  FMUL.FTZ R87, R87, R185.reuse ;  /* 0x000000b957577220 */ /* 0x080fe20000410000 */
[----:B------:R-:W-:Y:S01]  /*6cd0*/  FMNMX.FTZ R10, R188, R10, !PT ;  /* 0x0000000abc0a7209 */ /* 0x000fe20007810000 */
[-C--:B------:R-:W-:Y:S01]  /*6ce0*/  FMUL.FTZ R90, R90, R185.reuse ;  /* 0x000000b95a5a7220 */ /* 0x080fe20000410000 */
[-C--:B------:R-:W-:Y:S01]  /*6cf0*/  FMUL.FTZ R91, R91, R185.reuse ;  /* 0x000000b95b5b7220 */ /* 0x080fe20000410000 */
[-C--:B------:R-:W-:Y:S01]  /*6d00*/  FMUL.FTZ R94, R94, R185.reuse ;  /* 0x000000b95e5e7220 */ /* 0x080fe20000410000 */
[----:B------:R-:W-:Y:S01]  /*6d10*/  FMNMX.FTZ R10, R189, R10, !PT ;  /* 0x0000000abd0a7209 */ /* 0x000fe20007810000 */
[----:B------:R-:W2:Y:S01]  /*6d20*/  MUFU.TANH R203, R203 ;  /* 0x000000cb00cb7308 */ /* 0x000ea20000002400 */
[----:B0-----:R-:W-:Y:S01]  /*6d30*/  FSEL R201, R201, -INF , P4 ;  /* 0xff800000c9c97808 */ /* 0x001fe20002000000 */
[-C--:B------:R-:W-:Y:S01]  /*6d40*/  FMUL.FTZ R95, R95, R185.reuse ;  /* 0x000000b95f5f7220 */ /* 0x080fe20000410000 */
[----:B------:R-:W-:Y:S01]  /*6d50*/  FMNMX.FTZ R10, R154, R10, !PT ;  /* 0x0000000a9a0a7209 */ /* 0x000fe20007810000 */
[-C--:B------:R-:W-:Y:S01]  /*6d60*/  FMUL.FTZ R98, R98, R185.reuse ;  /* 0x000000b962627220 */ /* 0x080fe20000410000 */
[-C--:B------:R-:W-:Y:S01]  /*6d70*/  FMUL.FTZ R99, R99, R185.reuse ;  /* 0x000000b963637220 */ /* 0x080fe20000410000 */
[-C--:B------:R-:W-:Y:S01]  /*6d80*/  FMUL.FTZ R102, R102, R185.reuse ;  /* 0x000000b966667220 */ /* 0x080fe20000410000 */
[----:B------:R-:W-:Y:S01]  /*6d90*/  FMNMX.FTZ R10, R156, R10, !PT ;  /* 0x0000000a9c0a7209 */ /* 0x000fe20007810000 */
[----:B------:R-:W0:Y:S01]  /*6da0*/  MUFU.EX2 R158, R158 ;  /* 0x0000009e009e7308 */ /* 0x000e220000000800 */
[----:B-1----:R-:W-:Y:S01]  /*6db0*/  FSEL R204, R204, -INF , P3 ;  /* 0xff800000cccc7808 */ /* 0x002fe20001800000 */
[-C--:B------:R-:W-:Y:S01]  /*6dc0*/  FMUL.FTZ R103, R103, R185.reuse ;  /* 0x000000b967677220 */ /* 0x080fe20000410000 */
[----:B------:R-:W-:Y:S01]  /*6dd0*/  FMNMX.FTZ R10, R157, R10, !PT ;  /* 0x0000000a9d0a7209 */ /* 0x000fe20007810000 */
[-C--:B------:R-:W-:Y:S01]  /*6de0*/  FMUL.FTZ R106, R106, R185.reuse ;  /* 0x000000b96a6a7220 */ /* 0x080fe20000410000 */
[-C--:B------:R-:W-:Y:S01]  /*6df0*/  FMUL.FTZ R107, R107, R185.reuse ;  /* 0x000000b96b6b7220 */ /* 0x080fe20000410000 */
[-C--:B------:R-:W-:Y:S01]  /*6e00*/  FMUL.FTZ R110, R110, R185.reuse ;  /* 0x000000b96e6e7220 */ /* 0x080fe20000410000 */
[----:B------:R-:W-:Y:S01]  /*6e10*/  FMNMX.FTZ R10, R160, R10, !PT ;  /* 0x0000000aa00a7209 */ /* 0x000fe20007810000 */
[----:B------:R-:W1:Y:S01]  /*6e20*/  MUFU.EX2 R159, R159 ;  /* 0x0000009f009f7308 */ /* 0x000e620000000800 */
[----:B--2---:R-:W-:Y:S01]  /*6e30*/  FSEL R203, R203, -INF , P2 ;  /* 0xff800000cbcb7808 */ /* 0x004fe20001000000 */
[-C--:B------:R-:W-:Y:S01]  /*6e40*/  FMUL.FTZ R111, R111, R185.reuse ;  /* 0x000000b96f6f7220 */ /* 0x080fe20000410000 */
[----:B------:R-:W-:Y:S01]  /*6e50*/  FMNMX.FTZ R10, R161, R10, !PT ;  /* 0x0000000aa10a7209 */ /* 0x000fe20007810000 */
[-C--:B------:R-:W-:Y:S01]  /*6e60*/  FMUL.FTZ R114, R114, R185.reuse ;  /* 0x000000b972727220 */ /* 0x080fe20000410000 */
[-C--:B------:R-:W-:Y:S01]  /*6e70*/  FMUL.FTZ R115, R115, R185.reuse ;  /* 0x000000b973737220 */ /* 0x080fe20000410000 */
[----:B------:R-:W-:Y:S01]  /*6e80*/  FMUL.FTZ R118, R118, R185 ;  /* 0x000000b976767220 */ /* 0x000fe20000410000 */
[----:B------:R-:W-:Y:S01]  /*6e90*/  FMNMX.FTZ R10, R164, R10, !PT ;  /* 0x0000000aa40a7209 */ /* 0x000fe20007810000 */
[----:B------:R-:W2:Y:S01]  /*6ea0*/  MUFU.EX2 R162, R162 ;  /* 0x000000a200a27308 */ /* 0x000ea20000000800 */
[----:B0-----:R-:W-:-:S01]  /*6eb0*/  FADD.FTZ R2, R158, R2 ;  /* 0x000000029e027221 */ /* 0x001fc20000010000 */
[-C--:B------:R-:W-:Y:S01]  /*6ec0*/  FMUL.FTZ R119, R119, R185.reuse ;  /* 0x000000b977777220 */ /* 0x080fe20000410000 */
[----:B------:R-:W-:Y:S01]  /*6ed0*/  FMNMX.FTZ R152, R165, R10, !PT ;  /* 0x0000000aa5987209 */ /* 0x000fe20007810000 */
[-C--:B------:R-:W-:Y:S01]  /*6ee0*/  FMUL.FTZ R122, R122, R185.reuse ;  /* 0x000000b97a7a7220 */ /* 0x080fe20000410000 */
[-C--:B------:R-:W-:Y:S01]  /*6ef0*/  FMUL.FTZ R123, R123, R185.reuse ;  /* 0x000000b97b7b7220 */ /* 0x080fe20000410000 */
[----:B------:R-:W-:Y:S01]  /*6f00*/  FMUL.FTZ R126, R126, R185 ;  /* 0x000000b97e7e7220 */ /* 0x000fe20000410000 */
[----:B------:R-:W-:Y:S01]  /*6f10*/  FMNMX.FTZ R152, R168, R152, !PT ;  /* 0x00000098a8987209 */ /* 0x000fe20007810000 */
[----:B------:R0:W3:Y:S01]  /*6f20*/  MUFU.TANH R10, R205 ;  /* 0x000000cd000a7308 */ /* 0x0000e20000002400 */
[----:B-1----:R-:W-:-:S01]  /*6f30*/  FADD.FTZ R2, R159, R2 ;  /* 0x000000029f027221 */ /* 0x002fc20000010000 */
[-C--:B------:R-:W-:Y:S01]  /*6f40*/  FMUL.FTZ R127, R127, R185.reuse ;  /* 0x000000b97f7f7220 */ /* 0x080fe20000410000 */
[----:B------:R-:W-:Y:S01]  /*6f50*/  FMNMX.FTZ R152, R169, R152, !PT ;  /* 0x00000098a9987209 */ /* 0x000fe20007810000 */
[-C--:B------:R-:W-:Y:S01]  /*6f60*/  FMUL.FTZ R130, R130, R185.reuse ;  /* 0x000000b982827220 */ /* 0x080fe20000410000 */
[-C--:B------:R-:W-:Y:S01]  /*6f70*/  FMUL.FTZ R131, R131, R185.reuse ;  /* 0x000000b983837220 */ /* 0x080fe20000410000 */
[----:B------:R-:W-:Y:S01]  /*6f80*/  FMUL.FTZ R134, R134, R185 ;  /* 0x000000b986867220 */ /* 0x000fe20000410000 */
[----:B------:R-:W-:Y:S01]  /*6f90*/  FMNMX.FTZ R152, R172, R152, !PT ;  /* 0x00000098ac987209 */ /* 0x000fe20007810000 */
[----:B------:R-:W1:Y:S01]  /*6fa0*/  MUFU.EX2 R163, R163 ;  /* 0x000000a300a37308 */ /* 0x000e620000000800 */
[----:B0-----:R-:W-:Y:S01]  /*6fb0*/  FMUL.FTZ R205, R0, R213 ;  /* 0x000000d500cd7220 */ /* 0x001fe20000410000 */
[----:B--2---:R-:W-:Y:S01]  /*6fc0*/  FADD.FTZ R2, R162, R2 ;  /* 0x00000002a2027221 */ /* 0x004fe20000010000 */
[----:B------:R-:W-:Y:S01]  /*6fd0*/  FMNMX.FTZ R152, R173, R152, !PT ;  /* 0x00000098ad987209 */ /* 0x000fe20007810000 */
[-C--:B------:R-:W-:Y:S01]  /*6fe0*/  FMUL.FTZ R135, R135, R185.reuse ;  /* 0x000000b987877220 */ /* 0x080fe20000410000 */
[-C--:B------:R-:W-:Y:S01]  /*6ff0*/  FMUL.FTZ R138, R138, R185.reuse ;  /* 0x000000b98a8a7220 */ /* 0x080fe20000410000 */
[-C--:B------:R-:W-:Y:S01]  /*7000*/  FMUL.FTZ R139, R139, R185.reuse ;  /* 0x000000b98b8b7220 */ /* 0x080fe20000410000 */
[----:B------:R-:W-:Y:S01]  /*7010*/  FMNMX.FTZ R152, R176, R152, !PT ;  /* 0x00000098b0987209 */ /* 0x000fe20007810000 */
[----:B------:R-:W0:Y:S01]  /*7020*/  MUFU.TANH R205, R205 ;  /* 0x000000cd00cd7308 */ /* 0x000e220000002400 */
[----:B---3--:R-:W-:Y:S01]  /*7030*/  FSEL R177, R10, -INF , P5 ;  /* 0xff8000000ab17808 */ /* 0x008fe20002800000 */
[-C--:B------:R-:W-:Y:S01]  /*7040*/  FMUL.FTZ R142, R142, R185.reuse ;  /* 0x000000b98e8e7220 */ /* 0x080fe20000410000 */
[----:B------:R-:W-:Y:S01]  /*7050*/  FMNMX.FTZ R152, R180, R152, !PT ;  /* 0x00000098b4987209 */ /* 0x000fe20007810000 */
[-C--:B------:R-:W-:Y:S01]  /*7060*/  FMUL.FTZ R143, R143, R185.reuse ;  /* 0x000000b98f8f7220 */ /* 0x080fe20000410000 */
[-C--:B------:R-:W-:Y:S01]  /*7070*/  FMUL.FTZ R146, R146, R185.reuse ;  /* 0x000000b992927220 */ /* 0x080fe20000410000 */
[----:B------:R-:W-:Y:S01]  /*7080*/  FMUL.FTZ R147, R147, R185 ;  /* 0x000000b993937220 */ /* 0x000fe20000410000 */
[----:B------:R-:W-:Y:S01]  /*7090*/  FMNMX.FTZ R152, R184, R152, !PT ;  /* 0x00000098b8987209 */ /* 0x000fe20007810000 */
[----:B------:R-:W2:Y:S01]  /*70a0*/  MUFU.EX2 R166, R166 ;  /* 0x000000a600a67308 */ /* 0x000ea20000000800 */
[----:B-1----:R-:W-:-:S01]  /*70b0*/  FADD.FTZ R2, R163, R2 ;  /* 0x00000002a3027221 */ /* 0x002fc20000010000 */
[----:B------:R-:W-:Y:S01]  /*70c0*/  F2FP.SATFINITE.E4M3.F32.PACK_AB_MERGE_C R162, R163, R162, RZ ;  /* 0x000000a2a3a2723e */ /* 0x000fe200048070ff */
[-C--:B------:R-:W-:Y:S01]  /*70d0*/  FMUL.FTZ R150, R150, R185.reuse ;  /* 0x000000b996967220 */ /* 0x080fe20000410000 */
[----:B------:R-:W-:Y:S01]  /*70e0*/  FMNMX.FTZ R152, R7, R152, !PT ;  /* 0x0000009807987209 */ /* 0x000fe20007810000 */
[----:B------:R-:W-:-:S03]  /*70f0*/  FMUL.FTZ R151, R151, R185 ;  /* 0x000000b997977220 */ /* 0x000fc60000410000 */
[----:B------:R-:W-:Y:S01]  /*7100*/  FMNMX.FTZ R152, R155, R152, !PT ;  /* 0x000000989b987209 */ /* 0x000fe20007810000 */
[----:B------:R-:W1:Y:S01]  /*7110*/  MUFU.EX2 R167, R167 ;  /* 0x000000a700a77308 */ /* 0x000e620000000800 */
[----:B0-----:R-:W-:Y:S02]  /*7120*/  FSEL R205, R205, -INF , P1 ;  /* 0xff800000cdcd7808 */ /* 0x001fe40000800000 */
[----:B------:R-:W-:-:S04]  /*7130*/  FMNMX.FTZ R152, R177, R152, !PT ;  /* 0x00000098b1987209 */ /* 0x000fc80007810000 */
[----:B------:R-:W-:Y:S01]  /*7140*/  FMNMX.FTZ R152, R201, R152, !PT ;  /* 0x00000098c9987209 */ /* 0x000fe20007810000 */
[----:B------:R-:W0:Y:S01]  /*7150*/  MUFU.EX2 R171, R171 ;  /* 0x000000ab00ab7308 */ /* 0x000e220000000800 */
[----:B--2---:R-:W-:-:S02]  /*7160*/  FADD.FTZ R2, R166, R2 ;  /* 0x00000002a6027221 */ /* 0x004fc40000010000 */
[----:B------:R-:W-:-:S04]  /*7170*/  FMNMX.FTZ R152, R204, R152, !PT ;  /* 0x00000098cc987209 */ /* 0x000fc80007810000 */
[----:B------:R-:W-:Y:S01]  /*7180*/  FMNMX.FTZ R10, R203, R152, !PT ;  /* 0x00000098cb0a7209 */ /* 0x000fe20007810000 */
[----:B------:R-:W2:Y:S01]  /*7190*/  MUFU.EX2 R174, R174 ;  /* 0x000000ae00ae7308 */ /* 0x000ea20000000800 */
[----:B-1----:R-:W-:-:S02]  /*71a0*/  FADD.FTZ R2, R167, R2 ;  /* 0x00000002a7027221 */ /* 0x002fc40000010000 */
[----:B------:R-:W-:-:S05]  /*71b0*/  FMNMX.FTZ R10, R205, R10, !PT ;  /* 0x0000000acd0a7209 */ /* 0x000fca0007810000 */
[----:B------:R-:W1:Y:S01]  /*71c0*/  SHFL.BFLY PT, R152, R10, 0x2, 0x1f ;  /* 0x0c401f000a987f89 */ /* 0x000e6200000e0000 */
[----:B------:R-:W3:Y:S01]  /*71d0*/  MUFU.EX2 R175, R175 ;  /* 0x000000af00af7308 */ /* 0x000ee20000000800 */
[----:B0-----:R-:W-:-:S07]  /*71e0*/  FADD.FTZ R2, R171, R2 ;  /* 0x00000002ab027221 */ /* 0x001fce0000010000 */
[----:B------:R-:W0:Y:S01]  /*71f0*/  MUFU.EX2 R178, R178 ;  /* 0x000000b200b27308 */ /* 0x000e220000000800 */
[----:B--2---:R-:W-:-:S01]  /*7200*/  FADD.FTZ R2, R174, R2 ;  /* 0x00000002ae027221 */ /* 0x004fc20000010000 */
[----:B------:R-:W-:-:S06]  /*7210*/  F2FP.SATFINITE.E4M3.F32.PACK_AB_MERGE_C R171, R174, R171, RZ ;  /* 0x000000abaeab723e */ /* 0x000fcc00048070ff */
[----:B------:R-:W2:Y:S01]  /*7220*/  MUFU.EX2 R179, R179 ;  /* 0x000000b300b37308 */ /* 0x000ea20000000800 */
[----:B---3--:R-:W-:-:S01]  /*7230*/  FADD.FTZ R2, R175, R2 ;  /* 0x00000002af027221 */ /* 0x008fc20000010000 */
[----:B-1----:R-:W-:-:S06]  /*7240*/  FMNMX.FTZ R10, R10, R152, !PT ;  /* 0x000000980a0a7209 */ /* 0x002fcc0007810000 */
[----:B------:R-:W1:Y:S01]  /*7250*/  MUFU.EX2 R181, R181 ;  /* 0x000000b500b57308 */ /* 0x000e620000000800 */
[----:B0-----:R-:W-:-:S01]  /*7260*/  FADD.FTZ R2, R178, R2 ;  /* 0x00000002b2027221 */ /* 0x001fc20000010000 */
[----:B------:R-:W0:Y:S06]  /*7270*/  SHFL.BFLY PT, R152, R10, 0x1, 0x1f ;  /* 0x0c201f000a987f89 */ /* 0x000e2c00000e0000 */
[----:B------:R-:W3:Y:S01]  /*7280*/  MUFU.EX2 R182, R182 ;  /* 0x000000b600b67308 */ /* 0x000ee20000000800 */
[----:B--2---:R-:W-:-:S07]  /*7290*/  FADD.FTZ R2, R179, R2 ;  /* 0x00000002b3027221 */ /* 0x004fce0000010000 */
[----:B------:R-:W2:Y:S01]  /*72a0*/  MUFU.EX2 R183, R183 ;  /* 0x000000b700b77308 */ /* 0x000ea20000000800 */
[----:B-1----:R-:W-:-:S01]  /*72b0*/  FADD.FTZ R2, R181, R2 ;  /* 0x00000002b5027221 */ /* 0x002fc20000010000 */
[----:B------:R-:W-:-:S06]  /*72c0*/  F2FP.SATFINITE.E4M3.F32.PACK_AB_MERGE_C R179, R181, R179, RZ ;  /* 0x000000b3b5b3723e */ /* 0x000fcc00048070ff */
[----:B------:R-:W1:Y:S01]  /*72d0*/  MUFU.EX2 R186, R186 ;  /* 0x000000ba00ba7308 */ /* 0x000e620000000800 */
[----:B---3--:R-:W-:-:S01]  /*72e0*/  FADD.FTZ R2, R182, R2 ;  /* 0x00000002b6027221 */ /* 0x008fc20000010000 */
[----:B0-----:R-:W-:-:S04]  /*72f0*/  FMNMX.FTZ R10, R10, R152, !PT ;  /* 0x000000980a0a7209 */ /* 0x001fc80007810000 */
[C---:B------:R-:W-:Y:S01]  /*7300*/  FSETP.NEU.FTZ.AND P1, PT, R10.reuse, -INF , PT ;  /* 0xff8000000a00780b */ /* 0x040fe20003f3d000 */
[----:B------:R-:W-:-:S01]  /*7310*/  FFMA.FTZ R206, R10, R206, -8 ;  /* 0xc10000000ace7423 */ /* 0x000fc200000100ce */
[----:B------:R-:W0:Y:S01]  /*7320*/  MUFU.EX2 R187, R187 ;  /* 0x000000bb00bb7308 */ /* 0x000e220000000800 */
[----:B--2---:R-:W-:-:S01]  /*7330*/  FADD.FTZ R2, R183, R2 ;  /* 0x00000002b7027221 */ /* 0x004fc20000010000 */
[----:B------:R-:W-:Y:S02]  /*7340*/  FSEL R152, R10, RZ, P1 ;  /* 0x000000ff0a987208 */ /* 0x000fe40000800000 */
[----:B------:R-:W-:-:S03]  /*7350*/  FSEL R206, R206, RZ, P1 ;  /* 0x000000ffcece7208 */ /* 0x000fc60000800000 */
[----:B------:R-:W-:Y:S01]  /*7360*/  FADD.FTZ R6, -R152, R6 ;  /* 0x0000000698067221 */ /* 0x000fe20000010100 */
[----:B------:R-:W2:Y:S01]  /*7370*/  MUFU.EX2 R190, R190 ;  /* 0x000000be00be7308 */ /* 0x000ea20000000800 */
[----:B------:R-:W-:-:S01]  /*7380*/  FFMA.FTZ R152, R8, UR10, -R206 ;  /* 0x0000000a08987c23 */ /* 0x000fc200080108ce */
[--C-:B------:R-:W-:Y:S01]  /*7390*/  FFMA.FTZ R8, R9, UR10, -R206.reuse ;  /* 0x0000000a09087c23 */ /* 0x100fe200080108ce */
[----:B------:R-:W-:Y:S01]  /*73a0*/  FMUL.FTZ R6, R6, UR10 ;  /* 0x0000000a06067c20 */ /* 0x000fe20008410000 */
        /* <DEDUP_REMOVED lines=16> */
[----:B-1----:R-:W-:Y:S01]  /*74b0*/  FADD.FTZ R2, R186, R2 ;  /* 0x00000002ba027221 */ /* 0x002fe20000010000 */
[----:B------:R-:W-:-:S01]  /*74c0*/  FFMA.FTZ R184, R184, UR10, -R206 ;  /* 0x0000000ab8b87c23 */ /* 0x000fc200080108ce */
[--C-:B------:R-:W-:Y:S01]  /*74d0*/  FFMA.FTZ R7, R7, UR10, -R206.reuse ;  /* 0x0000000a07077c23 */ /* 0x100fe200080108ce */
[----:B------:R-:W-:-:S01]  /*74e0*/  FFMA.FTZ R155, R155, UR10, -R206 ;  /* 0x0000000a9b9b7c23 */ /* 0x000fc200080108ce */
[----:B------:R-:W1:Y:S01]  /*74f0*/  MUFU.EX2 R8, R8 ;  /* 0x0000000800087308 */ /* 0x000e620000000800 */
[----:B0-----:R-:W-:-:S01]  /*7500*/  FADD.FTZ R2, R187, R2 ;  /* 0x00000002bb027221 */ /* 0x001fc20000010000 */
[--C-:B------:R-:W-:Y:S01]  /*7510*/  FFMA.FTZ R177, R177, UR10, -R206.reuse ;  /* 0x0000000ab1b17c23 */ /* 0x100fe200080108ce */
[----:B------:R-:W-:-:S01]  /*7520*/  FFMA.FTZ R201, R201, UR10, -R206 ;  /* 0x0000000ac9c97c23 */ /* 0x000fc200080108ce */
[----:B------:R-:W-:Y:S01]  /*7530*/  FFMA.FTZ R204, R204, UR10, -R206 ;  /* 0x0000000acccc7c23 */ /* 0x000fe200080108ce */
[----:B--2---:R-:W-:-:S01]  /*7540*/  FADD.FTZ R2, R190, R2 ;  /* 0x00000002be027221 */ /* 0x004fc20000010000 */
[--C-:B------:R-:W-:Y:S01]  /*7550*/  FFMA.FTZ R203, R203, UR10, -R206.reuse ;  /* 0x0000000acbcb7c23 */ /* 0x100fe200080108ce */
[----:B------:R-:W-:-:S01]  /*7560*/  FFMA.FTZ R205, R205, UR10, -R206 ;  /* 0x0000000acdcd7c23 */ /* 0x000fc200080108ce */
[----:B------:R-:W0:Y:S01]  /*7570*/  MUFU.EX2 R9, R9 ;  /* 0x0000000900097308 */ /* 0x000e220000000800 */
[----:B---3--:R-:W-:-:S01]  /*7580*/  FFMA.FTZ R3, R6, R3, R152 ;  /* 0x0000000306037223 */ /* 0x008fc20000010098 */
[----:B------:R-:W-:Y:S01]  /*7590*/  F2FP.SATFINITE.E4M3.F32.PACK_AB_MERGE_C R161, R187, R186, RZ ;  /* 0x000000babba1723e */ /* 0x000fe200048070ff */
[-C--:B------:R-:W-:Y:S01]  /*75a0*/  FMUL.FTZ R24, R24, R6.reuse ;  /* 0x0000000618187220 */ /* 0x080fe20000410000 */
[-C--:B------:R-:W-:Y:S01]  /*75b0*/  FMUL.FTZ R25, R25, R6.reuse ;  /* 0x0000000619197220 */ /* 0x080fe20000410000 */
[----:B------:R-:W-:Y:S01]  /*75c0*/  FMUL.FTZ R28, R28, R6 ;  /* 0x000000061c1c7220 */ /* 0x000fe20000410000 */
[----:B------:R-:W-:Y:S01]  /*75d0*/  F2FP.SATFINITE.E4M3.F32.PACK_AB_MERGE_C R161, R183, R182, R161 ;  /* 0x000000b6b7a1723e */ /* 0x000fe200048070a1 */
        /* <DEDUP_REMOVED lines=18> */
[C---:B--2---:R-:W-:Y:S01]  /*7700*/  F2FP.SATFINITE.E4M3.F32.PACK_AB_MERGE_C R9, R11.reuse, R9, RZ ;  /* 0x000000090b09723e */ /* 0x044fe200048070ff */
[----:B------:R-:W-:Y:S01]  /*7710*/  FADD.FTZ R3, R11, R3 ;  /* 0x000000030b037221 */ /* 0x000fe20000010000 */
[-C--:B------:R-:W-:Y:S01]  /*7720*/  FMUL.FTZ R56, R56, R6.reuse ;  /* 0x0000000638387220 */ /* 0x080fe20000410000 */
[----:B------:R-:W-:Y:S01]  /*7730*/  FMUL.FTZ R57, R57, R6 ;  /* 0x0000000639397220 */ /* 0x000fe20000410000 */
[----:B------:R-:W-:Y:S01]  /*7740*/  F2FP.SATFINITE.E4M3.F32.PACK_AB_MERGE_C R152, R8, R152, R9 ;  /* 0x000000980898723e */ /* 0x000fe20004807009 */
        /* <DEDUP_REMOVED lines=8> */
[----:B------:R-:W-:Y:S01]  /*77d0*/  FFMA.FTZ R160, R164, UR10, -R206 ;  /* 0x0000000aa4a07c23 */ /* 0x000fe200080108ce */
        /* <DEDUP_REMOVED lines=38> */
[----:B------:R-:W-:-:S01]  /*7a40*/  FADD.FTZ R3, R12, R3 ;  /* 0x000000030c037221 */ /* 0x000fc20000010000 */
[-C--:B------:R-:W-:Y:S01]  /*7a50*/  FMUL.FTZ R116, R116, R6.reuse ;  /* 0x0000000674747220 */ /* 0x080fe20000410000 */
[-C--:B------:R-:W-:Y:S01]  /*7a60*/  FMUL.FTZ R117, R117, R6.reuse ;  /* 0x0000000675757220 */ /* 0x080fe20000410000 */
[----:B------:R-:W-:Y:S01]  /*7a70*/  FMUL.FTZ R120, R120, R6 ;  /* 0x0000000678787220 */ /* 0x000fe20000410000 */
[----:B0-----:R-:W-:-:S01]  /*7a80*/  FADD.FTZ R3, R13, R3 ;  /* 0x000000030d037221 */ /* 0x001fc20000010000 */
        /* <DEDUP_REMOVED lines=13> */
[----:B------:R-:W-:Y:S01]  /*7b60*/  FMUL.FTZ R137, R137, R6 ;  /* 0x0000000689897220 */ /* 0x000fe20000410000 */
[----:B------:R-:W-:Y:S01]  /*7b70*/  F2FP.SATFINITE.E4M3.F32.PACK_AB_MERGE_C R154, R9, R8, R14 ;  /* 0x00000008099a723e */ /* 0x000fe2000480700e */
[-C--:B------:R-:W-:Y:S01]  /*7b80*/  FMUL.FTZ R140, R140, R6.reuse ;  /* 0x000000068c8c7220 */ /* 0x080fe20000410000 */
[-C--:B------:R-:W-:Y:S01]  /*7b90*/  FMUL.FTZ R141, R141, R6.reuse ;  /* 0x000000068d8d7220 */ /* 0x080fe20000410000 */
[----:B------:R-:W-:Y:S01]  /*7ba0*/  FMUL.FTZ R144, R144, R6 ;  /* 0x0000000690907220 */ /* 0x000fe20000410000 */
[----:B------:R-:W2:Y:S01]  /*7bb0*/  MUFU.EX2 R156, R156 ;  /* 0x0000009c009c7308 */ /* 0x000ea20000000800 */
[----:B0-----:R-:W-:-:S01]  /*7bc0*/  FADD.FTZ R3, R15, R3 ;  /* 0x000000030f037221 */ /* 0x001fc20000010000 */
[-C--:B------:R-:W-:Y:S01]  /*7bd0*/  FMUL.FTZ R145, R145, R6.reuse ;  /* 0x0000000691917220 */ /* 0x080fe20000410000 */
[-C--:B------:R-:W-:Y:S01]  /*7be0*/  FMUL.FTZ R148, R148, R6.reuse ;  /* 0x0000000694947220 */ /* 0x080fe20000410000 */
[----:B------:R-:W-:-:S04]  /*7bf0*/  FMUL.FTZ R149, R149, R6 ;  /* 0x0000000695957220 */ /* 0x000fc80000410000 */
[----:B------:R-:W0:Y:S01]  /*7c00*/  MUFU.EX2 R157, R157 ;  /* 0x0000009d009d7308 */ /* 0x000e220000000800 */
[----:B-1----:R-:W-:-:S07]  /*7c10*/  FADD.FTZ R3, R20, R3 ;  /* 0x0000000314037221 */ /* 0x002fce0000010000 */
        /* <DEDUP_REMOVED lines=52> */
[----:B------:R-:W-:Y:S02]  /*7f60*/  F2FP.SATFINITE.E4M3.F32.PACK_AB_MERGE_C R164, R177, R155, RZ ;  /* 0x0000009bb1a4723e */ /* 0x000fe400048070ff */
[----:B------:R-:W-:Y:S02]  /*7f70*/  F2FP.SATFINITE.E4M3.F32.PACK_AB_MERGE_C R155, R159, R158, R162 ;  /* 0x0000009e9f9b723e */ /* 0x000fe400048070a2 */
[----:B------:R-:W-:Y:S02]  /*7f80*/  F2FP.SATFINITE.E4M3.F32.PACK_AB_MERGE_C R158, R20, R15, R11 ;  /* 0x0000000f149e723e */ /* 0x000fe4000480700b */
[----:B------:R-:W1:Y:S01]  /*7f90*/  MUFU.EX2 R199, R199 ;  /* 0x000000c700c77308 */ /* 0x000e620000000800 */
[----:B--2---:R-:W-:-:S01]  /*7fa0*/  FADD.FTZ R2, R198, R2 ;  /* 0x00000002c6027221 */ /* 0x004fc20000010000 */
[----:B------:R-:W-:-:S02]  /*7fb0*/  F2FP.SATFINITE.E4M3.F32.PACK_AB_MERGE_C R159, R178, R175, R179 ;  /* 0x000000afb29f723e */ /* 0x000fc400048070b3 */
[----:B------:R-:W-:Y:S02]  /*7fc0*/  F2FP.SATFINITE.E4M3.F32.PACK_AB_MERGE_C R162, R173, R172, R176 ;  /* 0x000000acada2723e */ /* 0x000fe400048070b0 */
        /* <DEDUP_REMOVED lines=12> */
[----:B------:R-:W-:Y:S01]  /*8090*/  F2FP.SATFINITE.E4M3.F32.PACK_AB_MERGE_C R167, R199, R198, R200 ;  /* 0x000000c6c7a7723e */ /* 0x000fe200048070c8 */
[----:B--2---:R-:W-:-:S01]  /*80a0*/  FADD.FTZ R3, R203, R3 ;  /* 0x00000003cb037221 */ /* 0x004fc20000010000 */
[----:B0-----:R-:W-:-:S03]  /*80b0*/  F2FP.SATFINITE.E4M3.F32.PACK_AB_MERGE_C R169, R205, R203, RZ ;  /* 0x000000cbcda9723e */ /* 0x001fc600048070ff */
[----:B------:R-:W-:Y:S01]  /*80c0*/  FADD.FTZ R3, R205, R3 ;  /* 0x00000003cd037221 */ /* 0x000fe20000010000 */
[----:B------:R-:W-:Y:S01]  /*80d0*/  F2FP.SATFINITE.E4M3.F32.PACK_AB_MERGE_C R166, R204, R201, R169 ;  /* 0x000000c9cca6723e */ /* 0x000fe200048070a9 */
[----:B------:R-:W-:Y:S06]  /*80e0*/  @!P0 BRA `(.L_x_2790) ;  /* 0x0000000000048947 */ /* 0x000fec0003800000 */
[----:B------:R-:W-:Y:S01]  /*80f0*/  BPT.TRAP 0x1 ;  /* 0x000000040000795c */ /* 0x000fe20000300000 */
.L_x_2790:
[----:B------:R0:W1:Y:S01]  /*8100*/  SYNCS.PHASECHK.TRANS64.TRYWAIT P1, [UR56+0x38850], R5 ;  /* 0x03885005ff0075a7 */ /* 0x0000620008020178 */
[----:B------:R-:W-:Y:S05]  /*8110*/  @!P0 BRA `(.L_x_2791) ;  /* 0x0000000000048947 */ /* 0x000fea0003800000 */
[----:B------:R-:W-:Y:S01]  /*8120*/  BPT.TRAP 0x1 ;  /* 0x000000040000795c */ /* 0x000fe20000300000 */
.L_x_2791:
[----:B-1----:R-:W-:Y:S05]  /*8130*/  @P1 BRA `(.L_x_2792) ;  /* 0x0000000000081947 */ /* 0x002fea0003800000 */
[----:B------:R-:W1:Y:S02]  /*8140*/  SYNCS.PHASECHK.TRANS64.TRYWAIT P1, [UR56+0x38850], R5 ;  /* 0x03885005ff0075a7 */ /* 0x000e640008020178 */
[----:B-1----:R-:W-:Y:S05]  /*8150*/  @!P1 BRA `(.L_x_2793) ;  /* 0x0000011400a09947 */ /* 0x002fea0003800000 */
.L_x_2792:
[----:B-1----:R-:W1:Y:S01]  /*8160*/  S2R R6, SR_TID.X ;  /* 0x0000000000067919 */ /* 0x002e620000002100 */
[----:B------:R-:W-:Y:S01]  /*8170*/  ULEA UR11, UR44, UR52, 0xb ;  /* 0x000000342c0b7291 */ /* 0x000fe2000f8e583f */
[----:B------:R-:W-:-:S06]  /*8180*/  UMOV UR7, 0x40000040 ;  /* 0x4000004000077882 */ /* 0x000fcc0000000000 */
[----:B------:R-:W-:Y:S01]  /*8190*/  UMOV UR6, UR11 ;  /* 0x0000000b00067c82 */ /* 0x000fe20008000000 */
[----:B-1----:R-:W-:-:S05]  /*81a0*/  SHF.R.U32.HI R6, RZ, 0x7, R6 ;  /* 0x00000007ff067819 */ /* 0x002fca0000011606 */
[----:B0-----:R-:W-:-:S05]  /*81b0*/  VIADD R5, R6, 0x8 ;  /* 0x0000000806057836 */ /* 0x001fca0000000000 */
        /* <DEDUP_REMOVED lines=24> */
.L_x_2794:
        /* <DEDUP_REMOVED lines=9> */
.L_x_2784:
[----:B------:R-:W-:-:S06]  /*83d0*/  UISETP.GE.AND UP0, UPT, UR59, UR41, UPT ;  /* 0x000000293b00728c */ /* 0x000fcc000bf06270 */
[----:B------:R-:W-:-:S13]  /*83e0*/  PLOP3.LUT P1, PT, PT, PT, UP0, 0x80, 0x0 ;  /* 0x000000000000781c */ /* 0x000fda0003f2f008 */
[----:B------:R-:W-:Y:S05]  /*83f0*/  @!P1 BRA `(.L_x_2796) ;  /* 0x0000002800a49947 */ /* 0x000fea0003800000 */
[----:B01----:R-:W-:Y:S01]  /*8400*/  IMAD.MOV.U32 R6, RZ, RZ, R170 ;  /* 0x000000ffff067224 */ /* 0x003fe200078e00aa */
[----:B------:R-:W-:Y:S01]  /*8410*/  ULDC UR48, c[0x0][0x988] ;  /* 0x0002620000307ab9 */ /* 0x000fe20000000800 */
[----:B------:R-:W-:-:S07]  /*8420*/  IMAD.MOV.U32 R7, RZ, RZ, R10 ;  /* 0x000000ffff077224 */ /* 0x000fce00078e000a */
.L_x_2807:
[----:B------:R-:W-:-:S04]  /*8430*/  UIADD3 UR44, UR44, 0x1, URZ ;  /* 0x000000012c2c7890 */ /* 0x000fc8000fffe03f */
[----:B------:R-:W-:-:S04]  /*8440*/  UISETP.NE.AND UP0, UPT, UR44, 0x2, UPT ;  /* 0x000000022c00788c */ /* 0x000fc8000bf05270 */
[----:B------:R-:W-:Y:S02]  /*8450*/  USEL UR6, URZ, 0x1, UP0 ;  /* 0x000000013f067887 */ /* 0x000fe40008000000 */
[----:B------:R-:W-:Y:S02]  /*8460*/  USEL UR44, UR44, URZ, UP0 ;  /* 0x0000003f2c2c7287 */ /* 0x000fe40008000000 */
[----:B------:R-:W-:Y:S01]  /*8470*/  ULOP3.LUT UR45, UR45, UR6, URZ, 0x3c, !UPT ;  /* 0x000000062d2d7292 */ /* 0x000fe2000f8e3c3f */
[----:B-1----:R-:W-:Y:S11]  /*8480*/  @!P0 BRA `(.L_x_2797) ;  /* 0x0000000000048947 */ /* 0x002ff60003800000 */
[----:B------:R-:W-:Y:S01]  /*8490*/  BPT.TRAP 0x1 ;  /* 0x000000040000795c */ /* 0x000fe20000300000 */
.L_x_2797:
        /* <DEDUP_REMOVED lines=9> */
.L_x_2798:
[----:B-1----:R-:W-:Y:S05]  /*8530*/  @P1 BRA `(.L_x_2799) ;  /* 0x0000000000081947 */ /* 0x002fea0003800000 */
[----:B------:R-:W1:Y:S02]  /*8540*/  SYNCS.PHASECHK.TRANS64.TRYWAIT P1, [UR50+0x38830], R5 ;  /* 0x03883005ff0075a7 */ /* 0x000e640008020172 */
[----:B-1----:R-:W-:Y:S05]  /*8550*/  @!P1 BRA `(.L_x_2800) ;  /* 0x0000011000b89947 */ /* 0x002fea0003800000 */
.L_x_2799:
        /* <DEDUP_REMOVED lines=46> */
.L_x_2801:
        /* <DEDUP_REMOVED lines=21> */
[----:B------:R-:W-:Y:S01]  /*8990*/  FMUL.FTZ R172, R0, R189 ;  /* 0x000000bd00ac7220 */ /* 0x000fe20000410000 */
[----:B------:R-:W4:Y:S01]  /*89a0*/  MUFU.TANH R11, R11 ;  /* 0x0000000b000b7308 */ /* 0x000f220000002400 */
        /* <DEDUP_REMOVED lines=17> */
[----:B------:R-:W-:Y:S01]  /*8ac0*/  UMOV UR10, UR48 ;  /* 0x00000030000a7c82 */ /* 0x000fe20008000000 */
[C---:B------:R-:W-:Y:S01]  /*8ad0*/  FMUL.FTZ R201, R0.reuse, R210 ;  /* 0x000000d200c97220 */ /* 0x040fe20000410000 */
[----:B------:R-:W-:Y:S01]  /*8ae0*/  FMUL.FTZ R204, R0, R215 ;  /* 0x000000d700cc7220 */ /* 0x000fe20000410000 */
[----:B------:R-:W-:-:S03]  /*8af0*/  UIADD3 UR6, UR50, 0x38840, URZ ;  /* 0x0003884032067890 */ /* 0x000fc6000fffe03f */
[----:B------:R-:W4:Y:S01]  /*8b00*/  MUFU.TANH R14, R14 ;  /* 0x0000000e000e7308 */ /* 0x000f220000002400 */
[----:B--2---:R-:W-:Y:S01]  /*8b10*/  FMNMX.FTZ R10, R12, R10, !PT ;  /* 0x0000000a0c0a7209 */ /* 0x004fe20007810000 */
[----:B------:R-:W-:-:S06]  /*8b20*/  UPRMT UR6, UR51, 0x654, UR6 ;  /* 0x0000065433067896 */ /* 0x000fcc0008000006 */
[----:B------:R-:W2:Y:S01]  /*8b30*/  MUFU.TANH R15, R15 ;  /* 0x0000000f000f7308 */ /* 0x000ea20000002400 */
[----:B---3--:R-:W-:Y:S02]  /*8b40*/  FMNMX.FTZ R10, R13, R10, !PT ;  /* 0x0000000a0d0a7209 */ /* 0x008fe40007810000 */
[----:B------:R-:W-:Y:S05]  /*8b50*/  SYNCS.ARRIVE.TRANS64.RED.A1T0 RZ, [UR6], RZ ;  /* 0x000000ffffff79a7 */ /* 0x000fea0008100406 */
        /* <DEDUP_REMOVED lines=50> */
[----:B------:R-:W-:Y:S01]  /*8e80*/  MUFU.TANH R201, R201 ;  /* 0x000000c900c97308 */ /* 0x000fe20000002400 */
[----:B--2---:R-:W-:-:S07]  /*8e90*/  FMNMX.FTZ R10, R193, R10, !PT ;  /* 0x0000000ac10a7209 */ /* 0x004fce0007810000 */
[----:B------:R-:W-:Y:S01]  /*8ea0*/  MUFU.TANH R204, R204 ;  /* 0x000000cc00cc7308 */ /* 0x000fe20000002400 */
[----:B---3--:R-:W-:-:S05]  /*8eb0*/  FMNMX.FTZ R10, R196, R10, !PT ;  /* 0x0000000ac40a7209 */ /* 0x008fca0007810000 */
        /* <DEDUP_REMOVED lines=38> */
[----:B--2---:R-:W-:-:S01]  /*9120*/  FFMA.FTZ R3, R197, R3, R8 ;  /* 0x00000003c5037223 */ /* 0x004fc20000010008 */
[--C-:B------:R-:W-:Y:S01]  /*9130*/  FFMA.FTZ R185, R185, UR10, -R7.reuse ;  /* 0x0000000ab9b97c23 */ /* 0x100fe20008010807 */
[----:B------:R-:W-:-:S01]  /*9140*/  FFMA.FTZ R188, R188, UR10, -R7 ;  /* 0x0000000abcbc7c23 */ /* 0x000fc20008010807 */
[--C-:B------:R-:W-:Y:S01]  /*9150*/  FFMA.FTZ R189, R189, UR10, -R7.reuse ;  /* 0x0000000abdbd7c23 */ /* 0x100fe20008010807 */
[----:B------:R-:W-:-:S01]  /*9160*/  FFMA.FTZ R192, R192, UR10, -R7 ;  /* 0x0000000ac0c07c23 */ /* 0x000fc20008010807 */
[--C-:B------:R-:W-:Y:S01]  /*9170*/  FFMA.FTZ R193, R193, UR10, -R7.reuse ;  /* 0x0000000ac1c17c23 */ /* 0x100fe20008010807 */
[----:B------:R-:W-:-:S01]  /*9180*/  FFMA.FTZ R7, R196, UR10, -R7 ;  /* 0x0000000ac4077c23 */ /* 0x000fc20008010807 */
[----:B------:R-:W2:Y:S01]  /*9190*/  MUFU.EX2 R12, R12 ;  /* 0x0000000c000c7308 */ /* 0x000ea20000000800 */
[----:B---3--:R-:W-:-:S01]  /*91a0*/  FADD.FTZ R3, R9, R3 ;  /* 0x0000000309037221 */ /* 0x008fc20000010000 */
[C---:B------:R-:W-:Y:S01]  /*91b0*/  FMUL.FTZ R196, R0.reuse, R203 ;  /* 0x000000cb00c47220 */ /* 0x040fe20000410000 */
[----:B------:R-:W-:Y:S01]  /*91c0*/  FMUL.FTZ R203, R0, R214 ;  /* 0x000000d600cb7220 */ /* 0x000fe20000410000 */
[-C--:B------:R-:W-:Y:S01]  /*91d0*/  FMUL.FTZ R24, R24, R197.reuse ;  /* 0x000000c518187220 */ /* 0x080fe20000410000 */
[-C--:B------:R-:W-:Y:S01]  /*91e0*/  FMUL.FTZ R25, R25, R197.reuse ;  /* 0x000000c519197220 */ /* 0x080fe20000410000 */
[-C--:B------:R-:W-:Y:S01]  /*91f0*/  FMUL.FTZ R28, R28, R197.reuse ;  /* 0x000000c51c1c7220 */ /* 0x080fe20000410000 */
[----:B------:R-:W-:Y:S01]  /*9200*/  FMUL.FTZ R29, R29, R197 ;  /* 0x000000c51d1d7220 */ /* 0x000fe20000410000 */
[----:B------:R-:W-:Y:S01]  /*9210*/  MUFU.TANH R196, R196 ;  /* 0x000000c400c47308 */ /* 0x000fe20000002400 */
[----:B----4-:R-:W-:-:S01]  /*9220*/  FADD.FTZ R3, R11, R3 ;  /* 0x000000030b037221 */ /* 0x010fc20000010000 */
[-C--:B------:R-:W-:Y:S01]  /*9230*/  FMUL.FTZ R32, R32, R197.reuse ;  /* 0x000000c520207220 */ /* 0x080fe20000410000 */
[-C--:B------:R-:W-:Y:S01]  /*9240*/  FMUL.FTZ R33, R33, R197.reuse ;  /* 0x000000c521217220 */ /* 0x080fe20000410000 */
[-C--:B------:R-:W-:Y:S01]  /*9250*/  FMUL.FTZ R36, R36, R197.reuse ;  /* 0x000000c524247220 */ /* 0x080fe20000410000 */
[-C--:B------:R-:W-:Y:S01]  /*9260*/  FMUL.FTZ R37, R37, R197.reuse ;  /* 0x000000c525257220 */ /* 0x080fe20000410000 */
[-C--:B------:R-:W-:Y:S01]  /*9270*/  FMUL.FTZ R40, R40, R197.reuse ;  /* 0x000000c528287220 */ /* 0x080fe20000410000 */
[----:B------:R-:W-:Y:S01]  /*9280*/  FMUL.FTZ R41, R41, R197 ;  /* 0x000000c529297220 */ /* 0x000fe20000410000 */
[----:B------:R-:W-:Y:S01]  /*9290*/  MUFU.TANH R203, R203 ;  /* 0x000000cb00cb7308 */ /* 0x000fe20000002400 */
[C---:B--2---:R-:W-:Y:S01]  /*92a0*/  F2FP.SATFINITE.E4M3.F32.PACK_AB_MERGE_C R11, R12.reuse, R11, RZ ;  /* 0x0000000b0c0b723e */ /* 0x044fe200048070ff */
[----:B------:R-:W-:Y:S01]  /*92b0*/  FADD.FTZ R3, R12, R3 ;  /* 0x000000030c037221 */ /* 0x000fe20000010000 */
[C---:B------:R-:W-:Y:S01]  /*92c0*/  FMUL.FTZ R12, R0.reuse, R159 ;  /* 0x0000009f000c7220 */ /* 0x040fe20000410000 */
[C---:B------:R-:W-:Y:S01]  /*92d0*/  FMUL.FTZ R159, R0.reuse, R167 ;  /* 0x000000a7009f7220 */ /* 0x040fe20000410000 */
        /* <DEDUP_REMOVED lines=31> */
[----:B------:R-:W-:Y:S01]  /*94d0*/  FMUL.FTZ R202, R0, R211 ;  /* 0x000000d300ca7220 */ /* 0x000fe20000410000 */
        /* <DEDUP_REMOVED lines=18> */
[----:B------:R-:W-:Y:S01]  /*9600*/  FMNMX.FTZ R170, R12, R170, !PT ;  /* 0x000000aa0caa7209 */ /* 0x000fe20007810000 */
        /* <DEDUP_REMOVED lines=53> */
[----:B------:R-:W-:-:S05]  /*9960*/  FMUL.FTZ R149, R149, R197 ;  /* 0x000000c595957220 */ /* 0x000fca0000410000 */
        /* <DEDUP_REMOVED lines=32> */
[----:B---3--:R-:W-:-:S04]  /*9b70*/  FMNMX.FTZ R170, R199, R170, !PT ;  /* 0x000000aac7aa7209 */ /* 0x008fc80007810000 */
[----:B------:R-:W-:-:S03]  /*9b80*/  FMNMX.FTZ R170, R201, R170, !PT ;  /* 0x000000aac9aa7209 */ /* 0x000fc60007810000 */
[----:B------:R-:W-:Y:S01]  /*9b90*/  MUFU.EX2 R20, R157 ;  /* 0x0000009d00147308 */ /* 0x000fe20000000800 */
[----:B----4-:R-:W-:-:S04]  /*9ba0*/  FMNMX.FTZ R170, R202, R170, !PT ;  /* 0x000000aacaaa7209 */ /* 0x010fc80007810000 */
[----:B------:R-:W-:-:S03]  /*9bb0*/  FMNMX.FTZ R170, R203, R170, !PT ;  /* 0x000000aacbaa7209 */ /* 0x000fc60007810000 */
[----:B------:R-:W2:Y:S01]  /*9bc0*/  MUFU.EX2 R13, R13 ;  /* 0x0000000d000d7308 */ /* 0x000ea20000000800 */
[----:B------:R-:W-:-:S05]  /*9bd0*/  FMNMX.FTZ R170, R204, R170, !PT ;  /* 0x000000aaccaa7209 */ /* 0x000fca0007810000 */
[----:B------:R-:W3:Y:S02]  /*9be0*/  SHFL.BFLY PT, R206, R170, 0x2, 0x1f ;  /* 0x0c401f00aace7f89 */ /* 0x000ee400000e0000 */
[----:B------:R-:W4:Y:S08]  /*9bf0*/  MUFU.EX2 R14, R14 ;  /* 0x0000000e000e7308 */ /* 0x000f300000000800 */
[----:B------:R-:W-:Y:S01]  /*9c00*/  MUFU.EX2 R15, R15 ;  /* 0x0000000f000f7308 */ /* 0x000fe20000000800 */
[----:B--2---:R-:W-:-:S07]  /*9c10*/  FADD.FTZ R3, R13, R3 ;  /* 0x000000030d037221 */ /* 0x004fce0000010000 */
[----:B------:R-:W-:Y:S01]  /*9c20*/  MUFU.EX2 R21, R21 ;  /* 0x0000001500157308 */ /* 0x000fe20000000800 */
[----:B----4-:R-:W-:-:S01]  /*9c30*/  FADD.FTZ R3, R14, R3 ;  /* 0x000000030e037221 */ /* 0x010fc20000010000 */
[----:B---3--:R-:W-:-:S06]  /*9c40*/  FMNMX.FTZ R170, R170, R206, !PT ;  /* 0x000000ceaaaa7209 */ /* 0x008fcc0007810000 */
[----:B------:R-:W-:Y:S01]  /*9c50*/  MUFU.EX2 R200, R200 ;  /* 0x000000c800c87308 */ /* 0x000fe20000000800 */
[----:B------:R-:W2:Y:S07]  /*9c60*/  SHFL.BFLY PT, R206, R170, 0x1, 0x1f ;  /* 0x0c201f00aace7f89 */ /* 0x000eae00000e0000 */
[----:B------:R-:W-:Y:S08]  /*9c70*/  MUFU.EX2 R153, R153 ;  /* 0x0000009900997308 */ /* 0x000ff00000000800 */
[----:B------:R-:W-:Y:S08]  /*9c80*/  MUFU.EX2 R156, R156 ;  /* 0x0000009c009c7308 */ /* 0x000ff00000000800 */
[----:B------:R-:W-:Y:S01]  /*9c90*/  MUFU.EX2 R160, R160 ;  /* 0x000000a000a07308 */ /* 0x000fe20000000800 */
[----:B--2---:R-:W-:Y:S01]  /*9ca0*/  FMNMX.FTZ R170, R170, R206, !PT ;  /* 0x000000ceaaaa7209 */ /* 0x004fe20007810000 */
[----:B------:R-:W-:-:S04]  /*9cb0*/  IMAD.U32 R206, RZ, RZ, UR10 ;  /* 0x0000000affce7e24 */ /* 0x000fc8000f8e00ff */
[C---:B------:R-:W-:Y:S01]  /*9cc0*/  FADD.FTZ R157, -R170.reuse, R6 ;  /* 0x00000006aa9d7221 */ /* 0x040fe20000010100 */
[----:B------:R-:W-:-:S01]  /*9cd0*/  FFMA.FTZ R6, R170, R206, -8 ;  /* 0xc1000000aa067423 */ /* 0x000fc200000100ce */
[----:B------:R-:W-:Y:S02]  /*9ce0*/  MUFU.EX2 R161, R161 ;  /* 0x000000a100a17308 */ /* 0x000fe40000000800 */
[----:B------:R-:W-:Y:S01]  /*9cf0*/  FMUL.FTZ R157, R157, UR10 ;  /* 0x0000000a9d9d7c20 */ /* 0x000fe20008410000 */
[--C-:B------:R-:W-:Y:S01]  /*9d00*/  FFMA.FTZ R8, R8, UR10, -R6.reuse ;  /* 0x0000000a08087c23 */ /* 0x100fe20008010806 */
[----:B------:R-:W-:-:S01]  /*9d10*/  FFMA.FTZ R9, R9, UR10, -R6 ;  /* 0x0000000a09097c23 */ /* 0x000fc20008010806 */
        /* <DEDUP_REMOVED lines=33> */
[----:B------:R-:W-:Y:S01]  /*9f30*/  MUFU.EX2 R12, R12 ;  /* 0x0000000c000c7308 */ /* 0x000fe20000000800 */
[----:B--2---:R-:W-:-:S01]  /*9f40*/  FFMA.FTZ R2, R157, R2, R8 ;  /* 0x000000029d027223 */ /* 0x004fc20000010008 */
[-C--:B------:R-:W-:Y:S01]  /*9f50*/  FMUL.FTZ R26, R26, R157.reuse ;  /* 0x0000009d1a1a7220 */ /* 0x080fe20000410000 */
[-C--:B------:R-:W-:Y:S01]  /*9f60*/  FMUL.FTZ R27, R27, R157.reuse ;  /* 0x0000009d1b1b7220 */ /* 0x080fe20000410000 */
[----:B------:R-:W-:Y:S01]  /*9f70*/  FMUL.FTZ R30, R30, R157 ;  /* 0x0000009d1e1e7220 */ /* 0x000fe20000410000 */
[----:B---3--:R-:W-:-:S01]  /*9f80*/  FADD.FTZ R2, R9, R2 ;  /* 0x0000000209027221 */ /* 0x008fc20000010000 */
        /* <DEDUP_REMOVED lines=19> */
[----:B--2---:R-:W-:-:S01]  /*a0c0*/  FADD.FTZ R2, R204, R2 ;  /* 0x00000002cc027221 */ /* 0x004fc20000010000 */
[----:B---3--:R-:W-:Y:S01]  /*a0d0*/  FADD.FTZ R154, R15, R3 ;  /* 0x000000030f9a7221 */ /* 0x008fe20000010000 */
[----:B------:R-:W-:Y:S01]  /*a0e0*/  F2FP.SATFINITE.E4M3.F32.PACK_AB_MERGE_C R15, R205, R15, RZ ;  /* 0x0000000fcd0f723e */ /* 0x000fe200048070ff */
[----:B------:R-:W-:Y:S01]  /*a0f0*/  FMUL.FTZ R63, R63, R157 ;  /* 0x0000009d3f3f7220 */ /* 0x000fe20000410000 */
[----:B------:R-:W-:-:S01]  /*a100*/  FADD.FTZ R2, R12, R2 ;  /* 0x000000020c027221 */ /* 0x000fc20000010000 */
[----:B------:R-:W-:Y:S01]  /*a110*/  F2FP.SATFINITE.E4M3.F32.PACK_AB_MERGE_C R12, R12, R204, RZ ;  /* 0x000000cc0c0c723e */ /* 0x000fe200048070ff */
[----:B------:R-:W-:Y:S01]  /*a120*/  FMUL.FTZ R66, R66, R157 ;  /* 0x0000009d42427220 */ /* 0x000fe20000410000 */
[----:B------:R-:W2:Y:S01]  /*a130*/  MUFU.EX2 R158, R158 ;  /* 0x0000009e009e7308 */ /* 0x000ea20000000800 */
[----:B----4-:R-:W-:-:S01]  /*a140*/  FADD.FTZ R2, R11, R2 ;  /* 0x000000020b027221 */ /* 0x010fc20000010000 */
[-C--:B------:R-:W-:Y:S01]  /*a150*/  FMUL.FTZ R67, R67, R157.reuse ;  /* 0x0000009d43437220 */ /* 0x080fe20000410000 */
[-C--:B------:R-:W-:Y:S01]  /*a160*/  FMUL.FTZ R70, R70, R157.reuse ;  /* 0x0000009d46467220 */ /* 0x080fe20000410000 */
[-C--:B------:R-:W-:Y:S01]  /*a170*/  FMUL.FTZ R71, R71, R157.reuse ;  /* 0x0000009d47477220 */ /* 0x080fe20000410000 */
[-C--:B------:R-:W-:Y:S01]  /*a180*/  FMUL.FTZ R74, R74, R157.reuse ;  /* 0x0000009d4a4a7220 */ /* 0x080fe20000410000 */
[-C--:B------:R-:W-:Y:S01]  /*a190*/  FMUL.FTZ R75, R75, R157.reuse ;  /* 0x0000009d4b4b7220 */ /* 0x080fe20000410000 */
[----:B------:R-:W-:Y:S01]  /*a1a0*/  FMUL.FTZ R78, R78, R157 ;  /* 0x0000009d4e4e7220 */ /* 0x000fe20000410000 */
[----:B------:R-:W3:Y:S01]  /*a1b0*/  MUFU.EX2 R159, R159 ;  /* 0x0000009f009f7308 */ /* 0x000ee20000000800 */
[----:B-----5:R-:W-:-:S01]  /*a1c0*/  FADD.FTZ R3, R155, R2 ;  /* 0x000000029b037221 */ /* 0x020fc20000010000 */
        /* <DEDUP_REMOVED lines=9> */
[-C--:B------:R-:W-:Y:S01]  /*a260*/  FMUL.FTZ R87, R87, R157.reuse ;  /* 0x0000009d57577220 */ /* 0x080fe20000410000 */
[-C--:B------:R-:W-:Y:S01]  /*a270*/  FMUL.FTZ R90, R90, R157.reuse ;  /* 0x0000009d5a5a7220 */ /* 0x080fe20000410000 */
[-C--:B------:R-:W-:Y:S01]  /*a280*/  FMUL.FTZ R91, R91, R157.reuse ;  /* 0x0000009d5b5b7220 */ /* 0x080fe20000410000 */
[----:B------:R-:W-:Y:S01]  /*a290*/  FADD.FTZ R2, R153, R2 ;  /* 0x0000000299027221 */ /* 0x000fe20000010000 */
[----:B------:R-:W-:Y:S01]  /*a2a0*/  FMUL.FTZ R94, R94, R157 ;  /* 0x0000009d5e5e7220 */ /* 0x000fe20000410000 */
[----:B------:R-:W2:Y:S01]  /*a2b0*/  MUFU.EX2 R163, R163 ;  /* 0x000000a300a37308 */ /* 0x000ea20000000800 */
[----:B---3--:R-:W-:-:S01]  /*a2c0*/  FADD.FTZ R3, R159, R3 ;  /* 0x000000039f037221 */ /* 0x008fc20000010000 */
[C---:B------:R-:W-:Y:S01]  /*a2d0*/  FADD.FTZ R2, R156.reuse, R2 ;  /* 0x000000029c027221 */ /* 0x040fe20000010000 */
[----:B------:R-:W-:Y:S01]  /*a2e0*/  F2FP.SATFINITE.E4M3.F32.PACK_AB_MERGE_C R156, R156, R153, RZ ;  /* 0x000000999c9c723e */ /* 0x000fe200048070ff */
[-C--:B------:R-:W-:Y:S01]  /*a2f0*/  FMUL.FTZ R95, R95, R157.reuse ;  /* 0x0000009d5f5f7220 */ /* 0x080fe20000410000 */
[----:B------:R-:W-:Y:S01]  /*a300*/  F2FP.SATFINITE.E4M3.F32.PACK_AB_MERGE_C R158, R159, R158, RZ ;  /* 0x0000009e9f9e723e */ /* 0x000fe200048070ff */
[----:B------:R-:W-:Y:S01]  /*a310*/  FADD.FTZ R2, R20, R2 ;  /* 0x0000000214027221 */ /* 0x000fe20000010000 */
[----:B------:R-:W-:Y:S01]  /*a320*/  FMUL.FTZ R98, R98, R157 ;  /* 0x0000009d62627220 */ /* 0x000fe20000410000 */
[----:B------:R-:W3:Y:S01]  /*a330*/  MUFU.EX2 R166, R166 ;  /* 0x000000a600a67308 */ /* 0x000ee20000000800 */
[----:B----4-:R-:W-:-:S01]  /*a340*/  FADD.FTZ R3, R162, R3 ;  /* 0x00000003a2037221 */ /* 0x010fc20000010000 */
[----:B------:R-:W-:Y:S01]  /*a350*/  FADD.FTZ R2, R160, R2 ;  /* 0x00000002a0027221 */ /* 0x000fe20000010000 */
[----:B------:R-:W-:Y:S01]  /*a360*/  F2FP.SATFINITE.E4M3.F32.PACK_AB_MERGE_C R155, R155, R11, R158 ;  /* 0x0000000b9b9b723e */ /* 0x000fe2000480709e */
[-C--:B------:R-:W-:Y:S01]  /*a370*/  FMUL.FTZ R99, R99, R157.reuse ;  /* 0x0000009d63637220 */ /* 0x080fe20000410000 */
[-C--:B------:R-:W-:Y:S01]  /*a380*/  FMUL.FTZ R102, R102, R157.reuse ;  /* 0x0000009d66667220 */ /* 0x080fe20000410000 */
[----:B------:R-:W-:Y:S01]  /*a390*/  FADD.FTZ R2, R161, R2 ;  /* 0x00000002a1027221 */ /* 0x000fe20000010000 */
        /* <DEDUP_REMOVED lines=35> */
[----:B------:R-:W-:Y:S01]  /*a5d0*/  FMUL.FTZ R151, R151, R157 ;  /* 0x0000009d97977220 */ /* 0x000fe20000410000 */
[----:B------:R-:W-:-:S02]  /*a5e0*/  F2FP.SATFINITE.E4M3.F32.PACK_AB_MERGE_C R157, R163, R162, R166 ;  /* 0x000000a2a39d723e */ /* 0x000fc400048070a6 */
[----:B------:R-:W-:Y:S02]  /*a5f0*/  F2FP.SATFINITE.E4M3.F32.PACK_AB_MERGE_C R154, R14, R13, R15 ;  /* 0x0000000d0e9a723e */ /* 0x000fe4000480700f */
[----:B------:R-:W-:Y:S01]  /*a600*/  F2FP.SATFINITE.E4M3.F32.PACK_AB_MERGE_C R156, R200, R21, R156 ;  /* 0x00000015c89c723e */ /* 0x000fe2000480709c */
[----:B------:R-:W3:Y:S01]  /*a610*/  MUFU.EX2 R165, R165 ;  /* 0x000000a500a57308 */ /* 0x000ee20000000800 */
[----:B----4-:R-:W-:-:S01]  /*a620*/  FADD.FTZ R2, R164, R2 ;  /* 0x00000002a4027221 */ /* 0x010fc20000010000 */
[----:B------:R-:W-:-:S04]  /*a630*/  F2FP.SATFINITE.E4M3.F32.PACK_AB_MERGE_C R161, R164, R161, RZ ;  /* 0x000000a1a4a1723e */ /* 0x000fc800048070ff */
[----:B------:R-:W-:Y:S02]  /*a640*/  F2FP.SATFINITE.E4M3.F32.PACK_AB_MERGE_C R158, R160, R20, R161 ;  /* 0x00000014a09e723e */ /* 0x000fe400048070a1 */
[----:B------:R-:W4:Y:S01]  /*a650*/  MUFU.EX2 R178, R178 ;  /* 0x000000b200b27308 */ /* 0x000f220000000800 */
[----:B--2---:R-:W-:-:S07]  /*a660*/  FADD.FTZ R3, R175, R3 ;  /* 0x00000003af037221 */ /* 0x004fce0000010000 */
[----:B------:R-:W2:Y:S01]  /*a670*/  MUFU.EX2 R168, R168 ;  /* 0x000000a800a87308 */ /* 0x000ea20000000800 */
[----:B---3--:R-:W-:-:S07]  /*a680*/  FADD.FTZ R2, R165, R2 ;  /* 0x00000002a5027221 */ /* 0x008fce0000010000 */
        /* <DEDUP_REMOVED lines=9> */
[----:B----4-:R-:W-:-:S07]  /*a720*/  FADD.FTZ R2, R169, R2 ;  /* 0x00000002a9027221 */ /* 0x010fce0000010000 */
[----:B------:R-:W4:Y:S01]  /*a730*/  MUFU.EX2 R183, R183 ;  /* 0x000000b700b77308 */ /* 0x000f220000000800 */
[----:B--2---:R-:W-:-:S07]  /*a740*/  FADD.FTZ R3, R182, R3 ;  /* 0x00000003b6037221 */ /* 0x004fce0000010000 */
[----:B------:R-:W2:Y:S01]  /*a750*/  MUFU.EX2 R173, R173 ;  /* 0x000000ad00ad7308 */ /* 0x000ea20000000800 */
[----:B---3--:R-:W-:-:S01]  /*a760*/  FADD.FTZ R2, R172, R2 ;  /* 0x00000002ac027221 */ /* 0x008fc20000010000 */
[----:B------:R-:W-:-:S04]  /*a770*/  F2FP.SATFINITE.E4M3.F32.PACK_AB_MERGE_C R169, R172, R169, RZ ;  /* 0x000000a9aca9723e */ /* 0x000fc800048070ff */
[----:B------:R-:W-:Y:S02]  /*a780*/  F2FP.SATFINITE.E4M3.F32.PACK_AB_MERGE_C R160, R168, R165, R169 ;  /* 0x000000a5a8a0723e */ /* 0x000fe400048070a9 */
        /* <DEDUP_REMOVED lines=13> */
[----:B---3--:R-:W-:-:S07]  /*a860*/  FADD.FTZ R2, R177, R2 ;  /* 0x00000002b1027221 */ /* 0x008fce0000010000 */
[----:B------:R-:W3:Y:S01]  /*a870*/  MUFU.EX2 R191, R191 ;  /* 0x000000bf00bf7308 */ /* 0x000ee20000000800 */
[----:B----4-:R-:W-:-:S07]  /*a880*/  FADD.FTZ R3, R190, R3 ;  /* 0x00000003be037221 */ /* 0x010fce0000010000 */
[----:B------:R-:W4:Y:S01]  /*a890*/  MUFU.EX2 R181, R181 ;  /* 0x000000b500b57308 */ /* 0x000f220000000800 */
[----:B--2---:R-:W-:-:S01]  /*a8a0*/  FADD.FTZ R2, R180, R2 ;  /* 0x00000002b4027221 */ /* 0x004fc20000010000 */
[----:B------:R-:W-:-:S04]  /*a8b0*/  F2FP.SATFINITE.E4M3.F32.PACK_AB_MERGE_C R177, R180, R177, RZ ;  /* 0x000000b1b4b1723e */ /* 0x000fc800048070ff */
[----:B------:R-:W-:Y:S02]  /*a8c0*/  F2FP.SATFINITE.E4M3.F32.PACK_AB_MERGE_C R162, R176, R173, R177 ;  /* 0x000000adb0a2723e */ /* 0x000fe400048070b1 */
        /* <DEDUP_REMOVED lines=34> */
[----:B------:R2:W5:Y:S01]  /*aaf0*/  MUFU.EX2 R2, R6 ;  /* 0x0000000600027308 */ /* 0x0005620000000800 */
[----:B---3--:R-:W-:-:S01]  /*ab00*/  FADD.FTZ R3, R7, R3 ;  /* 0x0000000307037221 */ /* 0x008fc20000010000 */
[----:B------:R-:W-:-:S04]  /*ab10*/  F2FP.SATFINITE.E4M3.F32.PACK_AB_MERGE_C R7, R7, R193, RZ ;  /* 0x000000c10707723e */ /* 0x000fc800048070ff */
[----:B------:R-:W-:Y:S01]  /*ab20*/  F2FP.SATFINITE.E4M3.F32.PACK_AB_MERGE_C R166, R192, R189, R7 ;  /* 0x000000bdc0a6723e */ /* 0x000fe20004807007 */
[----:B----4-:R-:W-:-:S01]  /*ab30*/  FADD.FTZ R153, R203, R153 ;  /* 0x00000099cb997221 */ /* 0x010fc20000010000 */
[----:B--2---:R-:W-:-:S04]  /*ab40*/  F2FP.SATFINITE.E4M3.F32.PACK_AB_MERGE_C R6, R199, R198, RZ ;  /* 0x000000c6c706723e */ /* 0x004fc800048070ff */
[----:B------:R-:W-:Y:S02]  /*ab50*/  F2FP.SATFINITE.E4M3.F32.PACK_AB_MERGE_C R165, R196, R195, R6 ;  /* 0x000000c3c4a5723e */ /* 0x000fe40004807006 */
[C---:B-----5:R-:W-:Y:S01]  /*ab60*/  F2FP.SATFINITE.E4M3.F32.PACK_AB_MERGE_C R167, R2.reuse, R203, RZ ;  /* 0x000000cb02a7723e */ /* 0x060fe200048070ff */
[----:B------:R-:W-:Y:S01]  /*ab70*/  FADD.FTZ R2, R2, R153 ;  /* 0x0000009902027221 */ /* 0x000fe20000010000 */
[----:B------:R-:W-:Y:S02]  /*ab80*/  F2FP.SATFINITE.E4M3.F32.PACK_AB_MERGE_C R153, R9, R8, R12 ;  /* 0x000000080999723e */ /* 0x000fe4000480700c */
[----:B------:R-:W-:Y:S01]  /*ab90*/  F2FP.SATFINITE.E4M3.F32.PACK_AB_MERGE_C R167, R202, R201, R167 ;  /* 0x000000c9caa7723e */ /* 0x000fe200048070a7 */
[----:B------:R-:W-:Y:S06]  /*aba0*/  @!P0 BRA `(.L_x_2802) ;  /* 0x0000000000048947 */ /* 0x000fec0003800000 */
[----:B------:R-:W-:Y:S01]  /*abb0*/  BPT.TRAP 0x1 ;  /* 0x000000040000795c */ /* 0x000fe20000300000 */
.L_x_2802:
[----:B------:R2:W3:Y:S01]  /*abc0*/  SYNCS.PHASECHK.TRANS64.TRYWAIT P1, [UR50+0x38850], R5 ;  /* 0x03885005ff0075a7 */ /* 0x0004e20008020172 */
[----:B------:R-:W-:Y:S05]  /*abd0*/  @!P0 BRA `(.L_x_2803) ;  /* 0x0000000000048947 */ /* 0x000fea0003800000 */
[----:B------:R-:W-:Y:S01]  /*abe0*/  BPT.TRAP 0x1 ;  /* 0x000000040000795c */ /* 0x000fe20000300000 */
.L_x_2803:
[----:B---3--:R-:W-:Y:S05]  /*abf0*/  @P1 BRA `(.L_x_2804) ;  /* 0x0000000000081947 */ /* 0x008fea0003800000 */
[----:B------:R-:W3:Y:S02]  /*ac00*/  SYNCS.PHASECHK.TRANS64.TRYWAIT P1, [UR50+0x38850], R5 ;  /* 0x03885005ff0075a7 */ /* 0x000ee40008020172 */
[----:B---3--:R-:W-:Y:S05]  /*ac10*/  @!P1 BRA `(.L_x_2805) ;  /* 0x000000ec00209947 */ /* 0x008fea0003800000 */
.L_x_2804:
[----:B---3--:R-:W3:Y:S01]  /*ac20*/  S2R R6, SR_TID.X ;  /* 0x0000000000067919 */ /* 0x008ee20000002100 */
[----:B------:R-:W-:Y:S01]  /*ac30*/  ULEA UR11, UR44, UR52, 0xb ;  /* 0x000000342c0b7291 */ /* 0x000fe2000f8e583f */
[----:B------:R-:W-:-:S06]  /*ac40*/  UMOV UR7, 0x40000040 ;  /* 0x4000004000077882 */ /* 0x000fcc0000000000 */
[----:B------:R-:W-:Y:S01]  /*ac50*/  UMOV UR6, UR11 ;  /* 0x0000000b00067c82 */ /* 0x000fe20008000000 */
[----:B---3--:R-:W-:-:S05]  /*ac60*/  SHF.R.U32.HI R6, RZ, 0x7, R6 ;  /* 0x00000007ff067819 */ /* 0x008fca0000011606 */
[----:B0-2---:R-:W-:-:S05]  /*ac70*/  VIADD R5, R6, 0x8 ;  /* 0x0000000806057836 */ /* 0x005fca0000000000 */
        /* <DEDUP_REMOVED lines=24> */
.L_x_2806:
        /* <DEDUP_REMOVED lines=9> */
.L_x_2796:
        /* <DEDUP_REMOVED lines=18> */
[----:B--2---:R-:W-:Y:S01]  /*afb0*/  IMAD.MOV.U32 R4, RZ, RZ, RZ ;  /* 0x000000ffff047224 */ /* 0x004fe200078e00ff */
[----:B------:R-:W-:Y:S02]  /*afc0*/  UIADD3 UR44, UR44, 0x1, URZ ;  /* 0x000000012c2c7890 */ /* 0x000fe4000fffe03f */
[----:B------:R-:W1:Y:S01]  /*afd0*/  SHFL.BFLY PT, R0, R3, 0x2, 0x1f ;  /* 0x0c401f0003007f89 */ /* 0x000e6200000e0000 */
[----:B------:R-:W-:Y:S02]  /*afe0*/  UIADD3 UR46, UR46, 0x1, URZ ;  /* 0x000000012e2e7890 */ /* 0x000fe4000fffe03f */
[----:B------:R-:W-:Y:S01]  /*aff0*/  UISETP.NE.AND UP0, UPT, UR44, 0x2, UPT ;  /* 0x000000022c00788c */ /* 0x000fe2000bf05270 */
[----:B------:R-:W2:Y:S01]  /*b000*/  SHFL.BFLY PT, R11, R2, 0x2, 0x1f ;  /* 0x0c401f00020b7f89 */ /* 0x000ea200000e0000 */
[----:B0-----:R-:W-:Y:S02]  /*b010*/  IMAD.MOV.U32 R8, RZ, RZ, RZ ;  /* 0x000000ffff087224 */ /* 0x001fe400078e00ff */
[----:B------:R-:W-:-:S02]  /*b020*/  USEL UR4, URZ, 0x1, UP0 ;  /* 0x000000013f047887 */ /* 0x000fc40008000000 */
[----:B------:R-:W-:Y:S02]  /*b030*/  USEL UR44, UR44, URZ, UP0 ;  /* 0x0000003f2c2c7287 */ /* 0x000fe40008000000 */
[----:B------:R-:W-:Y:S01]  /*b040*/  ULOP3.LUT UR45, UR45, UR4, URZ, 0x3c, !UPT ;  /* 0x000000042d2d7292 */ /* 0x000fe2000f8e3c3f */
[----:B-1----:R-:W-:Y:S01]  /*b050*/  FADD.FTZ R0, R0, R3 ;  /* 0x0000000300007221 */ /* 0x002fe20000010000 */
[----:B------:R-:W-:Y:S02]  /*b060*/  IMAD.U32 R3, RZ, RZ, UR10 ;  /* 0x0000000aff037e24 */ /* 0x000fe4000f8e00ff */
[----:B--2---:R-:W-:Y:S02]  /*b070*/  FADD.FTZ R11, R11, R2 ;  /* 0x000000020b0b7221 */ /* 0x004fe40000010000 */
[----:B------:R-:W0:Y:S01]  /*b080*/  SHFL.BFLY PT, R7, R0, 0x1, 0x1f ;  /* 0x0c201f0000077f89 */ /* 0x000e2200000e0000 */
[----:B------:R-:W-:-:S03]  /*b090*/  IMAD.MOV.U32 R2, RZ, RZ, -0x800000 ;  /* 0xff800000ff027424 */ /* 0x000fc600078e00ff */
[----:B------:R-:W1:Y:S01]  /*b0a0*/  SHFL.BFLY PT, R6, R11, 0x1, 0x1f ;  /* 0x0c201f000b067f89 */ /* 0x000e6200000e0000 */
[----:B0-----:R-:W-:Y:S01]  /*b0b0*/  FADD.FTZ R12, R0, R7 ;  /* 0x00000007000c7221 */ /* 0x001fe20000010000 */
[----:B------:R-:W-:-:S03]  /*b0c0*/  IMAD.MOV.U32 R0, RZ, RZ, -0x800000 ;  /* 0xff800000ff007424 */ /* 0x000fc600078e00ff */
[C---:B------:R-:W-:Y:S01]  /*b0d0*/  FMUL.FTZ R14, R12.reuse, 0.00390625 ;  /* 0x3b8000000c0e7820 */ /* 0x040fe20000410000 */
[----:B------:R-:W-:Y:S01]  /*b0e0*/  FSETP.NE.FTZ.AND P0, PT, R12, RZ, PT ;  /* 0x000000ff0c00720b */ /* 0x000fe20003f15000 */
[----:B-1----:R-:W-:Y:S01]  /*b0f0*/  FADD.FTZ R13, R11, R6 ;  /* 0x000000060b0d7221 */ /* 0x002fe20000010000 */
[----:B------:R-:W-:Y:S02]  /*b100*/  IMAD.U32 R11, RZ, RZ, UR10 ;  /* 0x0000000aff0b7e24 */ /* 0x000fe4000f8e00ff */
        /* <DEDUP_REMOVED lines=145> */
.L_x_2771:
        /* <DEDUP_REMOVED lines=18> */
[----:B------:R-:W-:Y:S01]  /*bb40*/  ULDC.64 UR12, c[0x0][0xc00] ;  /* 0x00030000000c7ab9 */ /* 0x000fe20000000a00 */
[----:B------:R-:W-:Y:S01]  /*bb50*/  ULDC.64 UR14, c[0x0][0xc08] ;  /* 0x00030200000e7ab9 */ /* 0x000fe20000000a00 */
[----:B------:R-:W-:Y:S01]  /*bb60*/  ULDC UR9, c[0x0][0xbe8] ;  /* 0x0002fa0000097ab9 */ /* 0x000fe20000000800 */
[----:B0-----:R-:W-:-:S05]  /*bb70*/  IMAD.SHL.U32 R3, R188, 0x4, RZ ;  /* 0x00000004bc037824 */ /* 0x001fca00078e00ff */
[----:B------:R-:W-:Y:S01]  /*bb80*/  LOP3.LUT R3, R3, 0xc, RZ, 0xc0, !PT ;  /* 0x0000000c03037812 */ /* 0x000fe200078ec0ff */
[----:B------:R-:W-:Y:S03]  /*bb90*/  BAR.SYNC.DEFER_BLOCKING 0x1, 0x100 ;  /* 0x0044000000007b1d */ /* 0x000fe60000010000 */
[----:B------:R-:W-:-:S05]  /*bba0*/  IADD3 R4, P0, R3, UR10, RZ ;  /* 0x0000000a03047c10 */ /* 0x000fca000ff1e0ff */
[----:B------:R-:W-:-:S06]  /*bbb0*/  IMAD.X R5, RZ, RZ, UR11, P0 ;  /* 0x0000000bff057e24 */ /* 0x000fcc00080e06ff */
[----:B------:R0:W3:Y:S01]  /*bbc0*/  LDG.E.CONSTANT R5, desc[UR54][R4.64] ;  /* 0x0000003604057981 */ /* 0x0000e2000c1e9900 */
[----:B------:R-:W-:Y:S01]  /*bbd0*/  LOP3.LUT P0, R3, R188, 0x3, RZ, 0xc0, !PT ;  /* 0x00000003bc037812 */ /* 0x000fe2000780c0ff */
[----:B------:R-:W-:Y:S01]  /*bbe0*/  UMOV UR10, UR8 ;  /* 0x00000008000a7c82 */ /* 0x000fe20008000000 */
[----:B-1----:R-:W-:Y:S01]  /*bbf0*/  UMOV UR11, UR4 ;  /* 0x00000004000b7c82 */ /* 0x002fe20008000000 */
[----:B------:R-:W-:Y:S01]  /*bc00*/  UIMAD.WIDE UR12, UR36, 0x4, UR12 ;  /* 0x00000004240c78a5 */ /* 0x000fe2000f8e020c */
        /* <DEDUP_REMOVED lines=19> */
[----:B------:R-:W-:Y:S01]  /*bd40*/  IMAD.MOV.U32 R46, RZ, RZ, 0x2 ;  /* 0x00000002ff2e7424 */ /* 0x000fe200078e00ff */
        /* <DEDUP_REMOVED lines=38> */
[----:B0-----:R-:W-:Y:S02]  /*bfb0*/  SEL R4, R24, R25, P0 ;  /* 0x0000001918047207 */ /* 0x001fe40000000000 */
        /* <DEDUP_REMOVED lines=61> */
[----:B--2---:R-:W-:Y:S01]  /*c390*/  IMAD.WIDE R46, R152, R46, UR10 ;  /* 0x0000000a982e7e25 */ /* 0x004fe2000f8e022e */
[----:B------:R-:W-:Y:S02]  /*c3a0*/  SEL R175, R150, R151, P0 ;  /* 0x0000009796af7207 */ /* 0x000fe40000000000 */
[----:B------:R-:W-:Y:S02]  /*c3b0*/  SEL R173, R151, R150, P0 ;  /* 0x0000009697ad7207 */ /* 0x000fe40000000000 */
[----:B------:R-:W-:-:S02]  /*c3c0*/  IADD3 R63, P3, R46, 0xc040, RZ ;  /* 0x0000c0402e3f7810 */ /* 0x000fc40007f7e0ff */
[----:B------:R-:W-:Y:S02]  /*c3d0*/  IADD3 R59, P4, R46, 0xc060, RZ ;  /* 0x0000c0602e3b7810 */ /* 0x000fe40007f9e0ff */
[----:B------:R-:W-:Y:S02]  /*c3e0*/  LOP3.LUT R62, R63, 0x380, RZ, 0xc0, !PT ;  /* 0x000003803f3e7812 */ /* 0x000fe400078ec0ff */
[----:B------:R-:W-:Y:S02]  /*c3f0*/  LOP3.LUT R58, R59, 0x380, RZ, 0xc0, !PT ;  /* 0x000003803b3a7812 */ /* 0x000fe400078ec0ff */
[----:B------:R-:W-:Y:S02]  /*c400*/  SHF.R.U64 R62, R62, 0x3, RZ ;  /* 0x000000033e3e7819 */ /* 0x000fe400000012ff */
[----:B------:R-:W-:Y:S02]  /*c410*/  SHF.R.U64 R58, R58, 0x3, RZ ;  /* 0x000000033a3a7819 */ /* 0x000fe400000012ff */
[----:B------:R-:W-:Y:S01]  /*c420*/  LOP3.LUT R62, R62, R63, RZ, 0x3c, !PT ;  /* 0x0000003f3e3e7212 */ /* 0x000fe200078e3cff */
[----:B------:R-:W-:Y:S01]  /*c430*/  IMAD.X R63, RZ, RZ, R47, P3 ;  /* 0x000000ffff3f7224 */ /* 0x000fe200018e062f */
[----:B------:R-:W-:-:S02]  /*c440*/  IADD3 R87, P3, R46, 0x8000, RZ ;  /* 0x000080002e577810 */ /* 0x000fc40007f7e0ff */
[----:B------:R-:W-:Y:S01]  /*c450*/  LOP3.LUT R58, R58, R59, RZ, 0x3c, !PT ;  /* 0x0000003b3a3a7212 */ /* 0x000fe200078e3cff */
[----:B------:R-:W-:Y:S01]  /*c460*/  IMAD.X R59, RZ, RZ, R47, P4 ;  /* 0x000000ffff3b7224 */ /* 0x000fe200020e062f */
[C---:B------:R-:W-:Y:S02]  /*c470*/  IADD3 R83, P4, R46.reuse, 0x8020, RZ ;  /* 0x000080202e537810 */ /* 0x040fe40007f9e0ff */
[----:B------:R-:W-:Y:S02]  /*c480*/  LOP3.LUT R86, R87, 0x380, RZ, 0xc0, !PT ;  /* 0x0000038057567812 */ /* 0x000fe400078ec0ff */
[----:B------:R-:W-:Y:S02]  /*c490*/  IADD3 R67, P2, R46, 0xc020, RZ ;  /* 0x0000c0202e437810 */ /* 0x000fe40007f5e0ff */
[----:B------:R-:W-:Y:S02]  /*c4a0*/  LOP3.LUT R82, R83, 0x380, RZ, 0xc0, !PT ;  /* 0x0000038053527812 */ /* 0x000fe400078ec0ff */
[----:B------:R-:W-:-:S02]  /*c4b0*/  SHF.R.U64 R86, R86, 0x3, RZ ;  /* 0x0000000356567819 */ /* 0x000fc400000012ff */
[----:B------:R-:W-:Y:S02]  /*c4c0*/  LOP3.LUT R66, R67, 0x380, RZ, 0xc0, !PT ;  /* 0x0000038043427812 */ /* 0x000fe400078ec0ff */
[----:B------:R-:W-:Y:S02]  /*c4d0*/  SHF.R.U64 R82, R82, 0x3, RZ ;  /* 0x0000000352527819 */ /* 0x000fe400000012ff */
[----:B------:R-:W-:Y:S01]  /*c4e0*/  LOP3.LUT R86, R86, R87, RZ, 0x3c, !PT ;  /* 0x0000005756567212 */ /* 0x000fe200078e3cff */
[----:B------:R-:W-:Y:S01]  /*c4f0*/  IMAD.X R87, RZ, RZ, R47, P3 ;  /* 0x000000ffff577224 */ /* 0x000fe200018e062f */
[----:B------:R-:W-:Y:S02]  /*c500*/  IADD3 R75, P6, R46, 0x8060, RZ ;  /* 0x000080602e4b7810 */ /* 0x000fe40007fde0ff */
[----:B------:R-:W-:Y:S02]  /*c510*/  SHF.R.U64 R66, R66, 0x3, RZ ;  /* 0x0000000342427819 */ /* 0x000fe400000012ff */
[----:B------:R-:W-:-:S02]  /*c520*/  IADD3 R51, P3, R46, 0x4000, RZ ;  /* 0x000040002e337810 */ /* 0x000fc40007f7e0ff */
[----:B------:R-:W-:Y:S01]  /*c530*/  LOP3.LUT R82, R82, R83, RZ, 0x3c, !PT ;  /* 0x0000005352527212 */ /* 0x000fe200078e3cff */
[--C-:B------:R-:W-:Y:S01]  /*c540*/  IMAD.X R83, RZ, RZ, R47.reuse, P4 ;  /* 0x000000ffff537224 */ /* 0x100fe200020e062f */
[----:B------:R-:W-:Y:S02]  /*c550*/  LOP3.LUT R74, R75, 0x380, RZ, 0xc0, !PT ;  /* 0x000003804b4a7812 */ /* 0x000fe400078ec0ff */
[----:B------:R-:W-:Y:S01]  /*c560*/  LOP3.LUT R66, R66, R67, RZ, 0x3c, !PT ;  /* 0x0000004342427212 */ /* 0x000fe200078e3cff */
[----:B------:R-:W-:Y:S01]  /*c570*/  IMAD.X R67, RZ, RZ, R47, P2 ;  /* 0x000000ffff437224 */ /* 0x000fe200010e062f */
[C---:B------:R-:W-:Y:S02]  /*c580*/  IADD3 R55, P4, R46.reuse, 0x40, RZ ;  /* 0x000000402e377810 */ /* 0x040fe40007f9e0ff */
[----:B------:R-:W-:Y:S02]  /*c590*/  LOP3.LUT R50, R51, 0x380, RZ, 0xc0, !PT ;  /* 0x0000038033327812 */ /* 0x000fe400078ec0ff */
[C---:B------:R-:W-:Y:S01]  /*c5a0*/  IADD3 R71, P1, R46.reuse, 0xc000, RZ ;  /* 0x0000c0002e477810 */ /* 0x040fe20007f3e0ff */
[----:B---3--:R-:W-:Y:S01]  /*c5b0*/  SHFL.IDX PT, R105, R105, R5, 0x1c1f ;  /* 0x001c1f0569697589 */ /* 0x008fe200000e0000 */
[----:B------:R-:W-:-:S02]  /*c5c0*/  IADD3 R79, P5, R46, 0x8040, RZ ;  /* 0x000080402e4f7810 */ /* 0x000fc40007fbe0ff */
[----:B------:R-:W-:Y:S01]  /*c5d0*/  IADD3 R91, P2, R46, 0x4060, RZ ;  /* 0x000040602e5b7810 */ /* 0x000fe20007f5e0ff */
[----:B------:R-:W-:Y:S01]  /*c5e0*/  SHFL.IDX PT, R109, R109, R5, 0x1c1f ;  /* 0x001c1f056d6d7589 */ /* 0x000fe200000e0000 */
[----:B------:R-:W-:Y:S02]  /*c5f0*/  SHF.R.U64 R74, R74, 0x3, RZ ;  /* 0x000000034a4a7819 */ /* 0x000fe400000012ff */
[----:B------:R-:W-:Y:S01]  /*c600*/  LOP3.LUT R54, R55, 0x380, RZ, 0xc0, !PT ;  /* 0x0000038037367812 */ /* 0x000fe200078ec0ff */
[----:B------:R-:W-:Y:S01]  /*c610*/  SHFL.IDX PT, R37, R37, R5, 0x1c1f ;  /* 0x001c1f0525257589 */ /* 0x000fe200000e0000 */
[----:B------:R-:W-:Y:S02]  /*c620*/  SHF.R.U64 R50, R50, 0x3, RZ ;  /* 0x0000000332327819 */ /* 0x000fe400000012ff */
[----:B------:R-:W-:Y:S01]  /*c630*/  LOP3.LUT R70, R71, 0x380, RZ, 0xc0, !PT ;  /* 0x0000038047467812 */ /* 0x000fe200078ec0ff */
[----:B------:R-:W-:Y:S01]  /*c640*/  SHFL.IDX PT, R45, R45, R5, 0x1c1f ;  /* 0x001c1f052d2d7589 */ /* 0x000fe200000e0000 */
[----:B------:R-:W-:-:S02]  /*c650*/  LOP3.LUT R78, R79, 0x380, RZ, 0xc0, !PT ;  /* 0x000003804f4e7812 */ /* 0x000fc400078ec0ff */
[----:B------:R-:W-:Y:S01]  /*c660*/  LOP3.LUT R90, R91, 0x380, RZ, 0xc0, !PT ;  /* 0x000003805b5a7812 */ /* 0x000fe200078ec0ff */
[----:B------:R-:W-:Y:S01]  /*c670*/  SHFL.IDX PT, R113, R113, R5, 0x1c1f ;  /* 0x001c1f0571717589 */ /* 0x000fe200000e0000 */
[----:B------:R-:W-:Y:S01]  /*c680*/  LOP3.LUT R74, R74, R75, RZ, 0x3c, !PT ;  /* 0x0000004b4a4a7212 */ /* 0x000fe200078e3cff */
[----:B------:R-:W-:Y:S01]  /*c690*/  IMAD.X R75, RZ, RZ, R47, P6 ;  /* 0x000000ffff4b7224 */ /* 0x000fe200030e062f */
[----:B------:R-:W-:Y:S01]  /*c6a0*/  SHF.R.U64 R54, R54, 0x3, RZ ;  /* 0x0000000336367819 */ /* 0x000fe200000012ff */
[----:B------:R-:W-:Y:S01]  /*c6b0*/  SHFL.IDX PT, R33, R33, R5, 0x1c1f ;  /* 0x001c1f0521217589 */ /* 0x000fe200000e0000 */
[----:B------:R-:W-:Y:S02]  /*c6c0*/  LOP3.LUT R50, R50, R51, RZ, 0x3c, !PT ;  /* 0x0000003332327212 */ /* 0x000fe400078e3cff */
[----:B------:R-:W-:Y:S01]  /*c6d0*/  LOP3.LUT R51, R46, 0x380, RZ, 0xc0, !PT ;  /* 0x000003802e337812 */ /* 0x000fe200078ec0ff */
[----:B------:R-:W-:Y:S01]  /*c6e0*/  SHFL.IDX PT, R159, R159, R5, 0x1c1f ;  /* 0x001c1f059f9f7589 */ /* 0x000fe200000e0000 */
[----:B------:R-:W-:-:S02]  /*c6f0*/  SHF.R.U64 R70, R70, 0x3, RZ ;  /* 0x0000000346467819 */ /* 0x000fc400000012ff */
[----:B------:R-:W-:Y:S01]  /*c700*/  SHF.R.U64 R78, R78, 0x3, RZ ;  /* 0x000000034e4e7819 */ /* 0x000fe200000012ff */
[----:B------:R-:W-:Y:S01]  /*c710*/  SHFL.IDX PT, R69, R69, R5, 0x1c1f ;  /* 0x001c1f0545457589 */ /* 0x000fe200000e0000 */
[----:B------:R-:W-:Y:S02]  /*c720*/  SHF.R.U64 R90, R90, 0x3, RZ ;  /* 0x000000035a5a7819 */ /* 0x000fe400000012ff */
[----:B------:R-:W-:Y:S01]  /*c730*/  IADD3 R99, P6, R46, 0x4020, RZ ;  /* 0x000040202e637810 */ /* 0x000fe20007fde0ff */
[----:B------:R-:W-:Y:S01]  /*c740*/  SHFL.IDX PT, R141, R141, R5, 0x1c1f ;  /* 0x001c1f058d8d7589 */ /* 0x000fe200000e0000 */
[----:B------:R-:W-:Y:S01]  /*c750*/  LOP3.LUT R54, R54, R55, RZ, 0x3c, !PT ;  /* 0x0000003736367212 */ /* 0x000fe200078e3cff */
[--C-:B------:R-:W-:Y:S01]  /*c760*/  IMAD.X R55, RZ, RZ, R47.reuse, P4 ;  /* 0x000000ffff377224 */ /* 0x100fe200020e062f */
[----:B------:R-:W-:Y:S01]  /*c770*/  SHF.R.U64 R51, R51, 0x3, RZ ;  /* 0x0000000333337819 */ /* 0x000fe200000012ff */
[----:B------:R-:W-:Y:S01]  /*c780*/  SHFL.IDX PT, R3, R3, R5, 0x1c1f ;  /* 0x001c1f0503037589 */ /* 0x000fe200000e0000 */
[----:B------:R-:W-:Y:S01]  /*c790*/  LOP3.LUT R70, R70, R71, RZ, 0x3c, !PT ;  /* 0x0000004746467212 */ /* 0x000fe200078e3cff */
[--C-:B------:R-:W-:Y:S01]  /*c7a0*/  IMAD.X R71, RZ, RZ, R47.reuse, P1 ;  /* 0x000000ffff477224 */ /* 0x100fe200008e062f */
[----:B------:R-:W-:Y:S01]  /*c7b0*/  LOP3.LUT R78, R78, R79, RZ, 0x3c, !PT ;  /* 0x0000004f4e4e7212 */ /* 0x000fe200078e3cff */
[--C-:B------:R-:W-:Y:S01]  /*c7c0*/  IMAD.X R79, RZ, RZ, R47.reuse, P5 ;  /* 0x000000ffff4f7224 */ /* 0x100fe200028e062f */
[----:B------:R-:W-:Y:S01]  /*c7d0*/  LOP3.LUT R90, R90, R91, RZ, 0x3c, !PT ;  /* 0x0000005b5a5a7212 */ /* 0x000fe200078e3cff */
[----:B------:R-:W-:Y:S01]  /*c7e0*/  IMAD.X R91, RZ, RZ, R47, P2 ;  /* 0x000000ffff5b7224 */ /* 0x000fe200010e062f */
[----:B------:R-:W-:Y:S01]  /*c7f0*/  LOP3.LUT R98, R99, 0x380, RZ, 0xc0, !PT ;  /* 0x0000038063627812 */ /* 0x000fe200078ec0ff */
[----:B------:R-:W-:Y:S01]  /*c800*/  SHFL.IDX PT, R41, R41, R5, 0x1c1f ;  /* 0x001c1f0529297589 */ /* 0x000fe200000e0000 */
[----:B------:R-:W-:-:S02]  /*c810*/  IADD3 R95, P1, R46, 0x4040, RZ ;  /* 0x000040402e5f7810 */ /* 0x000fc40007f3e0ff */
[C---:B------:R-:W-:Y:S01]  /*c820*/  IADD3 R103, P5, R46.reuse, 0x20, RZ ;  /* 0x000000202e677810 */ /* 0x040fe20007fbe0ff */
[----:B------:R-:W-:Y:S01]  /*c830*/  SHFL.IDX PT, R49, R49, R5, 0x1c1f ;  /* 0x001c1f0531317589 */ /* 0x000fe200000e0000 */
[----:B------:R-:W-:Y:S02]  /*c840*/  IADD3 R153, P2, R46, 0x60, RZ ;  /* 0x000000602e997810 */ /* 0x000fe40007f5e0ff */
[----:B------:R-:W-:Y:S01]  /*c850*/  LOP3.LUT R46, R51, R46, RZ, 0x3c, !PT ;  /* 0x0000002e332e7212 */ /* 0x000fe200078e3cff */
[----:B------:R-:W-:Y:S01]  /*c860*/  IMAD.X R51, RZ, RZ, R47, P3 ;  /* 0x000000ffff337224 */ /* 0x000fe200018e062f */
[----:B------:R-:W-:Y:S01]  /*c870*/  SHF.R.U64 R98, R98, 0x3, RZ ;  /* 0x0000000362627819 */ /* 0x000fe200000012ff */
[----:B------:R-:W-:Y:S01]  /*c880*/  SHFL.IDX PT, R146, R146, R5, 0x1c1f ;  /* 0x001c1f0592927589 */ /* 0x000fe200000e0000 */
[----:B------:R-:W-:Y:S02]  /*c890*/  MOV R80, R54 ;  /* 0x0000003600507202 */ /* 0x000fe40000000f00 */
[----:B------:R-:W-:Y:S01]  /*c8a0*/  LOP3.LUT R152, R153, 0x380, RZ, 0xc0, !PT ;  /* 0x0000038099987812 */ /* 0x000fe200078ec0ff */
[----:B------:R-:W-:Y:S01]  /*c8b0*/  SHFL.IDX PT, R55, R9, R5, 0x1c1f ;  /* 0x001c1f0509377589 */ /* 0x000fe200000e0000 */
[----:B------:R-:W-:-:S02]  /*c8c0*/  LOP3.LUT R94, R95, 0x380, RZ, 0xc0, !PT ;  /* 0x000003805f5e7812 */ /* 0x000fc400078ec0ff */
[----:B------:R-:W-:Y:S01]  /*c8d0*/  LOP3.LUT R102, R103, 0x380, RZ, 0xc0, !PT ;  /* 0x0000038067667812 */ /* 0x000fe200078ec0ff */
[----:B------:R-:W-:Y:S01]  /*c8e0*/  SHFL.IDX PT, R9, R77, R5, 0x1c1f ;  /* 0x001c1f054d097589 */ /* 0x000fe200000e0000 */
[----:B------:R-:W-:Y:S01]  /*c8f0*/  LOP3.LUT R98, R98, R99, RZ, 0x3c, !PT ;  /* 0x0000006362627212 */ /* 0x000fe200078e3cff */
[----:B------:R-:W-:Y:S01]  /*c900*/  IMAD.X R99, RZ, RZ, R47, P6 ;  /* 0x000000ffff637224 */ /* 0x000fe200030e062f */
[----:B------:R-:W-:Y:S01]  /*c910*/  SEL R28, R29, R28, P0 ;  /* 0x0000001c1d1c7207 */ /* 0x000fe20000000000 */
[----:B------:R0:W-:Y:S01]  /*c920*/  SHFL.IDX PT, R77, R93, R5, 0x1c1f ;  /* 0x001c1f055d4d7589 */ /* 0x0001e200000e0000 */
[----:B------:R-:W-:Y:S02]  /*c930*/  MOV R151, R50 ;  /* 0x0000003200977202 */ /* 0x000fe40000000f00 */
[----:B------:R-:W-:Y:S01]  /*c940*/  SEL R29, R72, R73, P0 ;  /* 0x00000049481d7207 */ /* 0x000fe20000000000 */
[----:B------:R-:W-:Y:S01]  /*c950*/  SHFL.IDX PT, R50, R12, R5, 0x1c1f ;  /* 0x001c1f050c327589 */ /* 0x000fe200000e0000 */
[----:B------:R-:W-:-:S02]  /*c960*/  SHF.R.U64 R152, R152, 0x3, RZ ;  /* 0x0000000398987819 */ /* 0x000fc400000012ff */
[----:B------:R-:W-:Y:S01]  /*c970*/  SEL R73, R73, R72, P0 ;  /* 0x0000004849497207 */ /* 0x000fe20000000000 */
[----:B------:R-:W-:Y:S01]  /*c980*/  SHFL.IDX PT, R12, R81, R5, 0x1c1f ;  /* 0x001c1f05510c7589 */ /* 0x000fe200000e0000 */
[----:B------:R-:W-:Y:S02]  /*c990*/  SEL R135, R135, R134, P0 ;  /* 0x0000008687877207 */ /* 0x000fe40000000000 */
[----:B0-----:R-:W-:Y:S01]  /*c9a0*/  LOP3.LUT R93, R5, 0x2, RZ, 0x3c, !PT ;  /* 0x00000002055d7812 */ /* 0x001fe200078e3cff */
[----:B------:R-:W-:Y:S01]  /*c9b0*/  SHFL.IDX PT, R51, R11, R5, 0x1c1f ;  /* 0x001c1f050b337589 */ /* 0x000fe200000e0000 */
[----:B------:R-:W-:Y:S02]  /*c9c0*/  SEL R174, R142, R143, P0 ;  /* 0x0000008f8eae7207 */ /* 0x000fe40000000000 */
[----:B------:R-:W-:Y:S01]  /*c9d0*/  SHF.R.U64 R94, R94, 0x3, RZ ;  /* 0x000000035e5e7819 */ /* 0x000fe200000012ff */
[----:B------:R-:W-:Y:S01]  /*c9e0*/  SHFL.IDX PT, R81, R131, R5, 0x1c1f ;  /* 0x001c1f0583517589 */ /* 0x000fe200000e0000 */
[----:B------:R-:W-:-:S02]  /*c9f0*/  SHF.R.U64 R102, R102, 0x3, RZ ;  /* 0x0000000366667819 */ /* 0x000fc400000012ff */
[----:B------:R-:W-:Y:S01]  /*ca00*/  MOV R184, R70 ;  /* 0x0000004600b87202 */ /* 0x000fe20000000f00 */
[----:B------:R-:W-:Y:S01]  /*ca10*/  SHFL.IDX PT, R54, R10, R5, 0x1c1f ;  /* 0x001c1f050a367589 */ /* 0x000fe200000e0000 */
[----:B------:R-:W-:Y:S02]  /*ca20*/  SEL R134, R138, R139, P0 ;  /* 0x0000008b8a867207 */ /* 0x000fe40000000000 */
[----:B------:R-:W-:Y:S01]  /*ca30*/  SEL R143, R143, R142, P0 ;  /* 0x0000008e8f8f7207 */ /* 0x000fe20000000000 */
[----:B------:R-:W-:Y:S01]  /*ca40*/  SHFL.IDX PT, R71, R115, R5, 0x1c1f ;  /* 0x001c1f0573477589 */ /* 0x000fe200000e0000 */
[----:B------:R-:W-:Y:S02]  /*ca50*/  MOV R187, R58 ;  /* 0x0000003a00bb7202 */ /* 0x000fe40000000f00 */
[----:B------:R-:W-:Y:S01]  /*ca60*/  MOV R186, R62 ;  /* 0x0000003e00ba7202 */ /* 0x000fe20000000f00 */
[----:B------:R-:W-:Y:S01]  /*ca70*/  SHFL.IDX PT, R58, R8, R5, 0x1c1f ;  /* 0x001c1f05083a7589 */ /* 0x000fe200000e0000 */
[----:B------:R-:W-:-:S02]  /*ca80*/  MOV R183, R74 ;  /* 0x0000004a00b77202 */ /* 0x000fc40000000f00 */
[----:B------:R-:W-:Y:S01]  /*ca90*/  MOV R180, R86 ;  /* 0x0000005600b47202 */ /* 0x000fe20000000f00 */
[----:B------:R-:W-:Y:S01]  /*caa0*/  SHFL.IDX PT, R63, R4, R5, 0x1c1f ;  /* 0x001c1f05043f7589 */ /* 0x000fe200000e0000 */
[----:B------:R-:W-:Y:S02]  /*cab0*/  MOV R72, R46 ;  /* 0x0000002e00487202 */ /* 0x000fe40000000f00 */
[----:B------:R-:W-:Y:S01]  /*cac0*/  SEL R139, R139, R138, P0 ;  /* 0x0000008a8b8b7207 */ /* 0x000fe20000000000 */
[----:B------:R-:W-:Y:S01]  /*cad0*/  SHFL.IDX PT, R46, R25, R5, 0x1c1f ;  /* 0x001c1f05192e7589 */ /* 0x000fe200000e0000 */
[----:B------:R-:W-:Y:S02]  /*cae0*/  MOV R185, R66 ;  /* 0x0000004200b97202 */ /* 0x000fe40000000f00 */
[----:B------:R-:W-:Y:S01]  /*caf0*/  MOV R179, R90 ;  /* 0x0000005a00b37202 */ /* 0x000fe20000000f00 */
[----:B------:R-:W-:Y:S01]  /*cb00*/  SHFL.IDX PT, R11, R61, R5, 0x1c1f ;  /* 0x001c1f053d0b7589 */ /* 0x000fe200000e0000 */
[----:B------:R-:W-:Y:S01]  /*cb10*/  LOP3.LUT R152, R152, R153, RZ, 0x3c, !PT ;  /* 0x0000009998987212 */ /* 0x000fe200078e3cff */
[--C-:B------:R-:W-:Y:S01]  /*cb20*/  IMAD.X R153, RZ, RZ, R47.reuse, P2 ;  /* 0x000000ffff997224 */ /* 0x100fe200010e062f */
[----:B------:R-:W-:Y:S01]  /*cb30*/  MOV R177, R98 ;  /* 0x0000006200b17202 */ /* 0x000fe20000000f00 */
[----:B------:R-:W-:Y:S01]  /*cb40*/  SHFL.IDX PT, R70, R119, R5, 0x1c1f ;  /* 0x001c1f0577467589 */ /* 0x000fe200000e0000 */
[----:B------:R-:W-:Y:S01]  /*cb50*/  LOP3.LUT R94, R94, R95, RZ, 0x3c, !PT ;  /* 0x0000005f5e5e7212 */ /* 0x000fe200078e3cff */
[--C-:B------:R-:W-:Y:S01]  /*cb60*/  IMAD.X R95, RZ, RZ, R47.reuse, P1 ;  /* 0x000000ffff5f7224 */ /* 0x100fe200008e062f */
[----:B------:R-:W-:Y:S01]  /*cb70*/  LOP3.LUT R102, R102, R103, RZ, 0x3c, !PT ;  /* 0x0000006766667212 */ /* 0x000fe200078e3cff */
[----:B------:R-:W-:Y:S01]  /*cb80*/  SHFL.IDX PT, R74, R123, R5, 0x1c1f ;  /* 0x001c1f057b4a7589 */ /* 0x000fe200000e0000 */
[----:B------:R-:W-:Y:S01]  /*cb90*/  IMAD.X R103, RZ, RZ, R47, P5 ;  /* 0x000000ffff677224 */ /* 0x000fe200028e062f */
[----:B------:R-:W-:-:S02]  /*cba0*/  MOV R152, R152 ;  /* 0x0000009800987202 */ /* 0x000fc40000000f00 */
[----:B------:R-:W-:Y:S01]  /*cbb0*/  SHFL.IDX PT, R142, R127, R5, 0x1c1f ;  /* 0x001c1f057f8e7589 */ /* 0x000fe200000e0000 */
[----:B------:R-:W-:Y:S02]  /*cbc0*/  MOV R178, R94 ;  /* 0x0000005e00b27202 */ /* 0x000fe40000000f00 */
[----:B------:R-:W-:Y:S01]  /*cbd0*/  MOV R182, R78 ;  /* 0x0000004e00b67202 */ /* 0x000fe20000000f00 */
[----:B------:R-:W-:Y:S01]  /*cbe0*/  SHFL.IDX PT, R131, R24, R93, 0x1c1f ;  /* 0x001c1f5d18837589 */ /* 0x000fe200000e0000 */
[----:B------:R-:W-:Y:S02]  /*cbf0*/  MOV R181, R82 ;  /* 0x0000005200b57202 */ /* 0x000fe40000000f00 */
[----:B------:R-:W-:Y:S01]  /*cc00*/  MOV R76, R102 ;  /* 0x00000066004c7202 */ /* 0x000fe20000000f00 */
[----:B------:R-:W0:Y:S04]  /*cc10*/  SHFL.IDX PT, R87, R44, R93, 0x1c1f ;  /* 0x001c1f5d2c577589 */ /* 0x000e2800000e0000 */
        /* <DEDUP_REMOVED lines=35> */
[----:B0-----:R-:W-:-:S03]  /*ce50*/  SEL R117, R54, R87, P0 ;  /* 0x0000005736757207 */ /* 0x001fc60000000000 */
[----:B------:R-:W-:Y:S04]  /*ce60*/  SHFL.IDX PT, R36, R96, R93, 0x1c1f ;  /* 0x001c1f5d60247589 */ /* 0x000fe800000e0000 */
[----:B------:R-:W-:Y:S04]  /*ce70*/  SHFL.IDX PT, R84, R35, R93, 0x1c1f ;  /* 0x001c1f5d23547589 */ /* 0x000fe800000e0000 */
[----:B------:R1:W0:Y:S04]  /*ce80*/  SHFL.IDX PT, R38, R129, R93, 0x1c1f ;  /* 0x001c1f5d81267589 */ /* 0x00022800000e0000 */
[----:B------:R-:W-:Y:S04]  /*ce90*/  SHFL.IDX PT, R34, R154, R93, 0x1c1f ;  /* 0x001c1f5d9a227589 */ /* 0x000fe800000e0000 */
[----:B------:R-:W-:Y:S01]  /*cea0*/  SHFL.IDX PT, R29, R29, R5, 0x1c1f ;  /* 0x001c1f051d1d7589 */ /* 0x000fe200000e0000 */
[----:B-1----:R-:W-:-:S03]  /*ceb0*/  SEL R129, R65, R92, P0 ;  /* 0x0000005c41817207 */ /* 0x002fc60000000000 */
[----:B------:R1:W-:Y:S04]  /*cec0*/  SHFL.IDX PT, R53, R133, R5, 0x1c1f ;  /* 0x001c1f0585357589 */ /* 0x0003e800000e0000 */
[----:B------:R-:W-:Y:S04]  /*ced0*/  SHFL.IDX PT, R86, R155, R5, 0x1c1f ;  /* 0x001c1f059b567589 */ /* 0x000fe800000e0000 */
[----:B------:R-:W-:Y:S01]  /*cee0*/  SHFL.IDX PT, R66, R73, R93, 0x1c1f ;  /* 0x001c1f5d49427589 */ /* 0x000fe200000e0000 */
[----:B-1----:R-:W-:-:S03]  /*cef0*/  SEL R133, R62, R91, P0 ;  /* 0x0000005b3e857207 */ /* 0x002fc60000000000 */
[----:B------:R-:W-:Y:S01]  /*cf00*/  SHFL.IDX PT, R28, R104, R93, 0x1c1f ;  /* 0x001c1f5d681c7589 */ /* 0x000fe200000e0000 */
[----:B0-----:R-:W-:-:S03]  /*cf10*/  SEL R95, R38, R31, P0 ;  /* 0x0000001f265f7207 */ /* 0x001fc60000000000 */
[----:B------:R0:W-:Y:S04]  /*cf20*/  SHFL.IDX PT, R15, R120, R93, 0x1c1f ;  /* 0x001c1f5d780f7589 */ /* 0x0001e800000e0000 */
[----:B------:R-:W1:Y:S04]  /*cf30*/  SHFL.IDX PT, R43, R43, R93, 0x1c1f ;  /* 0x001c1f5d2b2b7589 */ /* 0x000e6800000e0000 */
[----:B------:R-:W2:Y:S01]  /*cf40*/  SHFL.IDX PT, R35, R137, R93, 0x1c1f ;  /* 0x001c1f5d89237589 */ /* 0x000ea200000e0000 */
[----:B0-----:R-:W-:-:S03]  /*cf50*/  SEL R120, R61, R119, P0 ;  /* 0x000000773d787207 */ /* 0x001fc60000000000 */
[----:B------:R0:W-:Y:S04]  /*cf60*/  SHFL.IDX PT, R26, R110, R93, 0x1c1f ;  /* 0x001c1f5d6e1a7589 */ /* 0x0001e800000e0000 */
[----:B------:R3:W4:Y:S04]  /*cf70*/  SHFL.IDX PT, R32, R100, R93, 0x1c1f ;  /* 0x001c1f5d64207589 */ /* 0x00072800000e0000 */
[----:B------:R5:W-:Y:S01]  /*cf80*/  SHFL.IDX PT, R27, R112, R93, 0x1c1f ;  /* 0x001c1f5d701b7589 */ /* 0x000be200000e0000 */
[----:B0-----:R-:W-:-:S03]  /*cf90*/  SEL R110, R42, R113, P0 ;  /* 0x000000712a6e7207 */ /* 0x001fc60000000000 */
[----:B------:R0:W4:Y:S01]  /*cfa0*/  SHFL.IDX PT, R24, R108, R93, 0x1c1f ;  /* 0x001c1f5d6c187589 */ /* 0x00012200000e0000 */
[----:B---3--:R-:W-:-:S03]  /*cfb0*/  SEL R100, R98, R99, P0 ;  /* 0x0000006362647207 */ /* 0x008fc60000000000 */
[----:B------:R-:W-:Y:S01]  /*cfc0*/  SHFL.IDX PT, R21, R116, R93, 0x1c1f ;  /* 0x001c1f5d74157589 */ /* 0x000fe200000e0000 */
[----:B------:R-:W-:Y:S02]  /*cfd0*/  SEL R98, R99, R98, P0 ;  /* 0x0000006263627207 */ /* 0x000fe40000000000 */
[----:B-----5:R-:W-:Y:S01]  /*cfe0*/  SEL R112, R113, R42, P0 ;  /* 0x0000002a71707207 */ /* 0x020fe20000000000 */
[----:B------:R3:W-:Y:S01]  /*cff0*/  SHFL.IDX PT, R68, R124, R93, 0x1c1f ;  /* 0x001c1f5d7c447589 */ /* 0x0007e200000e0000 */
[----:B------:R-:W-:Y:S02]  /*d000*/  SEL R99, R67, R47, P0 ;  /* 0x0000002f43637207 */ /* 0x000fe40000000000 */
[----:B0-----:R-:W-:Y:S01]  /*d010*/  SEL R108, R51, R107, P0 ;  /* 0x0000006b336c7207 */ /* 0x001fe20000000000 */
[----:B------:R-:W-:Y:S01]  /*d020*/  SHFL.IDX PT, R153, R140, R93, 0x1c1f ;  /* 0x001c1f5d8c997589 */ /* 0x000fe200000e0000 */
[----:B------:R-:W-:Y:S02]  /*d030*/  SEL R113, R57, R84, P0 ;  /* 0x0000005439717207 */ /* 0x000fe40000000000 */
[----:B------:R-:W-:Y:S01]  /*d040*/  SEL R42, R36, R14, P0 ;  /* 0x0000000e242a7207 */ /* 0x000fe20000000000 */
[----:B------:R0:W-:Y:S01]  /*d050*/  SHFL.IDX PT, R140, R118, R93, 0x1c1f ;  /* 0x001c1f5d768c7589 */ /* 0x0001e200000e0000 */
[----:B-1----:R-:W-:-:S02]  /*d060*/  SEL R103, R43, R53, P0 ;  /* 0x000000352b677207 */ /* 0x002fc40000000000 */
[----:B---3--:R-:W-:Y:S01]  /*d070*/  SEL R124, R59, R123, P0 ;  /* 0x0000007b3b7c7207 */ /* 0x008fe20000000000 */
[----:B------:R1:W-:Y:S01]  /*d080*/  SHFL.IDX PT, R75, R122, R93, 0x1c1f ;  /* 0x001c1f5d7a4b7589 */ /* 0x0003e200000e0000 */
[----:B------:R-:W-:-:S03]  /*d090*/  SEL R116, R55, R115, P0 ;  /* 0x0000007337747207 */ /* 0x000fc60000000000 */
[----:B------:R3:W-:Y:S01]  /*d0a0*/  SHFL.IDX PT, R73, R126, R93, 0x1c1f ;  /* 0x001c1f5d7e497589 */ /* 0x0007e200000e0000 */
[----:B0-----:R-:W-:-:S03]  /*d0b0*/  SEL R118, R119, R61, P0 ;  /* 0x0000003d77767207 */ /* 0x001fc60000000000 */
[----:B------:R0:W5:Y:S01]  /*d0c0*/  SHFL.IDX PT, R94, R121, R93, 0x1c1f ;  /* 0x001c1f5d795e7589 */ /* 0x00016200000e0000 */
[----:B------:R-:W-:Y:S02]  /*d0d0*/  SEL R119, R88, R109, P0 ;  /* 0x0000006d58777207 */ /* 0x000fe40000000000 */
[----:B-1----:R-:W-:Y:S01]  /*d0e0*/  SEL R122, R123, R59, P0 ;  /* 0x0000003b7b7a7207 */ /* 0x002fe20000000000 */
[----:B------:R1:W-:Y:S01]  /*d0f0*/  SHFL.IDX PT, R79, R128, R93, 0x1c1f ;  /* 0x001c1f5d804f7589 */ /* 0x0003e200000e0000 */
[----:B------:R-:W-:Y:S02]  /*d100*/  SEL R123, R89, R58, P0 ;  /* 0x0000003a597b7207 */ /* 0x000fe40000000000 */
[----:B---3--:R-:W-:Y:S01]  /*d110*/  SEL R126, R127, R105, P0 ;  /* 0x000000697f7e7207 */ /* 0x008fe20000000000 */
[----:B------:R3:W5:Y:S01]  /*d120*/  SHFL.IDX PT, R78, R132, R93, 0x1c1f ;  /* 0x001c1f5d844e7589 */ /* 0x00076200000e0000 */
[----:B------:R-:W-:Y:S02]  /*d130*/  SEL R61, R41, R48, P0 ;  /* 0x00000030293d7207 */ /* 0x000fe40000000000 */
[----:B0-----:R-:W-:Y:S01]  /*d140*/  SEL R121, R109, R88, P0 ;  /* 0x000000586d797207 */ /* 0x001fe20000000000 */
[----:B------:R-:W-:Y:S01]  /*d150*/  SHFL.IDX PT, R149, R136, R93, 0x1c1f ;  /* 0x001c1f5d88957589 */ /* 0x000fe200000e0000 */
[----:B------:R-:W-:-:S02]  /*d160*/  SEL R109, R50, R85, P0 ;  /* 0x00000055326d7207 */ /* 0x000fc40000000000 */
[----:B-1----:R-:W-:Y:S01]  /*d170*/  SEL R128, R105, R127, P0 ;  /* 0x0000007f69807207 */ /* 0x002fe20000000000 */
[----:B------:R0:W-:Y:S01]  /*d180*/  SHFL.IDX PT, R102, R125, R5, 0x1c1f ;  /* 0x001c1f057d667589 */ /* 0x0001e200000e0000 */
[----:B------:R-:W-:Y:S02]  /*d190*/  SEL R127, R92, R65, P0 ;  /* 0x000000415c7f7207 */ /* 0x000fe40000000000 */
[----:B---3--:R-:W-:Y:S01]  /*d1a0*/  SEL R132, R63, R131, P0 ;  /* 0x000000833f847207 */ /* 0x008fe20000000000 */
[----:B------:R-:W-:Y:S01]  /*d1b0*/  SHFL.IDX PT, R150, R134, R5, 0x1c1f ;  /* 0x001c1f0586967589 */ /* 0x000fe200000e0000 */
[----:B------:R-:W-:Y:S02]  /*d1c0*/  SEL R92, R90, R64, P0 ;  /* 0x000000405a5c7207 */ /* 0x000fe40000000000 */
[----:B------:R-:W-:Y:S01]  /*d1d0*/  SEL R90, R64, R90, P0 ;  /* 0x0000005a405a7207 */ /* 0x000fe20000000000 */
[----:B------:R-:W-:Y:S01]  /*d1e0*/  SHFL.IDX PT, R136, R144, R93, 0x1c1f ;  /* 0x001c1f5d90887589 */ /* 0x000fe200000e0000 */
[----:B------:R-:W-:-:S02]  /*d1f0*/  SEL R64, R159, R34, P0 ;  /* 0x000000229f407207 */ /* 0x000fc40000000000 */
[----:B0-----:R-:W-:Y:S01]  /*d200*/  SEL R125, R58, R89, P0 ;  /* 0x000000593a7d7207 */ /* 0x001fe20000000000 */
[----:B------:R-:W0:Y:S01]  /*d210*/  SHFL.IDX PT, R39, R39, R93, 0x1c1f ;  /* 0x001c1f5d27277589 */ /* 0x000e2200000e0000 */
[----:B------:R-:W-:Y:S02]  /*d220*/  SEL R58, R52, R37, P0 ;  /* 0x00000025343a7207 */ /* 0x000fe40000000000 */
[----:B------:R-:W-:Y:S01]  /*d230*/  SEL R105, R53, R43, P0 ;  /* 0x0000002b35697207 */ /* 0x000fe20000000000 */
[----:B------:R1:W-:Y:S01]  /*d240*/  SHFL.IDX PT, R83, R130, R93, 0x1c1f ;  /* 0x001c1f5d82537589 */ /* 0x0003e200000e0000 */
[----:B--2---:R-:W-:Y:S02]  /*d250*/  SEL R88, R86, R35, P0 ;  /* 0x0000002356587207 */ /* 0x004fe40000000000 */
[----:B------:R-:W-:Y:S01]  /*d260*/  SEL R86, R35, R86, P0 ;  /* 0x0000005623567207 */ /* 0x000fe20000000000 */
[----:B------:R-:W2:Y:S01]  /*d270*/  SHFL.IDX PT, R147, R147, R5, 0x1c1f ;  /* 0x001c1f0593937589 */ /* 0x000ea200000e0000 */
[----:B----4-:R-:W-:-:S02]  /*d280*/  SEL R43, R32, R13, P0 ;  /* 0x0000000d202b7207 */ /* 0x010fc40000000000 */
[----:B------:R-:W-:Y:S01]  /*d290*/  SEL R35, R24, R10, P0 ;  /* 0x0000000a18237207 */ /* 0x000fe20000000000 */
[----:B------:R3:W-:Y:S01]  /*d2a0*/  SHFL.IDX PT, R7, R97, R5, 0x1c1f ;  /* 0x001c1f0561077589 */ /* 0x0007e200000e0000 */
[----:B-----5:R-:W-:Y:S02]  /*d2b0*/  SEL R96, R141, R94, P0 ;  /* 0x0000005e8d607207 */ /* 0x020fe40000000000 */
[----:B-1----:R-:W-:Y:S01]  /*d2c0*/  SEL R130, R131, R63, P0 ;  /* 0x0000003f83827207 */ /* 0x002fe20000000000 */
[----:B------:R1:W-:Y:S01]  /*d2d0*/  SHFL.IDX PT, R4, R101, R5, 0x1c1f ;  /* 0x001c1f0565047589 */ /* 0x0003e200000e0000 */
[----:B------:R-:W-:Y:S02]  /*d2e0*/  SEL R131, R91, R62, P0 ;  /* 0x0000003e5b837207 */ /* 0x000fe40000000000 */
[----:B------:R-:W-:Y:S01]  /*d2f0*/  SEL R91, R60, R46, P0 ;  /* 0x0000002e3c5b7207 */ /* 0x000fe20000000000 */
[----:B------:R-:W-:Y:S01]  /*d300*/  SHFL.IDX PT, R157, R157, R5, 0x1c1f ;  /* 0x001c1f059d9d7589 */ /* 0x000fe200000e0000 */
[----:B------:R-:W-:-:S02]  /*d310*/  SEL R62, R34, R159, P0 ;  /* 0x0000009f223e7207 */ /* 0x000fc40000000000 */
[----:B---3--:R-:W-:Y:S01]  /*d320*/  SEL R97, R31, R38, P0 ;  /* 0x000000261f617207 */ /* 0x008fe20000000000 */
[----:B------:R-:W-:Y:S01]  /*d330*/  SHFL.IDX PT, R161, R161, R5, 0x1c1f ;  /* 0x001c1f05a1a17589 */ /* 0x000fe200000e0000 */
[----:B------:R-:W-:Y:S02]  /*d340*/  SEL R34, R28, R11, P0 ;  /* 0x0000000b1c227207 */ /* 0x000fe40000000000 */
[----:B-1----:R-:W-:Y:S01]  /*d350*/  SEL R101, R47, R67, P0 ;  /* 0x000000432f657207 */ /* 0x002fe20000000000 */
[----:B------:R-:W-:Y:S01]  /*d360*/  SHFL.IDX PT, R163, R163, R5, 0x1c1f ;  /* 0x001c1f05a3a37589 */ /* 0x000fe200000e0000 */
[----:B------:R-:W-:Y:S02]  /*d370*/  SEL R67, R56, R33, P0 ;  /* 0x0000002138437207 */ /* 0x000fe40000000000 */
[----:B------:R-:W-:Y:S01]  /*d380*/  SEL R31, R26, R25, P0 ;  /* 0x000000191a1f7207 */ /* 0x000fe20000000000 */
        /* <DEDUP_REMOVED lines=9> */
[----:B------:R-:W-:Y:S04]  /*d420*/  SHFL.IDX PT, R170, R170, R5, 0x1c1f ;  /* 0x001c1f05aaaa7589 */ /* 0x000fe800000e0000 */
[----:B------:R-:W-:Y:S04]  /*d430*/  SHFL.IDX PT, R171, R171, R5, 0x1c1f ;  /* 0x001c1f05abab7589 */ /* 0x000fe800000e0000 */
[----:B------:R-:W-:Y:S04]  /*d440*/  SHFL.IDX PT, R172, R172, R5, 0x1c1f ;  /* 0x001c1f05acac7589 */ /* 0x000fe800000e0000 */
[----:B------:R0:W-:Y:S04]  /*d450*/  SHFL.IDX PT, R20, R111, R5, 0x1c1f ;  /* 0x001c1f056f147589 */ /* 0x0001e800000e0000 */
[----:B------:R-:W-:Y:S04]  /*d460*/  SHFL.IDX PT, R134, R174, R5, 0x1c1f ;  /* 0x001c1f05ae867589 */ /* 0x000fe800000e0000 */
[----:B------:R-:W-:Y:S01]  /*d470*/  SHFL.IDX PT, R175, R175, R5, 0x1c1f ;  /* 0x001c1f05afaf7589 */ /* 0x000fe200000e0000 */
[----:B0-----:R-:W-:-:S03]  /*d480*/  SEL R111, R84, R57, P0 ;  /* 0x00000039546f7207 */ /* 0x001fc60000000000 */
[----:B------:R0:W-:Y:S01]  /*d490*/  SHFL.IDX PT, R144, R114, R93, 0x1c1f ;  /* 0x001c1f5d72907589 */ /* 0x0001e200000e0000 */
[----:B------:R-:W-:Y:S02]  /*d4a0*/  SEL R84, R29, R66, P0 ;  /* 0x000000421d547207 */ /* 0x000fe40000000000 */
[----:B------:R-:W-:Y:S01]  /*d4b0*/  SEL R66, R66, R29, P0 ;  /* 0x0000001d42427207 */ /* 0x000fe20000000000 */
[----:B------:R1:W-:Y:S01]  /*d4c0*/  SHFL.IDX PT, R5, R148, R93, 0x1c1f ;  /* 0x001c1f5d94057589 */ /* 0x0003e200000e0000 */
[----:B------:R-:W-:-:S03]  /*d4d0*/  SEL R29, R9, R21, P0 ;  /* 0x00000015091d7207 */ /* 0x000fc60000000000 */
[----:B------:R-:W3:Y:S01]  /*d4e0*/  SHFL.IDX PT, R173, R173, R93, 0x1c1f ;  /* 0x001c1f5dadad7589 */ /* 0x000ee200000e0000 */
[----:B0-----:R-:W-:-:S03]  /*d4f0*/  SEL R114, R115, R55, P0 ;  /* 0x0000003773727207 */ /* 0x001fc60000000000 */
[----:B------:R-:W0:Y:S01]  /*d500*/  SHFL.IDX PT, R145, R145, R93, 0x1c1f ;  /* 0x001c1f5d91917589 */ /* 0x000e2200000e0000 */
[----:B------:R-:W-:Y:S02]  /*d510*/  SEL R115, R87, R54, P0 ;  /* 0x0000003657737207 */ /* 0x000fe40000000000 */
[----:B-1----:R-:W-:Y:S01]  /*d520*/  SEL R148, R146, R149, P0 ;  /* 0x0000009592947207 */ /* 0x002fe20000000000 */
[----:B------:R-:W1:Y:S01]  /*d530*/  SHFL.IDX PT, R156, R156, R93, 0x1c1f ;  /* 0x001c1f5d9c9c7589 */ /* 0x000e6200000e0000 */
[----:B------:R-:W-:Y:S02]  /*d540*/  SEL R146, R149, R146, P0 ;  /* 0x0000009295927207 */ /* 0x000fe40000000000 */
[----:B--2---:R-:W-:Y:S01]  /*d550*/  SEL R149, R147, R153, P0 ;  /* 0x0000009993957207 */ /* 0x004fe20000000000 */
[----:B------:R-:W2:Y:S01]  /*d560*/  SHFL.IDX PT, R160, R160, R93, 0x1c1f ;  /* 0x001c1f5da0a07589 */ /* 0x000ea200000e0000 */
[----:B------:R-:W-:-:S03]  /*d570*/  SEL R147, R153, R147, P0 ;  /* 0x0000009399937207 */ /* 0x000fc60000000000 */
[----:B------:R-:W4:Y:S04]  /*d580*/  SHFL.IDX PT, R158, R158, R93, 0x1c1f ;  /* 0x001c1f5d9e9e7589 */ /* 0x000f2800000e0000 */
[----:B------:R-:W5:Y:S04]  /*d590*/  SHFL.IDX PT, R164, R164, R93, 0x1c1f ;  /* 0x001c1f5da4a47589 */ /* 0x000f6800000e0000 */
[----:B------:R-:W-:Y:S01]  /*d5a0*/  SHFL.IDX PT, R162, R162, R93, 0x1c1f ;  /* 0x001c1f5da2a27589 */ /* 0x000fe200000e0000 */
[----:B---3--:R-:W-:-:S03]  /*d5b0*/  SEL R137, R175, R173, P0 ;  /* 0x000000adaf897207 */ /* 0x008fc60000000000 */
[----:B------:R-:W-:Y:S01]  /*d5c0*/  SHFL.IDX PT, R167, R167, R93, 0x1c1f ;  /* 0x001c1f5da7a77589 */ /* 0x000fe200000e0000 */
[----:B0-----:R-:W-:Y:S02]  /*d5d0*/  SEL R89, R157, R145, P0 ;  /* 0x000000919d597207 */ /* 0x001fe40000000000 */
[----:B------:R-:W-:Y:S01]  /*d5e0*/  SEL R87, R145, R157, P0 ;  /* 0x0000009d91577207 */ /* 0x000fe20000000000 */
[----:B------:R-:W-:Y:S01]  /*d5f0*/  SHFL.IDX PT, R165, R165, R93, 0x1c1f ;  /* 0x001c1f5da5a57589 */ /* 0x000fe200000e0000 */
[----:B-1----:R-:W-:Y:S02]  /*d600*/  SEL R65, R161, R156, P0 ;  /* 0x0000009ca1417207 */ /* 0x002fe40000000000 */
[----:B------:R-:W-:Y:S01]  /*d610*/  SEL R63, R156, R161, P0 ;  /* 0x000000a19c3f7207 */ /* 0x000fe20000000000 */
[----:B------:R0:W-:Y:S01]  /*d620*/  SHFL.IDX PT, R30, R106, R93, 0x1c1f ;  /* 0x001c1f5d6a1e7589 */ /* 0x0001e200000e0000 */
[----:B--2---:R-:W-:Y:S02]  /*d630*/  SEL R57, R166, R160, P0 ;  /* 0x000000a0a6397207 */ /* 0x004fe40000000000 */
[----:B------:R-:W-:Y:S01]  /*d640*/  SEL R55, R160, R166, P0 ;  /* 0x000000a6a0377207 */ /* 0x000fe20000000000 */
[----:B------:R-:W1:Y:S01]  /*d650*/  SHFL.IDX PT, R82, R135, R93, 0x1c1f ;  /* 0x001c1f5d87527589 */ /* 0x000e6200000e0000 */
[----:B----4-:R-:W-:-:S02]  /*d660*/  SEL R54, R158, R163, P0 ;  /* 0x000000a39e367207 */ /* 0x010fc40000000000 */
[----:B------:R-:W-:Y:S01]  /*d670*/  SEL R156, R136, R7, P0 ;  /* 0x00000007889c7207 */ /* 0x000fe20000000000 */
[----:B------:R-:W-:Y:S01]  /*d680*/  SHFL.IDX PT, R154, R143, R93, 0x1c1f ;  /* 0x001c1f5d8f9a7589 */ /* 0x000fe200000e0000 */
[----:B-----5:R-:W-:Y:S02]  /*d690*/  SEL R47, R164, R169, P0 ;  /* 0x000000a9a42f7207 */ /* 0x020fe40000000000 */
[----:B0-----:R-:W-:Y:S01]  /*d6a0*/  SEL R106, R107, R51, P0 ;  /* 0x000000336b6a7207 */ /* 0x001fe20000000000 */
[----:B------:R0:W2:Y:S01]  /*d6b0*/  SHFL.IDX PT, R155, R139, R93, 0x1c1f ;  /* 0x001c1f5d8b9b7589 */ /* 0x0000a200000e0000 */
[----:B------:R-:W-:Y:S02]  /*d6c0*/  SEL R107, R85, R50, P0 ;  /* 0x00000032556b7207 */ /* 0x000fe40000000000 */
[----:B------:R-:W-:Y:S01]  /*d6d0*/  SEL R50, R44, R45, P0 ;  /* 0x0000002d2c327207 */ /* 0x000fe20000000000 */
[----:B------:R3:W4:Y:S01]  /*d6e0*/  SHFL.IDX PT, R6, R176, R93, 0x1c1f ;  /* 0x001c1f5db0067589 */ /* 0x00072200000e0000 */
[----:B------:R-:W-:-:S02]  /*d6f0*/  SEL R85, R33, R56, P0 ;  /* 0x0000003821557207 */ /* 0x000fc40000000000 */
[----:B------:R-:W-:Y:S02]  /*d700*/  SEL R33, R25, R26, P0 ;  /* 0x0000001a19217207 */ /* 0x000fe40000000000 */
[----:B------:R-:W-:Y:S02]  /*d710*/  SEL R26, R27, R69, P0 ;  /* 0x000000451b1a7207 */ /* 0x000fe40000000000 */
[----:B------:R-:W-:Y:S02]  /*d720*/  SEL R25, R71, R140, P0 ;  /* 0x0000008c47197207 */ /* 0x000fe40000000000 */
[----:B0-----:R-:W-:Y:S02]  /*d730*/  SEL R139, R78, R77, P0 ;  /* 0x0000004d4e8b7207 */ /* 0x001fe40000000000 */
[----:B---3--:R-:W-:Y:S02]  /*d740*/  SEL R93, R46, R60, P0 ;  /* 0x0000003c2e5d7207 */ /* 0x008fe40000000000 */
        /* <DEDUP_REMOVED lines=15> */
[----:B------:R-:W-:Y:S02]  /*d840*/  F2FP.BF16.F32.PACK_AB R68, R133, R132 ;  /* 0x000000848544723e */ /* 0x000fe400000010ff */
[----:B------:R-:W-:Y:S02]  /*d850*/  F2FP.BF16.F32.PACK_AB R69, R129, R128 ;  /* 0x000000808145723e */ /* 0x000fe400000010ff */
[----:B------:R-:W-:Y:S02]  /*d860*/  F2FP.BF16.F32.PACK_AB R70, R131, R130 ;  /* 0x000000828346723e */ /* 0x000fe400000010ff */
[----:B------:R-:W-:-:S02]  /*d870*/  F2FP.BF16.F32.PACK_AB R71, R127, R126 ;  /* 0x0000007e7f47723e */ /* 0x000fc400000010ff */
[----:B------:R-:W-:Y:S02]  /*d880*/  SEL R11, R74, R73, P0 ;  /* 0x000000494a0b7207 */ /* 0x000fe40000000000 */
[----:B------:R-:W-:Y:S01]  /*d890*/  SEL R9, R73, R74, P0 ;  /* 0x0000004a49097207 */ /* 0x000fe20000000000 */
[----:B------:R0:W-:Y:S01]  /*d8a0*/  STSM.16.M88.4 [R72], R68 ;  /* 0x0000004448007844 */ /* 0x0001e20000000200 */
[----:B------:R-:W-:Y:S02]  /*d8b0*/  F2FP.BF16.F32.PACK_AB R73, R121, R120 ;  /* 0x000000787949723e */ /* 0x000fe400000010ff */
[----:B------:R-:W-:Y:S02]  /*d8c0*/  F2FP.BF16.F32.PACK_AB R74, R123, R122 ;  /* 0x0000007a7b4a723e */ /* 0x000fe400000010ff */
[----:B------:R-:W-:Y:S02]  /*d8d0*/  F2FP.BF16.F32.PACK_AB R75, R119, R118 ;  /* 0x00000076774b723e */ /* 0x000fe400000010ff */
[----:B------:R-:W-:-:S02]  /*d8e0*/  SEL R140, R138, R79, P0 ;  /* 0x0000004f8a8c7207 */ /* 0x000fc40000000000 */
[----:B------:R-:W-:Y:S02]  /*d8f0*/  SEL R138, R79, R138, P0 ;  /* 0x0000008a4f8a7207 */ /* 0x000fe40000000000 */
[----:B------:R-:W-:Y:S02]  /*d900*/  F2FP.BF16.F32.PACK_AB R77, R113, R112 ;  /* 0x00000070714d723e */ /* 0x000fe400000010ff */
[----:B------:R-:W-:Y:S02]  /*d910*/  F2FP.BF16.F32.PACK_AB R78, R115, R114 ;  /* 0x00000072734e723e */ /* 0x000fe400000010ff */
[----:B------:R-:W-:Y:S02]  /*d920*/  F2FP.BF16.F32.PACK_AB R79, R111, R110 ;  /* 0x0000006e6f4f723e */ /* 0x000fe400000010ff */
[----:B0-----:R-:W-:Y:S02]  /*d930*/  F2FP.BF16.F32.PACK_AB R72, R125, R124 ;  /* 0x0000007c7d48723e */ /* 0x001fe400000010ff */
[----:B------:R-:W-:-:S02]  /*d940*/  SEL R24, R20, R144, P0 ;  /* 0x0000009014187207 */ /* 0x000fc40000000000 */
[----:B------:R-:W-:Y:S01]  /*d950*/  SEL R20, R144, R20, P0 ;  /* 0x0000001490147207 */ /* 0x000fe20000000000 */
[----:B------:R0:W-:Y:S01]  /*d960*/  STSM.16.M88.4 [R76], R72 ;  /* 0x000000484c007844 */ /* 0x0001e20000000200 */
[----:B------:R-:W-:Y:S02]  /*d970*/  SEL R144, R142, R83, P0 ;  /* 0x000000538e907207 */ /* 0x000fe40000000000 */
[----:B------:R-:W-:Y:S02]  /*d980*/  SEL R142, R83, R142, P0 ;  /* 0x0000008e538e7207 */ /* 0x000fe40000000000 */
[----:B-1----:R-:W-:Y:S02]  /*d990*/  SEL R145, R81, R82, P0 ;  /* 0x0000005251917207 */ /* 0x002fe40000000000 */
[----:B------:R-:W-:Y:S02]  /*d9a0*/  SEL R143, R82, R81, P0 ;  /* 0x00000051528f7207 */ /* 0x000fe40000000000 */
[----:B------:R-:W-:-:S02]  /*d9b0*/  F2FP.BF16.F32.PACK_AB R82, R107, R106 ;  /* 0x0000006a6b52723e */ /* 0x000fc400000010ff */
[----:B------:R-:W-:Y:S02]  /*d9c0*/  F2FP.BF16.F32.PACK_AB R83, R103, R102 ;  /* 0x000000666753723e */ /* 0x000fe400000010ff */
[----:B------:R-:W-:Y:S02]  /*d9d0*/  F2FP.BF16.F32.PACK_AB R81, R105, R104 ;  /* 0x000000686951723e */ /* 0x000fe400000010ff */
[----:B------:R-:W-:Y:S02]  /*d9e0*/  SEL R56, R163, R158, P0 ;  /* 0x0000009ea3387207 */ /* 0x000fe40000000000 */
[----:B0-----:R-:W-:Y:S02]  /*d9f0*/  F2FP.BF16.F32.PACK_AB R76, R117, R116 ;  /* 0x00000074754c723e */ /* 0x001fe400000010ff */
[----:B------:R-:W-:Y:S02]  /*da00*/  F2FP.BF16.F32.PACK_AB R68, R101, R100 ;  /* 0x000000646544723e */ /* 0x000fe400000010ff */
[----:B------:R-:W-:Y:S01]  /*da10*/  F2FP.BF16.F32.PACK_AB R70, R99, R98 ;  /* 0x000000626346723e */ /* 0x000fe200000010ff */
[----:B------:R0:W-:Y:S01]  /*da20*/  STSM.16.M88.4 [R80], R76 ;  /* 0x0000004c50007844 */ /* 0x0001e20000000200 */
[----:B------:R-:W-:-:S02]  /*da30*/  F2FP.BF16.F32.PACK_AB R71, R95, R94 ;  /* 0x0000005e5f47723e */ /* 0x000fc400000010ff */
[----:B------:R-:W-:Y:S02]  /*da40*/  F2FP.BF16.F32.PACK_AB R69, R97, R96 ;  /* 0x000000606145723e */ /* 0x000fe400000010ff */
[----:B------:R-:W-:Y:S02]  /*da50*/  SEL R51, R40, R49, P0 ;  /* 0x0000003128337207 */ /* 0x000fe40000000000 */
[----:B------:R-:W-:Y:S02]  /*da60*/  F2FP.BF16.F32.PACK_AB R72, R93, R92 ;  /* 0x0000005c5d48723e */ /* 0x000fe400000010ff */
[----:B------:R-:W-:Y:S02]  /*da70*/  F2FP.BF16.F32.PACK_AB R74, R91, R90 ;  /* 0x0000005a5b4a723e */ /* 0x000fe400000010ff */
[----:B------:R-:W-:Y:S02]  /*da80*/  F2FP.BF16.F32.PACK_AB R75, R87, R86 ;  /* 0x00000056574b723e */ /* 0x000fe400000010ff */
[----:B------:R-:W-:-:S02]  /*da90*/  F2FP.BF16.F32.PACK_AB R73, R89, R88 ;  /* 0x000000585949723e */ /* 0x000fc400000010ff */
[----:B------:R-:W-:Y:S02]  /*daa0*/  SEL R48, R168, R162, P0 ;  /* 0x000000a2a8307207 */ /* 0x000fe40000000000 */
[----:B0-----:R-:W-:Y:S02]  /*dab0*/  F2FP.BF16.F32.PACK_AB R80, R109, R108 ;  /* 0x0000006c6d50723e */ /* 0x001fe400000010ff */
[----:B------:R-:W-:Y:S02]  /*dac0*/  SEL R46, R162, R168, P0 ;  /* 0x000000a8a22e7207 */ /* 0x000fe40000000000 */
[----:B------:R-:W-:Y:S01]  /*dad0*/  SEL R49, R169, R164, P0 ;  /* 0x000000a4a9317207 */ /* 0x000fe20000000000 */
[----:B------:R0:W-:Y:S01]  /*dae0*/  STSM.16.M88.4 [R152], R80 ;  /* 0x0000005098007844 */ /* 0x0001e20000000200 */
[----:B------:R-:W-:Y:S02]  /*daf0*/  F2FP.BF16.F32.PACK_AB R76, R85, R84 ;  /* 0x00000054554c723e */ /* 0x000fe400000010ff */
[----:B------:R-:W-:Y:S01]  /*db00*/  F2FP.BF16.F32.PACK_AB R78, R67, R66 ;  /* 0x00000042434e723e */ /* 0x000fe200000010ff */
[----:B------:R1:W-:Y:S01]  /*db10*/  STSM.16.M88.4 [R151], R68 ;  /* 0x0000004497007844 */ /* 0x0003e20000000200 */
[----:B------:R-:W-:-:S02]  /*db20*/  F2FP.BF16.F32.PACK_AB R79, R63, R62 ;  /* 0x0000003e3f4f723e */ /* 0x000fc400000010ff */
[----:B------:R-:W-:Y:S01]  /*db30*/  F2FP.BF16.F32.PACK_AB R77, R65, R64 ;  /* 0x00000040414d723e */ /* 0x000fe200000010ff */
[----:B------:R3:W-:Y:S01]  /*db40*/  STSM.16.M88.4 [R177], R72 ;  /* 0x00000048b1007844 */ /* 0x0007e20000000200 */
[----:B------:R-:W-:Y:S02]  /*db50*/  SEL R40, R170, R165, P0 ;  /* 0x000000a5aa287207 */ /* 0x000fe40000000000 */
[----:B------:R-:W-:Y:S01]  /*db60*/  SEL R38, R165, R170, P0 ;  /* 0x000000aaa5267207 */ /* 0x000fe20000000000 */
[----:B------:R5:W-:Y:S01]  /*db70*/  STSM.16.M88.4 [R178], R76 ;  /* 0x0000004cb2007844 */ /* 0x000be20000000200 */
[----:B------:R-:W-:Y:S02]  /*db80*/  SEL R41, R171, R167, P0 ;  /* 0x000000a7ab297207 */ /* 0x000fe40000000000 */
[----:B------:R-:W-:Y:S02]  /*db90*/  SEL R39, R167, R171, P0 ;  /* 0x000000aba7277207 */ /* 0x000fe40000000000 */
[----:B------:R-:W-:-:S02]  /*dba0*/  SEL R32, R172, R30, P0 ;  /* 0x0000001eac207207 */ /* 0x000fc40000000000 */
[----:B------:R-:W-:Y:S02]  /*dbb0*/  SEL R30, R30, R172, P0 ;  /* 0x000000ac1e1e7207 */ /* 0x000fe40000000000 */
[----:B0-----:R-:W-:Y:S02]  /*dbc0*/  F2FP.BF16.F32.PACK_AB R80, R61, R60 ;  /* 0x0000003c3d50723e */ /* 0x001fe400000010ff */
[----:B------:R-:W-:Y:S02]  /*dbd0*/  F2FP.BF16.F32.PACK_AB R82, R59, R58 ;  /* 0x0000003a3b52723e */ /* 0x000fe400000010ff */
[----:B------:R-:W-:Y:S02]  /*dbe0*/  F2FP.BF16.F32.PACK_AB R83, R55, R54 ;  /* 0x000000363753723e */ /* 0x000fe400000010ff */
[----:B------:R-:W-:Y:S02]  /*dbf0*/  F2FP.BF16.F32.PACK_AB R81, R57, R56 ;  /* 0x000000383951723e */ /* 0x000fe400000010ff */
[----:B-1----:R-:W-:-:S02]  /*dc00*/  F2FP.BF16.F32.PACK_AB R68, R53, R52 ;  /* 0x000000343544723e */ /* 0x002fc400000010ff */
[----:B------:R-:W-:Y:S01]  /*dc10*/  F2FP.BF16.F32.PACK_AB R70, R51, R50 ;  /* 0x000000323346723e */ /* 0x000fe200000010ff */
[----:B------:R0:W-:Y:S01]  /*dc20*/  STSM.16.M88.4 [R179], R80 ;  /* 0x00000050b3007844 */ /* 0x0001e20000000200 */
[----:B------:R-:W-:Y:S02]  /*dc30*/  F2FP.BF16.F32.PACK_AB R71, R47, R46 ;  /* 0x0000002e2f47723e */ /* 0x000fe400000010ff */
[----:B------:R-:W-:Y:S02]  /*dc40*/  F2FP.BF16.F32.PACK_AB R69, R49, R48 ;  /* 0x000000303145723e */ /* 0x000fe400000010ff */
[----:B---3--:R-:W-:Y:S02]  /*dc50*/  F2FP.BF16.F32.PACK_AB R72, R45, R44 ;  /* 0x0000002c2d48723e */ /* 0x008fe400000010ff */
[----:B------:R-:W-:Y:S01]  /*dc60*/  F2FP.BF16.F32.PACK_AB R74, R43, R42 ;  /* 0x0000002a2b4a723e */ /* 0x000fe200000010ff */
[----:B------:R1:W-:Y:S01]  /*dc70*/  STSM.16.M88.4 [R180], R68 ;  /* 0x00000044b4007844 */ /* 0x0003e20000000200 */
[----:B------:R-:W-:-:S02]  /*dc80*/  F2FP.BF16.F32.PACK_AB R75, R39, R38 ;  /* 0x00000026274b723e */ /* 0x000fc400000010ff */
[----:B------:R-:W-:Y:S02]  /*dc90*/  F2FP.BF16.F32.PACK_AB R73, R41, R40 ;  /* 0x000000282949723e */ /* 0x000fe400000010ff */
[----:B--2---:R-:W-:Y:S02]  /*dca0*/  SEL R152, R150, R155, P0 ;  /* 0x0000009b96987207 */ /* 0x004fe40000000000 */
[----:B------:R-:W-:Y:S01]  /*dcb0*/  SEL R153, R134, R154, P0 ;  /* 0x0000009a86997207 */ /* 0x000fe20000000000 */
[----:B------:R2:W-:Y:S01]  /*dcc0*/  STSM.16.M88.4 [R181], R72 ;  /* 0x00000048b5007844 */ /* 0x0005e20000000200 */
[----:B------:R-:W-:Y:S02]  /*dcd0*/  SEL R151, R154, R134, P0 ;  /* 0x000000869a977207 */ /* 0x000fe40000000000 */
[----:B-----5:R-:W-:Y:S02]  /*dce0*/  F2FP.BF16.F32.PACK_AB R76, R37, R36 ;  /* 0x00000024254c723e */ /* 0x020fe400000010ff */
[----:B------:R-:W-:-:S02]  /*dcf0*/  F2FP.BF16.F32.PACK_AB R78, R35, R34 ;  /* 0x00000022234e723e */ /* 0x000fc400000010ff */
[----:B------:R-:W-:Y:S02]  /*dd00*/  F2FP.BF16.F32.PACK_AB R79, R31, R30 ;  /* 0x0000001e1f4f723e */ /* 0x000fe400000010ff */
[----:B------:R-:W-:Y:S02]  /*dd10*/  F2FP.BF16.F32.PACK_AB R77, R33, R32 ;  /* 0x00000020214d723e */ /* 0x000fe400000010ff */
[----:B------:R-:W-:Y:S02]  /*dd20*/  SEL R150, R155, R150, P0 ;  /* 0x000000969b967207 */ /* 0x000fe40000000000 */
[----:B------:R-:W-:Y:S01]  /*dd30*/  SEL R154, R7, R136, P0 ;  /* 0x00000088079a7207 */ /* 0x000fe20000000000 */
[----:B------:R3:W-:Y:S01]  /*dd40*/  STSM.16.M88.4 [R182], R76 ;  /* 0x0000004cb6007844 */ /* 0x0007e20000000200 */
[----:B------:R-:W-:Y:S02]  /*dd50*/  SEL R135, R173, R175, P0 ;  /* 0x000000afad877207 */ /* 0x000fe40000000000 */
[----:B------:R-:W-:-:S02]  /*dd60*/  SEL R155, R4, R5, P0 ;  /* 0x00000005049b7207 */ /* 0x000fc40000000000 */
[----:B------:R-:W-:Y:S02]  /*dd70*/  SEL R157, R5, R4, P0 ;  /* 0x00000004059d7207 */ /* 0x000fe40000000000 */
[----:B----4-:R-:W-:Y:S02]  /*dd80*/  SEL R136, R3, R6, P0 ;  /* 0x0000000603887207 */ /* 0x010fe40000000000 */
[----:B------:R-:W-:Y:S02]  /*dd90*/  SEL R134, R6, R3, P0 ;  /* 0x0000000306867207 */ /* 0x000fe40000000000 */
[----:B0-----:R-:W-:Y:S02]  /*dda0*/  F2FP.BF16.F32.PACK_AB R80, R29, R28 ;  /* 0x0000001c1d50723e */ /* 0x001fe400000010ff */
[----:B------:R-:W-:Y:S02]  /*ddb0*/  F2FP.BF16.F32.PACK_AB R82, R27, R26 ;  /* 0x0000001a1b52723e */ /* 0x000fe400000010ff */
[----:B------:R-:W-:-:S02]  /*ddc0*/  F2FP.BF16.F32.PACK_AB R83, R21, R20 ;  /* 0x000000141553723e */ /* 0x000fc400000010ff */
[----:B------:R-:W-:Y:S02]  /*ddd0*/  F2FP.BF16.F32.PACK_AB R81, R25, R24 ;  /* 0x000000181951723e */ /* 0x000fe400000010ff */
[----:B------:R-:W-:Y:S02]  /*dde0*/  F2FP.BF16.F32.PACK_AB R4, R15, R14 ;  /* 0x0000000e0f04723e */ /* 0x000fe400000010ff */
[----:B------:R-:W-:Y:S01]  /*ddf0*/  F2FP.BF16.F32.PACK_AB R6, R13, R12 ;  /* 0x0000000c0d06723e */ /* 0x000fe200000010ff */
[----:B------:R-:W-:Y:S01]  /*de00*/  STSM.16.M88.4 [R183], R80 ;  /* 0x00000050b7007844 */ /* 0x000fe20000000200 */
[----:B------:R-:W-:Y:S02]  /*de10*/  F2FP.BF16.F32.PACK_AB R7, R9, R8 ;  /* 0x000000080907723e */ /* 0x000fe400000010ff */
[----:B------:R-:W-:Y:S02]  /*de20*/  F2FP.BF16.F32.PACK_AB R5, R11, R10 ;  /* 0x0000000a0b05723e */ /* 0x000fe400000010ff */
[----:B-1----:R-:W-:-:S02]  /*de30*/  F2FP.BF16.F32.PACK_AB R68, R141, R140 ;  /* 0x0000008c8d44723e */ /* 0x002fc400000010ff */
[----:B------:R-:W-:Y:S01]  /*de40*/  F2FP.BF16.F32.PACK_AB R70, R139, R138 ;  /* 0x0000008a8b46723e */ /* 0x000fe200000010ff */
[----:B------:R0:W-:Y:S01]  /*de50*/  STSM.16.M88.4 [R184], R4 ;  /* 0x00000004b8007844 */ /* 0x0001e20000000200 */
[----:B------:R-:W-:Y:S02]  /*de60*/  F2FP.BF16.F32.PACK_AB R71, R143, R142 ;  /* 0x0000008e8f47723e */ /* 0x000fe400000010ff */
[----:B------:R-:W-:Y:S02]  /*de70*/  F2FP.BF16.F32.PACK_AB R69, R145, R144 ;  /* 0x000000909145723e */ /* 0x000fe400000010ff */
[----:B--2---:R-:W-:Y:S02]  /*de80*/  F2FP.BF16.F32.PACK_AB R72, R149, R148 ;  /* 0x000000949548723e */ /* 0x004fe400000010ff */
[----:B------:R-:W-:Y:S01]  /*de90*/  F2FP.BF16.F32.PACK_AB R74, R147, R146 ;  /* 0x00000092934a723e */ /* 0x000fe200000010ff */
[----:B------:R-:W-:Y:S01]  /*dea0*/  STSM.16.M88.4 [R185], R68 ;  /* 0x00000044b9007844 */ /* 0x000fe20000000200 */
[----:B------:R-:W-:-:S02]  /*deb0*/  F2FP.BF16.F32.PACK_AB R75, R151, R150 ;  /* 0x00000096974b723e */ /* 0x000fc400000010ff */
[----:B------:R-:W-:Y:S02]  /*dec0*/  F2FP.BF16.F32.PACK_AB R73, R153, R152 ;  /* 0x000000989949723e */ /* 0x000fe400000010ff */
[----:B---3--:R-:W-:Y:S02]  /*ded0*/  F2FP.BF16.F32.PACK_AB R77, R137, R136 ;  /* 0x00000088894d723e */ /* 0x008fe400000010ff */
[----:B------:R-:W-:Y:S01]  /*dee0*/  F2FP.BF16.F32.PACK_AB R78, R157, R156 ;  /* 0x0000009c9d4e723e */ /* 0x000fe200000010ff */
[----:B------:R1:W-:Y:S01]  /*def0*/  STSM.16.M88.4 [R186], R72 ;  /* 0x00000048ba007844 */ /* 0x0003e20000000200 */
[----:B------:R-:W-:Y:S01]  /*df00*/  F2FP.BF16.F32.PACK_AB R79, R135, R134 ;  /* 0x00000086874f723e */ /* 0x000fe200000010ff */
[----:B0-----:R-:W-:Y:S01]  /*df10*/  IMAD.U32 R4, RZ, RZ, UR12 ;  /* 0x0000000cff047e24 */ /* 0x001fe2000f8e00ff */
[----:B------:R-:W-:Y:S01]  /*df20*/  F2FP.BF16.F32.PACK_AB R76, R155, R154 ;  /* 0x0000009a9b4c723e */ /* 0x000fe200000010ff */
[----:B------:R-:W-:Y:S01]  /*df30*/  IMAD.U32 R5, RZ, RZ, UR13 ;  /* 0x0000000dff057e24 */ /* 0x000fe2000f8e00ff */
[----:B------:R-:W-:-:S03]  /*df40*/  ISETP.NE.U32.AND P0, PT, RZ, UR16, PT ;  /* 0x00000010ff007c0c */ /* 0x000fc6000bf05070 */
[----:B------:R0:W-:Y:S01]  /*df50*/  STSM.16.M88.4 [R187], R76 ;  /* 0x0000004cbb007844 */ /* 0x0001e20000000200 */
[----:B------:R-:W-:Y:S01]  /*df60*/  BAR.SYNC.DEFER_BLOCKING 0x1, 0x100 ;  /* 0x0044000000007b1d */ /* 0x000fe20000010000 */
[----:B------:R-:W-:Y:S01]  /*df70*/  ISETP.NE.AND.EX P0, PT, RZ, UR17, PT, P0 ;  /* 0x00000011ff007c0c */ /* 0x000fe2000bf05300 */
[----:B------:R-:W-:-:S04]  /*df80*/  UISETP.NE.U32.AND UP0, UPT, UR14, URZ, UPT ;  /* 0x0000003f0e00728c */ /* 0x000fc8000bf05070 */
[----:B------:R-:W-:-:S08]  /*df90*/  UISETP.NE.AND.EX UP0, UPT, UR15, URZ, UPT, UP0 ;  /* 0x0000003f0f00728c */ /* 0x000fd0000bf05300 */
[----:B------:R2:W3:Y:S03]  /*dfa0*/  @P0 LDG.E R3, desc[UR54][R4.64] ;  /* 0x0000003604030981 */ /* 0x0004e6000c1e1900 */
[----:B------:R-:W-:Y:S01]  /*dfb0*/  @UP0 ULEA UR14, UP1, UR36, UR14, 0x2 ;  /* 0x0000000e240e0291 */ /* 0x000fe2000f82103f */
[----:B------:R-:W-:-:S03]  /*dfc0*/  PLOP3.LUT P4, PT, PT, PT, UP0, 0x80, 0x0 ;  /* 0x000000000000781c */ /* 0x000fc60003f8f008 */
[----:B------:R-:W-:Y:S02]  /*dfd0*/  @UP0 ULEA.HI.X UR15, UR36, UR15, UR37, 0x2, UP1 ;  /* 0x0000000f240f0291 */ /* 0x000fe400088f1425 */
[----:B--2---:R-:W-:-:S04]  /*dfe0*/  IMAD.U32 R4, RZ, RZ, UR14 ;  /* 0x0000000eff047e24 */ /* 0x004fc8000f8e00ff */
[----:B------:R-:W-:-:S05]  /*dff0*/  IMAD.U32 R5, RZ, RZ, UR15 ;  /* 0x0000000fff057e24 */ /* 0x000fca000f8e00ff */
[----:B------:R2:W4:Y:S01]  /*e000*/  @P4 LDG.E R6, desc[UR54][R4.64] ;  /* 0x0000003604064981 */ /* 0x000522000c1e1900 */
[----:B------:R-:W-:Y:S01]  /*e010*/  UISETP.NE.AND UP2, UPT, UR9, 0x1, UPT ;  /* 0x000000010900788c */ /* 0x000fe2000bf45270 */
[----:B-1----:R-:W-:Y:S01]  /*e020*/  VIADD R72, R17, UR39 ;  /* 0x0000002711487c36 */ /* 0x002fe20008000000 */
[----:B------:R-:W-:Y:S01]  /*e030*/  UISETP.GT.AND UP1, UPT, UR43, 0x1, UPT ;  /* 0x000000012b00788c */ /* 0x000fe2000bf24270 */
[----:B------:R-:W-:Y:S01]  /*e040*/  UMOV UR23, 0x9b8 ;  /* 0x000009b800177882 */ /* 0x000fe20000000000 */
[----:B------:R-:W-:Y:S02]  /*e050*/  UISETP.NE.U32.AND UP0, UPT, UR16, URZ, UPT ;  /* 0x0000003f1000728c */ /* 0x000fe4000bf05070 */
[----:B------:R-:W-:Y:S01]  /*e060*/  PLOP3.LUT P1, PT, PT, PT, UP2, 0x80, 0x0 ;  /* 0x000000000000781c */ /* 0x000fe20003f2f028 */
[----:B------:R-:W-:Y:S02]  /*e070*/  USEL UR23, UR23, 0x978, UP1 ;  /* 0x0000097817177887 */ /* 0x000fe40008800000 */
[----:B------:R-:W-:Y:S01]  /*e080*/  UISETP.NE.AND.EX UP0, UPT, UR17, URZ, UPT, UP0 ;  /* 0x0000003f1100728c */ /* 0x000fe2000bf05300 */
[----:B------:R-:W-:Y:S01]  /*e090*/  UMOV UR4, URZ ;  /* 0x0000003f00047c82 */ /* 0x000fe20008000000 */
[----:B------:R-:W-:-:S02]  /*e0a0*/  USEL UR22, UR40, URZ, UP1 ;  /* 0x0000003f28167287 */ /* 0x000fc40008800000 */
[----:B------:R-:W-:Y:S01]  /*e0b0*/  USEL UR36, UR36, URZ, !UP0 ;  /* 0x0000003f24247287 */ /* 0x000fe2000c000000 */
[----:B------:R-:W-:Y:S01]  /*e0c0*/  @UP2 ULDC UR26, c[0x0][0xbec] ;  /* 0x0002fb00001a2ab9 */ /* 0x000fe20000000800 */
[----:B------:R-:W-:-:S04]  /*e0d0*/  USEL UR37, UR37, URZ, !UP0 ;  /* 0x0000003f25257287 */ /* 0x000fc8000c000000 */
[----:B------:R-:W-:Y:S01]  /*e0e0*/  ULDC.64 UR16, c[0x0][UR23+0x220] ;  /* 0x0000880017107abb */ /* 0x000fe20008000a00 */
[----:B------:R-:W-:Y:S01]  /*e0f0*/  ULDC.64 UR20, c[0x0][UR23+0x218] ;  /* 0x0000860017147abb */ /* 0x000fe20008000a00 */
[----:B------:R-:W-:Y:S01]  /*e100*/  ULDC.64 UR18, c[0x0][UR23+0x228] ;  /* 0x00008a0017127abb */ /* 0x000fe20008000a00 */
[----:B--2---:R-:W-:Y:S01]  /*e110*/  @P1 IMAD.HI.U32 R4, R72, UR26, RZ ;  /* 0x0000001a48041c27 */ /* 0x004fe2000f8e00ff */
[----:B------:R-:W-:Y:S02]  /*e120*/  UIMAD UR17, UR17, UR36, URZ ;  /* 0x00000024111172a4 */ /* 0x000fe4000f8e023f */
[----:B------:R-:W-:Y:S02]  /*e130*/  UIMAD.WIDE.U32 UR14, UR20, UR38, URZ ;  /* 0x00000026140e72a5 */ /* 0x000fe4000f8e003f */
[----:B------:R-:W-:Y:S01]  /*e140*/  UIMAD.WIDE.U32 UR24, UR18, UR22, URZ ;  /* 0x00000016121872a5 */ /* 0x000fe2000f8e003f */
[----:B------:R-:W-:Y:S01]  /*e150*/  @UP2 ULDC UR27, c[0x0][0xbf0] ;  /* 0x0002fc00001b2ab9 */ /* 0x000fe20000000800 */
[----:B------:R-:W-:-:S02]  /*e160*/  UIMAD UR20, UR21, UR38, URZ ;  /* 0x00000026151472a4 */ /* 0x000fc4000f8e023f */
[----:B------:R-:W-:Y:S02]  /*e170*/  UIMAD UR22, UR19, UR22, URZ ;  /* 0x00000016131672a4 */ /* 0x000fe4000f8e023f */
[----:B------:R-:W-:Y:S02]  /*e180*/  UIMAD.WIDE.U32 UR18, UR16, UR36, URZ ;  /* 0x00000024101272a5 */ /* 0x000fe4000f8e003f */
[----:B------:R-:W-:Y:S02]  /*e190*/  UIMAD UR17, UR16, UR37, UR17 ;  /* 0x00000025101172a4 */ /* 0x000fe4000f8e0211 */
[----:B------:R-:W-:Y:S02]  /*e1a0*/  UIADD3 UR16, UR15, UR20, URZ ;  /* 0x000000140f107290 */ /* 0x000fe4000fffe03f */
[----:B------:R-:W-:Y:S02]  /*e1b0*/  UIADD3 UR22, UR25, UR22, URZ ;  /* 0x0000001619167290 */ /* 0x000fe4000fffe03f */
[----:B------:R-:W-:-:S04]  /*e1c0*/  UIADD3 UR15, UR19, UR17, URZ ;  /* 0x00000011130f7290 */ /* 0x000fc8000fffe03f */
[----:B------:R-:W-:Y:S01]  /*e1d0*/  IMAD.U32 R70, RZ, RZ, UR22 ;  /* 0x00000016ff467e24 */ /* 0x000fe2000f8e00ff */
[----:B---3--:R-:W-:Y:S01]  /*e1e0*/  @P0 R2UR UR4, R3 ;  /* 0x00000000030402ca */ /* 0x008fe200000e0000 */
[----:B------:R-:W-:Y:S01]  /*e1f0*/  IMAD.MOV.U32 R3, RZ, RZ, R72 ;  /* 0x000000ffff037224 */ /* 0x000fe200078e0048 */
[----:B------:R-:W-:Y:S01]  /*e200*/  @P1 SHF.R.U32.HI R3, RZ, UR27, R4 ;  /* 0x0000001bff031c19 */ /* 0x000fe20008011604 */
[----:B------:R-:W-:-:S03]  /*e210*/  IMAD.U32 R4, RZ, RZ, UR24 ;  /* 0x00000018ff047e24 */ /* 0x000fc6000f8e00ff */
[--C-:B------:R-:W-:Y:S01]  /*e220*/  SHF.R.S32.HI R5, RZ, 0x1f, R3.reuse ;  /* 0x0000001fff057819 */ /* 0x100fe20000011403 */
[----:B------:R-:W-:-:S04]  /*e230*/  IMAD.MOV R7, RZ, RZ, -R3 ;  /* 0x000000ffff077224 */ /* 0x000fc800078e0a03 */
[----:B------:R-:W-:Y:S02]  /*e240*/  IMAD R7, R7, UR9, R72 ;  /* 0x0000000907077c24 */ /* 0x000fe4000f8e0248 */
[----:B------:R-:W-:Y:S02]  /*e250*/  UIADD3 UR14, UP0, UP3, UR18, UR14, UR4 ;  /* 0x0000000e120e7290 */ /* 0x000fe4000fb1e004 */
[----:B------:R-:W-:Y:S01]  /*e260*/  USHF.R.S32.HI UR17, URZ, 0x1f, UR4 ;  /* 0x0000001f3f117899 */ /* 0x000fe20008011404 */
[----:B------:R-:W-:Y:S01]  /*e270*/  ULDC.64 UR18, c[0x0][0xba8] ;  /* 0x0002ea0000127ab9 */ /* 0x000fe20000000a00 */
[----:B------:R-:W-:Y:S02]  /*e280*/  @!UP1 ULDC UR18, c[0x0][0xb50] ;  /* 0x0002d40000129ab9 */ /* 0x000fe40000000800 */
[----:B------:R-:W-:Y:S01]  /*e290*/  UIADD3.X UR16, UR15, UR16, UR17, UP0, UP3 ;  /* 0x000000100f107290 */ /* 0x000fe200087e6411 */
[----:B------:R-:W-:Y:S01]  /*e2a0*/  IADD3 R4, P2, P3, R3, UR14, R4 ;  /* 0x0000000e03047c10 */ /* 0x000fe2000fb5e004 */
[----:B------:R-:W-:Y:S01]  /*e2b0*/  @!UP1 ULDC UR19, c[0x0][0xb54] ;  /* 0x0002d50000139ab9 */ /* 0x000fe20000000800 */
[----:B------:R-:W-:Y:S01]  /*e2c0*/  ULDC.64 UR14, c[0x0][UR23+0x210] ;  /* 0x00008400170e7abb */ /* 0x000fe20008000a00 */
[----:B------:R-:W-:Y:S01]  /*e2d0*/  SHF.R.S32.HI R3, RZ, 0x1f, R7 ;  /* 0x0000001fff037819 */ /* 0x000fe20000011407 */
[----:B------:R-:W-:Y:S01]  /*e2e0*/  IMAD R68, R7, UR15, RZ ;  /* 0x0000000f07447c24 */ /* 0x000fe2000f8e02ff */
[----:B------:R-:W-:-:S03]  /*e2f0*/  IADD3.X R5, R5, UR16, R70, P2, P3 ;  /* 0x0000001005057c10 */ /* 0x000fc600097e6446 */
[----:B------:R-:W-:Y:S02]  /*e300*/  IMAD R3, R3, UR14, R68 ;  /* 0x0000000e03037c24 */ /* 0x000fe4000f8e0244 */
[----:B------:R-:W-:Y:S01]  /*e310*/  IMAD.WIDE.U32 R4, R7, UR14, R4 ;  /* 0x0000000e07047c25 */ /* 0x000fe2000f8e0004 */
[----:B------:R-:W-:Y:S01]  /*e320*/  ULDC UR14, c[0x0][0xa88] ;  /* 0x0002a200000e7ab9 */ /* 0x000fe20000000800 */
[----:B----4-:R-:W-:Y:S02]  /*e330*/  @P4 R2UR UR14, R6 ;  /* 0x00000000060e42ca */ /* 0x010fe400000e0000 */
[----:B------:R-:W-:Y:S01]  /*e340*/  IMAD.IADD R3, R5, 0x1, R3 ;  /* 0x0000000105037824 */ /* 0x000fe200078e0203 */
[----:B------:R-:W-:-:S04]  /*e350*/  LEA R68, P2, R4, UR18, 0x2 ;  /* 0x0000001204447c11 */ /* 0x000fc8000f8410ff */
[----:B------:R-:W-:Y:S01]  /*e360*/  LEA.HI.X R69, R4, UR19, R3, 0x2, P2 ;  /* 0x0000001304457c11 */ /* 0x000fe200090f1403 */
[----:B0-----:R-:W-:Y:S08]  /*e370*/  @P4 BRA `(.L_x_2810) ;  /* 0x0000000000284947 */ /* 0x001ff00003800000 */
        /* <DEDUP_REMOVED lines=10> */
.L_x_2810:
[----:B------:R-:W2:Y:S04]  /*e420*/  LDL R70, [R1+0x30] ;  /* 0x0000300001467983 */ /* 0x000ea80000100800 */
[----:B------:R-:W3:Y:S01]  /*e430*/  LDL R3, [R1+0x2c] ;  /* 0x00002c0001037983 */ /* 0x000ee20000100800 */
[----:B------:R-:W-:Y:S01]  /*e440*/  UIMAD UR16, UR14, UR9, URZ ;  /* 0x000000090e1072a4 */ /* 0x000fe2000f8e023f */
[----:B------:R-:W-:Y:S02]  /*e450*/  PLOP3.LUT P3, PT, PT, PT, UP1, 0x80, 0x0 ;  /* 0x000000000000781c */ /* 0x000fe40003f6f018 */
[----:B------:R-:W-:Y:S04]  /*e460*/  SHFL.IDX PT, R4, R68, RZ, 0x1c1f ;  /* 0x001c1fff44047589 */ /* 0x000fe800000e0000 */
[----:B------:R-:W0:Y:S04]  /*e470*/  SHFL.IDX PT, R5, R69, RZ, 0x1c1f ;  /* 0x001c1fff45057589 */ /* 0x000e2800000e0000 */
[----:B------:R-:W-:Y:S04]  /*e480*/  SHFL.IDX PT, R6, R68, 0x1, 0x1c1f ;  /* 0x003c1f0044067f89 */ /* 0x000fe800000e0000 */
[----:B------:R-:W1:Y:S01]  /*e490*/  SHFL.IDX PT, R7, R69, 0x1, 0x1c1f ;  /* 0x003c1f0045077f89 */ /* 0x000e6200000e0000 */
[----:B--2---:R-:W-:Y:S01]  /*e4a0*/  VIADD R70, R70, UR39 ;  /* 0x0000002746467c36 */ /* 0x004fe20008000000 */
        /* <DEDUP_REMOVED lines=22> */
[----:B------:R-:W-:Y:S02]  /*e610*/  LOP3.LUT R24, R25, 0x380, RZ, 0xc0, !PT ;  /* 0x0000038019187812 */ /* 0x000fe400078ec0ff */
[----:B------:R-:W-:Y:S02]  /*e620*/  IADD3 R13, P3, R2, 0x2000, RZ ;  /* 0x00002000020d7810 */ /* 0x000fe40007f7e0ff */
[----:B------:R-:W-:Y:S02]  /*e630*/  SHF.R.U64 R24, R24, 0x3, RZ ;  /* 0x0000000318187819 */ /* 0x000fe400000012ff */
[----:B------:R-:W-:-:S02]  /*e640*/  LOP3.LUT R8, R9, 0x380, RZ, 0xc0, !PT ;  /* 0x0000038009087812 */ /* 0x000fc400078ec0ff */
[----:B------:R-:W-:Y:S02]  /*e650*/  LOP3.LUT R12, R13, 0x380, RZ, 0xc0, !PT ;  /* 0x000003800d0c7812 */ /* 0x000fe400078ec0ff */
[----:B------:R-:W-:Y:S01]  /*e660*/  LOP3.LUT R24, R24, R25, RZ, 0x3c, !PT ;  /* 0x0000001918187212 */ /* 0x000fe200078e3cff */
[--C-:B------:R-:W-:Y:S01]  /*e670*/  IMAD.X R25, RZ, RZ, R3.reuse, P2 ;  /* 0x000000ffff197224 */ /* 0x100fe200010e0603 */
[----:B------:R-:W-:Y:S02]  /*e680*/  IADD3 R49, P2, R2, 0x9000, RZ ;  /* 0x0000900002317810 */ /* 0x000fe40007f5e0ff */
[----:B------:R-:W-:Y:S02]  /*e690*/  SHF.R.U64 R8, R8, 0x3, RZ ;  /* 0x0000000308087819 */ /* 0x000fe400000012ff */
[----:B------:R-:W-:Y:S01]  /*e6a0*/  SHF.R.U64 R12, R12, 0x3, RZ ;  /* 0x000000030c0c7819 */ /* 0x000fe200000012ff */
[----:B------:R-:W-:Y:S01]  /*e6b0*/  UIMAD UR12, UR17, UR14, URZ ;  /* 0x0000000e110c72a4 */ /* 0x000fe2000f8e023f */
[----:B------:R-:W-:Y:S01]  /*e6c0*/  LOP3.LUT R48, R49, 0x380, RZ, 0xc0, !PT ;  /* 0x0000038031307812 */ /* 0x000fe200078ec0ff */
[----:B------:R-:W-:Y:S01]  /*e6d0*/  UIMAD.WIDE.U32 UR10, UR4, UR14, URZ ;  /* 0x0000000e040a72a5 */ /* 0x000fe2000f8e003f */
[----:B------:R-:W-:Y:S01]  /*e6e0*/  LOP3.LUT R8, R8, R9, RZ, 0x3c, !PT ;  /* 0x0000000908087212 */ /* 0x000fe200078e3cff */
[--C-:B------:R-:W-:Y:S01]  /*e6f0*/  IMAD.X R9, RZ, RZ, R3.reuse, P4 ;  /* 0x000000ffff097224 */ /* 0x100fe200020e0603 */
[----:B------:R-:W-:Y:S01]  /*e700*/  LOP3.LUT R12, R12, R13, RZ, 0x3c, !PT ;  /* 0x0000000d0c0c7212 */ /* 0x000fe200078e3cff */
[----:B------:R-:W-:Y:S01]  /*e710*/  IMAD.X R13, RZ, RZ, R3, P3 ;  /* 0x000000ffff0d7224 */ /* 0x000fe200018e0603 */
[----:B------:R-:W-:-:S02]  /*e720*/  IADD3 R29, P0, R2, 0x4000, RZ ;  /* 0x00004000021d7810 */ /* 0x000fc40007f1e0ff */
[C---:B------:R-:W-:Y:S02]  /*e730*/  IADD3 R33, P6, R2.reuse, 0x5000, RZ ;  /* 0x0000500002217810 */ /* 0x040fe40007fde0ff */
[C---:B------:R-:W-:Y:S02]  /*e740*/  IADD3 R37, P5, R2.reuse, 0x6000, RZ ;  /* 0x0000600002257810 */ /* 0x040fe40007fbe0ff */
[C---:B------:R-:W-:Y:S01]  /*e750*/  LOP3.LUT R7, R2.reuse, 0x380, RZ, 0xc0, !PT ;  /* 0x0000038002077812 */ /* 0x040fe200078ec0ff */
[----:B------:R-:W-:Y:S01]  /*e760*/  UIMAD UR12, UR4, UR15, UR12 ;  /* 0x0000000f040c72a4 */ /* 0x000fe2000f8e020c */
[C---:B------:R-:W-:Y:S01]  /*e770*/  IADD3 R41, P4, R2.reuse, 0x7000, RZ ;  /* 0x0000700002297810 */ /* 0x040fe20007f9e0ff */
[----:B------:R-:W-:Y:S01]  /*e780*/  @UP2 ULDC UR14, c[0x0][0xbec] ;  /* 0x0002fb00000e2ab9 */ /* 0x000fe20000000800 */
[----:B------:R-:W-:Y:S01]  /*e790*/  IADD3 R45, P3, R2, 0x8000, RZ ;  /* 0x00008000022d7810 */ /* 0x000fe20007f7e0ff */
[----:B------:R-:W5:Y:S01]  /*e7a0*/  LD.E.128 R8, desc[UR54][R8.64] ;  /* 0x0000003608087980 */ /* 0x000f62000c101d00 */
[----:B------:R-:W-:-:S02]  /*e7b0*/  SHF.R.U64 R48, R48, 0x3, RZ ;  /* 0x0000000330307819 */ /* 0x000fc400000012ff */
[----:B------:R-:W-:Y:S01]  /*e7c0*/  LOP3.LUT R28, R29, 0x380, RZ, 0xc0, !PT ;  /* 0x000003801d1c7812 */ /* 0x000fe200078ec0ff */
[----:B------:R-:W5:Y:S01]  /*e7d0*/  LD.E.128 R12, desc[UR54][R12.64] ;  /* 0x000000360c0c7980 */ /* 0x000f62000c101d00 */
[----:B------:R-:W-:Y:S02]  /*e7e0*/  LOP3.LUT R32, R33, 0x380, RZ, 0xc0, !PT ;  /* 0x0000038021207812 */ /* 0x000fe400078ec0ff */
[----:B------:R-:W-:Y:S01]  /*e7f0*/  LOP3.LUT R36, R37, 0x380, RZ, 0xc0, !PT ;  /* 0x0000038025247812 */ /* 0x000fe200078ec0ff */
[----:B------:R-:W5:Y:S01]  /*e800*/  LD.E.128 R24, desc[UR54][R24.64] ;  /* 0x0000003618187980 */ /* 0x000f62000c101d00 */
[----:B------:R-:W-:Y:S02]  /*e810*/  LOP3.LUT R40, R41, 0x380, RZ, 0xc0, !PT ;  /* 0x0000038029287812 */ /* 0x000fe400078ec0ff */
[----:B------:R-:W-:Y:S02]  /*e820*/  LOP3.LUT R44, R45, 0x380, RZ, 0xc0, !PT ;  /* 0x000003802d2c7812 */ /* 0x000fe400078ec0ff */
[----:B------:R-:W-:Y:S01]  /*e830*/  LOP3.LUT R48, R48, R49, RZ, 0x3c, !PT ;  /* 0x0000003130307212 */ /* 0x000fe200078e3cff */
[----:B------:R-:W-:Y:S01]  /*e840*/  IMAD.X R49, RZ, RZ, R3, P2 ;  /* 0x000000ffff317224 */ /* 0x000fe200010e0603 */
[----:B------:R-:W-:-:S02]  /*e850*/  IADD3 R5, P2, R2, 0xf000, RZ ;  /* 0x0000f00002057810 */ /* 0x000fc40007f5e0ff */
[----:B------:R-:W-:Y:S02]  /*e860*/  SHF.R.U64 R28, R28, 0x3, RZ ;  /* 0x000000031c1c7819 */ /* 0x000fe400000012ff */
[----:B------:R-:W-:Y:S02]  /*e870*/  SHF.R.U64 R32, R32, 0x3, RZ ;  /* 0x0000000320207819 */ /* 0x000fe400000012ff */
[----:B------:R-:W-:Y:S01]  /*e880*/  SHF.R.U64 R7, R7, 0x3, RZ ;  /* 0x0000000307077819 */ /* 0x000fe200000012ff */
[----:B------:R-:W-:Y:S01]  /*e890*/  UIADD3 UR11, UR11, UR12, URZ ;  /* 0x0000000c0b0b7290 */ /* 0x000fe2000fffe03f */
[----:B------:R-:W-:Y:S01]  /*e8a0*/  SHF.R.U64 R36, R36, 0x3, RZ ;  /* 0x0000000324247819 */ /* 0x000fe200000012ff */
[----:B------:R-:W-:Y:S01]  /*e8b0*/  USHF.R.S32.HI UR4, URZ, 0x1f, UR36 ;  /* 0x0000001f3f047899 */ /* 0x000fe20008011424 */
[----:B------:R-:W-:Y:S01]  /*e8c0*/  SHF.R.U64 R40, R40, 0x3, RZ ;  /* 0x0000000328287819 */ /* 0x000fe200000012ff */
[----:B------:R-:W-:Y:S01]  /*e8d0*/  ULDC.64 UR12, c[0x0][0xae8] ;  /* 0x0002ba00000c7ab9 */ /* 0x000fe20000000a00 */
[----:B------:R-:W-:Y:S01]  /*e8e0*/  SHF.R.U64 R44, R44, 0x3, RZ ;  /* 0x000000032c2c7819 */ /* 0x000fe200000012ff */
[--C-:B------:R-:W-:Y:S01]  /*e8f0*/  IMAD.X R73, RZ, RZ, R3.reuse, P2 ;  /* 0x000000ffff497224 */ /* 0x100fe200010e0603 */
[----:B------:R-:W-:Y:S01]  /*e900*/  LOP3.LUT R4, R5, 0x380, RZ, 0xc0, !PT ;  /* 0x0000038005047812 */ /* 0x000fe200078ec0ff */
[----:B------:R-:W5:Y:S01]  /*e910*/  LD.E.128 R48, desc[UR54][R48.64] ;  /* 0x0000003630307980 */ /* 0x000f62000c101d00 */
        /* <DEDUP_REMOVED lines=10> */
[C---:B------:R-:W-:Y:S01]  /*e9c0*/  IADD3 R53, P0, R2.reuse, 0xa000, RZ ;  /* 0x0000a00002357810 */ /* 0x040fe20007f1e0ff */
[----:B------:R-:W-:Y:S01]  /*e9d0*/  UIMAD.WIDE.U32 UR10, UR38, UR12, UR10 ;  /* 0x0000000c260a72a5 */ /* 0x000fe2000f8e000a */
[C---:B------:R-:W-:Y:S01]  /*e9e0*/  IADD3 R57, P6, R2.reuse, 0xb000, RZ ;  /* 0x0000b00002397810 */ /* 0x040fe20007fde0ff */
[----:B------:R-:W5:Y:S01]  /*e9f0*/  LD.E.128 R28, desc[UR54][R28.64] ;  /* 0x000000361c1c7980 */ /* 0x000f62000c101d00 */
[----:B------:R-:W-:-:S02]  /*ea00*/  IADD3 R61, P5, R2, 0xc000, RZ ;  /* 0x0000c000023d7810 */ /* 0x000fc40007fbe0ff */
[C---:B------:R-:W-:Y:S01]  /*ea10*/  IADD3 R65, P4, R2.reuse, 0xd000, RZ ;  /* 0x0000d00002417810 */ /* 0x040fe20007f9e0ff */
[----:B------:R-:W5:Y:S01]  /*ea20*/  LD.E.128 R32, desc[UR54][R32.64] ;  /* 0x0000003620207980 */ /* 0x000f62000c101d00 */
[----:B------:R-:W-:Y:S02]  /*ea30*/  IADD3 R69, P3, R2, 0xe000, RZ ;  /* 0x0000e00002457810 */ /* 0x000fe40007f7e0ff */
[----:B------:R-:W-:Y:S01]  /*ea40*/  SHF.R.U64 R4, R4, 0x3, RZ ;  /* 0x0000000304047819 */ /* 0x000fe200000012ff */
[----:B------:R-:W5:Y:S01]  /*ea50*/  LD.E.128 R36, desc[UR54][R36.64] ;  /* 0x0000003624247980 */ /* 0x000f62000c101d00 */
[----:B------:R-:W-:Y:S02]  /*ea60*/  LOP3.LUT R2, R7, R2, RZ, 0x3c, !PT ;  /* 0x0000000207027212 */ /* 0x000fe400078e3cff */
[----:B------:R-:W-:Y:S01]  /*ea70*/  LOP3.LUT R72, R4, R5, RZ, 0x3c, !PT ;  /* 0x0000000504487212 */ /* 0x000fe200078e3cff */
[----:B------:R-:W-:Y:S01]  /*ea80*/  UIMAD UR11, UR38, UR13, UR11 ;  /* 0x0000000d260b72a4 */ /* 0x000fe2000f8e020b */
[----:B------:R-:W-:Y:S01]  /*ea90*/  LOP3.LUT R52, R53, 0x380, RZ, 0xc0, !PT ;  /* 0x0000038035347812 */ /* 0x000fe200078ec0ff */
[----:B------:R0:W5:Y:S01]  /*eaa0*/  LD.E.128 R4, desc[UR54][R2.64] ;  /* 0x0000003602047980 */ /* 0x000162000c101d00 */
[----:B------:R-:W-:Y:S01]  /*eab0*/  ULDC.64 UR12, c[0x0][0xaf0] ;  /* 0x0002bc00000c7ab9 */ /* 0x000fe20000000a00 */
[----:B------:R-:W-:Y:S01]  /*eac0*/  LOP3.LUT R56, R57, 0x380, RZ, 0xc0, !PT ;  /* 0x0000038039387812 */ /* 0x000fe200078ec0ff */
[----:B------:R-:W-:Y:S01]  /*ead0*/  UIMAD UR4, UR4, UR12, URZ ;  /* 0x0000000c040472a4 */ /* 0x000fe2000f8e023f */
[----:B------:R-:W-:Y:S01]  /*eae0*/  LOP3.LUT R60, R61, 0x380, RZ, 0xc0, !PT ;  /* 0x000003803d3c7812 */ /* 0x000fe200078ec0ff */
[----:B------:R-:W5:Y:S01]  /*eaf0*/  LD.E.128 R40, desc[UR54][R40.64] ;  /* 0x0000003628287980 */ /* 0x000f62000c101d00 */
[----:B------:R-:W-:-:S02]  /*eb00*/  LOP3.LUT R64, R65, 0x380, RZ, 0xc0, !PT ;  /* 0x0000038041407812 */ /* 0x000fc400078ec0ff */
[----:B------:R-:W-:Y:S01]  /*eb10*/  LOP3.LUT R68, R69, 0x380, RZ, 0xc0, !PT ;  /* 0x0000038045447812 */ /* 0x000fe200078ec0ff */
[----:B------:R-:W5:Y:S01]  /*eb20*/  LD.E.128 R44, desc[UR54][R44.64] ;  /* 0x000000362c2c7980 */ /* 0x000f62000c101d00 */
[----:B0-----:R-:W-:Y:S01]  /*eb30*/  IMAD R2, R20, 0x20, R21 ;  /* 0x0000002014027824 */ /* 0x001fe200078e0215 */
[----:B------:R-:W-:Y:S01]  /*eb40*/  UIMAD UR4, UR36, UR13, UR4 ;  /* 0x0000000d240472a4 */ /* 0x000fe2000f8e0204 */
[----:B------:R-:W-:Y:S01]  /*eb50*/  SHF.R.U64 R52, R52, 0x3, RZ ;  /* 0x0000000334347819 */ /* 0x000fe200000012ff */
[----:B------:R-:W5:Y:S01]  /*eb60*/  LD.E.128 R72, desc[UR54][R72.64] ;  /* 0x0000003648487980 */ /* 0x000f62000c101d00 */
[----:B------:R-:W-:Y:S01]  /*eb70*/  VIADD R76, R2, UR39 ;  /* 0x00000027024c7c36 */ /* 0x000fe20008000000 */
[----:B------:R-:W-:Y:S01]  /*eb80*/  UIMAD.WIDE.U32 UR36, UR36, UR12, UR10 ;  /* 0x0000000c242472a5 */ /* 0x000fe2000f8e000a */
[----:B------:R-:W-:Y:S02]  /*eb90*/  SHF.R.U64 R56, R56, 0x3, RZ ;  /* 0x0000000338387819 */ /* 0x000fe400000012ff */
[----:B------:R-:W-:Y:S01]  /*eba0*/  @P1 IMAD.HI.U32 R2, R76, UR14, RZ ;  /* 0x0000000e4c021c27 */ /* 0x000fe2000f8e00ff */
[----:B------:R-:W-:Y:S01]  /*ebb0*/  @UP2 ULDC UR10, c[0x0][0xbf0] ;  /* 0x0002fc00000a2ab9 */ /* 0x000fe20000000800 */
[----:B------:R-:W-:-:S02]  /*ebc0*/  SHF.R.U64 R60, R60, 0x3, RZ ;  /* 0x000000033c3c7819 */ /* 0x000fc400000012ff */
[----:B------:R-:W-:Y:S01]  /*ebd0*/  IMAD.MOV.U32 R77, RZ, RZ, R76 ;  /* 0x000000ffff4d7224 */ /* 0x000fe200078e004c */
[----:B------:R-:W-:Y:S01]  /*ebe0*/  @P1 SHF.R.U32.HI R77, RZ, UR10, R2 ;  /* 0x0000000aff4d1c19 */ /* 0x000fe20008011602 */
[----:B------:R-:W-:Y:S01]  /*ebf0*/  UIADD3 UR4, UR37, UR4, URZ ;  /* 0x0000000425047290 */ /* 0x000fe2000fffe03f */
[----:B------:R-:W-:Y:S01]  /*ec00*/  SHF.R.U64 R64, R64, 0x3, RZ ;  /* 0x0000000340407819 */ /* 0x000fe200000012ff */
[----:B------:R-:W-:Y:S01]  /*ec10*/  ULDC.64 UR10, c[0x0][0xae0] ;  /* 0x0002b800000a7ab9 */ /* 0x000fe20000000a00 */
[----:B------:R-:W-:Y:S01]  /*ec20*/  SHF.R.U64 R68, R68, 0x3, RZ ;  /* 0x0000000344447819 */ /* 0x000fe200000012ff */
[--C-:B------:R-:W-:Y:S01]  /*ec30*/  IMAD.MOV R79, RZ, RZ, -R77.reuse ;  /* 0x000000ffff4f7224 */ /* 0x100fe200078e0a4d */
[----:B------:R-:W-:Y:S02]  /*ec40*/  SHF.R.S32.HI R20, RZ, 0x1f, R77 ;  /* 0x0000001fff147819 */ /* 0x000fe4000001144d */
        /* <DEDUP_REMOVED lines=10> */
[----:B------:R-:W5:Y:S01]  /*ecf0*/  LD.E.128 R52, desc[UR54][R52.64] ;  /* 0x0000003634347980 */ /* 0x000f62000c101d00 */
[----:B------:R-:W-:-:S02]  /*ed00*/  IMAD R20, R20, UR10, RZ ;  /* 0x0000000a14147c24 */ /* 0x000fc4000f8e02ff */
[----:B------:R-:W-:Y:S01]  /*ed10*/  IMAD R79, R79, UR9, R76 ;  /* 0x000000094f4f7c24 */ /* 0x000fe2000f8e024c */
[----:B------:R-:W5:Y:S01]  /*ed20*/  LD.E.128 R56, desc[UR54][R56.64] ;  /* 0x0000003638387980 */ /* 0x000f62000c101d00 */
[----:B------:R-:W-:Y:S02]  /*ed30*/  IMAD.U32 R3, RZ, RZ, UR37 ;  /* 0x00000025ff037e24 */ /* 0x000fe4000f8e00ff */
[----:B------:R-:W-:Y:S01]  /*ed40*/  IMAD.U32 R2, RZ, RZ, UR36 ;  /* 0x00000024ff027e24 */ /* 0x000fe2000f8e00ff */
[----:B------:R-:W5:Y:S01]  /*ed50*/  LD.E.128 R60, desc[UR54][R60.64] ;  /* 0x000000363c3c7980 */ /* 0x000f62000c101d00 */
[----:B------:R-:W-:Y:S02]  /*ed60*/  IMAD.U32 R3, RZ, RZ, UR4 ;  /* 0x00000004ff037e24 */ /* 0x000fe4000f8e00ff */
[C---:B------:R-:W-:Y:S01]  /*ed70*/  IMAD R81, R77.reuse, UR11, R20 ;  /* 0x0000000b4d517c24 */ /* 0x040fe2000f8e0214 */
[----:B------:R-:W-:Y:S01]  /*ed80*/  SHF.R.S32.HI R20, RZ, 0x1f, R79 ;  /* 0x0000001fff147819 */ /* 0x000fe2000001144f */
[----:B------:R-:W-:Y:S01]  /*ed90*/  IMAD.WIDE.U32 R2, R77, UR10, R2 ;  /* 0x0000000a4d027c25 */ /* 0x000fe2000f8e0002 */
[----:B------:R-:W-:Y:S01]  /*eda0*/  ULDC.64 UR10, c[0x0][0xad8] ;  /* 0x0002b600000a7ab9 */ /* 0x000fe20000000a00 */
[----:B------:R-:W5:Y:S02]  /*edb0*/  LD.E.128 R64, desc[UR54][R64.64] ;  /* 0x0000003640407980 */ /* 0x000f64000c101d00 */
[----:B------:R-:W-:-:S02]  /*edc0*/  IMAD.IADD R3, R3, 0x1, R81 ;  /* 0x0000000103037824 */ /* 0x000fc400078e0251 */
[----:B------:R-:W-:Y:S01]  /*edd0*/  IMAD R20, R20, UR10, RZ ;  /* 0x0000000a14147c24 */ /* 0x000fe2000f8e02ff */
[----:B------:R-:W5:Y:S01]  /*ede0*/  LD.E.128 R68, desc[UR54][R68.64] ;  /* 0x0000003644447980 */ /* 0x000f62000c101d00 */
[----:B------:R-:W-:Y:S01]  /*edf0*/  VIADD R82, R21, UR39 ;  /* 0x0000002715527c36 */ /* 0x000fe20008000000 */
[----:B------:R-:W-:Y:S01]  /*ee00*/  @!PT LDS RZ, [RZ] ;  /* 0x00000000fffff984 */ /* 0x000fe20000000800 */
[----:B------:R-:W-:Y:S01]  /*ee10*/  @!PT LDS RZ, [RZ] ;  /* 0x00000000fffff984 */ /* 0x000fe20000000800 */
[----:B------:R-:W-:Y:S01]  /*ee20*/  @!PT LDS RZ, [RZ] ;  /* 0x00000000fffff984 */ /* 0x000fe20000000800 */
[----:B------:R-:W-:Y:S01]  /*ee30*/  @!PT LDS RZ, [RZ] ;  /* 0x00000000fffff984 */ /* 0x000fe20000000800 */
[----:B------:R0:W-:Y:S06]  /*ee40*/  MEMBAR.ALL.CTA ;  /* 0x0000000000007992 */ /* 0x0001ec0000008000 */
[----:B0-----:R-:W0:Y:S01]  /*ee50*/  FENCE.VIEW.ASYNC.S ;  /* 0x00000000000073c6 */ /* 0x001e220000000000 */
[----:B------:R-:W-:-:S02]  /*ee60*/  IMAD R21, R79, UR11, R20 ;  /* 0x0000000b4f157c24 */ /* 0x000fc4000f8e0214 */
        /* <DEDUP_REMOVED lines=41> */
.L_x_2813:
[----:B------:R-:W-:Y:S05]  /*f100*/  BSYNC B1 ;  /* 0x0000000000017941 */ /* 0x000fea0003800000 */
.L_x_2812:
        /* <DEDUP_REMOVED lines=21> */
.L_x_2815:
[----:B------:R-:W-:Y:S05]  /*f260*/  BSYNC B1 ;  /* 0x0000000000017941 */ /* 0x000fea0003800000 */
.L_x_2814:
        /* <DEDUP_REMOVED lines=21> */
.L_x_2817:
[----:B------:R-:W-:Y:S05]  /*f3c0*/  BSYNC B1 ;  /* 0x0000000000017941 */ /* 0x000fea0003800000 */
.L_x_2816:
        /* <DEDUP_REMOVED lines=24> */
.L_x_2811:
        /* <DEDUP_REMOVED lines=14> */
[----:B------:R-:W-:Y:S01]  /*f630*/  UIMAD UR4, UR4, UR14, URZ ;  /* 0x0000000e040472a4 */ /* 0x000fe2000f8e023f */
[C---:B------:R-:W-:Y:S01]  /*f640*/  VIADD R176, R16.reuse, 0x28 ;  /* 0x0000002810b07836 */ /* 0x040fe20000000000 */
[----:B------:R-:W-:Y:S01]  /*f650*/  UIMAD.WIDE.U32 UR10, UR38, UR12, UR10 ;  /* 0x0000000c260a72a5 */ /* 0x000fe2000f8e000a */
[C---:B------:R-:W-:Y:S01]  /*f660*/  VIADD R178, R16.reuse, 0x20 ;  /* 0x0000002010b27836 */ /* 0x040fe20000000000 */
[----:B------:R-:W-:Y:S01]  /*f670*/  UIMAD UR4, UR36, UR15, UR4 ;  /* 0x0000000f240472a4 */ /* 0x000fe2000f8e0204 */
[C---:B------:R-:W-:Y:S01]  /*f680*/  VIADD R180, R16.reuse, 0x18 ;  /* 0x0000001810b47836 */ /* 0x040fe20000000000 */
[----:B------:R-:W-:Y:S01]  /*f690*/  UIMAD UR11, UR38, UR13, UR11 ;  /* 0x0000000d260b72a4 */ /* 0x000fe2000f8e020b */
[C---:B------:R-:W-:Y:S01]  /*f6a0*/  VIADD R182, R16.reuse, 0x10 ;  /* 0x0000001010b67836 */ /* 0x040fe20000000000 */
[----:B------:R-:W-:Y:S01]  /*f6b0*/  UIADD3 UR8, UR8, 0x38820, URZ ;  /* 0x0003882008087890 */ /* 0x000fe2000fffe03f */
[----:B------:R-:W-:Y:S01]  /*f6c0*/  VIADD R184, R16, 0x8 ;  /* 0x0000000810b87836 */ /* 0x000fe20000000000 */
[----:B------:R-:W-:Y:S01]  /*f6d0*/  UIMAD.WIDE.U32 UR36, UR36, UR14, UR10 ;  /* 0x0000000e242472a5 */ /* 0x000fe2000f8e000a */
[----:B------:R-:W-:Y:S01]  /*f6e0*/  BSSY B1, `(.L_x_2819) ;  /* 0x00000cf000017945 */ /* 0x000fe20003800000 */
        /* <DEDUP_REMOVED lines=10> */
[----:B------:R-:W-:Y:S01]  /*f790*/  SHF.R.S32.HI R76, RZ, 0x1f, R23 ;  /* 0x0000001fff4c7819 */ /* 0x000fe20000011417 */
[----:B------:R-:W-:Y:S01]  /*f7a0*/  VIADD R165, R16, 0x50 ;  /* 0x0000005010a57836 */ /* 0x000fe20000000000 */
[--C-:B------:R-:W-:Y:S01]  /*f7b0*/  SHF.R.S32.HI R0, RZ, 0x1f, R5.reuse ;  /* 0x0000001fff007819 */ /* 0x100fe20000011405 */
[----:B------:R-:W-:Y:S01]  /*f7c0*/  IMAD.MOV R7, RZ, RZ, -R5 ;  /* 0x000000ffff077224 */ /* 0x000fe200078e0a05 */
[----:B------:R-:W-:-:S02]  /*f7d0*/  UIMAD UR40, UR40, UR13, UR11 ;  /* 0x0000000d282872a4 */ /* 0x000fc4000f8e020b */
[----:B------:R-:W-:Y:S01]  /*f7e0*/  IMAD.U32 R3, RZ, RZ, UR11 ;  /* 0x0000000bff037e24 */ /* 0x000fe2000f8e00ff */
[----:B------:R-:W-:Y:S01]  /*f7f0*/  SYNCS.ARRIVE.TRANS64.RED.A1T0 RZ, [UR8], RZ ;  /* 0x000000ffffff79a7 */ /* 0x000fe20008100408 */
[----:B------:R-:W-:Y:S01]  /*f800*/  ULDC.64 UR12, c[0x0][0xb30] ;  /* 0x0002cc00000c7ab9 */ /* 0x000fe20000000a00 */
        /* <DEDUP_REMOVED lines=11> */
[----:B------:R-:W-:-:S02]  /*f8c0*/  SHF.R.S32.HI R80, RZ, 0x1f, R219 ;  /* 0x0000001fff507819 */ /* 0x000fc400000114db */
[----:B------:R-:W-:Y:S01]  /*f8d0*/  SHF.R.S32.HI R81, RZ, 0x1f, R220 ;  /* 0x0000001fff517819 */ /* 0x000fe200000114dc */
        /* <DEDUP_REMOVED lines=132> */
[----:B------:R-:W-:Y:S01]  /*10120*/  @!P6 ST.E.64 desc[UR54][R52.64], R34 ;  /* 0x000000223400e985 */ /* 0x000fe2000c101b36 */
[-C--:B0-----:R-:W-:Y:S01]  /*10130*/  @!P2 LEA R6, P5, R217, R2.reuse, 0x2 ;  /* 0x00000002d906a211 */ /* 0x081fe200078a10ff */
[----:B--2---:R-:W-:Y:S01]  /*10140*/  VIADD R43, R16, 0xe8 ;  /* 0x000000e8102b7836 */ /* 0x004fe20000000000 */
[----:B------:R-:W-:Y:S01]  /*10150*/  @!P4 LEA R4, P6, R216, R2, 0x2 ;  /* 0x00000002d804c211 */ /* 0x000fe200078c10ff */
[----:B------:R0:W-:Y:S01]  /*10160*/  @!P3 ST.E.64 desc[UR54][R50.64], R28 ;  /* 0x0000001c3200b985 */ /* 0x0001e2000c101b36 */
[----:B------:R-:W-:-:S02]  /*10170*/  ISETP.GE.AND P3, PT, R22, UR4, PT ;  /* 0x0000000416007c0c */ /* 0x000fc4000bf66270 */
[-C--:B------:R-:W-:Y:S02]  /*10180*/  @!P2 LEA.HI.X R7, R217, R3.reuse, R78, 0x2, P5 ;  /* 0x00000003d907a211 */ /* 0x080fe400028f144e */
[----:B------:R-:W-:-:S03]  /*10190*/  @!P4 LEA.HI.X R5, R216, R3, R77, 0x2, P6 ;  /* 0x00000003d805c211 */ /* 0x000fc600030f144d */
[----:B------:R1:W-:Y:S01]  /*101a0*/  @!P2 ST.E.64 desc[UR54][R6.64], R26 ;  /* 0x0000001a0600a985 */ /* 0x0003e2000c101b36 */
[----:B---3--:R-:W-:-:S03]  /*101b0*/  @!P1 LEA R36, P2, R23, R2, 0x2 ;  /* 0x0000000217249211 */ /* 0x008fc600078410ff */
[----:B------:R2:W-:Y:S01]  /*101c0*/  @!P4 ST.E.64 desc[UR54][R4.64], R14 ;  /* 0x0000000e0400c985 */ /* 0x0005e2000c101b36 */
[----:B------:R-:W-:Y:S01]  /*101d0*/  ISETP.GE.AND P4, PT, R19, UR4, PT ;  /* 0x0000000413007c0c */ /* 0x000fe2000bf86270 */
[----:B0-----:R-:W-:Y:S01]  /*101e0*/  VIADD R29, R16, 0xf0 ;  /* 0x000000f0101d7836 */ /* 0x001fe20000000000 */
[-C--:B------:R-:W-:Y:S02]  /*101f0*/  @!P1 LEA.HI.X R37, R23, R3.reuse, R76, 0x2, P2 ;  /* 0x0000000317259211 */ /* 0x080fe400010f144c */
[----:B------:R-:W-:Y:S02]  /*10200*/  @!P3 LEA R34, P5, R22, R2, 0x2 ;  /* 0x000000021622b211 */ /* 0x000fe400078a10ff */
[----:B------:R-:W-:Y:S01]  /*10210*/  ISETP.GE.AND P2, PT, R18, UR4, PT ;  /* 0x0000000412007c0c */ /* 0x000fe2000bf46270 */
[----:B------:R0:W-:Y:S01]  /*10220*/  @!P1 ST.E.64 desc[UR54][R36.64], R12 ;  /* 0x0000000c24009985 */ /* 0x0001e2000c101b36 */
[----:B------:R-:W-:Y:S01]  /*10230*/  @!P3 LEA.HI.X R35, R22, R3, R73, 0x2, P5 ;  /* 0x000000031623b211 */ /* 0x000fe200028f1449 */
[----:B-1----:R-:W-:Y:S01]  /*10240*/  VIADD R27, R16, 0xf8 ;  /* 0x000000f8101b7836 */ /* 0x002fe20000000000 */
[----:B------:R-:W-:-:S02]  /*10250*/  ISETP.GE.AND P1, PT, R43, UR4, PT ;  /* 0x000000042b007c0c */ /* 0x000fc4000bf26270 */
[----:B------:R-:W-:Y:S01]  /*10260*/  SHF.R.S32.HI R7, RZ, 0x1f, R18 ;  /* 0x0000001fff077819 */ /* 0x000fe20000011412 */
[----:B------:R1:W-:Y:S01]  /*10270*/  @!P3 ST.E.64 desc[UR54][R34.64], R140 ;  /* 0x0000008c2200b985 */ /* 0x0003e2000c101b36 */
[----:B--2---:R-:W-:Y:S02]  /*10280*/  SHF.R.S32.HI R5, RZ, 0x1f, R19 ;  /* 0x0000001fff057819 */ /* 0x004fe40000011413 */
[-C--:B------:R-:W-:Y:S02]  /*10290*/  @!P4 LEA R4, P6, R19, R2.reuse, 0x2 ;  /* 0x000000021304c211 */ /* 0x080fe400078c10ff */
[----:B------:R-:W-:Y:S02]  /*102a0*/  ISETP.GE.AND P3, PT, R29, UR4, PT ;  /* 0x000000041d007c0c */ /* 0x000fe4000bf66270 */
[----:B------:R-:W-:Y:S02]  /*102b0*/  @!P2 LEA R6, P5, R18, R2, 0x2 ;  /* 0x000000021206a211 */ /* 0x000fe400078a10ff */
[----:B------:R-:W-:-:S02]  /*102c0*/  @!P4 LEA.HI.X R5, R19, R3, R5, 0x2, P6 ;  /* 0x000000031305c211 */ /* 0x000fc400030f1405 */
[----:B------:R-:W-:Y:S02]  /*102d0*/  ISETP.GE.AND P6, PT, R27, UR4, PT ;  /* 0x000000041b007c0c */ /* 0x000fe4000bfc6270 */
[-C--:B------:R-:W-:Y:S01]  /*102e0*/  @!P2 LEA.HI.X R7, R18, R3.reuse, R7, 0x2, P5 ;  /* 0x000000031207a211 */ /* 0x080fe200028f1407 */
[----:B------:R1:W-:Y:S01]  /*102f0*/  @!P4 ST.E.64 desc[UR54][R4.64], R138 ;  /* 0x0000008a0400c985 */ /* 0x0003e2000c101b36 */
[----:B0-----:R-:W-:Y:S02]  /*10300*/  SHF.R.S32.HI R13, RZ, 0x1f, R43 ;  /* 0x0000001fff0d7819 */ /* 0x001fe4000001142b */
[C---:B------:R-:W-:Y:S01]  /*10310*/  @!P1 LEA R12, P5, R43.reuse, R2, 0x2 ;  /* 0x000000022b0c9211 */ /* 0x040fe200078a10ff */
[----:B------:R1:W-:Y:S01]  /*10320*/  @!P2 ST.E.64 desc[UR54][R6.64], R148 ;  /* 0x000000940600a985 */ /* 0x0003e2000c101b36 */
[----:B------:R-:W-:Y:S02]  /*10330*/  SHF.R.S32.HI R15, RZ, 0x1f, R29 ;  /* 0x0000001fff0f7819 */ /* 0x000fe4000001141d */
[----:B------:R-:W-:-:S02]  /*10340*/  @!P1 LEA.HI.X R13, R43, R3, R13, 0x2, P5 ;  /* 0x000000032b0d9211 */ /* 0x000fc400028f140d */
        /* <DEDUP_REMOVED lines=8> */
.L_x_2820:
[----:B------:R-:W-:Y:S05]  /*103d0*/  BSYNC B1 ;  /* 0x0000000000017941 */ /* 0x000fea0003800000 */
.L_x_2819:
[----:B-1----:R0:W1:Y:S04]  /*103e0*/  SHFL.IDX PT, R3, R72, 0x1, 0x1c1f ;  /* 0x003c1f0048037f89 */ /* 0x00206800000e0000 */
[----:B------:R0:W2:Y:S01]  /*103f0*/  SHFL.IDX PT, R2, R0, 0x1, 0x1c1f ;  /* 0x003c1f0000027f89 */ /* 0x0000a200000e0000 */
[----:B------:R-:W-:Y:S05]  /*10400*/  @P0 BRA `(.L_x_2818) ;  /* 0x0000001400ec0947 */ /* 0x000fea0003800000 */
[----:B------:R-:W-:Y:S01]  /*10410*/  ULDC UR4, c[0x0][0xac8] ;  /* 0x0002b20000047ab9 */ /* 0x000fe20000000800 */
[C---:B------:R-:W-:Y:S01]  /*10420*/  VIADD R35, R16.reuse, 0xe8 ;  /* 0x000000e810237836 */ /* 0x040fe20000000000 */
[----:B------:R-:W-:Y:S02]  /*10430*/  ISETP.GE.AND P4, PT, R183, UR4, PT ;  /* 0x00000004b7007c0c */ /* 0x000fe4000bf86270 */
[----:B------:R-:W-:Y:S02]  /*10440*/  ISETP.GE.AND P6, PT, R16, UR4, PT ;  /* 0x0000000410007c0c */ /* 0x000fe4000bfc6270 */
[----:B------:R-:W-:Y:S02]  /*10450*/  ISETP.GE.AND P0, PT, R181, UR4, PT ;  /* 0x00000004b5007c0c */ /* 0x000fe4000bf06270 */
[----:B------:R-:W-:Y:S02]  /*10460*/  ISETP.GE.AND P2, PT, R179, UR4, PT ;  /* 0x00000004b3007c0c */ /* 0x000fe4000bf46270 */
[----:B------:R-:W-:-:S02]  /*10470*/  ISETP.GE.AND P1, PT, R177, UR4, PT ;  /* 0x00000004b1007c0c */ /* 0x000fc4000bf26270 */
[----:B0-----:R-:W-:-:S03]  /*10480*/  SHF.R.S32.HI R0, RZ, 0x1f, R35 ;  /* 0x0000001fff007819 */ /* 0x001fc60000011423 */
[CC--:B--2---:R-:W-:Y:S02]  /*10490*/  @!P4 LEA R6, P3, R183.reuse, R2.reuse, 0x2 ;  /* 0x00000002b706c211 */ /* 0x0c4fe400078610ff */
        /* <DEDUP_REMOVED lines=31> */
[-C--:B---3--:R-:W-:Y:S02]  /*10690*/  @!P1 LEA R14, P0, R167, R2.reuse, 0x2 ;  /* 0x00000002a70e9211 */ /* 0x088fe400078010ff */
        /* <DEDUP_REMOVED lines=42> */
[----:B------:R0:W-:Y:S01]  /*10940*/  @!P0 ST.E.64 desc[UR54][R4.64], R40 ;  /* 0x0000002804008985 */ /* 0x0001e2000c101b36 */
        /* <DEDUP_REMOVED lines=11> */
[----:B------:R-:W-:Y:S01]  /*10a00*/  @!P3 ST.E.64 desc[UR54][R14.64], R30 ;  /* 0x0000001e0e00b985 */ /* 0x000fe2000c101b36 */
[----:B--2---:R-:W-:-:S03]  /*10a10*/  @!P0 LEA R28, P6, R217, R2, 0x2 ;  /* 0x00000002d91c8211 */ /* 0x004fc600078c10ff */
[----:B------:R-:W-:Y:S01]  /*10a20*/  @!P2 ST.E.64 desc[UR54][R26.64], R24 ;  /* 0x000000181a00a985 */ /* 0x000fe2000c101b36 */
[-C--:B0-----:R-:W-:Y:S01]  /*10a30*/  @!P4 LEA R4, P2, R216, R2.reuse, 0x2 ;  /* 0x00000002d804c211 */ /* 0x081fe200078410ff */
[----:B---3--:R-:W-:Y:S01]  /*10a40*/  VIADD R33, R16, 0xf0 ;  /* 0x000000f010217836 */ /* 0x008fe20000000000 */
[-C--:B------:R-:W-:Y:S02]  /*10a50*/  @!P0 LEA.HI.X R29, R217, R3.reuse, R78, 0x2, P6 ;  /* 0x00000003d91d8211 */ /* 0x080fe400030f144e */
[-C--:B------:R-:W-:Y:S02]  /*10a60*/  @!P4 LEA.HI.X R5, R216, R3.reuse, R77, 0x2, P2 ;  /* 0x00000003d805c211 */ /* 0x080fe400010f144d */
[C---:B------:R-:W-:Y:S01]  /*10a70*/  @!P1 LEA R6, P3, R23.reuse, R2, 0x2 ;  /* 0x0000000217069211 */ /* 0x040fe200078610ff */
[----:B------:R-:W-:Y:S01]  /*10a80*/  @!P0 ST.E.64 desc[UR54][R28.64], R20 ;  /* 0x000000141c008985 */ /* 0x000fe2000c101b36 */
[----:B------:R-:W-:Y:S02]  /*10a90*/  ISETP.GE.AND P2, PT, R22, UR4, PT ;  /* 0x0000000416007c0c */ /* 0x000fe4000bf46270 */
[----:B------:R-:W-:Y:S01]  /*10aa0*/  @!P1 LEA.HI.X R7, R23, R3, R76, 0x2, P3 ;  /* 0x0000000317079211 */ /* 0x000fe200018f144c */
[----:B------:R0:W-:Y:S01]  /*10ab0*/  @!P4 ST.E.64 desc[UR54][R4.64], R10 ;  /* 0x0000000a0400c985 */ /* 0x0001e2000c101b36 */
[----:B------:R-:W-:-:S02]  /*10ac0*/  ISETP.GE.AND P4, PT, R19, UR4, PT ;  /* 0x0000000413007c0c */ /* 0x000fc4000bf86270 */
[----:B------:R-:W-:Y:S01]  /*10ad0*/  ISETP.GE.AND P0, PT, R35, UR4, PT ;  /* 0x0000000423007c0c */ /* 0x000fe2000bf06270 */
[----:B------:R1:W-:Y:S01]  /*10ae0*/  @!P1 ST.E.64 desc[UR54][R6.64], R8 ;  /* 0x0000000806009985 */ /* 0x0003e2000c101b36 */
[----:B------:R-:W-:Y:S02]  /*10af0*/  ISETP.GE.AND P1, PT, R18, UR4, PT ;  /* 0x0000000412007c0c */ /* 0x000fe4000bf26270 */
[----:B------:R-:W-:-:S03]  /*10b00*/  ISETP.GE.AND P3, PT, R33, UR4, PT ;  /* 0x0000000421007c0c */ /* 0x000fc6000bf66270 */
[----:B------:R-:W-:-:S04]  /*10b10*/  @!P2 LEA R12, P5, R22, R2, 0x2 ;  /* 0x00000002160ca211 */ /* 0x000fc800078a10ff */
[-C--:B------:R-:W-:Y:S02]  /*10b20*/  @!P2 LEA.HI.X R13, R22, R3.reuse, R73, 0x2, P5 ;  /* 0x00000003160da211 */ /* 0x080fe400028f1449 */
[----:B0-----:R-:W-:Y:S02]  /*10b30*/  SHF.R.S32.HI R5, RZ, 0x1f, R19 ;  /* 0x0000001fff057819 */ /* 0x001fe40000011413 */
[-C--:B------:R-:W-:Y:S01]  /*10b40*/  @!P4 LEA R4, P5, R19, R2.reuse, 0x2 ;  /* 0x000000021304c211 */ /* 0x080fe200078a10ff */
[----:B------:R0:W-:Y:S01]  /*10b50*/  @!P2 ST.E.64 desc[UR54][R12.64], R144 ;  /* 0x000000900c00a985 */ /* 0x0001e2000c101b36 */
[----:B------:R-:W-:Y:S01]  /*10b60*/  @!P0 LEA R14, P6, R35, R2, 0x2 ;  /* 0x00000002230e8211 */ /* 0x000fe200078c10ff */
[----:B-1----:R-:W-:Y:S01]  /*10b70*/  VIADD R9, R16, 0xf8 ;  /* 0x000000f810097836 */ /* 0x002fe20000000000 */
[----:B------:R-:W-:Y:S02]  /*10b80*/  @!P4 LEA.HI.X R5, R19, R3, R5, 0x2, P5 ;  /* 0x000000031305c211 */ /* 0x000fe400028f1405 */
[----:B------:R-:W-:-:S02]  /*10b90*/  SHF.R.S32.HI R7, RZ, 0x1f, R18 ;  /* 0x0000001fff077819 */ /* 0x000fc40000011412 */
[CC--:B------:R-:W-:Y:S01]  /*10ba0*/  @!P1 LEA R6, P5, R18.reuse, R2.reuse, 0x2 ;  /* 0x0000000212069211 */ /* 0x0c0fe200078a10ff */
[----:B------:R0:W-:Y:S01]  /*10bb0*/  @!P4 ST.E.64 desc[UR54][R4.64], R142 ;  /* 0x0000008e0400c985 */ /* 0x0001e2000c101b36 */
[-C--:B------:R-:W-:Y:S02]  /*10bc0*/  @!P0 LEA.HI.X R15, R35, R3.reuse, R0, 0x2, P6 ;  /* 0x00000003230f8211 */ /* 0x080fe400030f1400 */
[----:B------:R-:W-:Y:S02]  /*10bd0*/  SHF.R.S32.HI R0, RZ, 0x1f, R33 ;  /* 0x0000001fff007819 */ /* 0x000fe40000011421 */
[C---:B------:R-:W-:Y:S02]  /*10be0*/  @!P3 LEA R10, P6, R33.reuse, R2, 0x2 ;  /* 0x00000002210ab211 */ /* 0x040fe400078c10ff */
[-C--:B------:R-:W-:Y:S02]  /*10bf0*/  @!P1 LEA.HI.X R7, R18, R3.reuse, R7, 0x2, P5 ;  /* 0x0000000312079211 */ /* 0x080fe400028f1407 */
[----:B------:R-:W-:-:S03]  /*10c00*/  @!P3 LEA.HI.X R11, R33, R3, R0, 0x2, P6 ;  /* 0x00000003210bb211 */ /* 0x000fc600030f1400 */
        /* <DEDUP_REMOVED lines=10> */
.L_x_2809:
        /* <DEDUP_REMOVED lines=31> */
.L_x_2821:
[----:B------:R-:W-:Y:S01]  /*10ea0*/  USEL UR36, UR36, URZ, !UP0 ;  /* 0x0000003f24247287 */ /* 0x000fe2000c000000 */
[----:B------:R-:W-:Y:S01]  /*10eb0*/  BSSY B1, `(.L_x_2822) ;  /* 0x0000037000017945 */ /* 0x000fe20003800000 */
[----:B------:R-:W-:-:S03]  /*10ec0*/  USEL UR37, UR37, URZ, !UP0 ;  /* 0x0000003f25257287 */ /* 0x000fc6000c000000 */
[----:B------:R-:W-:Y:S09]  /*10ed0*/  @P0 BRA `(.L_x_2823) ;  /* 0x0000000000d00947 */ /* 0x000ff20003800000 */
        /* <DEDUP_REMOVED lines=52> */
.L_x_2823:
[----:B------:R-:W-:Y:S05]  /*11220*/  BSYNC B1 ;  /* 0x0000000000017941 */ /* 0x000fea0003800000 */
.L_x_2822:
        /* <DEDUP_REMOVED lines=43> */
[----:B------:R-:W-:Y:S01]  /*114e0*/  ULDC.64 UR8, c[0x0][0xad8] ;  /* 0x0002b60000087ab9 */ /* 0x000fe20000000a00 */
[----:B-----5:R-:W-:Y:S02]  /*114f0*/  IMAD R11, R0, R11, RZ ;  /* 0x0000000b000b7224 */ /* 0x020fe400078e02ff */
[----:B------:R-:W-:-:S02]  /*11500*/  IMAD.IADD R3, R3, 0x1, R9 ;  /* 0x0000000103037824 */ /* 0x000fc400078e0209 */
[----:B------:R-:W-:Y:S02]  /*11510*/  IMAD R4, R4, UR8, RZ ;  /* 0x0000000804047c24 */ /* 0x000fe4000f8e02ff */
[----:B------:R-:W-:-:S04]  /*11520*/  IMAD.WIDE.U32 R2, R7, UR8, R2 ;  /* 0x0000000807027c25 */ /* 0x000fc8000f8e0002 */
[----:B------:R-:W-:Y:S01]  /*11530*/  IMAD R5, R7, UR9, R4 ;  /* 0x0000000907057c24 */ /* 0x000fe2000f8e0204 */
[----:B------:R-:W-:Y:S01]  /*11540*/  ULDC.64 UR8, c[0x0][0xa80] ;  /* 0x0002a00000087ab9 */ /* 0x000fe20000000a00 */
[----:B------:R-:W-:Y:S02]  /*11550*/  VIADD R4, R6, 0x40 ;  /* 0x0000004006047836 */ /* 0x000fe40000000000 */
[----:B------:R-:W-:Y:S01]  /*11560*/  IMAD.IADD R3, R3, 0x1, R5 ;  /* 0x0000000103037824 */ /* 0x000fe200078e0205 */
[----:B------:R-:W-:Y:S01]  /*11570*/  LEA R5, P2, R2, UR8, 0x1 ;  /* 0x0000000802057c11 */ /* 0x000fe2000f8408ff */
        /* <DEDUP_REMOVED lines=33> */
.L_x_2825:
[----:B------:R-:W-:Y:S05]  /*11790*/  BSYNC B1 ;  /* 0x0000000000017941 */ /* 0x000fea0003800000 */
.L_x_2824:
        /* <DEDUP_REMOVED lines=21> */
.L_x_2827:
[----:B------:R-:W-:Y:S05]  /*118f0*/  BSYNC B1 ;  /* 0x0000000000017941 */ /* 0x000fea0003800000 */
.L_x_2826:
        /* <DEDUP_REMOVED lines=21> */
.L_x_2829:
[----:B------:R-:W-:Y:S05]  /*11a50*/  BSYNC B1 ;  /* 0x0000000000017941 */ /* 0x000fea0003800000 */
.L_x_2828:
[----:B0-----:R-:W-:Y:S01]  /*11a60*/  VIADD R0, R6, 0x60 ;  /* 0x0000006006007836 */ /* 0x001fe20000000000 */
[----:B--2-4-:R-:W2:Y:S04]  /*11a70*/  SHFL.IDX PT, R4, R4, 0x3, 0x181f ;  /* 0x00781f0004047f89 */ /* 0x014ea800000e0000 */
[----:B------:R-:W-:Y:S01]  /*11a80*/  ISETP.GE.AND P0, PT, R0, R11, PT ;  /* 0x0000000b0000720c */ /* 0x000fe20003f06270 */
[----:B-1-3--:R1:W3:-:S12]  /*11a90*/  SHFL.IDX PT, R2, R5, 0x3, 0x181f ;  /* 0x00781f0005027f89 */ /* 0x00a2d800000e0000 */
[----:B-1----:R-:W-:Y:S05]  /*11aa0*/  @P0 BRA `(.L_x_2818) ;  /* 0x0000000000440947 */ /* 0x002fea0003800000 */
[----:B------:R-:W-:Y:S02]  /*11ab0*/  ULDC UR4, c[0x0][0xac8] ;  /* 0x0002b20000047ab9 */ /* 0x000fe40000000800 */
[----:B------:R-:W-:Y:S02]  /*11ac0*/  ISETP.GE.AND P3, PT, R7, UR4, PT ;  /* 0x0000000407007c0c */ /* 0x000fe4000bf66270 */
[----:B------:R-:W-:Y:S02]  /*11ad0*/  ISETP.GE.AND P2, PT, R13, UR4, PT ;  /* 0x000000040d007c0c */ /* 0x000fe4000bf46270 */
[----:B------:R-:W-:Y:S02]  /*11ae0*/  ISETP.GE.AND P1, PT, R9, UR4, PT ;  /* 0x0000000409007c0c */ /* 0x000fe4000bf26270 */
[----:B------:R-:W-:-:S07]  /*11af0*/  ISETP.GE.AND P0, PT, R15, UR4, PT ;  /* 0x000000040f007c0c */ /* 0x000fce000bf06270 */
[----:B---3--:R-:W-:-:S04]  /*11b00*/  @!P3 LEA R6, P4, R7, R2, 0x1 ;  /* 0x000000020706b211 */ /* 0x008fc800078808ff */
[----:B--2---:R-:W-:Y:S02]  /*11b10*/  @!P3 LEA.HI.X R7, R7, R4, R8, 0x1, P4 ;  /* 0x000000040707b211 */ /* 0x004fe400020f0c08 */
        /* <DEDUP_REMOVED lines=10> */
.L_x_2818:
[----:B------:R-:W-:Y:S05]  /*11bc0*/  BSYNC B0 ;  /* 0x0000000000007941 */ /* 0x000fea0003800000 */
.L_x_2808:
[----:B------:R-:W-:Y:S02]  /*11bd0*/  ULDC UR4, c[0x0][0xc3c] ;  /* 0x00030f0000047ab9 */ /* 0x000fe40000000800 */
[----:B------:R-:W-:-:S06]  /*11be0*/  UISETP.GE.AND UP0, UPT, UR7, UR4, UPT ;  /* 0x000000040700728c */ /* 0x000fcc000bf06270 */
[----:B------:R-:W-:-:S13]  /*11bf0*/  PLOP3.LUT P0, PT, PT, PT, UP0, 0x80, 0x0 ;  /* 0x000000000000781c */ /* 0x000fda0003f0f008 */
[----:B------:R-:W-:Y:S05]  /*11c00*/  @!P0 BRA `(.L_x_2830) ;  /* 0xfffffef4001c8947 */ /* 0x000fea000383ffff */
[----:B------:R-:W-:Y:S05]  /*11c10*/  EXIT ;  /* 0x000000000000794d */ /* 0x000fea0003800000 */
.L_x_2765:
        /* <DEDUP_REMOVED lines=62> */
.L_x_2834:
        /* <DEDUP_REMOVED lines=36> */
.L_x_2832:
[----:B------:R-:W-:-:S04]  /*12240*/  IMAD.IADD R8, R11, 0x1, -R8 ;  /* 0x000000010b087824 */ /* 0x000fc800078e0a08 */
[----:B------:R-:W-:-:S05]  /*12250*/  IMAD R3, R5, R4, R8 ;  /* 0x0000000405037224 */ /* 0x000fca00078e0208 */
[----:B------:R-:W-:Y:S01]  /*12260*/  ISETP.GT.AND P0, PT, R3, R6, PT ;  /* 0x000000060300720c */ /* 0x000fe20003f04270 */
[----:B------:R-:W-:-:S12]  /*12270*/  IMAD.MOV.U32 R3, RZ, RZ, RZ ;  /* 0x000000ffff037224 */ /* 0x000fd800078e00ff */
        /* <DEDUP_REMOVED lines=13> */
.L_x_2835:
[----:B01----:R-:W-:-:S04]  /*12350*/  IMAD R2, R3, R4, R8 ;  /* 0x0000000403027224 */ /* 0x003fc800078e0208 */
[----:B------:R-:W-:Y:S01]  /*12360*/  IMAD.IADD R5, R6, 0x1, -R2 ;  /* 0x0000000106057824 */ /* 0x000fe200078e0a02 */
[----:B------:R0:W-:Y:S01]  /*12370*/  STL [R1], R2 ;  /* 0x0000000201007387 */ /* 0x0001e20000100800 */
[----:B------:R-:W-:Y:S05]  /*12380*/  @!P1 BRA `(.L_x_2836) ;  /* 0x0000000000ec9947 */ /* 0x000fea0003800000 */
        /* <DEDUP_REMOVED lines=40> */
[----:B------:R-:W-:Y:S02]  /*12610*/  IMAD R3, R2, R6, R3 ;  /* 0x0000000602037224 */ /* 0x000fe400078e0203 */
[----:B------:R-:W-:-:S03]  /*12620*/  IMAD.MOV R6, RZ, RZ, -R8 ;  /* 0x000000ffff067224 */ /* 0x000fc600078e0a08 */
        /* <DEDUP_REMOVED lines=13> */
[----:B------:R-:W-:Y:S02]  /*12700*/  IMAD R2, R0, R6, R5 ;  /* 0x0000000600027224 */ /* 0x000fe400078e0205 */
[----:B------:R-:W-:-:S05]  /*12710*/  IMAD R3, R3, 0x10000, R4 ;  /* 0x0001000003037824 */ /* 0x000fca00078e0204 */
[----:B------:R1:W-:Y:S01]  /*12720*/  STL [R1+0x8], R3 ;  /* 0x0000080301007387 */ /* 0x0003e20000100800 */
[----:B------:R-:W-:Y:S05]  /*12730*/  BRA `(.L_x_2837) ;  /* 0x0000000400007947 */ /* 0x000fea0003800000 */
.L_x_2836:
        /* <DEDUP_REMOVED lines=40> */
[----:B0-----:R-:W-:-:S02]  /*129c0*/  VIADD R3, R4, 0xffffffe ;  /* 0x0ffffffe04037836 */ /* 0x001fc40000000000 */
[----:B------:R-:W-:-:S04]  /*129d0*/  IMAD.MOV R4, RZ, RZ, -R13 ;  /* 0x000000ffff047224 */ /* 0x000fc800078e0a0d */
        /* <DEDUP_REMOVED lines=20> */
[----:B------:R-:W-:-:S05]  /*12b20*/  IMAD R3, R2, R4, R3 ;  /* 0x0000000402037224 */ /* 0x000fca00078e0203 */
[----:B------:R0:W-:Y:S02]  /*12b30*/  STL [R1+0x8], R3 ;  /* 0x0000080301007387 */ /* 0x0001e40000100800 */
.L_x_2837:
[----:B01----:R-:W-:-:S05]  /*12b40*/  LOP3.LUT R3, RZ, R2, RZ, 0x33, !PT ;  /* 0x00000002ff037212 */ /* 0x003fca00078e33ff */
[----:B------:R-:W-:-:S05]  /*12b50*/  IMAD.IADD R0, R0, 0x1, R3 ;  /* 0x0000000100007824 */ /* 0x000fca00078e0203 */
[----:B------:R1:W-:Y:S01]  /*12b60*/  STL [R1+0x4], R0 ;  /* 0x0000040001007387 */ /* 0x0003e20000100800 */
[----:B------:R-:W-:Y:S05]  /*12b70*/  BRA `(.L_x_2838) ;  /* 0x0000000000107947 */ /* 0x000fea0003800000 */
.L_x_2833:
[----:B------:R0:W-:Y:S01]  /*12b80*/  STL [R1], R6 ;  /* 0x0000000601007387 */ /* 0x0001e20000100800 */
[----:B------:R-:W-:-:S03]  /*12b90*/  ULDC UR39, c[0x0][0xc3c] ;  /* 0x00030f0000277ab9 */ /* 0x000fc60000000800 */
[----:B------:R0:W-:Y:S04]  /*12ba0*/  STL [R1+0x4], RZ ;  /* 0x000004ff01007387 */ /* 0x0001e80000100800 */
[----:B------:R0:W-:Y:S02]  /*12bb0*/  STL [R1+0x8], RZ ;  /* 0x000008ff01007387 */ /* 0x0001e40000100800 */
.L_x_2838:
[----:B------:R-:W2:Y:S04]  /*12bc0*/  LDL R8, [R1] ;  /* 0x0000000001087983 */ /* 0x000ea80000100800 */
[----:B------:R-:W2:Y:S04]  /*12bd0*/  LDL R9, [R1+0x4] ;  /* 0x0000040001097983 */ /* 0x000ea80000100800 */
[----:B------:R-:W2:Y:S01]  /*12be0*/  LDL R10, [R1+0x8] ;  /* 0x00000800010a7983 */ /* 0x000ea20000100800 */
[----:B------:R-:W-:Y:S01]  /*12bf0*/  ISETP.NE.AND P0, PT, R7, RZ, PT ;  /* 0x000000ff0700720c */ /* 0x000fe20003f05270 */
[----:B------:R-:W-:-:S12]  /*12c00*/  IMAD.U32 R2, RZ, RZ, UR39 ;  /* 0x00000027ff027e24 */ /* 0x000fd8000f8e00ff */
[----:B------:R-:W3:Y:S01]  /*12c10*/  @!P0 S2R R3, SR_CgaCtaId ;  /* 0x0000000000038919 */ /* 0x000ee20000008800 */
[----:B-1----:R-:W-:Y:S01]  /*12c20*/  @!P0 MOV R0, 0x400 ;  /* 0x0000040000008802 */ /* 0x002fe20000000f00 */
[----:B------:R-:W-:-:S03]  /*12c30*/  @!P0 IMAD.MOV.U32 R11, RZ, RZ, R2 ;  /* 0x000000ffff0b8224 */ /* 0x000fc600078e0002 */
[----:B---3--:R-:W-:-:S05]  /*12c40*/  @!P0 LEA R0, R3, R0, 0x18 ;  /* 0x0000000003008211 */ /* 0x008fca00078ec0ff */
[----:B--2---:R1:W-:Y:S01]  /*12c50*/  @!P0 STS.128 [R0+0x388d0], R8 ;  /* 0x0388d00800008388 */ /* 0x0043e20000000c00 */
[----:B------:R-:W-:Y:S06]  /*12c60*/  BAR.ARV 0x5, 0x180 ;  /* 0x0146000000007b1d */ /* 0x000fec0000002000 */
.L_x_2831:
        /* <DEDUP_REMOVED lines=50> */
.L_x_2915:
[----:B------:R-:W-:Y:S01]  /*12f90*/  ULDC.64 UR4, c[0x0][0xc88] ;  /* 0x0003220000047ab9 */ /* 0x000fe20000000a00 */
[----:B------:R-:W-:Y:S01]  /*12fa0*/  ULDC.64 UR6, c[0x0][0xa18] ;  /* 0x0002860000067ab9 */ /* 0x000fe20000000a00 */
[----:B------:R-:W-:Y:S01]  /*12fb0*/  UIMAD.WIDE UR4, UR39, 0x4, UR4 ;  /* 0x00000004270478a5 */ /* 0x000fe2000f8e0204 */
[----:B------:R-:W-:Y:S01]  /*12fc0*/  IMAD.MOV.U32 R24, RZ, RZ, RZ ;  /* 0x000000ffff187224 */ /* 0x000fe200078e00ff */
[----:B01-3--:R-:W1:Y:S04]  /*12fd0*/  LDC.64 R4, c[0x0][0x418] ;  /* 0x00010600ff047b82 */ /* 0x00be680000000a00 */
[----:B------:R-:W-:Y:S02]  /*12fe0*/  IMAD.U32 R2, RZ, RZ, UR4 ;  /* 0x00000004ff027e24 */ /* 0x000fe4000f8e00ff */
[----:B------:R-:W-:Y:S01]  /*12ff0*/  IMAD.U32 R3, RZ, RZ, UR5 ;  /* 0x00000005ff037e24 */ /* 0x000fe2000f8e00ff */
        /* <DEDUP_REMOVED lines=45> */
.L_x_2840:
        /* <DEDUP_REMOVED lines=16> */
.L_x_2841:
        /* <DEDUP_REMOVED lines=9> */
.L_x_2842:
[----:B------:R-:W3:Y:S01]  /*13460*/  LDL R0, [R1+0x4] ;  /* 0x0000040001007983 */ /* 0x000ee20000100800 */
[----:B------:R-:W4:Y:S03]  /*13470*/  LDC R22, c[0x0][0x448] ;  /* 0x00011200ff167b82 */ /* 0x000f260000000800 */
[----:B------:R-:W3:Y:S01]  /*13480*/  LDL R23, [R1+0x8] ;  /* 0x0000080001177983 */ /* 0x000ee20000100800 */
[----:B-----5:R-:W-:Y:S01]  /*13490*/  IMAD.IADD R17, R17, 0x1, -R24 ;  /* 0x0000000111117824 */ /* 0x020fe200078e0a18 */
[----:B------:R-:W-:Y:S02]  /*134a0*/  LOP3.LUT R28, R28, 0xfffffeff, RZ, 0xc0, !PT ;  /* 0xfffffeff1c1c7812 */ /* 0x000fe400078ec0ff */
[----:B----4-:R-:W-:-:S13]  /*134b0*/  ISETP.NE.AND P0, PT, R22, 0x1, PT ;  /* 0x000000011600780c */ /* 0x010fda0003f05270 */
[----:B-12---:R-:W1:Y:S01]  /*134c0*/  @P0 LDC R3, c[0x0][0x44c] ;  /* 0x00011300ff030b82 */ /* 0x006e620000000800 */
[----:B------:R-:W-:-:S07]  /*134d0*/  @P0 LOP3.LUT R28, R28, 0x100, RZ, 0xfc, !PT ;  /* 0x000001001c1c0812 */ /* 0x000fce00078efcff */
[----:B------:R-:W2:Y:S01]  /*134e0*/  @P0 LDC R5, c[0x0][0x450] ;  /* 0x00011400ff050b82 */ /* 0x000ea20000000800 */
[----:B---3--:R-:W-:-:S04]  /*134f0*/  IMAD.SHL.U32 R0, R0, 0x80, RZ ;  /* 0x0000008000007824 */ /* 0x008fc800078e00ff */
[----:B------:R-:W-:-:S04]  /*13500*/  VIADD R0, R0, 0x7f ;  /* 0x0000007f00007836 */ /* 0x000fc80000000000 */
[----:B-1----:R-:W-:Y:S01]  /*13510*/  @P0 IMAD.HI.U32 R2, R0, R3, RZ ;  /* 0x0000000300020227 */ /* 0x002fe200078e00ff */
[----:B0-----:R-:W-:-:S04]  /*13520*/  IADD3 R3, R17, 0x80, -R18 ;  /* 0x0000008011037810 */ /* 0x001fc80007ffe812 */
[----:B--2---:R-:W-:-:S05]  /*13530*/  @P0 SHF.R.U32.HI R0, RZ, R5, R2 ;  /* 0x00000005ff000219 */ /* 0x004fca0000011602 */
[----:B------:R-:W-:Y:S02]  /*13540*/  IMAD.IADD R2, R3, 0x1, R0 ;  /* 0x0000000103027824 */ /* 0x000fe400078e0200 */
[----:B------:R-:W-:-:S03]  /*13550*/  VIADD R0, R17, 0x7f ;  /* 0x0000007f11007836 */ /* 0x000fc60000000000 */
[----:B------:R-:W-:Y:S02]  /*13560*/  SHF.R.S32.HI R5, RZ, 0x1f, R2 ;  /* 0x0000001fff057819 */ /* 0x000fe40000011402 */
[----:B------:R-:W-:Y:S02]  /*13570*/  SHF.R.S32.HI R3, RZ, 0x1f, R0 ;  /* 0x0000001fff037819 */ /* 0x000fe40000011400 */
[----:B------:R-:W-:Y:S02]  /*13580*/  LEA.HI R5, R5, R2, RZ, 0x7 ;  /* 0x0000000205057211 */ /* 0x000fe400078f38ff */
[----:B------:R-:W-:Y:S02]  /*13590*/  LEA.HI R3, R3, R0, RZ, 0x7 ;  /* 0x0000000003037211 */ /* 0x000fe400078f38ff */
[----:B------:R-:W-:Y:S02]  /*135a0*/  SHF.R.S32.HI R5, RZ, 0x7, R5 ;  /* 0x00000007ff057819 */ /* 0x000fe40000011405 */
[----:B------:R-:W-:-:S02]  /*135b0*/  SHF.R.S32.HI R0, RZ, 0x7, R3 ;  /* 0x00000007ff007819 */ /* 0x000fc40000011403 */
[C---:B------:R-:W-:Y:S02]  /*135c0*/  LOP3.LUT R2, R23.reuse, 0xff000000, RZ, 0xc0, !PT ;  /* 0xff00000017027812 */ /* 0x040fe400078ec0ff */
[----:B------:R-:W-:Y:S02]  /*135d0*/  VIMNMX R0, R0, R5, PT ;  /* 0x0000000500007248 */ /* 0x000fe40003fe0100 */
[----:B------:R-:W-:Y:S02]  /*135e0*/  SHF.R.U32.HI R2, RZ, 0x8, R2 ;  /* 0x00000008ff027819 */ /* 0x000fe40000011602 */
[----:B------:R-:W-:Y:S02]  /*135f0*/  ISETP.GE.AND P0, PT, R0, 0x1, PT ;  /* 0x000000010000780c */ /* 0x000fe40003f06270 */
[----:B------:R-:W-:-:S04]  /*13600*/  LOP3.LUT R3, R23, 0xff0000, RZ, 0xc0, !PT ;  /* 0x00ff000017037812 */ /* 0x000fc800078ec0ff */
[----:B------:R-:W-:Y:S01]  /*13610*/  LEA.HI R3, R3, R2, RZ, 0x10 ;  /* 0x0000000203037211 */ /* 0x000fe200078f80ff */
[----:B------:R-:W-:-:S03]  /*13620*/  IMAD.MOV.U32 R2, RZ, RZ, RZ ;  /* 0x000000ffff027224 */ /* 0x000fc600078e00ff */
[----:B------:R-:W-:-:S03]  /*13630*/  LOP3.LUT R37, R3, 0xff, RZ, 0xc0, !PT ;  /* 0x000000ff03257812 */ /* 0x000fc600078ec0ff */
[----:B------:R-:W-:Y:S05]  /*13640*/  @!P0 BRA `(.L_x_2843) ;  /* 0x0000000000708947 */ /* 0x000fea0003800000 */
[----:B------:R-:W-:-:S04]  /*13650*/  SHF.R.U32.HI R5, RZ, 0x10, R3 ;  /* 0x00000010ff057819 */ /* 0x000fc80000011603 */
[----:B------:R-:W-:-:S13]  /*13660*/  ISETP.NE.AND P0, PT, R5, RZ, PT ;  /* 0x000000ff0500720c */ /* 0x000fda0003f05270 */
[----:B------:R-:W0:Y:S02]  /*13670*/  @!P0 LDC R5, c[0x0][0x9f0] ;  /* 0x00027c00ff058b82 */ /* 0x000e240000000800 */
[-C--:B0-----:R-:W-:Y:S02]  /*13680*/  IABS R4, R5.reuse ;  /* 0x0000000500047213 */ /* 0x081fe40000000000 */
[----:B------:R-:W-:Y:S02]  /*13690*/  IADD3 R6, R5, -0x1, R0 ;  /* 0xffffffff05067810 */ /* 0x000fe40007ffe000 */
[----:B------:R-:W0:Y:S02]  /*136a0*/  I2F.RP R7, R4 ;  /* 0x0000000400077306 */ /* 0x000e240000209400 */
[----:B------:R-:W-:-:S04]  /*136b0*/  LOP3.LUT R2, R6, R5, RZ, 0x3c, !PT ;  /* 0x0000000506027212 */ /* 0x000fc800078e3cff */
[----:B------:R-:W-:Y:S01]  /*136c0*/  ISETP.GE.AND P2, PT, R2, RZ, PT ;  /* 0x000000ff0200720c */ /* 0x000fe20003f46270 */
[----:B------:R-:W-:Y:S01]  /*136d0*/  IMAD.MOV.U32 R2, RZ, RZ, RZ ;  /* 0x000000ffff027224 */ /* 0x000fe200078e00ff */
        /* <DEDUP_REMOVED lines=19> */
.L_x_2843:
[-C--:B------:R-:W-:Y:S01]  /*13810*/  IMAD R37, R37, R2.reuse, RZ ;  /* 0x0000000225257224 */ /* 0x080fe200078e02ff */
[----:B------:R-:W-:Y:S04]  /*13820*/  BSSY B7, `(.L_x_2844) ;  /* 0x0000491000077945 */ /* 0x000fe80003800000 */
[----:B------:R-:W-:-:S04]  /*13830*/  VIADDMNMX R19, R37, R2, R0, PT ;  /* 0x0000000225137246 */ /* 0x000fc80003800100 */
[----:B------:R-:W-:-:S13]  /*13840*/  ISETP.GT.AND P0, PT, R19, R37, PT ;  /* 0x000000251300720c */ /* 0x000fda0003f04270 */
        /* <DEDUP_REMOVED lines=16> */
[----:B0-----:R-:W-:-:S05]  /*13950*/  IADD3 R0, R0, UR46, R7 ;  /* 0x0000002e00007c10 */ /* 0x001fca000fffe007 */
[----:B------:R0:W-:Y:S01]  /*13960*/  STL [R1], R0 ;  /* 0x0000000001007387 */ /* 0x0001e20000100800 */
[----:B------:R-:W-:Y:S05]  /*13970*/  BRA `(.L_x_2846) ;  /* 0x0000004400ec7947 */ /* 0x000fea0003800000 */
.L_x_2845:
        /* <DEDUP_REMOVED lines=20> */
.L_x_2848:
[----:B------:R-:W-:Y:S05]  /*13ac0*/  BSYNC B6 ;  /* 0x0000000000067941 */ /* 0x000fea0003800000 */
.L_x_2847:
        /* <DEDUP_REMOVED lines=22> */
.L_x_2850:
[----:B------:R-:W-:Y:S05]  /*13c30*/  BSYNC B6 ;  /* 0x0000000000067941 */ /* 0x000fea0003800000 */
.L_x_2849:
        /* <DEDUP_REMOVED lines=20> */
.L_x_2852:
[----:B------:R-:W-:Y:S05]  /*13d80*/  BSYNC B6 ;  /* 0x0000000000067941 */ /* 0x000fea0003800000 */
.L_x_2851:
        /* <DEDUP_REMOVED lines=19> */
.L_x_2854:
[----:B------:R-:W-:Y:S05]  /*13ec0*/  BSYNC B6 ;  /* 0x0000000000067941 */ /* 0x000fea0003800000 */
.L_x_2853:
[----:B------:R-:W-:Y:S01]  /*13ed0*/  ULDC.64 UR4, c[0x0][0x9f8] ;  /* 0x00027e0000047ab9 */ /* 0x000fe20000000a00 */
[----:B------:R-:W0:Y:S01]  /*13ee0*/  S2R R20, SR_TID.X ;  /* 0x0000000000147919 */ /* 0x000e220000002100 */
[----:B------:R-:W-:Y:S01]  /*13ef0*/  UISETP.NE.U32.AND UP0, UPT, UR4, URZ, UPT ;  /* 0x0000003f0400728c */ /* 0x000fe2000bf05070 */
[----:B------:R-:W1:Y:S03]  /*13f00*/  LDC R8, c[0x0][0x430] ;  /* 0x00010c00ff087b82 */ /* 0x000e660000000800 */
[----:B------:R-:W-:-:S06]  /*13f10*/  UISETP.NE.AND.EX UP0, UPT, UR5, URZ, UPT, UP0 ;  /* 0x0000003f0500728c */ /* 0x000fcc000bf05300 */
[----:B------:R-:W-:-:S05]  /*13f20*/  PLOP3.LUT P0, PT, PT, PT, UP0, 0x80, 0x0 ;  /* 0x000000000000781c */ /* 0x000fca0003f0f008 */
[----:B------:R-:W-:-:S04]  /*13f30*/  @UP0 UIADD3 UR4, UP1, UR37, UR4, URZ ;  /* 0x0000000425040290 */ /* 0x000fc8000ff3e03f */
[----:B------:R-:W-:Y:S02]  /*13f40*/  @UP0 UIADD3.X UR5, UR36, UR5, URZ, UP1, !UPT ;  /* 0x0000000524050290 */ /* 0x000fe40008ffe43f */
[----:B------:R-:W-:-:S04]  /*13f50*/  IMAD.U32 R2, RZ, RZ, UR4 ;  /* 0x00000004ff027e24 */ /* 0x000fc8000f8e00ff */
[----:B------:R-:W-:-:S05]  /*13f60*/  IMAD.U32 R3, RZ, RZ, UR5 ;  /* 0x00000005ff037e24 */ /* 0x000fca000f8e00ff */
[----:B------:R2:W3:Y:S01]  /*13f70*/  @P0 LDG.E R34, desc[UR54][R2.64] ;  /* 0x0000003602220981 */ /* 0x0004e2000c1e1900 */
[----:B0-----:R-:W-:Y:S02]  /*13f80*/  LOP3.LUT R21, R20, 0x7f, RZ, 0xc0, !PT ;  /* 0x0000007f14157812 */ /* 0x001fe400078ec0ff */
[----:B-1----:R-:W-:Y:S01]  /*13f90*/  ISETP.NE.AND P1, PT, R8, 0x1, PT ;  /* 0x000000010800780c */ /* 0x002fe20003f25270 */
[----:B------:R-:W-:Y:S01]  /*13fa0*/  IMAD.SHL.U32 R20, R20, 0x10, RZ ;  /* 0x0000001014147824 */ /* 0x000fe200078e00ff */
[----:B------:R-:W-:Y:S02]  /*13fb0*/  SHF.R.U32.HI R21, RZ, 0x3, R21 ;  /* 0x00000003ff157819 */ /* 0x000fe40000011615 */
[----:B------:R-:W-:Y:S02]  /*13fc0*/  LEA R7, R19, 0xffffff80, 0x7 ;  /* 0xffffff8013077811 */ /* 0x000fe400078e38ff */
[----:B------:R-:W-:-:S04]  /*13fd0*/  LOP3.LUT R20, R21, 0x70, R20, 0xf8, !PT ;  /* 0x0000007015147812 */ /* 0x000fc800078ef814 */
[----:B------:R-:W-:-:S03]  /*13fe0*/  LOP3.LUT R6, R20, R7, RZ, 0xfc, !PT ;  /* 0x0000000714067212 */ /* 0x000fc600078efcff */
[----:B------:R-:W0:Y:S01]  /*13ff0*/  @P1 LDC R4, c[0x0][0x434] ;  /* 0x00010d00ff041b82 */ /* 0x000e220000000800 */
[----:B------:R-:W-:-:S07]  /*14000*/  ISETP.GE.AND P0, PT, R6, R17, PT ;  /* 0x000000110600720c */ /* 0x000fce0003f06270 */
[----:B------:R-:W1:Y:S01]  /*14010*/  @P1 LDC R0, c[0x0][0x438] ;  /* 0x00010e00ff001b82 */ /* 0x000e620000000800 */
[----:B------:R-:W-:-:S07]  /*14020*/  IMAD.IADD R5, R6, 0x1, R24 ;  /* 0x0000000106057824 */ /* 0x000fce00078e0218 */
[----:B--2---:R-:W2:Y:S01]  /*14030*/  @!P0 LDC.64 R2, c[0x0][0x428] ;  /* 0x00010a00ff028b82 */ /* 0x004ea20000000a00 */
[----:B0-----:R-:W-:-:S04]  /*14040*/  @P1 IMAD.HI.U32 R9, R5, R4, RZ ;  /* 0x0000000405091227 */ /* 0x001fc800078e00ff */
[----:B------:R-:W-:Y:S01]  /*14050*/  IMAD.MOV.U32 R4, RZ, RZ, R5 ;  /* 0x000000ffff047224 */ /* 0x000fe200078e0005 */
[----:B-1----:R-:W-:-:S05]  /*14060*/  @P1 SHF.R.U32.HI R4, RZ, R0, R9 ;  /* 0x00000000ff041219 */ /* 0x002fca0000011609 */
[----:B------:R-:W-:-:S04]  /*14070*/  IMAD.MOV R0, RZ, RZ, -R4 ;  /* 0x000000ffff007224 */ /* 0x000fc800078e0a04 */
[----:B------:R-:W-:Y:S01]  /*14080*/  IMAD R0, R8, R0, R5 ;  /* 0x0000000008007224 */ /* 0x000fe200078e0205 */
[----:B------:R-:W-:Y:S01]  /*14090*/  @!P0 SHF.R.S32.HI R5, RZ, 0x1f, R4 ;  /* 0x0000001fff058819 */ /* 0x000fe20000011404 */
[----:B------:R-:W0:Y:S01]  /*140a0*/  LDC R8, c[0x0][0x2f4] ;  /* 0x0000bd00ff087b82 */ /* 0x000e220000000800 */
[----:B------:R-:W-:-:S04]  /*140b0*/  LOP3.LUT R28, R28, 0xfffffff7, RZ, 0xc0, !PT ;  /* 0xfffffff71c1c7812 */ /* 0x000fc800078ec0ff */
[----:B------:R-:W-:Y:S02]  /*140c0*/  @P1 LOP3.LUT R28, R28, 0x8, RZ, 0xfc, !PT ;  /* 0x000000081c1c1812 */ /* 0x000fe400078efcff */
[----:B------:R-:W-:Y:S02]  /*140d0*/  LOP3.LUT R20, R32, 0x80, RZ, 0xfc, !PT ;  /* 0x0000008020147812 */ /* 0x000fe400078efcff */
[----:B------:R-:W-:Y:S01]  /*140e0*/  LOP3.LUT R28, R28, 0xfffffffd, RZ, 0xc0, !PT ;  /* 0xfffffffd1c1c7812 */ /* 0x000fe200078ec0ff */
[----:B------:R-:W-:-:S05]  /*140f0*/  IMAD.U32 R9, RZ, RZ, UR44 ;  /* 0x0000002cff097e24 */ /* 0x000fca000f8e00ff */
[----:B------:R-:W-:Y:S01]  /*14100*/  ISETP.NE.AND P2, PT, R9, 0x3, PT ;  /* 0x000000030900780c */ /* 0x000fe20003f45270 */
[----:B------:R-:W-:Y:S01]  /*14110*/  UMOV UR4, 0xffffffff ;  /* 0xffffffff00047882 */ /* 0x000fe20000000000 */
[----:B---3--:R-:W-:-:S05]  /*14120*/  SHF.R.S32.HI R6, RZ, 0x1f, R34 ;  /* 0x0000001fff067819 */ /* 0x008fca0000011422 */
[----:B------:R1:W-:Y:S01]  /*14130*/  STL [R1+0x10], R6 ;  /* 0x0000100601007387 */ /* 0x0003e20000100800 */
[----:B--2---:R-:W-:-:S04]  /*14140*/  @!P0 IMAD.WIDE.U32 R4, R34, R2, R4 ;  /* 0x0000000222048225 */ /* 0x004fc800078e0004 */
[----:B-1----:R-:W-:-:S04]  /*14150*/  @!P0 IMAD R6, R6, R2, RZ ;  /* 0x0000000206068224 */ /* 0x002fc800078e02ff */
[----:B------:R-:W-:Y:S02]  /*14160*/  @!P0 IMAD R6, R34, R3, R6 ;  /* 0x0000000322068224 */ /* 0x000fe400078e0206 */
[----:B------:R-:W1:Y:S02]  /*14170*/  @!P0 LDC.64 R2, c[0x0][0x418] ;  /* 0x00010600ff028b82 */ /* 0x000e640000000a00 */
[----:B------:R-:W-:Y:S01]  /*14180*/  @!P0 IMAD.IADD R6, R5, 0x1, R6 ;  /* 0x0000000105068824 */ /* 0x000fe200078e0206 */
[----:B-1----:R-:W-:-:S04]  /*14190*/  @!P0 LEA R2, P1, R4, R2, 0x2 ;  /* 0x0000000204028211 */ /* 0x002fc800078210ff */
[----:B------:R-:W-:Y:S02]  /*141a0*/  @!P0 LEA.HI.X R3, R4, R3, R6, 0x2, P1 ;  /* 0x0000000304038211 */ /* 0x000fe400008f1406 */
[----:B0-----:R-:W-:Y:S01]  /*141b0*/  ISETP.GE.AND P1, PT, R32, R8, PT ;  /* 0x000000082000720c */ /* 0x001fe20003f26270 */
        /* <DEDUP_REMOVED lines=8> */
[----:B0-----:R-:W-:Y:S06]  /*14240*/  BRA.DIV UR4, `(.L_x_2855) ;  /* 0x0000005604ac7947 */ /* 0x001fec000b800000 */
.L_x_2935:
[----:B------:R-:W-:Y:S01]  /*14250*/  LOP3.LUT R29, R23, 0xffff, RZ, 0xc0, !PT ;  /* 0x0000ffff171d7812 */ /* 0x000fe200078ec0ff */
[----:B------:R-:W-:Y:S06]  /*14260*/  @!P2 BRA `(.L_x_2856) ;  /* 0x000000000004a947 */ /* 0x000fec0003800000 */
[----:B------:R-:W-:Y:S01]  /*14270*/  BPT.TRAP 0x1 ;  /* 0x000000040000795c */ /* 0x000fe20000300000 */
.L_x_2856:
        /* <DEDUP_REMOVED lines=10> */
.L_x_2936:
[----:B------:R-:W-:Y:S05]  /*14320*/  BSYNC B0 ;  /* 0x0000000000007941 */ /* 0x000fea0003800000 */
.L_x_2857:
[----:B------:R-:W2:Y:S01]  /*14330*/  LDL R11, [R1+0x18] ;  /* 0x00001800010b7983 */ /* 0x000ea20000100800 */
[----:B------:R-:W-:Y:S01]  /*14340*/  ULDC.64 UR4, c[0x0][0x328] ;  /* 0x0000ca0000047ab9 */ /* 0x000fe20000000a00 */
[----:B-----5:R-:W-:Y:S01]  /*14350*/  SHF.R.S32.HI R10, RZ, 0x1f, R4 ;  /* 0x0000001fff0a7819 */ /* 0x020fe20000011404 */
        /* <DEDUP_REMOVED lines=16> */
[----:B------:R-:W-:Y:S02]  /*14460*/  IADD3.X R8, R8, UR7, RZ, P0, !PT ;  /* 0x0000000708087c10 */ /* 0x000fe400087fe4ff */
[----:B------:R-:W-:-:S13]  /*14470*/  ISETP.GE.AND P0, PT, R17, 0x1, PT ;  /* 0x000000011100780c */ /* 0x000fda0003f06270 */
[----:B------:R-:W-:Y:S01]  /*14480*/  @P0 LOP3.LUT R28, R28, 0x80, RZ, 0xfc, !PT ;  /* 0x000000801c1c0812 */ /* 0x000fe200078efcff */
[----:B--2---:R-:W-:Y:S01]  /*14490*/  IMAD R5, R30, 0x8000, R11 ;  /* 0x000080001e057824 */ /* 0x004fe200078e020b */
[----:B------:R-:W-:Y:S06]  /*144a0*/  BRA.DIV UR4, `(.L_x_2859) ;  /* 0x0000005604547947 */ /* 0x000fec000b800000 */
[----:B------:R-:W1:Y:S01]  /*144b0*/  LDC R12, c[0x0][0x2f4] ;  /* 0x0000bd00ff0c7b82 */ /* 0x000e620000000800 */
[----:B------:R-:W2:Y:S01]  /*144c0*/  SHFL.IDX PT, R2, R7, RZ, 0x181f ;  /* 0x00181fff07027589 */ /* 0x000ea200000e0000 */
[----:B------:R-:W-:Y:S01]  /*144d0*/  LOP3.LUT R11, R32, 0x80, RZ, 0xfc, !PT ;  /* 0x00000080200b7812 */ /* 0x000fe200078efcff */
[----:B------:R-:W-:Y:S01]  /*144e0*/  IMAD.IADD R5, R16, 0x1, R5 ;  /* 0x0000000110057824 */ /* 0x000fe200078e0205 */
[C---:B------:R-:W-:Y:S01]  /*144f0*/  ISETP.GE.AND P3, PT, R17.reuse, 0x11, PT ;  /* 0x000000111100780c */ /* 0x040fe20003f66270 */
[----:B------:R-:W3:Y:S01]  /*14500*/  SHFL.IDX PT, R3, R8, RZ, 0x181f ;  /* 0x00181fff08037589 */ /* 0x000ee200000e0000 */
[----:B------:R-:W-:Y:S02]  /*14510*/  LOP3.LUT R28, R28, 0xffffffdf, RZ, 0xc0, !PT ;  /* 0xffffffdf1c1c7812 */ /* 0x000fe400078ec0ff */
[C---:B------:R-:W-:Y:S02]  /*14520*/  ISETP.GE.AND P6, PT, R17.reuse, 0x71, PT ;  /* 0x000000711100780c */ /* 0x040fe40003fc6270 */
[----:B------:R-:W-:-:S02]  /*14530*/  ISETP.GE.AND P5, PT, R17, 0x31, PT ;  /* 0x000000311100780c */ /* 0x000fc40003fa6270 */
[----:B------:R-:W-:-:S05]  /*14540*/  ISETP.GE.AND P4, PT, R17, 0x41, PT ;  /* 0x000000411100780c */ /* 0x000fca0003f86270 */
[----:B------:R-:W-:Y:S02]  /*14550*/  @P3 LOP3.LUT R28, R28, 0x20, RZ, 0xfc, !PT ;  /* 0x000000201c1c3812 */ /* 0x000fe400078efcff */
[C---:B------:R-:W-:Y:S02]  /*14560*/  ISETP.GE.AND P3, PT, R17.reuse, 0x51, PT ;  /* 0x000000511100780c */ /* 0x040fe40003f66270 */
[----:B------:R-:W-:Y:S02]  /*14570*/  LOP3.LUT R28, R28, 0xffffffef, RZ, 0xc0, !PT ;  /* 0xffffffef1c1c7812 */ /* 0x000fe400078ec0ff */
[C---:B-1----:R-:W-:Y:S02]  /*14580*/  ISETP.GE.AND P1, PT, R32.reuse, R12, PT ;  /* 0x0000000c2000720c */ /* 0x042fe40003f26270 */
[----:B--2---:R-:W-:Y:S02]  /*14590*/  IADD3 R2, P0, R32, R2, RZ ;  /* 0x0000000220027210 */ /* 0x004fe40007f1e0ff */
        /* <DEDUP_REMOVED lines=57> */
[----:B-1----:R1:W2:Y:S10]  /*14930*/  SHFL.IDX PT, R2, R7, 0x7, 0x181f ;  /* 0x00f81f0007027f89 */ /* 0x0022b400000e0000 */
[----:B------:R-:W-:-:S02]  /*14940*/  @P2 LOP3.LUT R28, R28, 0x10, RZ, 0xfc, !PT ;  /* 0x000000101c1c2812 */ /* 0x000fc400078efcff */
[----:B------:R-:W-:Y:S02]  /*14950*/  ISETP.GE.AND P2, PT, R17, 0x61, PT ;  /* 0x000000611100780c */ /* 0x000fe40003f46270 */
[----:B------:R-:W-:-:S04]  /*14960*/  LOP3.LUT R28, R28, 0xffffffbf, RZ, 0xc0, !PT ;  /* 0xffffffbf1c1c7812 */ /* 0x000fc800078ec0ff */
[----:B-1-3--:R-:W-:-:S07]  /*14970*/  @P6 LOP3.LUT R28, R28, 0x40, RZ, 0xfc, !PT ;  /* 0x000000401c1c6812 */ /* 0x00afce00078efcff */
.L_x_2954:
        /* <DEDUP_REMOVED lines=11> */
.L_x_2860:
[----:B------:R-:W-:Y:S02]  /*14a30*/  PLOP3.LUT P1, PT, P1, P0, PT, 0xa2, 0x0 ;  /* 0x000000000000781c */ /* 0x000fe40000f21472 */
[----:B------:R-:W-:-:S08]  /*14a40*/  @P0 R2UR P1, UR4, R6 ;  /* 0x00000000060402ca */ /* 0x000fd00000020000 */
[----:B------:R-:W-:-:S05]  /*14a50*/  @P0 PLOP3.LUT P0, PT, P1, PT, PT, 0x80, 0x0 ;  /* 0x000000000000081c */ /* 0x000fca0000f0f070 */
[----:B------:R-:W-:Y:S01]  /*14a60*/  @!P1 SYNCS.ARRIVE.TRANS64.RED.A0T1 RZ, [UR4+0x38870], RZ ;  /* 0x038870ffffff99a7 */ /* 0x000fe20008200404 */
[----:B------:R-:W-:Y:S07]  /*14a70*/  @!P1 ARRIVES.LDGSTSBAR.64.TRANSCNT [UR4+0x38870] ;  /* 0x03887000ff0099b0 */ /* 0x000fee0008000a84 */
[----:B------:R-:W-:Y:S05]  /*14a80*/  @P0 BRA.U.ANY `(.L_x_2860) ;  /* 0xfffffffd00e80947 */ /* 0x000fea000393ffff */
[----:B------:R-:W-:Y:S01]  /*14a90*/  NOP ;  /* 0x0000000000007918 */ /* 0x000fe20000000000 */
[----:B-1----:R-:W-:-:S05]  /*14aa0*/  IMAD.U32 R2, RZ, RZ, UR44 ;  /* 0x0000002cff027e24 */ /* 0x002fca000f8e00ff */
[----:B------:R-:W-:-:S13]  /*14ab0*/  ISETP.NE.AND P6, PT, R2, 0x3, PT ;  /* 0x000000030200780c */ /* 0x000fda0003fc5270 */
[----:B------:R-:W-:Y:S05]  /*14ac0*/  @!P6 BRA `(.L_x_2861) ;  /* 0x000000000004e947 */ /* 0x000fea0003800000 */
[----:B------:R-:W-:Y:S01]  /*14ad0*/  BPT.TRAP 0x1 ;  /* 0x000000040000795c */ /* 0x000fe20000300000 */
.L_x_2861:
[----:B------:R1:W-:Y:S01]  /*14ae0*/  SYNCS.ARRIVE.TRANS64.A1T0 RZ, [R6+URZ+0x38870], RZ ;  /* 0x038870ff06ff79a7 */ /* 0x0003e2000810003f */
[----:B------:R-:W-:Y:S05]  /*14af0*/  @!P6 BRA `(.L_x_2862) ;  /* 0x000000000004e947 */ /* 0x000fea0003800000 */
[----:B------:R-:W-:Y:S01]  /*14b00*/  BPT.TRAP 0x1 ;  /* 0x000000040000795c */ /* 0x000fe20000300000 */
.L_x_2862:
[----:B------:R-:W2:Y:S01]  /*14b10*/  SYNCS.PHASECHK.TRANS64.TRYWAIT P0, [R6+URZ+0x38840], R20 ;  /* 0x03884014060075a7 */ /* 0x000ea2000800017f */
[----:B------:R-:W-:Y:S04]  /*14b20*/  BSSY B0, `(.L_x_2863) ;  /* 0x0000002000007945 */ /* 0x000fe80003800000 */
[----:B--2---:R-:W-:Y:S05]  /*14b30*/  @!P0 BRA `(.L_x_2864) ;  /* 0x0000005800808947 */ /* 0x004fea0003800000 */
.L_x_2955:
[----:B------:R-:W-:Y:S05]  /*14b40*/  BSYNC B0 ;  /* 0x0000000000007941 */ /* 0x000fea0003800000 */
.L_x_2863:
[----:B------:R-:W-:Y:S01]  /*14b50*/  ULDC.64 UR4, c[0x0][0x300] ;  /* 0x0000c00000047ab9 */ /* 0x000fe20000000a00 */
[----:B------:R-:W3:Y:S01]  /*14b60*/  LDC R8, c[0x0][0x2f4] ;  /* 0x0000bd00ff087b82 */ /* 0x000ee20000000800 */
        /* <DEDUP_REMOVED lines=14> */
[----:B---3--:R-:W-:Y:S02]  /*14c50*/  ISETP.GE.AND P1, PT, R11, R8, PT ;  /* 0x000000080b00720c */ /* 0x008fe40003f26270 */
[----:B------:R-:W-:Y:S01]  /*14c60*/  IMAD R0, R29, UR5, R3 ;  /* 0x000000051d007c24 */ /* 0x000fe2000f8e0203 */
[----:B------:R-:W-:-:S04]  /*14c70*/  IADD3 R4, P0, R2, UR6, RZ ;  /* 0x0000000602047c10 */ /* 0x000fc8000ff1e0ff */
[----:B------:R-:W-:Y:S01]  /*14c80*/  IADD3.X R0, R0, UR7, RZ, P0, !PT ;  /* 0x0000000700007c10 */ /* 0x000fe200087fe4ff */
[----:B------:R-:W-:Y:S08]  /*14c90*/  BRA.DIV UR4, `(.L_x_2865) ;  /* 0x0000005a043c7947 */ /* 0x000ff0000b800000 */
[----:B------:R-:W3:Y:S01]  /*14ca0*/  SHFL.IDX PT, R3, R4, RZ, 0x181f ;  /* 0x00181fff04037589 */ /* 0x000ee200000e0000 */
[----:B------:R-:W-:Y:S02]  /*14cb0*/  LOP3.LUT R28, R28, 0xffffefff, RZ, 0xc0, !PT ;  /* 0xffffefff1c1c7812 */ /* 0x000fe400078ec0ff */
[----:B------:R-:W-:Y:S01]  /*14cc0*/  ISETP.GE.AND P6, PT, R32, R8, PT ;  /* 0x000000082000720c */ /* 0x000fe20003fc6270 */
[----:B------:R-:W4:Y:S01]  /*14cd0*/  SHFL.IDX PT, R2, R0, RZ, 0x181f ;  /* 0x00181fff00027589 */ /* 0x000f2200000e0000 */
[----:B------:R-:W-:-:S03]  /*14ce0*/  @P4 LOP3.LUT R28, R28, 0x1000, RZ, 0xfc, !PT ;  /* 0x000010001c1c4812 */ /* 0x000fc600078efcff */
[----:B------:R-:W-:Y:S01]  /*14cf0*/  SHFL.IDX PT, R14, R4, 0x7, 0x181f ;  /* 0x00f81f00040e7f89 */ /* 0x000fe200000e0000 */
[C---:B------:R-:W-:Y:S02]  /*14d00*/  LOP3.LUT P4, RZ, R28.reuse, 0x80, RZ, 0xc0, !PT ;  /* 0x000000801cff7812 */ /* 0x040fe4000788c0ff */
[----:B------:R-:W-:-:S04]  /*14d10*/  LOP3.LUT R28, R28, 0xfffff7ff, RZ, 0xc0, !PT ;  /* 0xfffff7ff1c1c7812 */ /* 0x000fc800078ec0ff */
[----:B------:R-:W-:-:S04]  /*14d20*/  @P3 LOP3.LUT R28, R28, 0x800, RZ, 0xfc, !PT ;  /* 0x000008001c1c3812 */ /* 0x000fc800078efcff */
[C---:B------:R-:W-:Y:S02]  /*14d30*/  LOP3.LUT P3, RZ, R28.reuse, 0x20, RZ, 0xc0, !PT ;  /* 0x000000201cff7812 */ /* 0x040fe4000786c0ff */
[----:B------:R-:W-:Y:S02]  /*14d40*/  LOP3.LUT R28, R28, 0xfffffbff, RZ, 0xc0, !PT ;  /* 0xfffffbff1c1c7812 */ /* 0x000fe400078ec0ff */
[----:B---3--:R-:W-:Y:S02]  /*14d50*/  @P4 IADD3 R3, P0, R32, R3, RZ ;  /* 0x0000000320034210 */ /* 0x008fe40007f1e0ff */
[----:B------:R-:W-:-:S03]  /*14d60*/  @P2 LOP3.LUT R28, R28, 0x400, RZ, 0xfc, !PT ;  /* 0x000004001c1c2812 */ /* 0x000fc600078efcff */
[----:B----4-:R-:W-:Y:S01]  /*14d70*/  @P4 IMAD.X R2, RZ, RZ, R2, P0 ;  /* 0x000000ffff024224 */ /* 0x010fe200000e0602 */
[----:B------:R-:W-:-:S04]  /*14d80*/  LOP3.LUT P2, RZ, R28, 0x10, RZ, 0xc0, !PT ;  /* 0x000000101cff7812 */ /* 0x000fc8000784c0ff */
[----:B------:R-:W-:-:S04]  /*14d90*/  @P4 LOP3.LUT R3, R3, R2, RZ, 0x3c, !PT ;  /* 0x0000000203034212 */ /* 0x000fc800078e3cff */
[----:B------:R-:W-:-:S04]  /*14da0*/  @P4 LOP3.LUT R2, R3, R2, RZ, 0x3c, !PT ;  /* 0x0000000203024212 */ /* 0x000fc800078e3cff */
[----:B------:R-:W-:-:S05]  /*14db0*/  @P4 LOP3.LUT R3, R3, R2, RZ, 0x3c, !PT ;  /* 0x0000000203034212 */ /* 0x000fca00078e3cff */
[----:B------:R-:W-:Y:S04]  /*14dc0*/  @P4 LDGSTS.E.BYPASS.LTC128B.128 [R5+0x28400], desc[UR54][R2.64], !P6 ;  /* 0x2840000002054fae */ /* 0x000fe8000f101d76 */
[----:B------:R3:W-:Y:S01]  /*14dd0*/  @P4 LDGSTS.E.BYPASS.LTC128B.128 [R5+0x2c400], desc[UR54][R2.64+0x80], !P1 ;  /* 0x2c40008002054fae */ /* 0x0007e2000c901d76 */
[----:B------:R-:W-:-:S03]  /*14de0*/  LOP3.LUT P4, RZ, R28, 0x1000, RZ, 0xc0, !PT ;  /* 0x000010001cff7812 */ /* 0x000fc6000788c0ff */
[----:B---3--:R-:W3:Y:S04]  /*14df0*/  SHFL.IDX PT, R3, R4, 0x1, 0x181f ;  /* 0x00381f0004037f89 */ /* 0x008ee800000e0000 */
[----:B------:R-:W4:Y:S01]  /*14e00*/  SHFL.IDX PT, R2, R0, 0x1, 0x181f ;  /* 0x00381f0000027f89 */ /* 0x000f2200000e0000 */
[----:B---3--:R-:W-:-:S05]  /*14e10*/  @P3 IADD3 R3, P0, R32, R3, RZ ;  /* 0x0000000320033210 */ /* 0x008fca0007f1e0ff */
[----:B----4-:R-:W-:-:S05]  /*14e20*/  @P3 IMAD.X R2, RZ, RZ, R2, P0 ;  /* 0x000000ffff023224 */ /* 0x010fca00000e0602 */
        /* <DEDUP_REMOVED lines=24> */
[----:B------:R3:W-:Y:S04]  /*14fb0*/  @P5 LDGSTS.E.BYPASS.LTC128B.128 [R5+0x2dc00], desc[UR54][R2.64+0x80], !P1 ;  /* 0x2dc0008002055fae */ /* 0x0007e8000c901d76 */
        /* <DEDUP_REMOVED lines=19> */
[----:B------:R-:W4:Y:S04]  /*150f0*/  SHFL.IDX PT, R2, R0, 0x6, 0x181f ;  /* 0x00d81f0000027f89 */ /* 0x000f2800000e0000 */
[----:B------:R-:W0:Y:S01]  /*15100*/  SHFL.IDX PT, R0, R0, 0x7, 0x181f ;  /* 0x00f81f0000007f89 */ /* 0x000e2200000e0000 */
[----:B---3--:R-:W-:-:S05]  /*15110*/  @P2 IADD3 R3, P0, R32, R3, RZ ;  /* 0x0000000320032210 */ /* 0x008fca0007f1e0ff */
[----:B----4-:R-:W-:-:S05]  /*15120*/  @P2 IMAD.X R2, RZ, RZ, R2, P0 ;  /* 0x000000ffff022224 */ /* 0x010fca00000e0602 */
[----:B------:R-:W-:-:S04]  /*15130*/  @P2 LOP3.LUT R3, R3, R2, RZ, 0x3c, !PT ;  /* 0x0000000203032212 */ /* 0x000fc800078e3cff */
[----:B------:R-:W-:-:S04]  /*15140*/  @P2 LOP3.LUT R2, R3, R2, RZ, 0x3c, !PT ;  /* 0x0000000203022212 */ /* 0x000fc800078e3cff */
[----:B------:R-:W-:-:S05]  /*15150*/  @P2 LOP3.LUT R3, R3, R2, RZ, 0x3c, !PT ;  /* 0x0000000203032212 */ /* 0x000fca00078e3cff */
[----:B------:R3:W-:Y:S04]  /*15160*/  @P2 LDGSTS.E.BYPASS.LTC128B.128 [R5+0x2b400], desc[UR54][R2.64], !P6 ;  /* 0x2b40000002052fae */ /* 0x0007e8000f101d76 */
[----:B0-----:R3:W-:Y:S02]  /*15170*/  @P2 LDGSTS.E.BYPASS.LTC128B.128 [R5+0x2f400], desc[UR54][R2.64+0x80], !P1 ;  /* 0x2f40008002052fae */ /* 0x0017e4000c901d76 */
.L_x_2973:
[----:B------:R-:W-:Y:S02]  /*15180*/  LOP3.LUT P2, RZ, R28, 0x40, RZ, 0xc0, !PT ;  /* 0x000000401cff7812 */ /* 0x000fe4000784c0ff */
[----:B------:R-:W-:-:S11]  /*15190*/  ISETP.GE.AND P3, PT, R32, R8, PT ;  /* 0x000000082000720c */ /* 0x000fd60003f66270 */
[----:B---3--:R-:W-:-:S05]  /*151a0*/  @P2 IADD3 R2, P0, R32, R14, RZ ;  /* 0x0000000e20022210 */ /* 0x008fca0007f1e0ff */
        /* <DEDUP_REMOVED lines=8> */
.L_x_2866:
        /* <DEDUP_REMOVED lines=11> */
.L_x_2867:
        /* <DEDUP_REMOVED lines=23> */
[----:B-123--:R-:W-:Y:S02]  /*15450*/  IMAD.U32 R6, RZ, RZ, UR8 ;  /* 0x00000008ff067e24 */ /* 0x00efe4000f8e00ff */
        /* <DEDUP_REMOVED lines=8> */
.L_x_2869:
[----:B------:R-:W-:Y:S05]  /*154e0*/  BSYNC B6 ;  /* 0x0000000000067941 */ /* 0x000fea0003800000 */
.L_x_2868:
[----:B0-----:R-:W0:Y:S01]  /*154f0*/  S2R R2, SR_TID.X ;  /* 0x0000000000027919 */ /* 0x001e220000002100 */
[----:B------:R-:W-:Y:S01]  /*15500*/  ISETP.NE.AND P6, PT, R22, 0x1, PT ;  /* 0x000000011600780c */ /* 0x000fe20003fc5270 */
[----:B------:R-:W4:Y:S01]  /*15510*/  LDC R5, c[0x0][0x448] ;  /* 0x00011200ff057b82 */ /* 0x000f220000000800 */
[----:B-123--:R1:W5:Y:S01]  /*15520*/  LDL R6, [R1+0x24] ;  /* 0x0000240001067983 */ /* 0x00e3620000100800 */
[----:B------:R-:W-:Y:S01]  /*15530*/  R2UR UR8, R29 ;  /* 0x000000001d0872ca */ /* 0x000fe200000e0000 */
[----:B------:R-:W-:-:S09]  /*15540*/  ULDC.64 UR6, c[0x0][0x2d8] ;  /* 0x0000b60000067ab9 */ /* 0x000fd20000000a00 */
[----:B------:R-:W2:Y:S08]  /*15550*/  @P6 LDC R3, c[0x0][0x44c] ;  /* 0x00011300ff036b82 */ /* 0x000eb00000000800 */
[----:B------:R-:W3:Y:S01]  /*15560*/  @P6 LDC R4, c[0x0][0x450] ;  /* 0x00011400ff046b82 */ /* 0x000ee20000000800 */
[----:B0-----:R-:W-:-:S04]  /*15570*/  LOP3.LUT R17, R2, 0x7f, RZ, 0xc0, !PT ;  /* 0x0000007f02117812 */ /* 0x001fc800078ec0ff */
[----:B------:R-:W-:Y:S02]  /*15580*/  SHF.R.U32.HI R20, RZ, 0x3, R17 ;  /* 0x00000003ff147819 */ /* 0x000fe40000011611 */
[----:B------:R-:W4:Y:S01]  /*15590*/  LDL R17, [R1+0x4] ;  /* 0x0000040001117983 */ /* 0x000f220000100800 */
[----:B------:R-:W-:Y:S01]  /*155a0*/  IMAD.SHL.U32 R2, R2, 0x10, RZ ;  /* 0x0000001002027824 */ /* 0x000fe200078e00ff */
[----:B------:R-:W-:-:S04]  /*155b0*/  R2UR UR10, R29 ;  /* 0x000000001d0a72ca */ /* 0x000fc800000e0000 */
[----:B------:R-:W-:Y:S01]  /*155c0*/  LOP3.LUT R2, R20, 0x70, R2, 0xf8, !PT ;  /* 0x0000007014027812 */ /* 0x000fe200078ef802 */
[----:B------:R-:W-:Y:S01]  /*155d0*/  UMOV UR4, UR36 ;  /* 0x0000002400047c82 */ /* 0x000fe20008000000 */
[----:B------:R-:W-:Y:S02]  /*155e0*/  UMOV UR5, UR43 ;  /* 0x0000002b00057c82 */ /* 0x000fe40008000000 */
[----:B------:R-:W-:-:S03]  /*155f0*/  UIMAD.WIDE.U32 UR4, UR8, UR6, UR4 ;  /* 0x00000006080472a5 */ /* 0x000fc6000f8e0004 */
[----:B------:R-:W-:Y:S02]  /*15600*/  ULDC.64 UR8, c[0x0][0x2e0] ;  /* 0x0000b80000087ab9 */ /* 0x000fe40000000a00 */
[----:B------:R-:W-:Y:S02]  /*15610*/  UIMAD UR6, UR40, UR8, URZ ;  /* 0x00000008280672a4 */ /* 0x000fe4000f8e023f */
[----:B------:R-:W-:Y:S01]  /*15620*/  UIMAD UR5, UR10, UR7, UR5 ;  /* 0x000000070a0572a4 */ /* 0x000fe2000f8e0205 */
[----:B------:R-:W0:Y:S01]  /*15630*/  S2R R8, SR_TID.X ;  /* 0x0000000000087919 */ /* 0x000e220000002100 */
[----:B------:R-:W-:Y:S02]  /*15640*/  UIMAD UR6, UR41, UR9, UR6 ;  /* 0x00000009290672a4 */ /* 0x000fe4000f8e0206 */
[----:B------:R-:W-:-:S03]  /*15650*/  UIMAD.WIDE.U32 UR4, UR41, UR8, UR4 ;  /* 0x00000008290472a5 */ /* 0x000fc6000f8e0004 */
[----:B------:R-:W-:Y:S01]  /*15660*/  ULDC.64 UR8, c[0x0][0x2d0] ;  /* 0x0000b40000087ab9 */ /* 0x000fe20000000a00 */
[----:B------:R-:W-:Y:S01]  /*15670*/  UIADD3 UR5, UR5, UR6, URZ ;  /* 0x0000000605057290 */ /* 0x000fe2000fffe03f */
[----:B------:R-:W-:Y:S02]  /*15680*/  LOP3.LUT R9, R32, 0x80, RZ, 0xfc, !PT ;  /* 0x0000008020097812 */ /* 0x000fe400078efcff */
[----:B0-----:R-:W-:-:S04]  /*15690*/  LOP3.LUT R20, R8, 0x7f, RZ, 0xc0, !PT ;  /* 0x0000007f08147812 */ /* 0x001fc800078ec0ff */
[----:B------:R-:W-:Y:S01]  /*156a0*/  SHF.R.U32.HI R8, RZ, 0x3, R20 ;  /* 0x00000003ff087819 */ /* 0x000fe20000011614 */
[----:B----4-:R-:W-:-:S04]  /*156b0*/  IMAD R0, R17, 0x80, R2 ;  /* 0x0000008011007824 */ /* 0x010fc800078e0202 */
[----:B--2---:R-:W-:-:S04]  /*156c0*/  @P6 IMAD.HI.U32 R3, R0, R3, RZ ;  /* 0x0000000300036227 */ /* 0x004fc800078e00ff */
[----:B------:R-:W-:Y:S01]  /*156d0*/  IMAD.MOV.U32 R2, RZ, RZ, R0 ;  /* 0x000000ffff027224 */ /* 0x000fe200078e0000 */
[----:B---3--:R-:W-:-:S04]  /*156e0*/  @P6 SHF.R.U32.HI R2, RZ, R4, R3 ;  /* 0x00000004ff026219 */ /* 0x008fc80000011603 */
[--C-:B------:R-:W-:Y:S01]  /*156f0*/  SHF.R.S32.HI R3, RZ, 0x1f, R2.reuse ;  /* 0x0000001fff037819 */ /* 0x100fe20000011402 */
[----:B------:R-:W-:-:S04]  /*15700*/  IMAD.MOV R4, RZ, RZ, -R2 ;  /* 0x000000ffff047224 */ /* 0x000fc800078e0a02 */
[----:B------:R-:W-:Y:S02]  /*15710*/  IMAD R7, R3, UR8, RZ ;  /* 0x0000000803077c24 */ /* 0x000fe4000f8e02ff */
[----:B------:R-:W-:Y:S02]  /*15720*/  IMAD.U32 R3, RZ, RZ, UR8 ;  /* 0x00000008ff037e24 */ /* 0x000fe4000f8e00ff */
[----:B------:R-:W-:Y:S02]  /*15730*/  IMAD R0, R5, R4, R0 ;  /* 0x0000000405007224 */ /* 0x000fe400078e0200 */
[C---:B------:R-:W-:Y:S02]  /*15740*/  IMAD R7, R2.reuse, UR9, R7 ;  /* 0x0000000902077c24 */ /* 0x040fe4000f8e0207 */
[----:B------:R-:W-:Y:S01]  /*15750*/  IMAD.WIDE.U32 R2, R2, R3, UR4 ;  /* 0x0000000402027e25 */ /* 0x000fe2000f8e0003 */
[----:B------:R-:W-:Y:S01]  /*15760*/  SHF.R.S32.HI R4, RZ, 0x1f, R0 ;  /* 0x0000001fff047819 */ /* 0x000fe20000011400 */
[----:B------:R-:W-:-:S02]  /*15770*/  ULDC.64 UR4, c[0x0][0x2c8] ;  /* 0x0000b20000047ab9 */ /* 0x000fc40000000a00 */
        /* <DEDUP_REMOVED lines=11> */
[----:B-1----:R-:W-:Y:S09]  /*15830*/  BRA.DIV UR4, `(.L_x_2870) ;  /* 0x0000005a04147947 */ /* 0x002ff2000b800000 */
[----:B------:R-:W0:Y:S01]  /*15840*/  SHFL.IDX PT, R14, R0, RZ, 0x181f ;  /* 0x00181fff000e7589 */ /* 0x000e2200000e0000 */
[----:B------:R-:W-:Y:S02]  /*15850*/  IMAD R18, R18, R5, RZ ;  /* 0x0000000512127224 */ /* 0x000fe400078e02ff */
[----:B------:R-:W-:Y:S01]  /*15860*/  IMAD R5, R17, 0x80, R8 ;  /* 0x0000008011057824 */ /* 0x000fe200078e0208 */
        /* <DEDUP_REMOVED lines=69> */
.L_x_2990:
[----:B------:R-:W-:Y:S01]  /*15cc0*/  VIADD R5, R5, 0x70 ;  /* 0x0000007005057836 */ /* 0x000fe20000000000 */
[----:B------:R-:W-:Y:S04]  /*15cd0*/  BSSY B0, `(.L_x_2871) ;  /* 0x000000a000007945 */ /* 0x000fe80003800000 */
[----:B------:R-:W-:-:S13]  /*15ce0*/  ISETP.GE.AND P2, PT, R5, R18, PT ;  /* 0x000000120500720c */ /* 0x000fda0003f46270 */
[----:B------:R-:W-:Y:S05]  /*15cf0*/  @P2 BRA `(.L_x_2872) ;  /* 0x00000000001c2947 */ /* 0x000fea0003800000 */
[----:B-12---:R-:W-:-:S05]  /*15d00*/  IADD3 R2, P2, R32, R14, RZ ;  /* 0x0000000e20027210 */ /* 0x006fca0007f5e0ff */
[----:B------:R-:W-:-:S05]  /*15d10*/  IMAD.X R3, RZ, RZ, R4, P2 ;  /* 0x000000ffff037224 */ /* 0x000fca00010e0604 */
[----:B------:R-:W-:Y:S01]  /*15d20*/  @!PT LDS RZ, [RZ] ;  /* 0x00000000fffff984 */ /* 0x000fe20000000800 */
[----:B------:R-:W-:Y:S01]  /*15d30*/  @!PT LDS RZ, [RZ] ;  /* 0x00000000fffff984 */ /* 0x000fe20000000800 */
[----:B------:R-:W-:Y:S01]  /*15d40*/  @!PT LDS RZ, [RZ] ;  /* 0x00000000fffff984 */ /* 0x000fe20000000800 */
[----:B------:R0:W-:Y:S04]  /*15d50*/  LDGSTS.E.BYPASS.LTC128B.128 [R6+0x23c00], desc[UR54][R2.64], !P0 ;  /* 0x23c0000002067fae */ /* 0x0001e8000c101d76 */
[----:B------:R0:W-:Y:S02]  /*15d60*/  LDGSTS.E.BYPASS.LTC128B.128 [R6+0x27c00], desc[UR54][R2.64+0x80], !P1 ;  /* 0x27c0008002067fae */ /* 0x0001e4000c901d76 */
.L_x_2872:
[----:B------:R-:W-:Y:S05]  /*15d70*/  BSYNC B0 ;  /* 0x0000000000007941 */ /* 0x000fea0003800000 */
.L_x_2871:
[----:B------:R-:W-:Y:S01]  /*15d80*/  NOP ;  /* 0x0000000000007918 */ /* 0x000fe20000000000 */
[----:B------:R-:W-:-:S13]  /*15d90*/  PLOP3.LUT P0, PT, PT, PT, PT, 0x80, 0x0 ;  /* 0x000000000000781c */ /* 0x000fda0003f0f070 */
.L_x_2873:
[----:B------:R-:W-:Y:S02]  /*15da0*/  PLOP3.LUT P1, PT, P1, P0, PT, 0xa2, 0x0 ;  /* 0x000000000000781c */ /* 0x000fe40000f21472 */
[----:B------:R-:W-:-:S08]  /*15db0*/  @P0 R2UR P1, UR4, R16 ;  /* 0x00000000100402ca */ /* 0x000fd00000020000 */
[----:B------:R-:W-:-:S05]  /*15dc0*/  @P0 PLOP3.LUT P0, PT, P1, PT, PT, 0x80, 0x0 ;  /* 0x000000000000081c */ /* 0x000fca0000f0f070 */
[----:B------:R-:W-:Y:S01]  /*15dd0*/  @!P1 SYNCS.ARRIVE.TRANS64.RED.A0T1 RZ, [UR4+0x38800], RZ ;  /* 0x038800ffffff99a7 */ /* 0x000fe20008200404 */
[----:B------:R-:W-:Y:S07]  /*15de0*/  @!P1 ARRIVES.LDGSTSBAR.64.TRANSCNT [UR4+0x38800] ;  /* 0x03880000ff0099b0 */ /* 0x000fee0008000a84 */
[----:B------:R-:W-:Y:S05]  /*15df0*/  @P0 BRA.U.ANY `(.L_x_2873) ;  /* 0xfffffffd00e80947 */ /* 0x000fea000393ffff */
[----:B01----:R-:W3:Y:S02]  /*15e00*/  LDL.LU R2, [R1+0x28] ;  /* 0x0000280001027983 */ /* 0x003ee40000300800 */
        /* <DEDUP_REMOVED lines=13> */
.L_x_2991:
[----:B------:R-:W-:Y:S05]  /*15ee0*/  BSYNC B0 ;  /* 0x0000000000007941 */ /* 0x000fea0003800000 */
.L_x_2874:
[----:B------:R-:W-:Y:S05]  /*15ef0*/  @!P0 BRA `(.L_x_2876) ;  /* 0x0000001400f08947 */ /* 0x000fea0003800000 */
[----:B------:R-:W-:Y:S02]  /*15f00*/  IMAD.MOV.U32 R10, RZ, RZ, R33 ;  /* 0x000000ffff0a7224 */ /* 0x000fe400078e0021 */
[----:B------:R-:W-:-:S07]  /*15f10*/  IMAD.MOV.U32 R9, RZ, RZ, R30 ;  /* 0x000000ffff097224 */ /* 0x000fce00078e001e */
.L_x_2896:
        /* <DEDUP_REMOVED lines=41> */
.L_x_2877:
[----:B------:R-:W-:Y:S01]  /*161b0*/  IMAD R0, R30, 0x8, R16 ;  /* 0x000000081e007824 */ /* 0x000fe200078e0210 */
[----:B------:R-:W-:Y:S01]  /*161c0*/  SHF.L.U32 R19, R33, 0x1f, RZ ;  /* 0x0000001f21137819 */ /* 0x000fe200000006ff */
[----:B------:R-:W-:Y:S01]  /*161d0*/  BSSY B0, `(.L_x_2878) ;  /* 0x0000004000007945 */ /* 0x000fe20003800000 */
[----:B------:R-:W-:Y:S02]  /*161e0*/  SHF.R.S32.HI R17, RZ, 0x1f, R6 ;  /* 0x0000001fff117819 */ /* 0x000fe40000011406 */
[----:B------:R-:W0:Y:S02]  /*161f0*/  SYNCS.PHASECHK.TRANS64.TRYWAIT P0, [R0+URZ+0x38880], R19 ;  /* 0x03888013000075a7 */ /* 0x000e24000800017f */
[----:B0-----:R-:W-:Y:S05]  /*16200*/  @!P0 BRA `(.L_x_2879) ;  /* 0x0000005800348947 */ /* 0x001fea0003800000 */
.L_x_2992:
[----:B------:R-:W-:Y:S05]  /*16210*/  BSYNC B0 ;  /* 0x0000000000007941 */ /* 0x000fea0003800000 */
.L_x_2878:
        /* <DEDUP_REMOVED lines=70> */
.L_x_3010:
        /* <DEDUP_REMOVED lines=9> */
.L_x_2881:
        /* <DEDUP_REMOVED lines=11> */
.L_x_2882:
[----:B------:R3:W-:Y:S01]  /*167c0*/  SYNCS.ARRIVE.TRANS64.A1T0 RZ, [R0+URZ+0x38870], RZ ;  /* 0x038870ff00ff79a7 */ /* 0x0007e2000810003f */
[----:B------:R-:W-:Y:S05]  /*167d0*/  @!P3 BRA `(.L_x_2883) ;  /* 0x000000000004b947 */ /* 0x000fea0003800000 */
[----:B------:R-:W-:Y:S01]  /*167e0*/  BPT.TRAP 0x1 ;  /* 0x000000040000795c */ /* 0x000fe20000300000 */
.L_x_2883:
[----:B------:R-:W4:Y:S01]  /*167f0*/  SYNCS.PHASECHK.TRANS64.TRYWAIT P0, [R0+URZ+0x38840], R19 ;  /* 0x03884013000075a7 */ /* 0x000f22000800017f */
[----:B------:R-:W-:Y:S04]  /*16800*/  BSSY B0, `(.L_x_2884) ;  /* 0x0000002000007945 */ /* 0x000fe80003800000 */
[----:B----4-:R-:W-:Y:S05]  /*16810*/  @!P0 BRA `(.L_x_2885) ;  /* 0x0000005c000c8947 */ /* 0x010fea0003800000 */
.L_x_3011:
[----:B------:R-:W-:Y:S05]  /*16820*/  BSYNC B0 ;  /* 0x0000000000007941 */ /* 0x000fea0003800000 */
.L_x_2884:
        /* <DEDUP_REMOVED lines=66> */
.L_x_3029:
        /* <DEDUP_REMOVED lines=9> */
.L_x_2887:
        /* <DEDUP_REMOVED lines=11> */
.L_x_2888:
[----:B------:R3:W-:Y:S02]  /*16d90*/  SYNCS.ARRIVE.TRANS64.A1T0 RZ, [R0+URZ+0x38830], RZ ;  /* 0x038830ff00ff79a7 */ /* 0x0007e4000810003f */
[----:B---34-:R-:W-:-:S05]  /*16da0*/  IMAD.U32 R0, RZ, RZ, UR45 ;  /* 0x0000002dff007e24 */ /* 0x018fca000f8e00ff */
[----:B------:R-:W-:-:S13]  /*16db0*/  ISETP.NE.AND P0, PT, R0, 0x3, PT ;  /* 0x000000030000780c */ /* 0x000fda0003f05270 */
[----:B------:R-:W-:Y:S05]  /*16dc0*/  @!P0 BRA `(.L_x_2889) ;  /* 0x0000000000048947 */ /* 0x000fea0003800000 */
[----:B------:R-:W-:Y:S01]  /*16dd0*/  BPT.TRAP 0x1 ;  /* 0x000000040000795c */ /* 0x000fe20000300000 */
.L_x_2889:
[----:B------:R-:W-:Y:S01]  /*16de0*/  LOP3.LUT R3, R10, 0x1, RZ, 0x3c, !PT ;  /* 0x000000010a037812 */ /* 0x000fe200078e3cff */
[----:B------:R-:W-:Y:S01]  /*16df0*/  IMAD R0, R9, 0x8, R16 ;  /* 0x0000000809007824 */ /* 0x000fe200078e0210 */
[----:B------:R-:W-:Y:S02]  /*16e00*/  BSSY B0, `(.L_x_2890) ;  /* 0x0000004000007945 */ /* 0x000fe40003800000 */
[----:B------:R-:W-:-:S04]  /*16e10*/  SHF.L.U32 R3, R3, 0x1f, RZ ;  /* 0x0000001f03037819 */ /* 0x000fc800000006ff */
[----:B------:R-:W0:Y:S02]  /*16e20*/  SYNCS.PHASECHK.TRANS64.TRYWAIT P2, [R0+URZ+0x38870], R3 ;  /* 0x03887003000075a7 */ /* 0x000e24000804017f */
[----:B0-----:R-:W-:Y:S05]  /*16e30*/  @!P2 BRA `(.L_x_2891) ;  /* 0x0000005c00bca947 */ /* 0x001fea0003800000 */
.L_x_3030:
[----:B------:R-:W-:Y:S05]  /*16e40*/  BSYNC B0 ;  /* 0x0000000000007941 */ /* 0x000fea0003800000 */
.L_x_2890:
[----:B------:R-:W-:-:S05]  /*16e50*/  IMAD.U32 R2, RZ, RZ, UR44 ;  /* 0x0000002cff027e24 */ /* 0x000fca000f8e00ff */
[----:B------:R-:W-:-:S13]  /*16e60*/  ISETP.NE.AND P2, PT, R2, 0x3, PT ;  /* 0x000000030200780c */ /* 0x000fda0003f45270 */
[----:B------:R-:W-:Y:S05]  /*16e70*/  @!P2 BRA `(.L_x_2892) ;  /* 0x000000000004a947 */ /* 0x000fea0003800000 */
[----:B------:R-:W-:Y:S01]  /*16e80*/  BPT.TRAP 0x1 ;  /* 0x000000040000795c */ /* 0x000fe20000300000 */
.L_x_2892:
[----:B0-----:R-:W-:Y:S01]  /*16e90*/  SHF.L.U32 R3, R10, 0x1f, RZ ;  /* 0x0000001f0a037819 */ /* 0x001fe200000006ff */
[----:B------:R-:W-:-:S03]  /*16ea0*/  IMAD.SHL.U32 R17, R9, 0x8000, RZ ;  /* 0x0000800009117824 */ /* 0x000fc600078e00ff */
[----:B------:R-:W0:Y:S02]  /*16eb0*/  SYNCS.PHASECHK.TRANS64.TRYWAIT P2, [R0+URZ+0x38860], R3 ;  /* 0x03886003000075a7 */ /* 0x000e24000804017f */
[----:B0-----:R-:W-:Y:S05]  /*16ec0*/  @!P2 BRA `(.L_x_2893) ;  /* 0x0000005c00aca947 */ /* 0x001fea0003800000 */
.L_x_3031:
        /* <DEDUP_REMOVED lines=116> */
.L_x_2894:
[----:B-1----:R1:W-:Y:S01]  /*17610*/  SYNCS.ARRIVE.TRANS64.A1T0 RZ, [R0+URZ+0x38850], RZ ;  /* 0x038850ff00ff79a7 */ /* 0x0023e2000810003f */
[----:B------:R-:W-:Y:S06]  /*17620*/  BAR.SYNC.DEFER_BLOCKING 0x2, 0x80 ;  /* 0x0082000000007b1d */ /* 0x000fec0000010000 */
[----:B------:R-:W-:Y:S05]  /*17630*/  @!P0 BRA `(.L_x_2895) ;  /* 0x0000000000048947 */ /* 0x000fea0003800000 */
[----:B------:R-:W-:Y:S01]  /*17640*/  BPT.TRAP 0x1 ;  /* 0x000000040000795c */ /* 0x000fe20000300000 */
.L_x_2895:
[----:B------:R-:W2:Y:S01]  /*17650*/  LDL R2, [R1+0x14] ;  /* 0x0000140001027983 */ /* 0x000ea20000100800 */
[----:B-1----:R-:W-:Y:S02]  /*17660*/  VIADD R0, R0, 0x38880 ;  /* 0x0003888000007836 */ /* 0x002fe40000000000 */
[----:B0-----:R-:W-:Y:S02]  /*17670*/  IMAD.MOV.U32 R10, RZ, RZ, R33 ;  /* 0x000000ffff0a7224 */ /* 0x001fe400078e0021 */
[----:B------:R-:W-:Y:S01]  /*17680*/  IMAD.MOV.U32 R9, RZ, RZ, R30 ;  /* 0x000000ffff097224 */ /* 0x000fe200078e001e */
[----:B--2---:R-:W-:-:S04]  /*17690*/  PRMT R0, R2, 0x654, R0 ;  /* 0x0000065402007816 */ /* 0x004fc80000000000 */
[----:B------:R1:W-:Y:S01]  /*176a0*/  SYNCS.ARRIVE.TRANS64.RED.A1T0 RZ, [R0+URZ], RZ ;  /* 0x000000ff00ff79a7 */ /* 0x0003e2000810043f */
[----:B------:R-:W-:Y:S05]  /*176b0*/  @P1 BRA `(.L_x_2896) ;  /* 0xffffffe800181947 */ /* 0x000fea000383ffff */
.L_x_2876:
        /* <DEDUP_REMOVED lines=20> */
.L_x_2898:
[----:B------:R-:W-:Y:S05]  /*17800*/  BSYNC B0 ;  /* 0x0000000000007941 */ /* 0x000fea0003800000 */
.L_x_2897:
[----:B------:R-:W-:Y:S05]  /*17810*/  @!P0 BRA `(.L_x_2899) ;  /* 0x0000000000048947 */ /* 0x000fea0003800000 */
[----:B------:R-:W-:Y:S01]  /*17820*/  BPT.TRAP 0x1 ;  /* 0x000000040000795c */ /* 0x000fe20000300000 */
.L_x_2899:
[----:B0-----:R-:W-:Y:S01]  /*17830*/  LOP3.LUT R3, R33, 0x1, RZ, 0x3c, !PT ;  /* 0x0000000121037812 */ /* 0x001fe200078e3cff */
[----:B------:R-:W-:Y:S01]  /*17840*/  IMAD R18, R30, 0x8, R16 ;  /* 0x000000081e127824 */ /* 0x000fe200078e0210 */
[----:B------:R-:W-:Y:S02]  /*17850*/  BSSY B0, `(.L_x_2900) ;  /* 0x0000004000007945 */ /* 0x000fe40003800000 */
[----:B------:R-:W-:-:S04]  /*17860*/  SHF.L.U32 R3, R3, 0x1f, RZ ;  /* 0x0000001f03037819 */ /* 0x000fc800000006ff */
[----:B------:R-:W0:Y:S02]  /*17870*/  SYNCS.PHASECHK.TRANS64.TRYWAIT P1, [R18+URZ+0x38870], R3 ;  /* 0x03887003120075a7 */ /* 0x000e24000802017f */
[----:B0-----:R-:W-:Y:S05]  /*17880*/  @!P1 BRA `(.L_x_2901) ;  /* 0x0000005400509947 */ /* 0x001fea0003800000 */
.L_x_3032:
[----:B------:R-:W-:Y:S05]  /*17890*/  BSYNC B0 ;  /* 0x0000000000007941 */ /* 0x000fea0003800000 */
.L_x_2900:
[----:B-1----:R-:W-:-:S05]  /*178a0*/  IMAD.U32 R0, RZ, RZ, UR44 ;  /* 0x0000002cff007e24 */ /* 0x002fca000f8e00ff */
[----:B------:R-:W-:-:S13]  /*178b0*/  ISETP.NE.AND P1, PT, R0, 0x3, PT ;  /* 0x000000030000780c */ /* 0x000fda0003f25270 */
[----:B------:R-:W-:Y:S05]  /*178c0*/  @!P1 BRA `(.L_x_2902) ;  /* 0x0000000000049947 */ /* 0x000fea0003800000 */
[----:B------:R-:W-:Y:S01]  /*178d0*/  BPT.TRAP 0x1 ;  /* 0x000000040000795c */ /* 0x000fe20000300000 */
.L_x_2902:
[----:B0-----:R-:W-:-:S04]  /*178e0*/  SHF.L.U32 R3, R33, 0x1f, RZ ;  /* 0x0000001f21037819 */ /* 0x001fc800000006ff */
[----:B------:R-:W0:Y:S02]  /*178f0*/  SYNCS.PHASECHK.TRANS64.TRYWAIT P1, [R18+URZ+0x38860], R3 ;  /* 0x03886003120075a7 */ /* 0x000e24000802017f */
[----:B0-----:R-:W-:Y:S05]  /*17900*/  @!P1 BRA `(.L_x_2903) ;  /* 0x0000005400449947 */ /* 0x001fea0003800000 */
.L_x_3033:
        /* <DEDUP_REMOVED lines=117> */
.L_x_2904:
[----:B-1----:R1:W-:Y:S01]  /*18060*/  SYNCS.ARRIVE.TRANS64.A1T0 RZ, [R18+URZ+0x38850], RZ ;  /* 0x038850ff12ff79a7 */ /* 0x0023e2000810003f */
[----:B------:R-:W-:Y:S06]  /*18070*/  BAR.SYNC.DEFER_BLOCKING 0x2, 0x80 ;  /* 0x0082000000007b1d */ /* 0x000fec0000010000 */
[----:B------:R-:W-:Y:S05]  /*18080*/  @!P0 BRA `(.L_x_2905) ;  /* 0x0000000000048947 */ /* 0x000fea0003800000 */
[----:B------:R-:W-:Y:S01]  /*18090*/  BPT.TRAP 0x1 ;  /* 0x000000040000795c */ /* 0x000fe20000300000 */
.L_x_2905:
        /* <DEDUP_REMOVED lines=9> */
.L_x_2846:
[----:B------:R-:W-:Y:S05]  /*18130*/  BSYNC B7 ;  /* 0x0000000000077941 */ /* 0x000fea0003800000 */
.L_x_2844:
[----:B------:R-:W-:-:S13]  /*18140*/  LOP3.LUT P0, RZ, R28, 0x200, RZ, 0xc0, !PT ;  /* 0x000002001cff7812 */ /* 0x000fda000780c0ff */
[----:B------:R-:W-:Y:S05]  /*18150*/  @!P0 BRA `(.L_x_2906) ;  /* 0x0000000000348947 */ /* 0x000fea0003800000 */
[----:B------:R-:W0:Y:S08]  /*18160*/  S2UR UR4, SR_CgaCtaId ;  /* 0x00000000000479c3 */ /* 0x000e300000008800 */
[----:B------:R-:W-:Y:S01]  /*18170*/  BAR.SYNC.DEFER_BLOCKING 0x5, 0x180 ;  /* 0x0146000000007b1d */ /* 0x000fe20000010000 */
[----:B------:R-:W-:Y:S01]  /*18180*/  MOV R16, 0x400 ;  /* 0x0000040000107802 */ /* 0x000fe20000000f00 */
[----:B0-----:R-:W-:-:S05]  /*18190*/  IMAD.U32 R0, RZ, RZ, UR4 ;  /* 0x00000004ff007e24 */ /* 0x001fca000f8e00ff */
[----:B------:R-:W-:Y:S01]  /*181a0*/  LEA R16, R0, R16, 0x18 ;  /* 0x0000001000107211 */ /* 0x000fe200078ec0ff */
[----:B------:R-:W-:Y:S04]  /*181b0*/  STL [R1+0x14], R0 ;  /* 0x0000140001007387 */ /* 0x000fe80000100800 */
[----:B------:R-:W0:Y:S04]  /*181c0*/  LDS.128 R4, [R16+0x388d0] ;  /* 0x0388d00010047984 */ /* 0x000e280000000c00 */
[----:B0-----:R0:W-:Y:S01]  /*181d0*/  STL.64 [R1], R4 ;  /* 0x0000000401007387 */ /* 0x0011e20000100a00 */
[----:B------:R-:W-:-:S03]  /*181e0*/  IMAD.MOV.U32 R0, RZ, RZ, R7 ;  /* 0x000000ffff007224 */ /* 0x000fc600078e0007 */
[----:B------:R0:W-:Y:S02]  /*181f0*/  STL [R1+0x8], R6 ;  /* 0x0000080601007387 */ /* 0x0001e40000100800 */
[----:B------:R-:W-:Y:S01]  /*18200*/  R2UR UR39, R0 ;  /* 0x00000000002772ca */ /* 0x000fe200000e0000 */
[----:B------:R-:W-:Y:S06]  /*18210*/  BAR.ARV 0x4, 0x180 ;  /* 0x0106000000007b1d */ /* 0x000fec0000002000 */
[----:B------:R-:W-:Y:S08]  /*18220*/  BRA `(.L_x_2907) ;  /* 0x0000000c00f47947 */ /* 0x000ff00003800000 */
.L_x_2906:
[----:B0-----:R-:W2:Y:S01]  /*18230*/  LDL.LU R0, [R1] ;  /* 0x0000000001007983 */ /* 0x001ea20000300800 */
        /* <DEDUP_REMOVED lines=46> */
.L_x_2910:
        /* <DEDUP_REMOVED lines=40> */
.L_x_2908:
        /* <DEDUP_REMOVED lines=14> */
.L_x_2911:
[----:B0-----:R-:W-:Y:S01]  /*18880*/  IMAD R2, R7, R4, R2 ;  /* 0x0000000407027224 */ /* 0x001fe200078e0202 */
[----:B--2---:R-:W-:Y:S01]  /*18890*/  ISETP.NE.AND P0, PT, R8, 0x1, PT ;  /* 0x000000010800780c */ /* 0x004fe20003f05270 */
[----:B------:R-:W-:Y:S02]  /*188a0*/  UIADD3 UR39, UR4, UR39, URZ ;  /* 0x0000002704277290 */ /* 0x000fe4000fffe03f */
[----:B------:R-:W-:Y:S01]  /*188b0*/  IMAD.IADD R5, R6, 0x1, -R2 ;  /* 0x0000000106057824 */ /* 0x000fe200078e0a02 */
[----:B------:R0:W-:Y:S09]  /*188c0*/  STL [R1], R2 ;  /* 0x0000000201007387 */ /* 0x0001f20000100800 */
[----:B------:R-:W-:Y:S05]  /*188d0*/  @!P0 BRA `(.L_x_2912) ;  /* 0x0000000000e08947 */ /* 0x000fea0003800000 */
[----:B---3--:R-:W-:Y:S02]  /*188e0*/  IABS R4, R0 ;  /* 0x0000000000047213 */ /* 0x008fe40000000000 */
[----:B------:R-:W-:Y:S02]  /*188f0*/  IABS R6, R8 ;  /* 0x0000000800067213 */ /* 0x000fe40000000000 */
[----:B------:R-:W2:Y:S08]  /*18900*/  I2F.RP R7, R4 ;  /* 0x0000000400077306 */ /* 0x000eb00000209400 */
[----:B----4-:R-:W3:Y:S08]  /*18910*/  I2F.RP R10, R6 ;  /* 0x00000006000a7306 */ /* 0x010ef00000209400 */
[----:B--2---:R-:W0:Y:S08]  /*18920*/  MUFU.RCP R7, R7 ;  /* 0x0000000700077308 */ /* 0x004e300000001000 */
[----:B---3--:R-:W-:Y:S01]  /*18930*/  MUFU.RCP R10, R10 ;  /* 0x0000000a000a7308 */ /* 0x008fe20000001000 */
[----:B0-----:R-:W-:Y:S01]  /*18940*/  VIADD R2, R7, 0xffffffe ;  /* 0x0ffffffe07027836 */ /* 0x001fe20000000000 */
[----:B------:R-:W-:-:S06]  /*18950*/  IABS R7, R0 ;  /* 0x0000000000077213 */ /* 0x000fcc0000000000 */
[----:B------:R0:W2:Y:S02]  /*18960*/  F2I.FTZ.U32.TRUNC.NTZ R3, R2 ;  /* 0x0000000200037305 */ /* 0x0000a4000021f000 */
[----:B0-----:R-:W-:Y:S02]  /*18970*/  IMAD.MOV.U32 R2, RZ, RZ, RZ ;  /* 0x000000ffff027224 */ /* 0x001fe400078e00ff */
[----:B--2---:R-:W-:-:S04]  /*18980*/  IMAD.MOV R9, RZ, RZ, -R3 ;  /* 0x000000ffff097224 */ /* 0x004fc800078e0a03 */
[----:B------:R-:W-:-:S04]  /*18990*/  IMAD R9, R9, R4, RZ ;  /* 0x0000000409097224 */ /* 0x000fc800078e02ff */
[----:B------:R-:W-:Y:S01]  /*189a0*/  IMAD.HI.U32 R3, R3, R9, R2 ;  /* 0x0000000903037227 */ /* 0x000fe200078e0002 */
[----:B------:R-:W-:-:S03]  /*189b0*/  IABS R2, R5 ;  /* 0x0000000500027213 */ /* 0x000fc60000000000 */
[----:B------:R-:W-:Y:S02]  /*189c0*/  IMAD.MOV R9, RZ, RZ, -R7 ;  /* 0x000000ffff097224 */ /* 0x000fe400078e0a07 */
[----:B------:R-:W-:-:S04]  /*189d0*/  IMAD.HI.U32 R7, R3, R2, RZ ;  /* 0x0000000203077227 */ /* 0x000fc800078e00ff */
[----:B------:R-:W-:Y:S02]  /*189e0*/  IMAD R9, R7, R9, R2 ;  /* 0x0000000907097224 */ /* 0x000fe400078e0202 */
[----:B------:R-:W-:Y:S02]  /*189f0*/  VIADD R3, R10, 0xffffffe ;  /* 0x0ffffffe0a037836 */ /* 0x000fe40000000000 */
[----:B------:R-:W-:Y:S01]  /*18a00*/  IMAD.MOV.U32 R2, RZ, RZ, RZ ;  /* 0x000000ffff027224 */ /* 0x000fe200078e00ff */
[----:B------:R-:W-:-:S03]  /*18a10*/  ISETP.GT.U32.AND P1, PT, R4, R9, PT ;  /* 0x000000090400720c */ /* 0x000fc60003f24070 */
        /* <DEDUP_REMOVED lines=28> */
[--C-:B------:R-:W-:Y:S02]  /*18be0*/  IMAD.MOV R2, RZ, RZ, -R4.reuse ;  /* 0x000000ffff027224 */ /* 0x100fe400078e0a04 */
[C---:B------:R-:W-:Y:S02]  /*18bf0*/  IMAD R3, R8.reuse, 0x1000000, R4 ;  /* 0x0100000008037824 */ /* 0x040fe400078e0204 */
[--C-:B------:R-:W-:Y:S02]  /*18c00*/  IMAD R8, R8, R2, R7.reuse ;  /* 0x0000000208087224 */ /* 0x100fe400078e0207 */
[----:B------:R-:W-:Y:S02]  /*18c10*/  IMAD.MOV R2, RZ, RZ, -R7 ;  /* 0x000000ffff027224 */ /* 0x000fe400078e0a07 */
[----:B------:R-:W-:Y:S02]  /*18c20*/  IMAD R3, R8, 0x10000, R3 ;  /* 0x0001000008037824 */ /* 0x000fe400078e0203 */
[----:B------:R-:W-:-:S03]  /*18c30*/  IMAD R2, R0, R2, R5 ;  /* 0x0000000200027224 */ /* 0x000fc600078e0205 */
[----:B------:R0:W-:Y:S01]  /*18c40*/  STL [R1+0x8], R3 ;  /* 0x0000080301007387 */ /* 0x0001e20000100800 */
[----:B------:R-:W-:Y:S05]  /*18c50*/  BRA `(.L_x_2913) ;  /* 0x0000000000fc7947 */ /* 0x000fea0003800000 */
.L_x_2912:
[----:B------:R-:W-:Y:S02]  /*18c60*/  ULDC.64 UR4, c[0x0][0xc90] ;  /* 0x0003240000047ab9 */ /* 0x000fe40000000a00 */
[----:B------:R-:W-:-:S06]  /*18c70*/  UIMAD.WIDE UR4, UR39, 0x4, UR4 ;  /* 0x00000004270478a5 */ /* 0x000fcc000f8e0204 */
[----:B0-----:R-:W-:Y:S02]  /*18c80*/  IMAD.U32 R2, RZ, RZ, UR4 ;  /* 0x00000004ff027e24 */ /* 0x001fe4000f8e00ff */
[----:B----4-:R-:W-:-:S05]  /*18c90*/  IMAD.U32 R3, RZ, RZ, UR5 ;  /* 0x00000005ff037e24 */ /* 0x010fca000f8e00ff */
        /* <DEDUP_REMOVED lines=57> */
[----:B------:R-:W-:-:S05]  /*19030*/  IMAD R3, R2, R4, R5 ;  /* 0x0000000402037224 */ /* 0x000fca00078e0205 */
[----:B------:R2:W-:Y:S02]  /*19040*/  STL [R1+0x8], R3 ;  /* 0x0000080301007387 */ /* 0x0005e40000100800 */
.L_x_2913:
[----:B0-2---:R-:W-:-:S05]  /*19050*/  LOP3.LUT R3, RZ, R2, RZ, 0x33, !PT ;  /* 0x00000002ff037212 */ /* 0x005fca00078e33ff */
[----:B------:R-:W-:-:S05]  /*19060*/  IMAD.IADD R0, R0, 0x1, R3 ;  /* 0x0000000100007824 */ /* 0x000fca00078e0203 */
[----:B------:R2:W-:Y:S01]  /*19070*/  STL [R1+0x4], R0 ;  /* 0x0000040001007387 */ /* 0x0005e20000100800 */
[----:B------:R-:W-:Y:S05]  /*19080*/  BRA `(.L_x_2914) ;  /* 0x0000000000107947 */ /* 0x000fea0003800000 */
.L_x_2909:
[----:B------:R0:W-:Y:S01]  /*19090*/  STL [R1], R6 ;  /* 0x0000000601007387 */ /* 0x0001e20000100800 */
[----:B------:R-:W-:-:S03]  /*190a0*/  ULDC UR39, c[0x0][0xc3c] ;  /* 0x00030f0000277ab9 */ /* 0x000fc60000000800 */
[----:B------:R0:W-:Y:S04]  /*190b0*/  STL [R1+0x4], RZ ;  /* 0x000004ff01007387 */ /* 0x0001e80000100800 */
[----:B------:R0:W-:Y:S02]  /*190c0*/  STL [R1+0x8], RZ ;  /* 0x000008ff01007387 */ /* 0x0001e40000100800 */
.L_x_2914:
[----:B------:R-:W3:Y:S04]  /*190d0*/  LDL R3, [R1+0x4] ;  /* 0x0000040001037983 */ /* 0x000ee80000100800 */
[----:B------:R-:W4:Y:S04]  /*190e0*/  LDL R2, [R1+0x8] ;  /* 0x0000080001027983 */ /* 0x000f280000100800 */
[----:B------:R-:W5:Y:S01]  /*190f0*/  LDL R4, [R1] ;  /* 0x0000000001047983 */ /* 0x000f620000100800 */
[----:B--2---:R-:W2:Y:S01]  /*19100*/  S2R R0, SR_TID.X ;  /* 0x0000000000007919 */ /* 0x004ea20000002100 */
[----:B------:R-:W-:Y:S01]  /*19110*/  BAR.SYNC.DEFER_BLOCKING 0x4, 0x180 ;  /* 0x0106000000007b1d */ /* 0x000fe20000010000 */
[----:B---3--:R-:W-:-:S02]  /*19120*/  IMAD.MOV.U32 R5, RZ, RZ, R3 ;  /* 0x000000ffff057224 */ /* 0x008fc400078e0003 */
[----:B----4-:R-:W-:-:S03]  /*19130*/  IMAD.MOV.U32 R3, RZ, RZ, R2 ;  /* 0x000000ffff037224 */ /* 0x010fc600078e0002 */
[----:B------:R3:W4:Y:S01]  /*19140*/  LDL R2, [R1+0x14] ;  /* 0x0000140001027983 */ /* 0x0007220000100800 */
[----:B--2---:R-:W-:Y:S01]  /*19150*/  LOP3.LUT R0, R0, 0x1f, RZ, 0xc0, !PT ;  /* 0x0000001f00007812 */ /* 0x004fe200078ec0ff */
[----:B0-----:R-:W-:-:S03]  /*19160*/  IMAD.MOV.U32 R6, RZ, RZ, R3 ;  /* 0x000000ffff067224 */ /* 0x001fc600078e0003 */
[----:B------:R-:W-:-:S13]  /*19170*/  ISETP.NE.AND P0, PT, R0, RZ, PT ;  /* 0x000000ff0000720c */ /* 0x000fda0003f05270 */
[----:B------:R-:W-:Y:S01]  /*19180*/  @!P0 MOV R0, 0x400 ;  /* 0x0000040000008802 */ /* 0x000fe20000000f00 */
[----:B----4-:R-:W0:Y:S03]  /*19190*/  @!P0 S2R R2, SR_CgaCtaId ;  /* 0x0000000000028919 */ /* 0x010e260000008800 */
[----:B0-----:R-:W-:Y:S01]  /*191a0*/  @!P0 LEA R16, R2, R0, 0x18 ;  /* 0x0000000002108211 */ /* 0x001fe200078ec0ff */
[----:B------:R-:W-:Y:S01]  /*191b0*/  IMAD.U32 R0, RZ, RZ, UR39 ;  /* 0x00000027ff007e24 */ /* 0x000fe2000f8e00ff */
[----:B------:R3:W-:Y:S03]  /*191c0*/  @!P0 STL [R1+0x14], R2 ;  /* 0x0000140201008387 */ /* 0x0007e60000100800 */
[----:B------:R-:W-:-:S05]  /*191d0*/  @!P0 IMAD.MOV.U32 R7, RZ, RZ, R0 ;  /* 0x000000ffff078224 */ /* 0x000fca00078e0000 */
[----:B-----5:R3:W-:Y:S01]  /*191e0*/  @!P0 STS.128 [R16+0x388d0], R4 ;  /* 0x0388d00410008388 */ /* 0x0207e20000000c00 */
[----:B------:R-:W-:Y:S06]  /*191f0*/  BAR.ARV 0x5, 0x180 ;  /* 0x0146000000007b1d */ /* 0x000fec0000002000 */
.L_x_2907:
[----:B------:R-:W-:Y:S02]  /*19200*/  ULDC UR4, c[0x0][0xc3c] ;  /* 0x00030f0000047ab9 */ /* 0x000fe40000000800 */
[----:B------:R-:W-:-:S06]  /*19210*/  UISETP.GE.AND UP0, UPT, UR39, UR4, UPT ;  /* 0x000000042700728c */ /* 0x000fcc000bf06270 */
[----:B------:R-:W-:-:S13]  /*19220*/  PLOP3.LUT P0, PT, PT, PT, UP0, 0x80, 0x0 ;  /* 0x000000000000781c */ /* 0x000fda0003f0f008 */
[----:B------:R-:W-:Y:S05]  /*19230*/  @!P0 BRA `(.L_x_2915) ;  /* 0xffffff9c00548947 */ /* 0x000fea000383ffff */
.L_x_2839:
[----:B-1----:R-:W2:Y:S01]  /*19240*/  LDL.LU R0, [R1+0x28] ;  /* 0x0000280001007983 */ /* 0x002ea20000300800 */
[----:B------:R-:W-:Y:S01]  /*19250*/  BSSY B0, `(.L_x_2916) ;  /* 0x000000b000007945 */ /* 0x000fe20003800000 */
[----:B0--3--:R-:W0:Y:S01]  /*19260*/  S2R R5, SR_CgaCtaId ;  /* 0x0000000000057919 */ /* 0x009e220000008800 */
        /* <DEDUP_REMOVED lines=9> */
.L_x_3034:
[----:B------:R-:W-:Y:S05]  /*19300*/  BSYNC B0 ;  /* 0x0000000000007941 */ /* 0x000fea0003800000 */
.L_x_2916:
[----:B------:R-:W-:-:S03]  /*19310*/  UMOV UR4, 0xffffffff ;  /* 0xffffffff00047882 */ /* 0x000fc60000000000 */
[----:B------:R-:W-:Y:S05]  /*19320*/  BRA.DIV UR4, `(.L_x_2918) ;  /* 0x0000003a04e47947 */ /* 0x000fea000b800000 */
[----:B0-----:R-:W0:Y:S02]  /*19330*/  S2R R0, SR_TID.X ;  /* 0x0000000000007919 */ /* 0x001e240000002100 */
[----:B0-----:R-:W-:-:S04]  /*19340*/  SHF.R.U32.HI R0, RZ, 0x5, R0 ;  /* 0x00000005ff007819 */ /* 0x001fc80000011600 */
[----:B------:R-:W-:-:S05]  /*19350*/  LOP3.LUT R0, R0, 0x3, RZ, 0xc0, !PT ;  /* 0x0000000300007812 */ /* 0x000fca00078ec0ff */
[----:B------:R0:W1:Y:S02]  /*19360*/  SHFL.IDX PT, R14, R0, RZ, 0x1f ;  /* 0x00001fff000e7589 */ /* 0x00006400000e0000 */
.L_x_3037:
[----:B-1----:R-:W-:Y:S01]  /*19370*/  ISETP.NE.AND P0, PT, R14, RZ, PT ;  /* 0x000000ff0e00720c */ /* 0x002fe20003f05270 */
[----:B------:R-:W-:-:S12]  /*19380*/  BSSY B0, `(.L_x_2919) ;  /* 0x000002c000007945 */ /* 0x000fd80003800000 */
[----:B------:R-:W-:Y:S05]  /*19390*/  @P0 BRA `(.L_x_2920) ;  /* 0x0000000000a80947 */ /* 0x000fea0003800000 */
[----:B------:R-:W-:-:S03]  /*193a0*/  UMOV UR4, 0xffffffff ;  /* 0xffffffff00047882 */ /* 0x000fc60000000000 */
[----:B------:R-:W-:Y:S05]  /*193b0*/  BRA.DIV UR4, `(.L_x_2921) ;  /* 0x0000003a04f47947 */ /* 0x000fea000b800000 */
[----:B------:R-:W-:-:S13]  /*193c0*/  ELECT P6, URZ, PT ;  /* 0x00000000003f782f */ /* 0x000fda00038c0000 */
.L_x_3040:
[----:B------:R-:W-:Y:S05]  /*193d0*/  @!P6 BRA `(.L_x_2920) ;  /* 0x000000000098e947 */ /* 0x000fea0003800000 */
[----:B------:R-:W-:-:S06]  /*193e0*/  ULOP3.LUT UR4, UR42, 0x2, URZ, 0xfc, !UPT ;  /* 0x000000022a047892 */ /* 0x000fcc000f8efc3f */
[----:B0-----:R-:W-:-:S05]  /*193f0*/  IMAD.U32 R0, RZ, RZ, UR4 ;  /* 0x00000004ff007e24 */ /* 0x001fca000f8e00ff */
[----:B------:R-:W-:-:S13]  /*19400*/  ISETP.NE.AND P0, PT, R0, 0x3, PT ;  /* 0x000000030000780c */ /* 0x000fda0003f05270 */
[----:B------:R-:W-:Y:S05]  /*19410*/  @!P0 BRA `(.L_x_2922) ;  /* 0x0000000000048947 */ /* 0x000fea0003800000 */
[----:B------:R-:W-:Y:S01]  /*19420*/  BPT.TRAP 0x1 ;  /* 0x000000040000795c */ /* 0x000fe20000300000 */
.L_x_2922:
[C---:B------:R-:W-:Y:S01]  /*19430*/  IMAD R3, R30.reuse, 0x8, R5 ;  /* 0x000000081e037824 */ /* 0x040fe200078e0205 */
[----:B------:R-:W-:Y:S01]  /*19440*/  SHF.L.U32 R2, R33, 0x1f, RZ ;  /* 0x0000001f21027819 */ /* 0x000fe200000006ff */
[----:B------:R-:W-:-:S03]  /*19450*/  VIADD R30, R30, 0x1 ;  /* 0x000000011e1e7836 */ /* 0x000fc60000000000 */
[----:B------:R-:W0:Y:S02]  /*19460*/  SYNCS.PHASECHK.TRANS64.TRYWAIT P1, [R3+URZ+0x38840], R2 ;  /* 0x03884002030075a7 */ /* 0x000e24000802017f */
[----:B------:R-:W-:-:S04]  /*19470*/  ISETP.NE.AND P2, PT, R30, 0x2, PT ;  /* 0x000000021e00780c */ /* 0x000fc80003f45270 */
[----:B------:R-:W-:Y:S01]  /*19480*/  SEL R0, RZ, 0x1, P2 ;  /* 0x00000001ff007807 */ /* 0x000fe20001000000 */
[----:B0-----:R-:W-:Y:S08]  /*19490*/  @!P1 BRA `(.L_x_2923) ;  /* 0x0000003800dc9947 */ /* 0x001ff00003800000 */
.L_x_3041:
[----:B------:R-:W-:Y:S02]  /*194a0*/  SEL R30, R30, RZ, P2 ;  /* 0x000000ff1e1e7207 */ /* 0x000fe40001000000 */
[----:B------:R-:W-:Y:S01]  /*194b0*/  LOP3.LUT R0, R33, R0, RZ, 0x3c, !PT ;  /* 0x0000000021007212 */ /* 0x000fe200078e3cff */
[----:B------:R-:W-:Y:S06]  /*194c0*/  @!P0 BRA `(.L_x_2924) ;  /* 0x0000000000048947 */ /* 0x000fec0003800000 */
[----:B------:R-:W-:Y:S01]  /*194d0*/  BPT.TRAP 0x1 ;  /* 0x000000040000795c */ /* 0x000fe20000300000 */
.L_x_2924:
[----:B------:R-:W-:Y:S01]  /*194e0*/  IMAD R5, R30, 0x8, R5 ;  /* 0x000000081e057824 */ /* 0x000fe200078e0205 */
[----:B------:R-:W-:-:S04]  /*194f0*/  SHF.L.U32 R0, R0, 0x1f, RZ ;  /* 0x0000001f00007819 */ /* 0x000fc800000006ff */
[----:B------:R-:W1:Y:S02]  /*19500*/  SYNCS.PHASECHK.TRANS64.TRYWAIT P1, [R5+URZ+0x38840], R0 ;  /* 0x03884000050075a7 */ /* 0x000e64000802017f */
[----:B-1----:R-:W-:Y:S05]  /*19510*/  @!P1 BRA `(.L_x_2925) ;  /* 0x0000003800d09947 */ /* 0x002fea0003800000 */
.L_x_3042:
[----:B------:R-:W-:Y:S05]  /*19520*/  @!P0 BRA `(.L_x_2926) ;  /* 0x0000000000048947 */ /* 0x000fea0003800000 */
[----:B------:R-:W-:Y:S01]  /*19530*/  BPT.TRAP 0x1 ;  /* 0x000000040000795c */ /* 0x000fe20000300000 */
.L_x_2926:
[----:B------:R-:W2:Y:S02]  /*19540*/  SYNCS.PHASECHK.TRANS64.TRYWAIT P1, [R3+URZ+0x38860], R2 ;  /* 0x03886002030075a7 */ /* 0x000ea4000802017f */
[----:B--2---:R-:W-:Y:S05]  /*19550*/  @!P1 BRA `(.L_x_2927) ;  /* 0x0000003800d49947 */ /* 0x004fea0003800000 */
.L_x_3043:
[----:B------:R-:W-:Y:S05]  /*19560*/  @!P0 BRA `(.L_x_2928) ;  /* 0x0000000000048947 */ /* 0x000fea0003800000 */
[----:B------:R-:W-:Y:S01]  /*19570*/  BPT.TRAP 0x1 ;  /* 0x000000040000795c */ /* 0x000fe20000300000 */
.L_x_2928:
[----:B------:R-:W3:Y:S02]  /*19580*/  SYNCS.PHASECHK.TRANS64.TRYWAIT P1, [R5+URZ+0x38860], R0 ;  /* 0x03886000050075a7 */ /* 0x000ee4000802017f */
[----:B---3--:R-:W-:Y:S05]  /*19590*/  @!P1 BRA `(.L_x_2929) ;  /* 0x0000003800d89947 */ /* 0x008fea0003800000 */
.L_x_3044:
[----:B------:R-:W-:Y:S05]  /*195a0*/  @!P0 BRA `(.L_x_2930) ;  /* 0x0000000000048947 */ /* 0x000fea0003800000 */
[----:B------:R-:W-:Y:S01]  /*195b0*/  BPT.TRAP 0x1 ;  /* 0x000000040000795c */ /* 0x000fe20000300000 */
.L_x_2930:
[----:B------:R-:W4:Y:S02]  /*195c0*/  SYNCS.PHASECHK.TRANS64.TRYWAIT P1, [R3+URZ+0x38880], R2 ;  /* 0x03888002030075a7 */ /* 0x000f24000802017f */
[----:B----4-:R-:W-:Y:S05]  /*195d0*/  @!P1 BRA `(.L_x_2931) ;  /* 0x0000003800dc9947 */ /* 0x010fea0003800000 */
.L_x_3045:
[----:B------:R-:W-:Y:S05]  /*195e0*/  @!P0 BRA `(.L_x_2932) ;  /* 0x0000000000048947 */ /* 0x000fea0003800000 */
[----:B------:R-:W-:Y:S01]  /*195f0*/  BPT.TRAP 0x1 ;  /* 0x000000040000795c */ /* 0x000fe20000300000 */
.L_x_2932:
[----:B------:R0:W0:Y:S02]  /*19600*/  SYNCS.PHASECHK.TRANS64.TRYWAIT P0, [R5+URZ+0x38880], R0 ;  /* 0x03888000050075a7 */ /* 0x000024000800017f */
[----:B0-----:R-:W-:Y:S05]  /*19610*/  @!P0 NANOSLEEP.SYNCS 0x989680 ;  /* 0x009896800000895d */ /* 0x001fea0003900000 */
[----:B------:R-:W0:Y:S02]  /*19620*/  @!P0 SYNCS.PHASECHK.TRANS64 P0, [R5+URZ+0x38880], R0 ;  /* 0x03888000050085a7 */ /* 0x000e24000800007f */
[----:B0-----:R-:W-:Y:S05]  /*19630*/  @!P0 BRA `(.L_x_2932) ;  /* 0xfffffffc00f08947 */ /* 0x001fea000383ffff */
.L_x_2920:
[----:B------:R-:W-:Y:S05]  /*19640*/  BSYNC B0 ;  /* 0x0000000000007941 */ /* 0x000fea0003800000 */
.L_x_2919:
[----:B------:R-:W-:Y:S05]  /*19650*/  EXIT ;  /* 0x000000000000794d */ /* 0x000fea0003800000 */
.L_x_2773:
[----:B0-----:R-:W-:-:S04]  /*19660*/  IMAD.U32 R3, RZ, RZ, UR52 ;  /* 0x00000034ff037e24 */ /* 0x001fc8000f8e00ff */
[----:B------:R0:W1:Y:S03]  /*19670*/  SYNCS.PHASECHK.TRANS64.TRYWAIT P0, [R3+URZ+0x38800], R2 ;  /* 0x03880002030075a7 */ /* 0x000066000800017f */
[----:B-1----:R-:W-:Y:S05]  /*19680*/  @!P0 NANOSLEEP.SYNCS 0x989680 ;  /* 0x009896800000895d */ /* 0x002fea0003900000 */
[----:B------:R-:W1:Y:S02]  /*19690*/  @!P0 SYNCS.PHASECHK.TRANS64 P0, [R3+URZ+0x38800], R2 ;  /* 0x03880002030085a7 */ /* 0x000e64000800007f */
[----:B-1----:R-:W-:Y:S05]  /*196a0*/  @!P0 BRA `(.L_x_2773) ;  /* 0xfffffffc00ec8947 */ /* 0x002fea000383ffff */
[----:B------:R-:W-:Y:S05]  /*196b0*/  BRA `(.L_x_2933) ;  /* 0xfffffe8c000c7947 */ /* 0x000fea000383ffff */
.L_x_2777:
[----:B0-----:R-:W-:-:S04]  /*196c0*/  IMAD.U32 R3, RZ, RZ, UR57 ;  /* 0x00000039ff037e24 */ /* 0x001fc8000f8e00ff */
[----:B------:R0:W2:Y:S03]  /*196d0*/  SYNCS.PHASECHK.TRANS64.TRYWAIT P1, [R3+URZ+0x38830], R6 ;  /* 0x03883006030075a7 */ /* 0x0000a6000802017f */
[----:B--2---:R-:W-:Y:S05]  /*196e0*/  @!P1 NANOSLEEP.SYNCS 0x989680 ;  /* 0x009896800000995d */ /* 0x004fea0003900000 */
[----:B------:R-:W2:Y:S02]  /*196f0*/  @!P1 SYNCS.PHASECHK.TRANS64 P1, [R3+URZ+0x38830], R6 ;  /* 0x03883006030095a7 */ /* 0x000ea4000802007f */
[----:B--2---:R-:W-:Y:S05]  /*19700*/  @!P1 BRA `(.L_x_2777) ;  /* 0xfffffffc00ec9947 */ /* 0x004fea000383ffff */
[----:B------:R-:W-:Y:S05]  /*19710*/  BRA `(.L_x_2776) ;  /* 0xfffffe8c00307947 */ /* 0x000fea000383ffff */
.L_x_2782:
[----:B-1----:R-:W-:-:S04]  /*19720*/  IMAD.U32 R7, RZ, RZ, UR57 ;  /* 0x00000039ff077e24 */ /* 0x002fc8000f8e00ff */
[----:B------:R1:W2:Y:S03]  /*19730*/  SYNCS.PHASECHK.TRANS64.TRYWAIT P1, [R7+URZ+0x38850], R6 ;  /* 0x03885006070075a7 */ /* 0x0002a6000802017f */
[----:B--2---:R-:W-:Y:S05]  /*19740*/  @!P1 NANOSLEEP.SYNCS 0x989680 ;  /* 0x009896800000995d */ /* 0x004fea0003900000 */
[----:B------:R-:W2:Y:S02]  /*19750*/  @!P1 SYNCS.PHASECHK.TRANS64 P1, [R7+URZ+0x38850], R6 ;  /* 0x03885006070095a7 */ /* 0x000ea4000802007f */
[----:B--2---:R-:W-:Y:S05]  /*19760*/  @!P1 BRA `(.L_x_2782) ;  /* 0xfffffffc00ec9947 */ /* 0x004fea000383ffff */
[----:B------:R-:W-:Y:S05]  /*19770*/  BRA `(.L_x_2781) ;  /* 0xfffffeb4004c7947 */ /* 0x000fea000383ffff */
.L_x_2788:
[----:B-1----:R-:W-:-:S04]  /*19780*/  IMAD.U32 R4, RZ, RZ, UR56 ;  /* 0x00000038ff047e24 */ /* 0x002fc8000f8e00ff */
[----:B------:R1:W2:Y:S03]  /*19790*/  SYNCS.PHASECHK.TRANS64.TRYWAIT P1, [R4+URZ+0x38830], R5 ;  /* 0x03883005040075a7 */ /* 0x0002a6000802017f */
[----:B--2---:R-:W-:Y:S05]  /*197a0*/  @!P1 NANOSLEEP.SYNCS 0x989680 ;  /* 0x009896800000995d */ /* 0x004fea0003900000 */
[----:B------:R-:W2:Y:S02]  /*197b0*/  @!P1 SYNCS.PHASECHK.TRANS64 P1, [R4+URZ+0x38830], R5 ;  /* 0x03883005040095a7 */ /* 0x000ea4000802007f */
[----:B--2---:R-:W-:Y:S05]  /*197c0*/  @!P1 BRA `(.L_x_2788) ;  /* 0xfffffffc00ec9947 */ /* 0x004fea000383ffff */
[----:B------:R-:W-:Y:S05]  /*197d0*/  BRA `(.L_x_2787) ;  /* 0xfffffeb800547947 */ /* 0x000fea000383ffff */
.L_x_2793:
[----:B-1----:R-:W-:-:S04]  /*197e0*/  IMAD.U32 R6, RZ, RZ, UR56 ;  /* 0x00000038ff067e24 */ /* 0x002fc8000f8e00ff */
[----:B------:R1:W2:Y:S03]  /*197f0*/  SYNCS.PHASECHK.TRANS64.TRYWAIT P1, [R6+URZ+0x38850], R5 ;  /* 0x03885005060075a7 */ /* 0x0002a6000802017f */
[----:B--2---:R-:W-:Y:S05]  /*19800*/  @!P1 NANOSLEEP.SYNCS 0x989680 ;  /* 0x009896800000995d */ /* 0x004fea0003900000 */
[----:B------:R-:W2:Y:S02]  /*19810*/  @!P1 SYNCS.PHASECHK.TRANS64 P1, [R6+URZ+0x38850], R5 ;  /* 0x03885005060095a7 */ /* 0x000ea4000802007f */
[----:B--2---:R-:W-:Y:S05]  /*19820*/  @!P1 BRA `(.L_x_2793) ;  /* 0xfffffffc00ec9947 */ /* 0x004fea000383ffff */
[----:B------:R-:W-:Y:S05]  /*19830*/  BRA `(.L_x_2792) ;  /* 0xfffffee800487947 */ /* 0x000fea000383ffff */
.L_x_2800:
[----:B-1----:R-:W-:-:S04]  /*19840*/  IMAD.U32 R4, RZ, RZ, UR50 ;  /* 0x00000032ff047e24 */ /* 0x002fc8000f8e00ff */
[----:B------:R1:W2:Y:S03]  /*19850*/  SYNCS.PHASECHK.TRANS64.TRYWAIT P1, [R4+URZ+0x38830], R5 ;  /* 0x03883005040075a7 */ /* 0x0002a6000802017f */
[----:B--2---:R-:W-:Y:S05]  /*19860*/  @!P1 NANOSLEEP.SYNCS 0x989680 ;  /* 0x009896800000995d */ /* 0x004fea0003900000 */
[----:B------:R-:W2:Y:S02]  /*19870*/  @!P1 SYNCS.PHASECHK.TRANS64 P1, [R4+URZ+0x38830], R5 ;  /* 0x03883005040095a7 */ /* 0x000ea4000802007f */
[----:B--2---:R-:W-:Y:S05]  /*19880*/  @!P1 BRA `(.L_x_2800) ;  /* 0xfffffffc00ec9947 */ /* 0x004fea000383ffff */
[----:B------:R-:W-:Y:S05]  /*19890*/  BRA `(.L_x_2799) ;  /* 0xfffffeec00307947 */ /* 0x000fea000383ffff */
.L_x_2805:
[----:B---3--:R-:W-:-:S04]  /*198a0*/  IMAD.U32 R6, RZ, RZ, UR50 ;  /* 0x00000032ff067e24 */ /* 0x008fc8000f8e00ff */
[----:B------:R3:W4:Y:S03]  /*198b0*/  SYNCS.PHASECHK.TRANS64.TRYWAIT P1, [R6+URZ+0x38850], R5 ;  /* 0x03885005060075a7 */ /* 0x000726000802017f */
[----:B----4-:R-:W-:Y:S05]  /*198c0*/  @!P1 NANOSLEEP.SYNCS 0x989680 ;  /* 0x009896800000995d */ /* 0x010fea0003900000 */
[----:B------:R-:W4:Y:S02]  /*198d0*/  @!P1 SYNCS.PHASECHK.TRANS64 P1, [R6+URZ+0x38850], R5 ;  /* 0x03885005060095a7 */ /* 0x000f24000802007f */
[----:B----4-:R-:W-:Y:S05]  /*198e0*/  @!P1 BRA `(.L_x_2805) ;  /* 0xfffffffc00ec9947 */ /* 0x010fea000383ffff */
[----:B------:R-:W-:Y:S05]  /*198f0*/  BRA `(.L_x_2804) ;  /* 0xffffff1000c87947 */ /* 0x000fea000383ffff */
.L_x_2855:
        /* <DEDUP_REMOVED lines=10> */
.L_x_2934:
[----:B------:R-:W-:Y:S05]  /*199a0*/  BRA `(.L_x_2935) ;  /* 0xffffffa800287947 */ /* 0x000fea000383ffff */
.L_x_2858:
[----:B0-----:R0:W1:Y:S02]  /*199b0*/  SYNCS.PHASECHK.TRANS64.TRYWAIT P0, [R6+URZ+0x38880], R20 ;  /* 0x03888014060075a7 */ /* 0x001064000800017f */
[----:B-1----:R-:W-:Y:S05]  /*199c0*/  @!P0 NANOSLEEP.SYNCS 0x989680 ;  /* 0x009896800000895d */ /* 0x002fea0003900000 */
[----:B------:R-:W1:Y:S02]  /*199d0*/  @!P0 SYNCS.PHASECHK.TRANS64 P0, [R6+URZ+0x38880], R20 ;  /* 0x03888014060085a7 */ /* 0x000e64000800007f */
[----:B-1----:R-:W-:Y:S05]  /*199e0*/  @!P0 BRA `(.L_x_2858) ;  /* 0xfffffffc00f08947 */ /* 0x002fea000383ffff */
[----:B------:R-:W-:Y:S05]  /*199f0*/  BRA `(.L_x_2936) ;  /* 0xffffffa800487947 */ /* 0x000fea000383ffff */
.L_x_2859:
        /* <DEDUP_REMOVED lines=8> */
.L_x_2938:
[----:B------:R-:W-:Y:S05]  /*19a80*/  BSYNC B0 ;  /* 0x0000000000007941 */ /* 0x000fea0003800000 */
.L_x_2937:
        /* <DEDUP_REMOVED lines=14> */
.L_x_2939:
        /* <DEDUP_REMOVED lines=12> */
.L_x_2940:
        /* <DEDUP_REMOVED lines=14> */
.L_x_2941:
[----:B------:R-:W-:Y:S02]  /*19d10*/  IMAD.MOV.U32 R13, RZ, RZ, R8 ;  /* 0x000000ffff0d7224 */ /* 0x000fe400078e0008 */
[----:B------:R-:W-:Y:S02]  /*19d20*/  IMAD.MOV.U32 R12, RZ, RZ, 0x2 ;  /* 0x00000002ff0c7424 */ /* 0x000fe400078e00ff */
[----:B------:R-:W-:-:S07]  /*19d30*/  IMAD.MOV.U32 R2, RZ, RZ, R14 ;  /* 0x000000ffff027224 */ /* 0x000fce00078e000e */
[----:B------:R-:W-:Y:S05]  /*19d40*/  WARPSYNC.COLLECTIVE R15, `(.L_x_2942) ;  /* 0x000000000f087348 */ /* 0x000fea0003c00000 */
[----:B------:R0:W1:Y:S02]  /*19d50*/  SHFL.IDX P6, R14, R13, R12, R11 ;  /* 0x0000000c0d0e7389 */ /* 0x00006400000c000b */
[----:B01----:R-:W-:Y:S01]  /*19d60*/  ENDCOLLECTIVE ;  /* 0x000000000000791b */ /* 0x003fe20003800000 */
.L_x_2942:
        /* <DEDUP_REMOVED lines=14> */
.L_x_2943:
[----:B------:R-:W-:Y:S02]  /*19e50*/  IMAD.MOV.U32 R13, RZ, RZ, R8 ;  /* 0x000000ffff0d7224 */ /* 0x000fe400078e0008 */
[----:B------:R-:W-:Y:S02]  /*19e60*/  IMAD.MOV.U32 R12, RZ, RZ, 0x3 ;  /* 0x00000003ff0c7424 */ /* 0x000fe400078e00ff */
[----:B------:R-:W-:-:S07]  /*19e70*/  IMAD.MOV.U32 R2, RZ, RZ, R14 ;  /* 0x000000ffff027224 */ /* 0x000fce00078e000e */
[----:B------:R-:W-:Y:S05]  /*19e80*/  WARPSYNC.COLLECTIVE R15, `(.L_x_2944) ;  /* 0x000000000f087348 */ /* 0x000fea0003c00000 */
[----:B------:R0:W1:Y:S02]  /*19e90*/  SHFL.IDX P6, R14, R13, R12, R11 ;  /* 0x0000000c0d0e7389 */ /* 0x00006400000c000b */
[----:B01----:R-:W-:Y:S01]  /*19ea0*/  ENDCOLLECTIVE ;  /* 0x000000000000791b */ /* 0x003fe20003800000 */
.L_x_2944:
        /* <DEDUP_REMOVED lines=14> */
.L_x_2945:
[----:B------:R-:W-:Y:S02]  /*19f90*/  IMAD.MOV.U32 R13, RZ, RZ, R8 ;  /* 0x000000ffff0d7224 */ /* 0x000fe400078e0008 */
[----:B------:R-:W-:Y:S02]  /*19fa0*/  IMAD.MOV.U32 R12, RZ, RZ, 0x4 ;  /* 0x00000004ff0c7424 */ /* 0x000fe400078e00ff */
[----:B------:R-:W-:-:S07]  /*19fb0*/  IMAD.MOV.U32 R2, RZ, RZ, R14 ;  /* 0x000000ffff027224 */ /* 0x000fce00078e000e */
[----:B------:R-:W-:Y:S05]  /*19fc0*/  WARPSYNC.COLLECTIVE R15, `(.L_x_2946) ;  /* 0x000000000f087348 */ /* 0x000fea0003c00000 */
[----:B------:R0:W1:Y:S02]  /*19fd0*/  SHFL.IDX P6, R14, R13, R12, R11 ;  /* 0x0000000c0d0e7389 */ /* 0x00006400000c000b */
[----:B01----:R-:W-:Y:S01]  /*19fe0*/  ENDCOLLECTIVE ;  /* 0x000000000000791b */ /* 0x003fe20003800000 */
.L_x_2946:
        /* <DEDUP_REMOVED lines=14> */
.L_x_2947:
[----:B------:R-:W-:Y:S02]  /*1a0d0*/  IMAD.MOV.U32 R13, RZ, RZ, R8 ;  /* 0x000000ffff0d7224 */ /* 0x000fe400078e0008 */
[----:B------:R-:W-:Y:S02]  /*1a0e0*/  IMAD.MOV.U32 R12, RZ, RZ, 0x5 ;  /* 0x00000005ff0c7424 */ /* 0x000fe400078e00ff */
[----:B------:R-:W-:-:S07]  /*1a0f0*/  IMAD.MOV.U32 R2, RZ, RZ, R14 ;  /* 0x000000ffff027224 */ /* 0x000fce00078e000e */
[----:B------:R-:W-:Y:S05]  /*1a100*/  WARPSYNC.COLLECTIVE R15, `(.L_x_2948) ;  /* 0x000000000f087348 */ /* 0x000fea0003c00000 */
[----:B------:R0:W1:Y:S02]  /*1a110*/  SHFL.IDX P6, R14, R13, R12, R11 ;  /* 0x0000000c0d0e7389 */ /* 0x00006400000c000b */
[----:B01----:R-:W-:Y:S01]  /*1a120*/  ENDCOLLECTIVE ;  /* 0x000000000000791b */ /* 0x003fe20003800000 */
.L_x_2948:
        /* <DEDUP_REMOVED lines=14> */
.L_x_2949:
[----:B------:R-:W-:Y:S02]  /*1a210*/  IMAD.MOV.U32 R13, RZ, RZ, R8 ;  /* 0x000000ffff0d7224 */ /* 0x000fe400078e0008 */
[----:B------:R-:W-:Y:S02]  /*1a220*/  IMAD.MOV.U32 R12, RZ, RZ, 0x6 ;  /* 0x00000006ff0c7424 */ /* 0x000fe400078e00ff */
[----:B------:R-:W-:-:S07]  /*1a230*/  IMAD.MOV.U32 R2, RZ, RZ, R14 ;  /* 0x000000ffff027224 */ /* 0x000fce00078e000e */
[----:B------:R-:W-:Y:S05]  /*1a240*/  WARPSYNC.COLLECTIVE R15, `(.L_x_2950) ;  /* 0x000000000f087348 */ /* 0x000fea0003c00000 */
[----:B------:R0:W1:Y:S02]  /*1a250*/  SHFL.IDX P6, R14, R13, R12, R11 ;  /* 0x0000000c0d0e7389 */ /* 0x00006400000c000b */
[----:B01----:R-:W-:Y:S01]  /*1a260*/  ENDCOLLECTIVE ;  /* 0x000000000000791b */ /* 0x003fe20003800000 */
.L_x_2950:
        /* <DEDUP_REMOVED lines=14> */
.L_x_2951:
[----:B------:R-:W-:Y:S02]  /*1a350*/  IMAD.MOV.U32 R13, RZ, RZ, R8 ;  /* 0x000000ffff0d7224 */ /* 0x000fe400078e0008 */
[----:B------:R-:W-:Y:S02]  /*1a360*/  IMAD.MOV.U32 R12, RZ, RZ, 0x7 ;  /* 0x00000007ff0c7424 */ /* 0x000fe400078e00ff */
[----:B------:R-:W-:-:S07]  /*1a370*/  IMAD.MOV.U32 R2, RZ, RZ, R14 ;  /* 0x000000ffff027224 */ /* 0x000fce00078e000e */
[----:B------:R-:W-:Y:S05]  /*1a380*/  WARPSYNC.COLLECTIVE R15, `(.L_x_2952) ;  /* 0x000000000f087348 */ /* 0x000fea0003c00000 */
[----:B------:R0:W1:Y:S02]  /*1a390*/  SHFL.IDX P6, R14, R13, R12, R11 ;  /* 0x0000000c0d0e7389 */ /* 0x00006400000c000b */
[----:B01----:R-:W-:Y:S01]  /*1a3a0*/  ENDCOLLECTIVE ;  /* 0x000000000000791b */ /* 0x003fe20003800000 */
.L_x_2952:
        /* <DEDUP_REMOVED lines=13> */
.L_x_2953:
        /* <DEDUP_REMOVED lines=12> */
.L_x_2864:
[----:B--2---:R2:W3:Y:S02]  /*1a540*/  SYNCS.PHASECHK.TRANS64.TRYWAIT P0, [R6+URZ+0x38840], R20 ;  /* 0x03884014060075a7 */ /* 0x0044e4000800017f */
[----:B---3--:R-:W-:Y:S05]  /*1a550*/  @!P0 NANOSLEEP.SYNCS 0x989680 ;  /* 0x009896800000895d */ /* 0x008fea0003900000 */
[----:B------:R-:W3:Y:S02]  /*1a560*/  @!P0 SYNCS.PHASECHK.TRANS64 P0, [R6+URZ+0x38840], R20 ;  /* 0x03884014060085a7 */ /* 0x000ee4000800007f */
[----:B---3--:R-:W-:Y:S05]  /*1a570*/  @!P0 BRA `(.L_x_2864) ;  /* 0xfffffffc00f08947 */ /* 0x008fea000383ffff */
[----:B------:R-:W-:Y:S05]  /*1a580*/  BRA `(.L_x_2955) ;  /* 0xffffffa4006c7947 */ /* 0x000fea000383ffff */
.L_x_2865:
[----:B------:R-:W-:Y:S01]  /*1a590*/  BSSY B0, `(.L_x_2956) ;  /* 0x0000008000007945 */ /* 0x000fe20003800000 */
[----:B------:R-:W-:Y:S02]  /*1a5a0*/  IMAD.MOV.U32 R13, RZ, RZ, R0 ;  /* 0x000000ffff0d7224 */ /* 0x000fe400078e0000 */
[----:B------:R-:W-:Y:S02]  /*1a5b0*/  IMAD.MOV.U32 R12, RZ, RZ, RZ ;  /* 0x000000ffff0c7224 */ /* 0x000fe400078e00ff */
[----:B------:R-:W-:Y:S02]  /*1a5c0*/  IMAD.MOV.U32 R11, RZ, RZ, 0x181f ;  /* 0x0000181fff0b7424 */ /* 0x000fe400078e00ff */
[----:B------:R-:W-:-:S07]  /*1a5d0*/  IMAD.MOV.U32 R15, RZ, RZ, -0x1 ;  /* 0xffffffffff0f7424 */ /* 0x000fce00078e00ff */
[----:B012---:R-:W-:Y:S05]  /*1a5e0*/  WARPSYNC.COLLECTIVE R15, `(.L_x_2957) ;  /* 0x000000000f087348 */ /* 0x007fea0003c00000 */
[----:B------:R3:W4:Y:S02]  /*1a5f0*/  SHFL.IDX P6, R14, R13, R12, R11 ;  /* 0x0000000c0d0e7389 */ /* 0x00072400000c000b */
[----:B01234-:R-:W-:Y:S01]  /*1a600*/  ENDCOLLECTIVE ;  /* 0x000000000000791b */ /* 0x01ffe20003800000 */
.L_x_2957:
[----:B------:R-:W-:Y:S05]  /*1a610*/  BSYNC B0 ;  /* 0x0000000000007941 */ /* 0x000fea0003800000 */
.L_x_2956:
        /* <DEDUP_REMOVED lines=8> */
.L_x_2958:
[----:B------:R-:W-:Y:S02]  /*1a6a0*/  IMAD.MOV.U32 R13, RZ, RZ, R0 ;  /* 0x000000ffff0d7224 */ /* 0x000fe400078e0000 */
[----:B------:R-:W-:Y:S01]  /*1a6b0*/  IMAD.MOV.U32 R12, RZ, RZ, 0x1 ;  /* 0x00000001ff0c7424 */ /* 0x000fe200078e00ff */
        /* <DEDUP_REMOVED lines=16> */
.L_x_2959:
[----:B------:R-:W-:Y:S02]  /*1a7c0*/  IMAD.MOV.U32 R13, RZ, RZ, R4 ;  /* 0x000000ffff0d7224 */ /* 0x000fe400078e0004 */
[----:B------:R-:W-:-:S07]  /*1a7d0*/  IMAD.MOV.U32 R2, RZ, RZ, R14 ;  /* 0x000000ffff027224 */ /* 0x000fce00078e000e */
[----:B------:R-:W-:Y:S05]  /*1a7e0*/  WARPSYNC.COLLECTIVE R15, `(.L_x_2960) ;  /* 0x000000000f087348 */ /* 0x000fea0003c00000 */
[----:B------:R0:W1:Y:S02]  /*1a7f0*/  SHFL.IDX P6, R14, R13, R12, R11 ;  /* 0x0000000c0d0e7389 */ /* 0x00006400000c000b */
[----:B01----:R-:W-:Y:S01]  /*1a800*/  ENDCOLLECTIVE ;  /* 0x000000000000791b */ /* 0x003fe20003800000 */
.L_x_2960:
        /* <DEDUP_REMOVED lines=18> */
.L_x_2961:
[----:B------:R-:W-:Y:S02]  /*1a930*/  IMAD.MOV.U32 R13, RZ, RZ, R4 ;  /* 0x000000ffff0d7224 */ /* 0x000fe400078e0004 */
[----:B------:R-:W-:-:S07]  /*1a940*/  IMAD.MOV.U32 R2, RZ, RZ, R14 ;  /* 0x000000ffff027224 */ /* 0x000fce00078e000e */
[----:B------:R-:W-:Y:S05]  /*1a950*/  WARPSYNC.COLLECTIVE R15, `(.L_x_2962) ;  /* 0x000000000f087348 */ /* 0x000fea0003c00000 */
[----:B------:R0:W1:Y:S02]  /*1a960*/  SHFL.IDX P6, R14, R13, R12, R11 ;  /* 0x0000000c0d0e7389 */ /* 0x00006400000c000b */
[----:B01----:R-:W-:Y:S01]  /*1a970*/  ENDCOLLECTIVE ;  /* 0x000000000000791b */ /* 0x003fe20003800000 */
.L_x_2962:
        /* <DEDUP_REMOVED lines=18> */
.L_x_2963:
[----:B------:R-:W-:Y:S02]  /*1aaa0*/  IMAD.MOV.U32 R13, RZ, RZ, R4 ;  /* 0x000000ffff0d7224 */ /* 0x000fe400078e0004 */
[----:B------:R-:W-:-:S07]  /*1aab0*/  IMAD.MOV.U32 R2, RZ, RZ, R14 ;  /* 0x000000ffff027224 */ /* 0x000fce00078e000e */
[----:B------:R-:W-:Y:S05]  /*1aac0*/  WARPSYNC.COLLECTIVE R15, `(.L_x_2964) ;  /* 0x000000000f087348 */ /* 0x000fea0003c00000 */
[----:B------:R0:W1:Y:S02]  /*1aad0*/  SHFL.IDX P6, R14, R13, R12, R11 ;  /* 0x0000000c0d0e7389 */ /* 0x00006400000c000b */
[----:B01----:R-:W-:Y:S01]  /*1aae0*/  ENDCOLLECTIVE ;  /* 0x000000000000791b */ /* 0x003fe20003800000 */
.L_x_2964:
        /* <DEDUP_REMOVED lines=16> */
.L_x_2965:
        /* <DEDUP_REMOVED lines=10> */
.L_x_2966:
[----:B------:R-:W-:Y:S02]  /*1ac90*/  IMAD.MOV.U32 R13, RZ, RZ, R0 ;  /* 0x000000ffff0d7224 */ /* 0x000fe400078e0000 */
[----:B------:R-:W-:Y:S02]  /*1aca0*/  IMAD.MOV.U32 R12, RZ, RZ, 0x5 ;  /* 0x00000005ff0c7424 */ /* 0x000fe400078e00ff */
[----:B------:R-:W-:-:S07]  /*1acb0*/  IMAD.MOV.U32 R3, RZ, RZ, R14 ;  /* 0x000000ffff037224 */ /* 0x000fce00078e000e */
[----:B------:R-:W-:Y:S05]  /*1acc0*/  WARPSYNC.COLLECTIVE R15, `(.L_x_2967) ;  /* 0x000000000f087348 */ /* 0x000fea0003c00000 */
[----:B------:R0:W1:Y:S02]  /*1acd0*/  SHFL.IDX P6, R14, R13, R12, R11 ;  /* 0x0000000c0d0e7389 */ /* 0x00006400000c000b */
[----:B01----:R-:W-:Y:S01]  /*1ace0*/  ENDCOLLECTIVE ;  /* 0x000000000000791b */ /* 0x003fe20003800000 */
.L_x_2967:
        /* <DEDUP_REMOVED lines=15> */
.L_x_2968:
[----:B------:R-:W-:Y:S02]  /*1ade0*/  IMAD.MOV.U32 R13, RZ, RZ, R0 ;  /* 0x000000ffff0d7224 */ /* 0x000fe400078e0000 */
[----:B------:R-:W-:Y:S02]  /*1adf0*/  IMAD.MOV.U32 R12, RZ, RZ, 0x6 ;  /* 0x00000006ff0c7424 */ /* 0x000fe400078e00ff */
[----:B------:R-:W-:-:S07]  /*1ae00*/  IMAD.MOV.U32 R3, RZ, RZ, R14 ;  /* 0x000000ffff037224 */ /* 0x000fce00078e000e */
[----:B------:R-:W-:Y:S05]  /*1ae10*/  WARPSYNC.COLLECTIVE R15, `(.L_x_2969) ;  /* 0x000000000f087348 */ /* 0x000fea0003c00000 */
[----:B------:R0:W1:Y:S02]  /*1ae20*/  SHFL.IDX P6, R14, R13, R12, R11 ;  /* 0x0000000c0d0e7389 */ /* 0x00006400000c000b */
[----:B01----:R-:W-:Y:S01]  /*1ae30*/  ENDCOLLECTIVE ;  /* 0x000000000000791b */ /* 0x003fe20003800000 */
.L_x_2969:
        /* <DEDUP_REMOVED lines=15> */
.L_x_2970:
[----:B------:R-:W-:Y:S02]  /*1af30*/  IMAD.MOV.U32 R13, RZ, RZ, R0 ;  /* 0x000000ffff0d7224 */ /* 0x000fe400078e0000 */
[----:B------:R-:W-:Y:S02]  /*1af40*/  IMAD.MOV.U32 R12, RZ, RZ, 0x7 ;  /* 0x00000007ff0c7424 */ /* 0x000fe400078e00ff */
[----:B------:R-:W-:-:S07]  /*1af50*/  IMAD.MOV.U32 R3, RZ, RZ, R14 ;  /* 0x000000ffff037224 */ /* 0x000fce00078e000e */
[----:B------:R-:W-:Y:S05]  /*1af60*/  WARPSYNC.COLLECTIVE R15, `(.L_x_2971) ;  /* 0x000000000f087348 */ /* 0x000fea0003c00000 */
[----:B------:R0:W1:Y:S02]  /*1af70*/  SHFL.IDX P6, R14, R13, R12, R11 ;  /* 0x0000000c0d0e7389 */ /* 0x00006400000c000b */
[----:B01----:R-:W-:Y:S01]  /*1af80*/  ENDCOLLECTIVE ;  /* 0x000000000000791b */ /* 0x003fe20003800000 */
.L_x_2971:
[----:B------:R-:W-:-:S05]  /*1af90*/  @P2 IADD3 R3, P0, R32, R3, RZ ;  /* 0x0000000320032210 */ /* 0x000fca0007f1e0ff */
[----:B------:R-:W-:-:S05]  /*1afa0*/  @P2 IMAD.X R2, RZ, RZ, R2, P0 ;  /* 0x000000ffff022224 */ /* 0x000fca00000e0602 */
[----:B------:R-:W-:Y:S01]  /*1afb0*/  @P2 LOP3.LUT R3, R3, R2, RZ, 0x3c, !PT ;  /* 0x0000000203032212 */ /* 0x000fe200078e3cff */
[----:B------:R-:W-:-:S03]  /*1afc0*/  IMAD.MOV.U32 R13, RZ, RZ, R4 ;  /* 0x000000ffff0d7224 */ /* 0x000fc600078e0004 */
[----:B------:R-:W-:-:S04]  /*1afd0*/  @P2 LOP3.LUT R2, R3, R2, RZ, 0x3c, !PT ;  /* 0x0000000203022212 */ /* 0x000fc800078e3cff */
[----:B------:R-:W-:Y:S01]  /*1afe0*/  @P2 LOP3.LUT R3, R3, R2, RZ, 0x3c, !PT ;  /* 0x0000000203032212 */ /* 0x000fe200078e3cff */
[----:B------:R-:W-:-:S04]  /*1aff0*/  IMAD.MOV.U32 R0, RZ, RZ, R14 ;  /* 0x000000ffff007224 */ /* 0x000fc800078e000e */
        /* <DEDUP_REMOVED lines=8> */
.L_x_2972:
[----:B------:R-:W-:Y:S05]  /*1b080*/  BRA `(.L_x_2973) ;  /* 0xffffffa0003c7947 */ /* 0x000fea000383ffff */
.L_x_2870:
[----:B------:R-:W-:Y:S02]  /*1b090*/  IMAD.MOV.U32 R13, RZ, RZ, R4 ;  /* 0x000000ffff0d7224 */ /* 0x000fe400078e0004 */
[----:B------:R-:W-:Y:S02]  /*1b0a0*/  IMAD.MOV.U32 R12, RZ, RZ, RZ ;  /* 0x000000ffff0c7224 */ /* 0x000fe400078e00ff */
[----:B------:R-:W-:Y:S02]  /*1b0b0*/  IMAD.MOV.U32 R11, RZ, RZ, 0x181f ;  /* 0x0000181fff0b7424 */ /* 0x000fe400078e00ff */
[----:B------:R-:W-:Y:S02]  /*1b0c0*/  IMAD.MOV.U32 R15, RZ, RZ, -0x1 ;  /* 0xffffffffff0f7424 */ /* 0x000fe400078e00ff */
[----:B------:R-:W-:Y:S02]  /*1b0d0*/  IMAD R18, R18, R5, RZ ;  /* 0x0000000512127224 */ /* 0x000fe400078e02ff */
[----:B------:R-:W-:-:S07]  /*1b0e0*/  IMAD R5, R17, 0x80, R8 ;  /* 0x0000008011057824 */ /* 0x000fce00078e0208 */
[----:B-----5:R-:W-:Y:S05]  /*1b0f0*/  WARPSYNC.COLLECTIVE R15, `(.L_x_2974) ;  /* 0x000000000f087348 */ /* 0x020fea0003c00000 */
[----:B------:R0:W1:Y:S02]  /*1b100*/  SHFL.IDX P6, R14, R13, R12, R11 ;  /* 0x0000000c0d0e7389 */ /* 0x00006400000c000b */
[----:B01---5:R-:W-:Y:S01]  /*1b110*/  ENDCOLLECTIVE ;  /* 0x000000000000791b */ /* 0x023fe20003800000 */
.L_x_2974:
[C---:B------:R-:W-:Y:S01]  /*1b120*/  VIADD R7, R5.reuse, 0x10 ;  /* 0x0000001005077836 */ /* 0x040fe20000000000 */
[----:B------:R-:W-:Y:S01]  /*1b130*/  ISETP.GE.AND P2, PT, R5, R18, PT ;  /* 0x000000120500720c */ /* 0x000fe20003f46270 */
[----:B------:R-:W-:Y:S02]  /*1b140*/  IMAD.MOV.U32 R13, RZ, RZ, R0 ;  /* 0x000000ffff0d7224 */ /* 0x000fe400078e0000 */
[----:B------:R-:W-:-:S10]  /*1b150*/  IMAD.MOV.U32 R2, RZ, RZ, R14 ;  /* 0x000000ffff027224 */ /* 0x000fd400078e000e */
[----:B------:R-:W-:Y:S05]  /*1b160*/  WARPSYNC.COLLECTIVE R15, `(.L_x_2975) ;  /* 0x000000000f087348 */ /* 0x000fea0003c00000 */
[----:B------:R0:W1:Y:S02]  /*1b170*/  SHFL.IDX P6, R14, R13, R12, R11 ;  /* 0x0000000c0d0e7389 */ /* 0x00006400000c000b */
[----:B01----:R-:W-:Y:S01]  /*1b180*/  ENDCOLLECTIVE ;  /* 0x000000000000791b */ /* 0x003fe20003800000 */
.L_x_2975:
        /* <DEDUP_REMOVED lines=8> */
.L_x_2976:
        /* <DEDUP_REMOVED lines=11> */
.L_x_2977:
        /* <DEDUP_REMOVED lines=8> */
.L_x_2978:
        /* <DEDUP_REMOVED lines=13> */
.L_x_2979:
        /* <DEDUP_REMOVED lines=8> */
.L_x_2980:
        /* <DEDUP_REMOVED lines=13> */
.L_x_2981:
        /* <DEDUP_REMOVED lines=8> */
.L_x_2982:
        /* <DEDUP_REMOVED lines=13> */
.L_x_2983:
        /* <DEDUP_REMOVED lines=8> */
.L_x_2984:
        /* <DEDUP_REMOVED lines=13> */
.L_x_2985:
        /* <DEDUP_REMOVED lines=8> */
.L_x_2986:
        /* <DEDUP_REMOVED lines=13> */
.L_x_2987:
        /* <DEDUP_REMOVED lines=8> */
.L_x_2988:
        /* <DEDUP_REMOVED lines=11> */
.L_x_2989:
[----:B------:R-:W-:Y:S05]  /*1ba80*/  BRA `(.L_x_2990) ;  /* 0xffffffa0008c7947 */ /* 0x000fea000383ffff */
.L_x_2875:
[----:B0-----:R0:W1:Y:S02]  /*1ba90*/  SYNCS.PHASECHK.TRANS64.TRYWAIT P1, [R16+URZ+0x38820], R3 ;  /* 0x03882003100075a7 */ /* 0x001064000802017f */
[----:B-1----:R-:W-:Y:S05]  /*1baa0*/  @!P1 NANOSLEEP.SYNCS 0x989680 ;  /* 0x009896800000995d */ /* 0x002fea0003900000 */
[----:B------:R-:W1:Y:S02]  /*1bab0*/  @!P1 SYNCS.PHASECHK.TRANS64 P1, [R16+URZ+0x38820], R3 ;  /* 0x03882003100095a7 */ /* 0x000e64000802007f */
[----:B-1----:R-:W-:Y:S05]  /*1bac0*/  @!P1 BRA `(.L_x_2875) ;  /* 0xfffffffc00f09947 */ /* 0x002fea000383ffff */
[----:B------:R-:W-:Y:S05]  /*1bad0*/  BRA `(.L_x_2991) ;  /* 0xffffffa400007947 */ /* 0x000fea000383ffff */
.L_x_2879:
[----:B0-----:R0:W1:Y:S02]  /*1bae0*/  SYNCS.PHASECHK.TRANS64.TRYWAIT P0, [R0+URZ+0x38880], R19 ;  /* 0x03888013000075a7 */ /* 0x001064000800017f */
[----:B-1----:R-:W-:Y:S05]  /*1baf0*/  @!P0 NANOSLEEP.SYNCS 0x989680 ;  /* 0x009896800000895d */ /* 0x002fea0003900000 */
[----:B------:R-:W1:Y:S02]  /*1bb00*/  @!P0 SYNCS.PHASECHK.TRANS64 P0, [R0+URZ+0x38880], R19 ;  /* 0x03888013000085a7 */ /* 0x000e64000800007f */
[----:B-1----:R-:W-:Y:S05]  /*1bb10*/  @!P0 BRA `(.L_x_2879) ;  /* 0xfffffffc00f08947 */ /* 0x002fea000383ffff */
[----:B------:R-:W-:Y:S05]  /*1bb20*/  BRA `(.L_x_2992) ;  /* 0xffffffa400b87947 */ /* 0x000fea000383ffff */
.L_x_2880:
        /* <DEDUP_REMOVED lines=8> */
.L_x_2994:
[----:B------:R-:W-:Y:S05]  /*1bbb0*/  BSYNC B0 ;  /* 0x0000000000007941 */ /* 0x000fea0003800000 */
.L_x_2993:
        /* <DEDUP_REMOVED lines=9> */
.L_x_2995:
[----:B------:R-:W-:Y:S02]  /*1bc50*/  IMAD.MOV.U32 R13, RZ, RZ, R7 ;  /* 0x000000ffff0d7224 */ /* 0x000fe400078e0007 */
[----:B------:R-:W-:Y:S02]  /*1bc60*/  IMAD.MOV.U32 R12, RZ, RZ, 0x1 ;  /* 0x00000001ff0c7424 */ /* 0x000fe400078e00ff */
[----:B------:R-:W-:-:S07]  /*1bc70*/  IMAD.MOV.U32 R2, RZ, RZ, R14 ;  /* 0x000000ffff027224 */ /* 0x000fce00078e000e */
[----:B------:R-:W-:Y:S05]  /*1bc80*/  WARPSYNC.COLLECTIVE R15, `(.L_x_2996) ;  /* 0x000000000f087348 */ /* 0x000fea0003c00000 */
[----:B------:R0:W1:Y:S02]  /*1bc90*/  SHFL.IDX P6, R14, R13, R12, R11 ;  /* 0x0000000c0d0e7389 */ /* 0x00006400000c000b */
[----:B01----:R-:W-:Y:S01]  /*1bca0*/  ENDCOLLECTIVE ;  /* 0x000000000000791b */ /* 0x003fe20003800000 */
.L_x_2996:
        /* <DEDUP_REMOVED lines=12> */
.L_x_2997:
[----:B------:R-:W-:Y:S02]  /*1bd70*/  IMAD.MOV.U32 R13, RZ, RZ, R7 ;  /* 0x000000ffff0d7224 */ /* 0x000fe400078e0007 */
[----:B------:R-:W-:Y:S02]  /*1bd80*/  IMAD.MOV.U32 R12, RZ, RZ, 0x2 ;  /* 0x00000002ff0c7424 */ /* 0x000fe400078e00ff */
[----:B------:R-:W-:-:S07]  /*1bd90*/  IMAD.MOV.U32 R2, RZ, RZ, R14 ;  /* 0x000000ffff027224 */ /* 0x000fce00078e000e */
[----:B------:R-:W-:Y:S05]  /*1bda0*/  WARPSYNC.COLLECTIVE R15, `(.L_x_2998) ;  /* 0x000000000f087348 */ /* 0x000fea0003c00000 */
[----:B------:R0:W1:Y:S02]  /*1bdb0*/  SHFL.IDX P6, R14, R13, R12, R11 ;  /* 0x0000000c0d0e7389 */ /* 0x00006400000c000b */
[----:B01----:R-:W-:Y:S01]  /*1bdc0*/  ENDCOLLECTIVE ;  /* 0x000000000000791b */ /* 0x003fe20003800000 */
.L_x_2998:
        /* <DEDUP_REMOVED lines=12> */
.L_x_2999:
[----:B------:R-:W-:Y:S02]  /*1be90*/  IMAD.MOV.U32 R13, RZ, RZ, R7 ;  /* 0x000000ffff0d7224 */ /* 0x000fe400078e0007 */
[----:B------:R-:W-:Y:S02]  /*1bea0*/  IMAD.MOV.U32 R12, RZ, RZ, 0x3 ;  /* 0x00000003ff0c7424 */ /* 0x000fe400078e00ff */
[----:B------:R-:W-:-:S07]  /*1beb0*/  IMAD.MOV.U32 R2, RZ, RZ, R14 ;  /* 0x000000ffff027224 */ /* 0x000fce00078e000e */
[----:B------:R-:W-:Y:S05]  /*1bec0*/  WARPSYNC.COLLECTIVE R15, `(.L_x_3000) ;  /* 0x000000000f087348 */ /* 0x000fea0003c00000 */
[----:B------:R0:W1:Y:S02]  /*1bed0*/  SHFL.IDX P6, R14, R13, R12, R11 ;  /* 0x0000000c0d0e7389 */ /* 0x00006400000c000b */
[----:B01----:R-:W-:Y:S01]  /*1bee0*/  ENDCOLLECTIVE ;  /* 0x000000000000791b */ /* 0x003fe20003800000 */
.L_x_3000:
        /* <DEDUP_REMOVED lines=12> */
.L_x_3001:
[----:B------:R-:W-:Y:S02]  /*1bfb0*/  IMAD.MOV.U32 R13, RZ, RZ, R7 ;  /* 0x000000ffff0d7224 */ /* 0x000fe400078e0007 */
[----:B------:R-:W-:Y:S02]  /*1bfc0*/  IMAD.MOV.U32 R12, RZ, RZ, 0x4 ;  /* 0x00000004ff0c7424 */ /* 0x000fe400078e00ff */
[----:B------:R-:W-:-:S07]  /*1bfd0*/  IMAD.MOV.U32 R2, RZ, RZ, R14 ;  /* 0x000000ffff027224 */ /* 0x000fce00078e000e */
[----:B------:R-:W-:Y:S05]  /*1bfe0*/  WARPSYNC.COLLECTIVE R15, `(.L_x_3002) ;  /* 0x000000000f087348 */ /* 0x000fea0003c00000 */
[----:B------:R0:W1:Y:S02]  /*1bff0*/  SHFL.IDX P6, R14, R13, R12, R11 ;  /* 0x0000000c0d0e7389 */ /* 0x00006400000c000b */
[----:B01----:R-:W-:Y:S01]  /*1c000*/  ENDCOLLECTIVE ;  /* 0x000000000000791b */ /* 0x003fe20003800000 */
.L_x_3002:
        /* <DEDUP_REMOVED lines=12> */
.L_x_3003:
[----:B------:R-:W-:Y:S02]  /*1c0d0*/  IMAD.MOV.U32 R13, RZ, RZ, R7 ;  /* 0x000000ffff0d7224 */ /* 0x000fe400078e0007 */
[----:B------:R-:W-:Y:S02]  /*1c0e0*/  IMAD.MOV.U32 R12, RZ, RZ, 0x5 ;  /* 0x00000005ff0c7424 */ /* 0x000fe400078e00ff */
[----:B------:R-:W-:-:S07]  /*1c0f0*/  IMAD.MOV.U32 R2, RZ, RZ, R14 ;  /* 0x000000ffff027224 */ /* 0x000fce00078e000e */
[----:B------:R-:W-:Y:S05]  /*1c100*/  WARPSYNC.COLLECTIVE R15, `(.L_x_3004) ;  /* 0x000000000f087348 */ /* 0x000fea0003c00000 */
[----:B------:R0:W1:Y:S02]  /*1c110*/  SHFL.IDX P6, R14, R13, R12, R11 ;  /* 0x0000000c0d0e7389 */ /* 0x00006400000c000b */
[----:B01----:R-:W-:Y:S01]  /*1c120*/  ENDCOLLECTIVE ;  /* 0x000000000000791b */ /* 0x003fe20003800000 */
.L_x_3004:
        /* <DEDUP_REMOVED lines=12> */
.L_x_3005:
[----:B------:R-:W-:Y:S02]  /*1c1f0*/  IMAD.MOV.U32 R13, RZ, RZ, R7 ;  /* 0x000000ffff0d7224 */ /* 0x000fe400078e0007 */
[----:B------:R-:W-:Y:S02]  /*1c200*/  IMAD.MOV.U32 R12, RZ, RZ, 0x6 ;  /* 0x00000006ff0c7424 */ /* 0x000fe400078e00ff */
[----:B------:R-:W-:-:S07]  /*1c210*/  IMAD.MOV.U32 R2, RZ, RZ, R14 ;  /* 0x000000ffff027224 */ /* 0x000fce00078e000e */
[----:B------:R-:W-:Y:S05]  /*1c220*/  WARPSYNC.COLLECTIVE R15, `(.L_x_3006) ;  /* 0x000000000f087348 */ /* 0x000fea0003c00000 */
[----:B------:R0:W1:Y:S02]  /*1c230*/  SHFL.IDX P6, R14, R13, R12, R11 ;  /* 0x0000000c0d0e7389 */ /* 0x00006400000c000b */
[----:B01----:R-:W-:Y:S01]  /*1c240*/  ENDCOLLECTIVE ;  /* 0x000000000000791b */ /* 0x003fe20003800000 */
.L_x_3006:
        /* <DEDUP_REMOVED lines=12> */
.L_x_3007:
[----:B------:R-:W-:Y:S02]  /*1c310*/  IMAD.MOV.U32 R13, RZ, RZ, R7 ;  /* 0x000000ffff0d7224 */ /* 0x000fe400078e0007 */
[----:B------:R-:W-:Y:S02]  /*1c320*/  IMAD.MOV.U32 R12, RZ, RZ, 0x7 ;  /* 0x00000007ff0c7424 */ /* 0x000fe400078e00ff */
[----:B------:R-:W-:-:S07]  /*1c330*/  IMAD.MOV.U32 R2, RZ, RZ, R14 ;  /* 0x000000ffff027224 */ /* 0x000fce00078e000e */
[----:B------:R-:W-:Y:S05]  /*1c340*/  WARPSYNC.COLLECTIVE R15, `(.L_x_3008) ;  /* 0x000000000f087348 */ /* 0x000fea0003c00000 */
[----:B------:R0:W1:Y:S02]  /*1c350*/  SHFL.IDX P6, R14, R13, R12, R11 ;  /* 0x0000000c0d0e7389 */ /* 0x00006400000c000b */
[----:B01----:R-:W-:Y:S01]  /*1c360*/  ENDCOLLECTIVE ;  /* 0x000000000000791b */ /* 0x003fe20003800000 */
.L_x_3008:
        /* <DEDUP_REMOVED lines=12> */
.L_x_3009:
[----:B------:R-:W-:Y:S01]  /*1c430*/  IMAD.MOV.U32 R2, RZ, RZ, R14 ;  /* 0x000000ffff027224 */ /* 0x000fe200078e000e */
[----:B------:R-:W-:Y:S06]  /*1c440*/  BRA `(.L_x_3010) ;  /* 0xffffffa0008c7947 */ /* 0x000fec000383ffff */
.L_x_2885:
[----:B----4-:R4:W0:Y:S02]  /*1c450*/  SYNCS.PHASECHK.TRANS64.TRYWAIT P0, [R0+URZ+0x38840], R19 ;  /* 0x03884013000075a7 */ /* 0x010824000800017f */
[----:B0-----:R-:W-:Y:S05]  /*1c460*/  @!P0 NANOSLEEP.SYNCS 0x989680 ;  /* 0x009896800000895d */ /* 0x001fea0003900000 */
[----:B------:R-:W0:Y:S02]  /*1c470*/  @!P0 SYNCS.PHASECHK.TRANS64 P0, [R0+URZ+0x38840], R19 ;  /* 0x03884013000085a7 */ /* 0x000e24000800007f */
[----:B0-----:R-:W-:Y:S05]  /*1c480*/  @!P0 BRA `(.L_x_2885) ;  /* 0xfffffffc00f08947 */ /* 0x001fea000383ffff */
[----:B------:R-:W-:Y:S05]  /*1c490*/  BRA `(.L_x_3011) ;  /* 0xffffffa000e07947 */ /* 0x000fea000383ffff */
.L_x_2886:
        /* <DEDUP_REMOVED lines=8> */
.L_x_3013:
[----:B------:R-:W-:Y:S05]  /*1c520*/  BSYNC B0 ;  /* 0x0000000000007941 */ /* 0x000fea0003800000 */
.L_x_3012:
        /* <DEDUP_REMOVED lines=8> */
.L_x_3014:
[----:B------:R-:W-:Y:S02]  /*1c5b0*/  IMAD.MOV.U32 R13, RZ, RZ, R5 ;  /* 0x000000ffff0d7224 */ /* 0x000fe400078e0005 */
[----:B------:R-:W-:Y:S01]  /*1c5c0*/  IMAD.MOV.U32 R12, RZ, RZ, 0x1 ;  /* 0x00000001ff0c7424 */ /* 0x000fe200078e00ff */
[----:B------:R-:W-:-:S13]  /*1c5d0*/  IADD3 R2, P0, R32, R14, RZ ;  /* 0x0000000e20027210 */ /* 0x000fda0007f1e0ff */
[----:B------:R-:W-:Y:S05]  /*1c5e0*/  WARPSYNC.COLLECTIVE R15, `(.L_x_3015) ;  /* 0x000000000f087348 */ /* 0x000fea0003c00000 */
[----:B------:R0:W1:Y:S02]  /*1c5f0*/  SHFL.IDX P6, R14, R13, R12, R11 ;  /* 0x0000000c0d0e7389 */ /* 0x00006400000c000b */
[----:B01----:R-:W-:Y:S01]  /*1c600*/  ENDCOLLECTIVE ;  /* 0x000000000000791b */ /* 0x003fe20003800000 */
.L_x_3015:
        /* <DEDUP_REMOVED lines=11> */
.L_x_3016:
[----:B------:R-:W-:Y:S02]  /*1c6c0*/  IMAD.MOV.U32 R13, RZ, RZ, R5 ;  /* 0x000000ffff0d7224 */ /* 0x000fe400078e0005 */
[----:B------:R-:W-:Y:S01]  /*1c6d0*/  IMAD.MOV.U32 R12, RZ, RZ, 0x2 ;  /* 0x00000002ff0c7424 */ /* 0x000fe200078e00ff */
[----:B------:R-:W-:-:S13]  /*1c6e0*/  IADD3 R2, P0, R32, R14, RZ ;  /* 0x0000000e20027210 */ /* 0x000fda0007f1e0ff */
[----:B------:R-:W-:Y:S05]  /*1c6f0*/  WARPSYNC.COLLECTIVE R15, `(.L_x_3017) ;  /* 0x000000000f087348 */ /* 0x000fea0003c00000 */
[----:B------:R0:W1:Y:S02]  /*1c700*/  SHFL.IDX P6, R14, R13, R12, R11 ;  /* 0x0000000c0d0e7389 */ /* 0x00006400000c000b */
[----:B01----:R-:W-:Y:S01]  /*1c710*/  ENDCOLLECTIVE ;  /* 0x000000000000791b */ /* 0x003fe20003800000 */
.L_x_3017:
        /* <DEDUP_REMOVED lines=11> */
.L_x_3018:
[----:B------:R-:W-:Y:S02]  /*1c7d0*/  IMAD.MOV.U32 R13, RZ, RZ, R5 ;  /* 0x000000ffff0d7224 */ /* 0x000fe400078e0005 */
[----:B------:R-:W-:Y:S01]  /*1c7e0*/  IMAD.MOV.U32 R12, RZ, RZ, 0x3 ;  /* 0x00000003ff0c7424 */ /* 0x000fe200078e00ff */
[----:B------:R-:W-:-:S13]  /*1c7f0*/  IADD3 R2, P0, R32, R14, RZ ;  /* 0x0000000e20027210 */ /* 0x000fda0007f1e0ff */
[----:B------:R-:W-:Y:S05]  /*1c800*/  WARPSYNC.COLLECTIVE R15, `(.L_x_3019) ;  /* 0x000000000f087348 */ /* 0x000fea0003c00000 */
[----:B------:R0:W1:Y:S02]  /*1c810*/  SHFL.IDX P6, R14, R13, R12, R11 ;  /* 0x0000000c0d0e7389 */ /* 0x00006400000c000b */
[----:B01----:R-:W-:Y:S01]  /*1c820*/  ENDCOLLECTIVE ;  /* 0x000000000000791b */ /* 0x003fe20003800000 */
.L_x_3019:
        /* <DEDUP_REMOVED lines=11> */
.L_x_3020:
[----:B------:R-:W-:Y:S02]  /*1c8e0*/  IMAD.MOV.U32 R13, RZ, RZ, R5 ;  /* 0x000000ffff0d7224 */ /* 0x000fe400078e0005 */
[----:B------:R-:W-:Y:S01]  /*1c8f0*/  IMAD.MOV.U32 R12, RZ, RZ, 0x4 ;  /* 0x00000004ff0c7424 */ /* 0x000fe200078e00ff */
[----:B------:R-:W-:-:S13]  /*1c900*/  IADD3 R2, P0, R32, R14, RZ ;  /* 0x0000000e20027210 */ /* 0x000fda0007f1e0ff */
[----:B------:R-:W-:Y:S05]  /*1c910*/  WARPSYNC.COLLECTIVE R15, `(.L_x_3021) ;  /* 0x000000000f087348 */ /* 0x000fea0003c00000 */
[----:B------:R0:W1:Y:S02]  /*1c920*/  SHFL.IDX P6, R14, R13, R12, R11 ;  /* 0x0000000c0d0e7389 */ /* 0x00006400000c000b */
[----:B01----:R-:W-:Y:S01]  /*1c930*/  ENDCOLLECTIVE ;  /* 0x000000000000791b */ /* 0x003fe20003800000 */
.L_x_3021:
        /* <DEDUP_REMOVED lines=11> */
.L_x_3022:
[----:B------:R-:W-:Y:S02]  /*1c9f0*/  IMAD.MOV.U32 R13, RZ, RZ, R5 ;  /* 0x000000ffff0d7224 */ /* 0x000fe400078e0005 */
[----:B------:R-:W-:Y:S01]  /*1ca00*/  IMAD.MOV.U32 R12, RZ, RZ, 0x5 ;  /* 0x00000005ff0c7424 */ /* 0x000fe200078e00ff */
[----:B------:R-:W-:-:S13]  /*1ca10*/  IADD3 R2, P0, R32, R14, RZ ;  /* 0x0000000e20027210 */ /* 0x000fda0007f1e0ff */
[----:B------:R-:W-:Y:S05]  /*1ca20*/  WARPSYNC.COLLECTIVE R15, `(.L_x_3023) ;  /* 0x000000000f087348 */ /* 0x000fea0003c00000 */
[----:B------:R0:W1:Y:S02]  /*1ca30*/  SHFL.IDX P6, R14, R13, R12, R11 ;  /* 0x0000000c0d0e7389 */ /* 0x00006400000c000b */
[----:B01----:R-:W-:Y:S01]  /*1ca40*/  ENDCOLLECTIVE ;  /* 0x000000000000791b */ /* 0x003fe20003800000 */
.L_x_3023:
        /* <DEDUP_REMOVED lines=11> */
.L_x_3024:
[----:B------:R-:W-:Y:S02]  /*1cb00*/  IMAD.MOV.U32 R13, RZ, RZ, R5 ;  /* 0x000000ffff0d7224 */ /* 0x000fe400078e0005 */
[----:B------:R-:W-:Y:S01]  /*1cb10*/  IMAD.MOV.U32 R12, RZ, RZ, 0x6 ;  /* 0x00000006ff0c7424 */ /* 0x000fe200078e00ff */
[----:B------:R-:W-:-:S13]  /*1cb20*/  IADD3 R2, P0, R32, R14, RZ ;  /* 0x0000000e20027210 */ /* 0x000fda0007f1e0ff */
[----:B------:R-:W-:Y:S05]  /*1cb30*/  WARPSYNC.COLLECTIVE R15, `(.L_x_3025) ;  /* 0x000000000f087348 */ /* 0x000fea0003c00000 */
[----:B------:R0:W1:Y:S02]  /*1cb40*/  SHFL.IDX P6, R14, R13, R12, R11 ;  /* 0x0000000c0d0e7389 */ /* 0x00006400000c000b */
[----:B01----:R-:W-:Y:S01]  /*1cb50*/  ENDCOLLECTIVE ;  /* 0x000000000000791b */ /* 0x003fe20003800000 */
.L_x_3025:
        /* <DEDUP_REMOVED lines=11> */
.L_x_3026:
[----:B------:R-:W-:Y:S02]  /*1cc10*/  IMAD.MOV.U32 R13, RZ, RZ, R5 ;  /* 0x000000ffff0d7224 */ /* 0x000fe400078e0005 */
[----:B------:R-:W-:Y:S01]  /*1cc20*/  IMAD.MOV.U32 R12, RZ, RZ, 0x7 ;  /* 0x00000007ff0c7424 */ /* 0x000fe200078e00ff */
[----:B------:R-:W-:-:S13]  /*1cc30*/  IADD3 R2, P0, R32, R14, RZ ;  /* 0x0000000e20027210 */ /* 0x000fda0007f1e0ff */
[----:B------:R-:W-:Y:S05]  /*1cc40*/  WARPSYNC.COLLECTIVE R15, `(.L_x_3027) ;  /* 0x000000000f087348 */ /* 0x000fea0003c00000 */
[----:B------:R0:W1:Y:S02]  /*1cc50*/  SHFL.IDX P6, R14, R13, R12, R11 ;  /* 0x0000000c0d0e7389 */ /* 0x00006400000c000b */
[----:B01----:R-:W-:Y:S01]  /*1cc60*/  ENDCOLLECTIVE ;  /* 0x000000000000791b */ /* 0x003fe20003800000 */
.L_x_3027:
        /* <DEDUP_REMOVED lines=11> */
.L_x_3028:
[----:B------:R-:W-:Y:S05]  /*1cd20*/  BRA `(.L_x_3029) ;  /* 0xffffff9c00c87947 */ /* 0x000fea000383ffff */
.L_x_2891:
[----:B0-----:R0:W1:Y:S02]  /*1cd30*/  SYNCS.PHASECHK.TRANS64.TRYWAIT P2, [R0+URZ+0x38870], R3 ;  /* 0x03887003000075a7 */ /* 0x001064000804017f */
[----:B-1----:R-:W-:Y:S05]  /*1cd40*/  @!P2 NANOSLEEP.SYNCS 0x989680 ;  /* 0x009896800000a95d */ /* 0x002fea0003900000 */
[----:B------:R-:W1:Y:S02]  /*1cd50*/  @!P2 SYNCS.PHASECHK.TRANS64 P2, [R0+URZ+0x38870], R3 ;  /* 0x038870030000a5a7 */ /* 0x000e64000804007f */
[----:B-1----:R-:W-:Y:S05]  /*1cd60*/  @!P2 BRA `(.L_x_2891) ;  /* 0xfffffffc00f0a947 */ /* 0x002fea000383ffff */
[----:B------:R-:W-:Y:S05]  /*1cd70*/  BRA `(.L_x_3030) ;  /* 0xffffffa000307947 */ /* 0x000fea000383ffff */
.L_x_2893:
[----:B0-----:R0:W1:Y:S02]  /*1cd80*/  SYNCS.PHASECHK.TRANS64.TRYWAIT P2, [R0+URZ+0x38860], R3 ;  /* 0x03886003000075a7 */ /* 0x001064000804017f */
[----:B-1----:R-:W-:Y:S05]  /*1cd90*/  @!P2 NANOSLEEP.SYNCS 0x989680 ;  /* 0x009896800000a95d */ /* 0x002fea0003900000 */
[----:B------:R-:W1:Y:S02]  /*1cda0*/  @!P2 SYNCS.PHASECHK.TRANS64 P2, [R0+URZ+0x38860], R3 ;  /* 0x038860030000a5a7 */ /* 0x000e64000804007f */
[----:B-1----:R-:W-:Y:S05]  /*1cdb0*/  @!P2 BRA `(.L_x_2893) ;  /* 0xfffffffc00f0a947 */ /* 0x002fea000383ffff */
[----:B------:R-:W-:Y:S05]  /*1cdc0*/  BRA `(.L_x_3031) ;  /* 0xffffffa000407947 */ /* 0x000fea000383ffff */
.L_x_2901:
[----:B0-----:R0:W3:Y:S02]  /*1cdd0*/  SYNCS.PHASECHK.TRANS64.TRYWAIT P1, [R18+URZ+0x38870], R3 ;  /* 0x03887003120075a7 */ /* 0x0010e4000802017f */
[----:B---3--:R-:W-:Y:S05]  /*1cde0*/  @!P1 NANOSLEEP.SYNCS 0x989680 ;  /* 0x009896800000995d */ /* 0x008fea0003900000 */
[----:B------:R-:W3:Y:S02]  /*1cdf0*/  @!P1 SYNCS.PHASECHK.TRANS64 P1, [R18+URZ+0x38870], R3 ;  /* 0x03887003120095a7 */ /* 0x000ee4000802007f */
[----:B---3--:R-:W-:Y:S05]  /*1ce00*/  @!P1 BRA `(.L_x_2901) ;  /* 0xfffffffc00f09947 */ /* 0x008fea000383ffff */
[----:B------:R-:W-:Y:S05]  /*1ce10*/  BRA `(.L_x_3032) ;  /* 0xffffffa8009c7947 */ /* 0x000fea000383ffff */
.L_x_2903:
[----:B0-----:R0:W1:Y:S02]  /*1ce20*/  SYNCS.PHASECHK.TRANS64.TRYWAIT P1, [R18+URZ+0x38860], R3 ;  /* 0x03886003120075a7 */ /* 0x001064000802017f */
[----:B-1----:R-:W-:Y:S05]  /*1ce30*/  @!P1 NANOSLEEP.SYNCS 0x989680 ;  /* 0x009896800000995d */ /* 0x002fea0003900000 */
[----:B------:R-:W1:Y:S02]  /*1ce40*/  @!P1 SYNCS.PHASECHK.TRANS64 P1, [R18+URZ+0x38860], R3 ;  /* 0x03886003120095a7 */ /* 0x000e64000802007f */
[----:B-1----:R-:W-:Y:S05]  /*1ce50*/  @!P1 BRA `(.L_x_2903) ;  /* 0xfffffffc00f09947 */ /* 0x002fea000383ffff */
[----:B------:R-:W-:Y:S05]  /*1ce60*/  BRA `(.L_x_3033) ;  /* 0xffffffa800a87947 */ /* 0x000fea000383ffff */
.L_x_2917:
[----:B0-----:R0:W1:Y:S02]  /*1ce70*/  SYNCS.PHASECHK.TRANS64.TRYWAIT P0, [R5+URZ+0x38820], R0 ;  /* 0x03882000050075a7 */ /* 0x001064000800017f */
[----:B-1----:R-:W-:Y:S05]  /*1ce80*/  @!P0 NANOSLEEP.SYNCS 0x989680 ;  /* 0x009896800000895d */ /* 0x002fea0003900000 */
[----:B------:R-:W1:Y:S02]  /*1ce90*/  @!P0 SYNCS.PHASECHK.TRANS64 P0, [R5+URZ+0x38820], R0 ;  /* 0x03882000050085a7 */ /* 0x000e64000800007f */
[----:B-1----:R-:W-:Y:S05]  /*1cea0*/  @!P0 BRA `(.L_x_2917) ;  /* 0xfffffffc00f08947 */ /* 0x002fea000383ffff */
[----:B------:R-:W-:Y:S05]  /*1ceb0*/  BRA `(.L_x_3034) ;  /* 0xffffffc400107947 */ /* 0x000fea000383ffff */
.L_x_2918:
        /* <DEDUP_REMOVED lines=11> */
.L_x_3036:
[----:B------:R-:W-:Y:S05]  /*1cf70*/  BSYNC B0 ;  /* 0x0000000000007941 */ /* 0x000fea0003800000 */
.L_x_3035:
[----:B------:R-:W-:Y:S05]  /*1cf80*/  BRA `(.L_x_3037) ;  /* 0xffffffc000f87947 */ /* 0x000fea000383ffff */
.L_x_2921:
[----:B------:R-:W-:Y:S01]  /*1cf90*/  BSSY B1, `(.L_x_3038) ;  /* 0x0000006000017945 */ /* 0x000fe20003800000 */
[----:B------:R-:W-:-:S07]  /*1cfa0*/  IMAD.MOV.U32 R15, RZ, RZ, -0x1 ;  /* 0xffffffffff0f7424 */ /* 0x000fce00078e00ff */
[----:B0-----:R-:W-:Y:S05]  /*1cfb0*/  WARPSYNC.COLLECTIVE R15, `(.L_x_3039) ;  /* 0x000000000f0c7348 */ /* 0x001fea0003c00000 */
[----:B------:R-:W-:Y:S02]  /*1cfc0*/  ELECT P6, UR62, PT ;  /* 0x00000000003e782f */ /* 0x000fe400038c0000 */
[----:B------:R-:W-:Y:S01]  /*1cfd0*/  MOV R14, UR62 ;  /* 0x0000003e000e7c02 */ /* 0x000fe20008000f00 */
[----:B0-----:R-:W-:Y:S10]  /*1cfe0*/  ENDCOLLECTIVE ;  /* 0x000000000000791b */ /* 0x001ff40003800000 */
.L_x_3039:
[----:B------:R-:W-:Y:S05]  /*1cff0*/  BSYNC B1 ;  /* 0x0000000000017941 */ /* 0x000fea0003800000 */
.L_x_3038:
[----:B------:R-:W-:Y:S05]  /*1d000*/  BRA `(.L_x_3040) ;  /* 0xffffffc000f07947 */ /* 0x000fea000383ffff */
.L_x_2923:
[----:B0-----:R0:W1:Y:S02]  /*1d010*/  SYNCS.PHASECHK.TRANS64.TRYWAIT P1, [R3+URZ+0x38840], R2 ;  /* 0x03884002030075a7 */ /* 0x001064000802017f */
[----:B-1----:R-:W-:Y:S05]  /*1d020*/  @!P1 NANOSLEEP.SYNCS 0x989680 ;  /* 0x009896800000995d */ /* 0x002fea0003900000 */
[----:B------:R-:W1:Y:S02]  /*1d030*/  @!P1 SYNCS.PHASECHK.TRANS64 P1, [R3+URZ+0x38840], R2 ;  /* 0x03884002030095a7 */ /* 0x000e64000802007f */
[----:B-1----:R-:W-:Y:S05]  /*1d040*/  @!P1 BRA `(.L_x_2923) ;  /* 0xfffffffc00f09947 */ /* 0x002fea000383ffff */
[----:B------:R-:W-:Y:S05]  /*1d050*/  BRA `(.L_x_3041) ;  /* 0xffffffc400107947 */ /* 0x000fea000383ffff */
.L_x_2925:
[----:B-1----:R1:W2:Y:S02]  /*1d060*/  SYNCS.PHASECHK.TRANS64.TRYWAIT P1, [R5+URZ+0x38840], R0 ;  /* 0x03884000050075a7 */ /* 0x0022a4000802017f */
[----:B--2---:R-:W-:Y:S05]  /*1d070*/  @!P1 NANOSLEEP.SYNCS 0x989680 ;  /* 0x009896800000995d */ /* 0x004fea0003900000 */
[----:B------:R-:W2:Y:S02]  /*1d080*/  @!P1 SYNCS.PHASECHK.TRANS64 P1, [R5+URZ+0x38840], R0 ;  /* 0x03884000050095a7 */ /* 0x000ea4000802007f */
[----:B--2---:R-:W-:Y:S05]  /*1d090*/  @!P1 BRA `(.L_x_2925) ;  /* 0xfffffffc00f09947 */ /* 0x004fea000383ffff */
[----:B------:R-:W-:Y:S05]  /*1d0a0*/  BRA `(.L_x_3042) ;  /* 0xffffffc4001c7947 */ /* 0x000fea000383ffff */
.L_x_2927:
[----:B--2---:R2:W3:Y:S02]  /*1d0b0*/  SYNCS.PHASECHK.TRANS64.TRYWAIT P1, [R3+URZ+0x38860], R2 ;  /* 0x03886002030075a7 */ /* 0x0044e4000802017f */
[----:B---3--:R-:W-:Y:S05]  /*1d0c0*/  @!P1 NANOSLEEP.SYNCS 0x989680 ;  /* 0x009896800000995d */ /* 0x008fea0003900000 */
[----:B------:R-:W3:Y:S02]  /*1d0d0*/  @!P1 SYNCS.PHASECHK.TRANS64 P1, [R3+URZ+0x38860], R2 ;  /* 0x03886002030095a7 */ /* 0x000ee4000802007f */
[----:B---3--:R-:W-:Y:S05]  /*1d0e0*/  @!P1 BRA `(.L_x_2927) ;  /* 0xfffffffc00f09947 */ /* 0x008fea000383ffff */
[----:B------:R-:W-:Y:S05]  /*1d0f0*/  BRA `(.L_x_3043) ;  /* 0xffffffc400187947 */ /* 0x000fea000383ffff */
.L_x_2929:
[----:B---3--:R3:W4:Y:S02]  /*1d100*/  SYNCS.PHASECHK.TRANS64.TRYWAIT P1, [R5+URZ+0x38860], R0 ;  /* 0x03886000050075a7 */ /* 0x008724000802017f */
[----:B----4-:R-:W-:Y:S05]  /*1d110*/  @!P1 NANOSLEEP.SYNCS 0x989680 ;  /* 0x009896800000995d */ /* 0x010fea0003900000 */
[----:B------:R-:W4:Y:S02]  /*1d120*/  @!P1 SYNCS.PHASECHK.TRANS64 P1, [R5+URZ+0x38860], R0 ;  /* 0x03886000050095a7 */ /* 0x000f24000802007f */
[----:B----4-:R-:W-:Y:S05]  /*1d130*/  @!P1 BRA `(.L_x_2929) ;  /* 0xfffffffc00f09947 */ /* 0x010fea000383ffff */
[----:B------:R-:W-:Y:S05]  /*1d140*/  BRA `(.L_x_3044) ;  /* 0xffffffc400147947 */ /* 0x000fea000383ffff */
.L_x_2931:
[----:B----4-:R4:W0:Y:S02]  /*1d150*/  SYNCS.PHASECHK.TRANS64.TRYWAIT P1, [R3+URZ+0x38880], R2 ;  /* 0x03888002030075a7 */ /* 0x010824000802017f */
[----:B0-----:R-:W-:Y:S05]  /*1d160*/  @!P1 NANOSLEEP.SYNCS 0x989680 ;  /* 0x009896800000995d */ /* 0x001fea0003900000 */
[----:B------:R-:W0:Y:S02]  /*1d170*/  @!P1 SYNCS.PHASECHK.TRANS64 P1, [R3+URZ+0x38880], R2 ;  /* 0x03888002030095a7 */ /* 0x000e24000802007f */
[----:B0-----:R-:W-:Y:S05]  /*1d180*/  @!P1 BRA `(.L_x_2931) ;  /* 0xfffffffc00f09947 */ /* 0x001fea000383ffff */
[----:B------:R-:W-:Y:S05]  /*1d190*/  BRA `(.L_x_3045) ;  /* 0xffffffc400107947 */ /* 0x000fea000383ffff */
.L_x_3046:
        /* <DEDUP_REMOVED lines=14> */
.L_x_3859:


//--------------------- .text._ZN7cutlass13device_kernelIN5flash11enable_sm90INS1_16FlashAttnFwdSm90INS1_25CollectiveMainloopFwdSm90ILi2EN4cute5tupleIJNS5_1CILi1EEES8_S8_EEENS6_IJNS7_ILi128EEESA_NS7_ILi256EEEEEELi256ENS_12float_e4m3_tEfNS_4arch4Sm90ELb1ELb0ELb1ELb1ELb1ELb1ELb0ELb1ELb0ELb1ELb1ELb0EEENS1_21CollectiveEpilogueFwdINS6_IJSA_SB_SA_EEES9_NS_10bfloat16_tESF_Li256ELb1ELb1ELb1ELb1EEENS1_36VarlenDynamicPersistentTileSchedulerILi128ELi128ELi256ELi128ELb1ELb1ELb1ELb1ELb1ELb1EEEEEEEEEvNT_6ParamsE --------------------------
	.section	.text._ZN7cutlass13device_kernelIN5flash11enable_sm90INS1_16FlashAttnFwdSm90INS1_25CollectiveMainloopFwdSm90ILi2EN4cute5tupleIJNS5_1CILi1EEES8_S8_EEENS6_IJNS7_ILi128EEESA_NS7_ILi256EEEEEELi256ENS_12float_e4m3_tEfNS_4arch4Sm90ELb1ELb0ELb1ELb1ELb1ELb1ELb0ELb1ELb0ELb1ELb1ELb0EEENS1_21CollectiveEpilogueFwdINS6_IJSA_SB_SA_EEES9_NS_10bfloat16_tESF_Li256ELb1ELb1ELb1ELb1EEENS1_36VarlenDynamicPersistentTileSchedulerILi128ELi128ELi256ELi128ELb1ELb1ELb1ELb1ELb1ELb1EEEEEEEEEvNT_6ParamsE,"ax",@progbits
	.align	128
.text._ZN7cutlass13device_kernelIN5flash11enable_sm90INS1_16FlashAttnFwdSm90INS1_25CollectiveMainloopFwdSm90ILi2EN4cute5tupleIJNS5_1CILi1EEES8_S8_EEENS6_IJNS7_ILi128EEESA_NS7_ILi256EEEEEELi256ENS_12float_e4m3_tEfNS_4arch4Sm90ELb1ELb0ELb1ELb1ELb1ELb1ELb0ELb1ELb0ELb1ELb1ELb0EEENS1_21CollectiveEpilogueFwdINS6_IJSA_SB_SA_EEES9_NS_10bfloat16_tESF_Li256ELb1ELb1ELb1ELb1EEENS1_36VarlenDynamicPersistentTileSchedulerILi128ELi128ELi256ELi128ELb1ELb1ELb1ELb1ELb1ELb1EEEEEEEEEvNT_6ParamsE:
        .type           _ZN7cutlass13device_kernelIN5flash11enable_sm90INS1_16FlashAttnFwdSm90INS1_25CollectiveMainloopFwdSm90ILi2EN4cute5tupleIJNS5_1CILi1EEES8_S8_EEENS6_IJNS7_ILi128EEESA_NS7_ILi256EEEEEELi256ENS_12float_e4m3_tEfNS_4arch4Sm90ELb1ELb0ELb1ELb1ELb1ELb1ELb0ELb1ELb0ELb1ELb1ELb0EEENS1_21CollectiveEpilogueFwdINS6_IJSA_SB_SA_EEES9_NS_10bfloat16_tESF_Li256ELb1ELb1ELb1ELb1EEENS1_36VarlenDynamicPersistentTileSchedulerILi128ELi128ELi256ELi128ELb1ELb1ELb1ELb1ELb1ELb1EEEEEEEEEvNT_6ParamsE,@function
        .size           _ZN7cutlass13device_kernelIN5flash11enable_sm90INS1_16FlashAttnFwdSm90INS1_25CollectiveMainloopFwdSm90ILi2EN4cute5tupleIJNS5_1CILi1EEES8_S8_EEENS6_IJNS7_ILi128EEESA_NS7_ILi256EEEEEELi256ENS_12float_e4m3_tEfNS_4arch4Sm90ELb1ELb0ELb1ELb1ELb1ELb1ELb0ELb1ELb0ELb1ELb1ELb0EEENS1_21CollectiveEpilogueFwdINS6_IJSA_SB_SA_EEES9_NS_10bfloat16_tESF_Li256ELb1ELb1ELb1ELb1EEENS1_36VarlenDynamicPersistentTileSchedulerILi128ELi128ELi256ELi128ELb1ELb1ELb1ELb1ELb1ELb1EEEEEEEEEvNT_6ParamsE,(.L_x_3860 - _ZN7cutlass13device_kernelIN5flash11enable_sm90INS1_16FlashAttnFwdSm90INS1_25CollectiveMainloopFwdSm90ILi2EN4cute5tupleIJNS5_1CILi1EEES8_S8_EEENS6_IJNS7_ILi128EEESA_NS7_ILi256EEEEEELi256ENS_12float_e4m3_tEfNS_4arch4Sm90ELb1ELb0ELb1ELb1ELb1ELb1ELb0ELb1ELb0ELb1ELb1ELb0EEENS1_21CollectiveEpilogueFwdINS6_IJSA_SB_SA_EEES9_NS_10bfloat16_tESF_Li256ELb1ELb1ELb1ELb1EEENS1_36VarlenDynamicPersistentTileSchedulerILi128ELi128ELi256ELi128ELb1ELb1ELb1ELb1ELb1ELb1EEEEEEEEEvNT_6ParamsE)
        .other          _ZN7cutlass13device_kernelIN5flash11enable_sm90INS1_16FlashAttnFwdSm90INS1_25CollectiveMainloopFwdSm90ILi2EN4cute5tupleIJNS5_1CILi1EEES8_S8_EEENS6_IJNS7_ILi128EEESA_NS7_ILi256EEEEEELi256ENS_12float_e4m3_tEfNS_4arch4Sm90ELb1ELb0ELb1ELb1ELb1ELb1ELb0ELb1ELb0ELb1ELb1ELb0EEENS1_21CollectiveEpilogueFwdINS6_IJSA_SB_SA_EEES9_NS_10bfloat16_tESF_Li256ELb1ELb1ELb1ELb1EEENS1_36VarlenDynamicPersistentTileSchedulerILi128ELi128ELi256ELi128ELb1ELb1ELb1ELb1ELb1ELb1EEEEEEEEEvNT_6ParamsE,@"STO_CUDA_ENTRY STV_DEFAULT"
_ZN7cutlass13device_kernelIN5flash11enable_sm90INS1_16FlashAttnFwdSm90INS1_25CollectiveMainloopFwdSm90ILi2EN4cute5tupleIJNS5_1CILi1EEES8_S8_EEENS6_IJNS7_ILi128EEESA_NS7_ILi256EEEEEELi256ENS_12float_e4m3_tEfNS_4arch4Sm90ELb1ELb0ELb1ELb1ELb1ELb1ELb0ELb1ELb0ELb1ELb1ELb0EEENS1_21CollectiveEpilogueFwdINS6_IJSA_SB_SA_EEES9_NS_10bfloat16_tESF_Li256ELb1ELb1ELb1ELb1EEENS1_36VarlenDynamicPersistentTileSchedulerILi128ELi128ELi256ELi128ELb1ELb1ELb1ELb1ELb1ELb1EEEEEEEEEvNT_6ParamsE:
        /* <DEDUP_REMOVED lines=18> */
.L_x_3048:
[----:B------:R-:W-:Y:S05]  /*0120*/  BSYNC B0 ;  /* 0x0000000000007941 */ /* 0x000fea0003800000 */
.L_x_3047:
        /* <DEDUP_REMOVED lines=41> */
.L_x_3049:
        /* <DEDUP_REMOVED lines=22> */
.L_x_3050:
        /* <DEDUP_REMOVED lines=18> */
.L_x_3051:
        /* <DEDUP_REMOVED lines=22> */
.L_x_3052:
        /* <DEDUP_REMOVED lines=23> */
.L_x_3053:
[----:B------:R-:W-:Y:S01]  /*0910*/  PLOP3.LUT P0, PT, PT, PT, UP0, 0x80, 0x0 ;  /* 0x000000000000781c */ /* 0x000fe20003f0f008 */
[----:B------:R-:W-:Y:S01]  /*0920*/  UMOV UR36, 0x1 ;  /* 0x0000000100247882 */ /* 0x000fe20000000000 */
[----:B------:R-:W-:Y:S01]  /*0930*/  NOP ;  /* 0x0000000000007918 */ /* 0x000fe20000000000 */
[----:B------:R-:W-:Y:S01]  /*0940*/  USEL UR36, UR36, 0x2, !UP0 ;  /* 0x0000000224247887 */ /* 0x000fe2000c000000 */
[----:B------:R-:W-:Y:S01]  /*0950*/  BSSY B8, `(.L_x_3054) ;  /* 0x0003149000087945 */ /* 0x000fe20003800000 */
[----:B------:R-:W-:Y:S01]  /*0960*/  ULDC.64 UR46, c[0x0][0x208] ;  /* 0x00008200002e7ab9 */ /* 0x000fe20000000a00 */
[----:B01234-:R-:W-:Y:S07]  /*0970*/  BAR.SYNC.DEFER_BLOCKING 0x0 ;  /* 0x0000000000007b1d */ /* 0x01ffee0000010000 */
[----:B------:R-:W-:Y:S05]  /*0980*/  @!P0 BRA `(.L_x_3055) ;  /* 0x0000028400ac8947 */ /* 0x000fea0003800000 */
.L_x_3056:
[----:B------:R-:W-:-:S08]  /*0990*/  NOP ;  /* 0x0000000000007918 */ /* 0x000fd00000000000 */
[----:B------:R-:W0:Y:S02]  /*09a0*/  USETMAXREG.TRY_ALLOC.CTAPOOL UP0, 0xe8 ;  /* 0x000000e8000079c8 */ /* 0x000e240008000600 */
[----:B0-----:R-:W-:-:S13]  /*09b0*/  PLOP3.LUT P0, PT, PT, PT, UP0, 0x80, 0x0 ;  /* 0x000000000000781c */ /* 0x001fda0003f0f008 */
[----:B------:R-:W-:Y:S05]  /*09c0*/  @!P0 BRA `(.L_x_3056) ;  /* 0xfffffffc00f08947 */ /* 0x000fea000383ffff */
[----:B------:R-:W2:Y:S01]  /*09d0*/  LDL.LU R0, [R1] ;  /* 0x0000000001007983 */ /* 0x000ea20000300800 */
[----:B------:R-:W0:Y:S01]  /*09e0*/  S2R R2, SR_TID.X ;  /* 0x0000000000027919 */ /* 0x000e220000002100 */
[----:B------:R-:W1:Y:S01]  /*09f0*/  S2UR UR37, SR_CgaCtaId ;  /* 0x00000000002579c3 */ /* 0x000e620000008800 */
[----:B------:R-:W-:Y:S01]  /*0a00*/  UMOV UR4, 0x400 ;  /* 0x0000040000047882 */ /* 0x000fe20000000000 */
[----:B0-----:R-:W-:-:S06]  /*0a10*/  SHF.R.U32.HI R2, RZ, 0x7, R2 ;  /* 0x00000007ff027819 */ /* 0x001fcc0000011602 */
[----:B------:R-:W-:Y:S06]  /*0a20*/  BAR.ARV 0x8, 0x180 ;  /* 0x0206000000007b1d */ /* 0x000fec0000002000 */
[----:B------:R-:W-:-:S13]  /*0a30*/  ISETP.NE.AND P0, PT, R2, 0x1, PT ;  /* 0x000000010200780c */ /* 0x000fda0003f05270 */
[----:B------:R-:W-:Y:S08]  /*0a40*/  @!P0 BAR.ARV 0x9, 0x100 ;  /* 0x0244000000008b1d */ /* 0x000ff00000002000 */
[----:B------:R-:W-:Y:S01]  /*0a50*/  BAR.SYNC.DEFER_BLOCKING 0x5, 0x180 ;  /* 0x0146000000007b1d */ /* 0x000fe20000010000 */
[----:B-1----:R-:W-:-:S06]  /*0a60*/  ULEA UR4, UR37, UR4, 0x18 ;  /* 0x0000000425047291 */ /* 0x002fcc000f8ec03f */
[----:B------:R-:W-:Y:S01]  /*0a70*/  IMAD.U32 R23, RZ, RZ, UR4 ;  /* 0x00000004ff177e24 */ /* 0x000fe2000f8e00ff */
[----:B------:R-:W-:-:S04]  /*0a80*/  ULDC UR4, c[0x0][0xc3c] ;  /* 0x00030f0000047ab9 */ /* 0x000fc80000000800 */
[----:B------:R-:W0:Y:S01]  /*0a90*/  LDS.128 R32, [R23+0x388d0] ;  /* 0x0388d00017207984 */ /* 0x000e220000000c00 */
[----:B------:R-:W-:Y:S06]  /*0aa0*/  BAR.ARV 0x4, 0x180 ;  /* 0x0106000000007b1d */ /* 0x000fec0000002000 */
[----:B--2---:R-:W-:-:S04]  /*0ab0*/  LOP3.LUT R0, R0, 0xfffffff7, RZ, 0xc0, !PT ;  /* 0xfffffff700007812 */ /* 0x004fc800078ec0ff */
[----:B------:R-:W-:-:S05]  /*0ac0*/  @P0 LOP3.LUT R0, R0, 0x8, RZ, 0xfc, !PT ;  /* 0x0000000800000812 */ /* 0x000fca00078efcff */
[----:B------:R1:W-:Y:S01]  /*0ad0*/  STL [R1], R0 ;  /* 0x0000000001007387 */ /* 0x0003e20000100800 */
[----:B0-----:R-:W-:-:S13]  /*0ae0*/  ISETP.GE.AND P0, PT, R35, UR4, PT ;  /* 0x0000000423007c0c */ /* 0x001fda000bf06270 */
[----:B-1----:R-:W-:Y:S05]  /*0af0*/  @P0 BRA `(.L_x_3057) ;  /* 0x0000031000b80947 */ /* 0x002fea0003800000 */
[----:B------:R-:W0:Y:S01]  /*0b00*/  S2R R0, SR_TID.X ;  /* 0x0000000000007919 */ /* 0x000e220000002100 */
[----:B------:R-:W-:Y:S01]  /*0b10*/  IMAD.MOV.U32 R216, RZ, RZ, RZ ;  /* 0x000000ffffd87224 */ /* 0x000fe200078e00ff */
[----:B------:R-:W-:Y:S01]  /*0b20*/  CS2R R222, SRZ ;  /* 0x0000000000de7805 */ /* 0x000fe2000001ff00 */
[----:B------:R-:W-:Y:S01]  /*0b30*/  IMAD.MOV.U32 R221, RZ, RZ, RZ ;  /* 0x000000ffffdd7224 */ /* 0x000fe200078e00ff */
[----:B------:R-:W-:Y:S01]  /*0b40*/  ULOP3.LUT UR44, UR36, 0x1, URZ, 0xfc, !UPT ;  /* 0x00000001242c7892 */ /* 0x000fe2000f8efc3f */
[----:B0-----:R-:W-:-:S05]  /*0b50*/  VIADD R0, R0, 0xffffff80 ;  /* 0xffffff8000007836 */ /* 0x001fca0000000000 */
[----:B------:R-:W-:-:S04]  /*0b60*/  SHF.R.S32.HI R3, RZ, 0x1f, R0 ;  /* 0x0000001fff037819 */ /* 0x000fc80000011400 */
[CC--:B------:R-:W-:Y:S02]  /*0b70*/  LEA.HI R2, R3.reuse, R0.reuse, RZ, 0x7 ;  /* 0x0000000003027211 */ /* 0x0c0fe400078f38ff */
[CC--:B------:R-:W-:Y:S02]  /*0b80*/  LEA.HI R4, R3.reuse, R0.reuse, RZ, 0x4 ;  /* 0x0000000003047211 */ /* 0x0c0fe400078f20ff */
[----:B------:R-:W-:Y:S02]  /*0b90*/  LOP3.LUT R5, R2, 0xffffff80, RZ, 0xc0, !PT ;  /* 0xffffff8002057812 */ /* 0x000fe400078ec0ff */
[----:B------:R-:W-:Y:S02]  /*0ba0*/  SHF.R.S32.HI R7, RZ, 0x4, R4 ;  /* 0x00000004ff077819 */ /* 0x000fe40000011404 */
[CC--:B------:R-:W-:Y:S01]  /*0bb0*/  LEA.HI R219, R3.reuse, R0.reuse, RZ, 0x3 ;  /* 0x0000000003db7211 */ /* 0x0c0fe200078f18ff */
[----:B------:R-:W-:Y:S01]  /*0bc0*/  IMAD.IADD R14, R0, 0x1, -R5 ;  /* 0x00000001000e7824 */ /* 0x000fe200078e0a05 */
[----:B------:R-:W-:-:S04]  /*0bd0*/  LEA.HI R5, R3, R0, RZ, 0x5 ;  /* 0x0000000003057211 */ /* 0x000fc800078f28ff */
[----:B------:R-:W-:Y:S01]  /*0be0*/  SHF.R.S32.HI R8, RZ, 0x1f, R14 ;  /* 0x0000001fff087819 */ /* 0x000fe2000001140e */
[----:B------:R-:W-:Y:S01]  /*0bf0*/  IMAD.SHL.U32 R6, R5, 0x20, RZ ;  /* 0x0000002005067824 */ /* 0x000fe200078e00ff */
[----:B------:R-:W-:Y:S01]  /*0c00*/  LOP3.LUT R5, R4, 0x3fffff0, RZ, 0xc0, !PT ;  /* 0x03fffff004057812 */ /* 0x000fe200078ec0ff */
[----:B------:R-:W-:Y:S01]  /*0c10*/  STL [R1+0x124], R14 ;  /* 0x0001240e01007387 */ /* 0x000fe20000100800 */
[----:B------:R-:W-:Y:S02]  /*0c20*/  LEA.HI R10, R8, R14, RZ, 0x2 ;  /* 0x0000000e080a7211 */ /* 0x000fe400078f10ff */
[----:B------:R-:W-:Y:S02]  /*0c30*/  LOP3.LUT R6, R6, 0xfffffc00, RZ, 0xc0, !PT ;  /* 0xfffffc0006067812 */ /* 0x000fe400078ec0ff */
[----:B------:R-:W-:Y:S02]  /*0c40*/  IADD3 R5, R0, -R5, RZ ;  /* 0x8000000500057210 */ /* 0x000fe40007ffe0ff */
[----:B------:R-:W-:-:S02]  /*0c50*/  LEA.HI R4, R4, R7, RZ, 0x1 ;  /* 0x0000000704047211 */ /* 0x000fc400078f08ff */
[----:B------:R-:W-:Y:S01]  /*0c60*/  SHF.R.S32.HI R11, RZ, 0x2, R10 ;  /* 0x00000002ff0b7819 */ /* 0x000fe2000001140a */
[----:B------:R-:W-:Y:S01]  /*0c70*/  IMAD R9, R5, 0x40, R6 ;  /* 0x0000004005097824 */ /* 0x000fe200078e0206 */
[----:B------:R-:W-:Y:S02]  /*0c80*/  SHF.R.S32.HI R5, RZ, 0x7, R2 ;  /* 0x00000007ff057819 */ /* 0x000fe40000011402 */
[----:B------:R-:W-:Y:S02]  /*0c90*/  SHF.R.S32.HI R12, RZ, 0x1f, R10 ;  /* 0x0000001fff0c7819 */ /* 0x000fe4000001140a */
[----:B------:R-:W-:Y:S02]  /*0ca0*/  LEA.HI R2, R2, R5, RZ, 0x1 ;  /* 0x0000000502027211 */ /* 0x000fe400078f08ff */
[----:B------:R-:W-:Y:S02]  /*0cb0*/  LOP3.LUT R4, R4, 0x1ffffffe, RZ, 0xc0, !PT ;  /* 0x1ffffffe04047812 */ /* 0x000fe400078ec0ff */
[----:B------:R-:W-:-:S02]  /*0cc0*/  LOP3.LUT R2, R2, 0x3fffffe, RZ, 0xc0, !PT ;  /* 0x03fffffe02027812 */ /* 0x000fc400078ec0ff */
[----:B------:R-:W-:Y:S01]  /*0cd0*/  LEA.HI R6, R3, R0, RZ, 0x2 ;  /* 0x0000000003067211 */ /* 0x000fe200078f10ff */
[----:B------:R-:W-:Y:S01]  /*0ce0*/  IMAD.IADD R4, R7, 0x1, -R4 ;  /* 0x0000000107047824 */ /* 0x000fe200078e0a04 */
[----:B------:R-:W-:Y:S01]  /*0cf0*/  LEA.HI R12, R12, R11, RZ, 0x3 ;  /* 0x0000000b0c0c7211 */ /* 0x000fe200078f18ff */
[----:B------:R-:W-:Y:S01]  /*0d00*/  IMAD.IADD R2, R5, 0x1, -R2 ;  /* 0x0000000105027824 */ /* 0x000fe200078e0a02 */
[----:B------:R-:W-:Y:S02]  /*0d10*/  LOP3.LUT R7, R6, 0xfffffffc, RZ, 0xc0, !PT ;  /* 0xfffffffc06077812 */ /* 0x000fe400078ec0ff */
[----:B------:R-:W-:Y:S02]  /*0d20*/  LOP3.LUT R5, R219, 0xfffffff8, RZ, 0xc0, !PT ;  /* 0xfffffff8db057812 */ /* 0x000fe400078ec0ff */
[----:B------:R-:W-:Y:S01]  /*0d30*/  LOP3.LUT R12, R12, 0xfffffff8, RZ, 0xc0, !PT ;  /* 0xfffffff80c0c7812 */ /* 0x000fe200078ec0ff */
[----:B------:R-:W-:Y:S01]  /*0d40*/  IMAD.IADD R7, R0, 0x1, -R7 ;  /* 0x0000000100077824 */ /* 0x000fe200078e0a07 */
[----:B------:R-:W-:Y:S01]  /*0d50*/  LEA.HI R8, R8, R14, RZ, 0x5 ;  /* 0x0000000e08087211 */ /* 0x000fe200078f28ff */
[----:B------:R-:W-:Y:S01]  /*0d60*/  IMAD.IADD R5, R0, 0x1, -R5 ;  /* 0x0000000100057824 */ /* 0x000fe200078e0a05 */
[----:B------:R-:W-:Y:S01]  /*0d70*/  LEA.HI R3, R3, R0, RZ, 0x6 ;  /* 0x0000000003037211 */ /* 0x000fe200078f30ff */
[----:B------:R-:W-:Y:S01]  /*0d80*/  IMAD R0, R4, 0x8, R9 ;  /* 0x0000000804007824 */ /* 0x000fe200078e0209 */
[----:B------:R-:W-:Y:S01]  /*0d90*/  SHF.R.S32.HI R219, RZ, 0x3, R219 ;  /* 0x00000003ffdb7819 */ /* 0x000fe200000114db */
[----:B------:R-:W-:Y:S01]  /*0da0*/  IMAD.IADD R11, R11, 0x1, -R12 ;  /* 0x000000010b0b7824 */ /* 0x000fe200078e0a0c */
[----:B------:R-:W-:Y:S01]  /*0db0*/  SHF.R.S32.HI R8, RZ, 0x5, R8 ;  /* 0x00000005ff087819 */ /* 0x000fe20000011408 */
[----:B------:R-:W-:Y:S01]  /*0dc0*/  IMAD.SHL.U32 R18, R5, 0x8, RZ ;  /* 0x0000000805127824 */ /* 0x000fe200078e00ff */
[----:B------:R-:W-:Y:S01]  /*0dd0*/  LEA.HI R6, R7, R7, RZ, 0x1 ;  /* 0x0000000707067211 */ /* 0x000fe200078f08ff */
[----:B------:R0:W-:Y:S01]  /*0de0*/  STL [R1+0x1b4], R0 ;  /* 0x0001b40001007387 */ /* 0x0001e20000100800 */
[----:B------:R-:W-:Y:S01]  /*0df0*/  LEA R11, R8, R11, 0x4 ;  /* 0x0000000b080b7211 */ /* 0x000fe200078e20ff */
[----:B------:R-:W-:Y:S01]  /*0e00*/  VIADD R12, R219, 0x20 ;  /* 0x00000020db0c7836 */ /* 0x000fe20000000000 */
[----:B------:R-:W-:Y:S01]  /*0e10*/  SHF.L.U32 R3, R3, 0x4, RZ ;  /* 0x0000000403037819 */ /* 0x000fe200000006ff */
[C---:B------:R-:W-:Y:S01]  /*0e20*/  VIADD R9, R219.reuse, 0x40 ;  /* 0x00000040db097836 */ /* 0x040fe20000000000 */
[----:B------:R-:W-:Y:S01]  /*0e30*/  LOP3.LUT R6, R6, 0x1ffffffe, RZ, 0xc0, !PT ;  /* 0x1ffffffe06067812 */ /* 0x000fe200078ec0ff */
[----:B------:R-:W-:Y:S01]  /*0e40*/  VIADD R8, R219, 0x60 ;  /* 0x00000060db087836 */ /* 0x000fe20000000000 */
[----:B------:R-:W-:Y:S01]  /*0e50*/  LOP3.LUT R13, R3, 0xfffffc00, RZ, 0xc0, !PT ;  /* 0xfffffc00030d7812 */ /* 0x000fe200078ec0ff */
[----:B------:R-:W-:Y:S01]  /*0e60*/  IMAD R11, R2, 0x40, R11 ;  /* 0x00000040020b7824 */ /* 0x000fe200078e020b */
[----:B------:R-:W-:Y:S01]  /*0e70*/  SHF.R.S32.HI R2, RZ, 0x1f, R12 ;  /* 0x0000001fff027819 */ /* 0x000fe2000001140c */
[----:B0-----:R-:W-:Y:S01]  /*0e80*/  IMAD.SHL.U32 R0, R219, 0x80, RZ ;  /* 0x00000080db007824 */ /* 0x001fe200078e00ff */
[----:B------:R-:W-:Y:S01]  /*0e90*/  SHF.R.S32.HI R4, RZ, 0x1f, R9 ;  /* 0x0000001fff047819 */ /* 0x000fe20000011409 */
[----:B------:R-:W-:Y:S01]  /*0ea0*/  IMAD.SHL.U32 R3, R9, 0x80, RZ ;  /* 0x0000008009037824 */ /* 0x000fe200078e00ff */
[----:B------:R-:W-:Y:S01]  /*0eb0*/  SHF.L.U32 R16, R5, 0x4, RZ ;  /* 0x0000000405107819 */ /* 0x000fe200000006ff */
[----:B------:R-:W-:Y:S01]  /*0ec0*/  IMAD.IADD R6, R7, 0x1, -R6 ;  /* 0x0000000107067824 */ /* 0x000fe200078e0a06 */
[----:B------:R-:W-:Y:S01]  /*0ed0*/  LOP3.LUT R15, R0, 0x380, RZ, 0xc0, !PT ;  /* 0x00000380000f7812 */ /* 0x000fe200078ec0ff */
[----:B------:R-:W-:Y:S01]  /*0ee0*/  IMAD.SHL.U32 R0, R12, 0x80, RZ ;  /* 0x000000800c007824 */ /* 0x000fe200078e00ff */
[----:B------:R-:W-:Y:S01]  /*0ef0*/  SHF.R.S32.HI R7, RZ, 0x1f, R8 ;  /* 0x0000001fff077819 */ /* 0x000fe20000011408 */
[----:B------:R-:W-:Y:S01]  /*0f00*/  VIADD R218, R18, 0x40 ;  /* 0x0000004012da7836 */ /* 0x000fe20000000000 */
[----:B------:R-:W-:Y:S01]  /*0f10*/  LEA.HI R2, R2, R12, RZ, 0x3 ;  /* 0x0000000c02027211 */ /* 0x000fe200078f18ff */
[----:B------:R-:W-:Y:S01]  /*0f20*/  VIADD R20, R18, 0x80 ;  /* 0x0000008012147836 */ /* 0x000fe20000000000 */
[----:B------:R-:W-:Y:S01]  /*0f30*/  LEA.HI R4, R4, R9, RZ, 0x3 ;  /* 0x0000000904047211 */ /* 0x000fe200078f18ff */
[----:B------:R-:W-:Y:S01]  /*0f40*/  IMAD.SHL.U32 R5, R8, 0x80, RZ ;  /* 0x0000008008057824 */ /* 0x000fe200078e00ff */
[----:B------:R-:W-:Y:S01]  /*0f50*/  LOP3.LUT R12, R0, 0x380, RZ, 0xc0, !PT ;  /* 0x00000380000c7812 */ /* 0x000fe200078ec0ff */
[----:B------:R-:W-:Y:S01]  /*0f60*/  STL [R1+0x1b0], R11 ;  /* 0x0001b00b01007387 */ /* 0x000fe20000100800 */
[----:B------:R-:W-:Y:S01]  /*0f70*/  LOP3.LUT R9, R3, 0x380, RZ, 0xc0, !PT ;  /* 0x0000038003097812 */ /* 0x000fe200078ec0ff */
[----:B------:R-:W-:Y:S01]  /*0f80*/  IMAD.SHL.U32 R2, R2, 0x80, RZ ;  /* 0x0000008002027824 */ /* 0x000fe200078e00ff */
[----:B------:R-:W-:Y:S01]  /*0f90*/  LOP3.LUT R0, R15, 0x70, R16, 0xf8, !PT ;  /* 0x000000700f007812 */ /* 0x000fe200078ef810 */
[----:B------:R-:W-:Y:S01]  /*0fa0*/  STL [R1+0x98], RZ ;  /* 0x000098ff01007387 */ /* 0x000fe20000100800 */
[----:B------:R-:W-:Y:S01]  /*0fb0*/  SHF.R.U32.HI R3, RZ, 0x3, R15 ;  /* 0x00000003ff037819 */ /* 0x000fe2000001160f */
[----:B------:R-:W-:Y:S01]  /*0fc0*/  VIADD R15, R18, 0xc0 ;  /* 0x000000c0120f7836 */ /* 0x000fe20000000000 */
[----:B------:R-:W-:Y:S01]  /*0fd0*/  LEA.HI R7, R7, R8, RZ, 0x3 ;  /* 0x0000000807077211 */ /* 0x000fe200078f18ff */
[----:B------:R0:W-:Y:S01]  /*0fe0*/  STL [R1+0x4c], R13 ;  /* 0x00004c0d01007387 */ /* 0x0001e20000100800 */
[----:B------:R-:W-:Y:S01]  /*0ff0*/  IMAD.SHL.U32 R4, R4, 0x80, RZ ;  /* 0x0000008004047824 */ /* 0x000fe200078e00ff */
[----:B------:R-:W-:-:S02]  /*1000*/  SHF.R.S32.HI R21, RZ, 0x1f, R218 ;  /* 0x0000001fff157819 */ /* 0x000fc400000114da */
[----:B------:R1:W-:Y:S01]  /*1010*/  STL [R1+0x60], R20 ;  /* 0x0000601401007387 */ /* 0x0003e20000100800 */
[----:B------:R-:W-:Y:S01]  /*1020*/  LOP3.LUT R8, R5, 0x380, RZ, 0xc0, !PT ;  /* 0x0000038005087812 */ /* 0x000fe200078ec0ff */
[----:B------:R-:W-:Y:S01]  /*1030*/  IMAD.SHL.U32 R7, R7, 0x80, RZ ;  /* 0x0000008007077824 */ /* 0x000fe200078e00ff */
[----:B------:R-:W-:Y:S01]  /*1040*/  LOP3.LUT R10, R10, 0x7ffffffc, RZ, 0xc0, !PT ;  /* 0x7ffffffc0a0a7812 */ /* 0x000fe200078ec0ff */
[----:B------:R2:W-:Y:S01]  /*1050*/  STL [R1+0x64], R15 ;  /* 0x0000640f01007387 */ /* 0x0005e20000100800 */
[----:B------:R-:W-:Y:S02]  /*1060*/  LOP3.LUT R0, R13, R0, R3, 0xf6, !PT ;  /* 0x000000000d007212 */ /* 0x000fe400078ef603 */
[----:B0-----:R-:W-:Y:S01]  /*1070*/  SHF.R.U32.HI R13, RZ, 0x3, R12 ;  /* 0x00000003ff0d7819 */ /* 0x001fe2000001160c */
[----:B------:R-:W-:Y:S01]  /*1080*/  STL [R1+0x84], R21 ;  /* 0x0000841501007387 */ /* 0x000fe20000100800 */
[----:B------:R-:W-:Y:S02]  /*1090*/  LOP3.LUT R3, R12, 0x70, R16, 0xf8, !PT ;  /* 0x000000700c037812 */ /* 0x000fe400078ef810 */
[----:B-1----:R-:W-:-:S02]  /*10a0*/  SHF.R.S32.HI R20, RZ, 0x1f, R20 ;  /* 0x0000001fff147819 */ /* 0x002fc40000011414 */
[----:B------:R-:W-:Y:S02]  /*10b0*/  LOP3.LUT R2, R2, 0xfffffc00, RZ, 0xc0, !PT ;  /* 0xfffffc0002027812 */ /* 0x000fe400078ec0ff */
[----:B--2---:R-:W-:Y:S01]  /*10c0*/  SHF.R.S32.HI R15, RZ, 0x1f, R15 ;  /* 0x0000001fff0f7819 */ /* 0x004fe2000001140f */
[----:B------:R-:W-:Y:S01]  /*10d0*/  STL [R1+0xa0], R20 ;  /* 0x0000a01401007387 */ /* 0x000fe20000100800 */
[----:B------:R-:W-:Y:S02]  /*10e0*/  SHF.R.U32.HI R12, RZ, 0x3, R9 ;  /* 0x00000003ff0c7819 */ /* 0x000fe40000011609 */
[----:B------:R-:W-:Y:S01]  /*10f0*/  LOP3.LUT R5, R9, 0x70, R16, 0xf8, !PT ;  /* 0x0000007009057812 */ /* 0x000fe200078ef810 */
[----:B------:R-:W-:Y:S01]  /*1100*/  STL [R1+0x9c], R15 ;  /* 0x00009c0f01007387 */ /* 0x000fe20000100800 */
[----:B------:R-:W-:Y:S02]  /*1110*/  SHF.R.U32.HI R9, RZ, 0x3, R8 ;  /* 0x00000003ff097819 */ /* 0x000fe40000011608 */
[----:B------:R-:W-:Y:S01]  /*1120*/  IADD3 R10, R14, -R10, RZ ;  /* 0x8000000a0e0a7210 */ /* 0x000fe20007ffe0ff */
[----:B------:R-:W-:Y:S01]  /*1130*/  IMAD.IADD R14, R23, 0x1, R0 ;  /* 0x00000001170e7824 */ /* 0x000fe200078e0200 */
[----:B------:R-:W-:Y:S01]  /*1140*/  LOP3.LUT R4, R4, 0xfffffc00, RZ, 0xc0, !PT ;  /* 0xfffffc0004047812 */ /* 0x000fe200078ec0ff */
[----:B------:R0:W-:Y:S01]  /*1150*/  STL [R1+0x74], R2 ;  /* 0x0000740201007387 */ /* 0x0001e20000100800 */
[----:B------:R-:W-:Y:S01]  /*1160*/  LOP3.LUT R8, R8, 0x70, R16, 0xf8, !PT ;  /* 0x0000007008087812 */ /* 0x000fe200078ef810 */
[----:B------:R-:W-:Y:S01]  /*1170*/  IMAD.SHL.U32 R44, R10, 0x2, RZ ;  /* 0x000000020a2c7824 */ /* 0x000fe200078e00ff */
[----:B------:R-:W-:Y:S01]  /*1180*/  LOP3.LUT R7, R7, 0xfffffc00, RZ, 0xc0, !PT ;  /* 0xfffffc0007077812 */ /* 0x000fe200078ec0ff */
[----:B------:R-:W-:Y:S01]  /*1190*/  STL [R1+0x78], R14 ;  /* 0x0000780e01007387 */ /* 0x000fe20000100800 */
[----:B------:R-:W-:Y:S01]  /*11a0*/  LOP3.LUT R0, R2, R3, R13, 0xf6, !PT ;  /* 0x0000000302007212 */ /* 0x000fe200078ef60d */
[C---:B------:R-:W-:Y:S01]  /*11b0*/  VIADD R42, R44.reuse, 0x10 ;  /* 0x000000102c2a7836 */ /* 0x040fe20000000000 */
[----:B------:R-:W-:Y:S01]  /*11c0*/  LOP3.LUT R8, R7, R8, R9, 0xf6, !PT ;  /* 0x0000000807087212 */ /* 0x000fe200078ef609 */
[----:B------:R-:W-:Y:S01]  /*11d0*/  STL [R1+0x70], R4 ;  /* 0x0000700401007387 */ /* 0x000fe20000100800 */
[----:B------:R-:W-:Y:S01]  /*11e0*/  IADD3 R43, R44, 0x8, RZ ;  /* 0x000000082c2b7810 */ /* 0x000fe20007ffe0ff */
[C---:B------:R-:W-:Y:S01]  /*11f0*/  IMAD.IADD R3, R23.reuse, 0x1, R0 ;  /* 0x0000000117037824 */ /* 0x040fe200078e0200 */
[----:B0-----:R-:W-:Y:S01]  /*1200*/  LOP3.LUT R2, R4, R5, R12, 0xf6, !PT ;  /* 0x0000000504027212 */ /* 0x001fe200078ef60c */
[C---:B------:R-:W-:Y:S01]  /*1210*/  IMAD.IADD R0, R23.reuse, 0x1, R8 ;  /* 0x0000000117007824 */ /* 0x040fe200078e0208 */
        /* <DEDUP_REMOVED lines=16> */
[----:B------:R0:W-:Y:S01]  /*1320*/  STL [R1+0x1a4], R0 ;  /* 0x0001a40001007387 */ /* 0x0001e20000100800 */
[C---:B------:R-:W-:Y:S01]  /*1330*/  VIADD R30, R44.reuse, 0x58 ;  /* 0x000000582c1e7836 */ /* 0x040fe20000000000 */
[----:B------:R-:W-:Y:S01]  /*1340*/  SHF.R.S32.HI R8, RZ, 0x1f, R43 ;  /* 0x0000001fff087819 */ /* 0x000fe2000001142b */
[C---:B------:R-:W-:Y:S01]  /*1350*/  VIADD R29, R44.reuse, 0x60 ;  /* 0x000000602c1d7836 */ /* 0x040fe20000000000 */
[----:B------:R-:W-:Y:S01]  /*1360*/  STL [R1+0x120], R43 ;  /* 0x0001202b01007387 */ /* 0x000fe20000100800 */
[----:B------:R-:W-:Y:S01]  /*1370*/  VIADD R27, R44, 0x70 ;  /* 0x000000702c1b7836 */ /* 0x000fe20000000000 */
[----:B------:R-:W-:Y:S01]  /*1380*/  IADD3 R22, R16, 0x80, RZ ;  /* 0x0000008010167810 */ /* 0x000fe20007ffe0ff */
[C---:B------:R-:W-:Y:S01]  /*1390*/  VIADD R26, R44.reuse, 0x78 ;  /* 0x000000782c1a7836 */ /* 0x040fe20000000000 */
[----:B------:R1:W-:Y:S01]  /*13a0*/  STL [R1+0x11c], R42 ;  /* 0x00011c2a01007387 */ /* 0x0003e20000100800 */
        /* <DEDUP_REMOVED lines=9> */
[----:B-1----:R-:W-:Y:S01]  /*1440*/  SHF.R.S32.HI R42, RZ, 0x1f, R42 ;  /* 0x0000001fff2a7819 */ /* 0x002fe2000001142a */
        /* <DEDUP_REMOVED lines=9> */
[----:B------:R0:W-:Y:S01]  /*14e0*/  STL [R1+0x108], R37 ;  /* 0x0001082501007387 */ /* 0x0001e20000100800 */
[C---:B------:R-:W-:Y:S01]  /*14f0*/  VIADD R4, R44.reuse, 0xe0 ;  /* 0x000000e02c047836 */ /* 0x040fe20000000000 */
[----:B------:R-:W-:Y:S01]  /*1500*/  SHF.R.S32.HI R217, RZ, 0x1f, R22 ;  /* 0x0000001fffd97819 */ /* 0x000fe20000011416 */
[C---:B------:R-:W-:Y:S01]  /*1510*/  VIADD R3, R44.reuse, 0xe8 ;  /* 0x000000e82c037836 */ /* 0x040fe20000000000 */
[----:B------:R-:W-:Y:S01]  /*1520*/  STL [R1+0x104], R36 ;  /* 0x0001042401007387 */ /* 0x000fe20000100800 */
[----:B------:R-:W-:Y:S01]  /*1530*/  VIADD R2, R44, 0xf0 ;  /* 0x000000f02c027836 */ /* 0x000fe20000000000 */
[----:B-1----:R-:W-:-:S02]  /*1540*/  SHF.R.S32.HI R38, RZ, 0x1f, R38 ;  /* 0x0000001fff267819 */ /* 0x002fc40000011426 */
[----:B------:R1:W-:Y:S01]  /*1550*/  STL [R1+0x100], R32 ;  /* 0x0001002001007387 */ /* 0x0003e20000100800 */
[----:B0-----:R-:W-:-:S03]  /*1560*/  SHF.R.S32.HI R37, RZ, 0x1f, R37 ;  /* 0x0000001fff257819 */ /* 0x001fc60000011425 */
[----:B------:R0:W-:Y:S04]  /*1570*/  STL [R1+0xfc], R31 ;  /* 0x0000fc1f01007387 */ /* 0x0001e80000100800 */
[----:B------:R-:W-:Y:S01]  /*1580*/  STL [R1+0xf8], R30 ;  /* 0x0000f81e01007387 */ /* 0x000fe20000100800 */
[----:B-1----:R-:W-:-:S03]  /*1590*/  SHF.R.S32.HI R32, RZ, 0x1f, R32 ;  /* 0x0000001fff207819 */ /* 0x002fc60000011420 */
        /* <DEDUP_REMOVED lines=25> */
[----:B------:R-:W-:Y:S01]  /*1730*/  STL [R1+0xb8], R5 ;  /* 0x0000b80501007387 */ /* 0x000fe20000100800 */
[----:B0-----:R-:W-:-:S03]  /*1740*/  SHF.R.S32.HI R9, RZ, 0x1f, R9 ;  /* 0x0000001fff097819 */ /* 0x001fc60000011409 */
[----:B------:R-:W-:Y:S04]  /*1750*/  STL [R1+0xb4], R4 ;  /* 0x0000b40401007387 */ /* 0x000fe80000100800 */
[----:B------:R-:W-:Y:S04]  /*1760*/  STL [R1+0xb0], R3 ;  /* 0x0000b00301007387 */ /* 0x000fe80000100800 */
[----:B------:R0:W-:Y:S04]  /*1770*/  STL [R1+0x1a0], R8 ;  /* 0x0001a00801007387 */ /* 0x0001e80000100800 */
        /* <DEDUP_REMOVED lines=38> */
[----:B------:R-:W-:Y:S02]  /*19e0*/  SHF.R.S32.HI R4, RZ, 0x1f, R3 ;  /* 0x0000001fff047819 */ /* 0x000fe40000011403 */
[----:B------:R-:W-:Y:S01]  /*19f0*/  SHF.R.S32.HI R3, RZ, 0x1f, R2 ;  /* 0x0000001fff037819 */ /* 0x000fe20000011402 */
[----:B------:R1:W-:Y:S01]  /*1a00*/  STL [R1+0x138], R7 ;  /* 0x0001380701007387 */ /* 0x0003e20000100800 */
[----:B------:R-:W-:Y:S01]  /*1a10*/  SHF.R.S32.HI R2, RZ, 0x1f, R0 ;  /* 0x0000001fff027819 */ /* 0x000fe20000011400 */
[----:B------:R-:W-:Y:S02]  /*1a20*/  IMAD R0, R6, 0x8, R11 ;  /* 0x0000000806007824 */ /* 0x000fe400078e020b */
[----:B------:R1:W-:Y:S04]  /*1a30*/  STL [R1+0x134], R5 ;  /* 0x0001340501007387 */ /* 0x0003e80000100800 */
[----:B------:R1:W-:Y:S04]  /*1a40*/  STL [R1+0x130], R4 ;  /* 0x0001300401007387 */ /* 0x0003e80000100800 */
[----:B------:R1:W-:Y:S04]  /*1a50*/  STL [R1+0x12c], R3 ;  /* 0x00012c0301007387 */ /* 0x0003e80000100800 */
[----:B------:R1:W-:Y:S04]  /*1a60*/  STL [R1+0x7c], R0 ;  /* 0x00007c0001007387 */ /* 0x0003e80000100800 */
[----:B------:R1:W-:Y:S02]  /*1a70*/  STL [R1+0x128], R2 ;  /* 0x0001280201007387 */ /* 0x0003e40000100800 */
.L_x_3293:
[----:B01----:R-:W0:Y:S02]  /*1a80*/  LDC.64 R2, c[0x0][0xc88] ;  /* 0x00032200ff027b82 */ /* 0x003e240000000a00 */
[----:B0-----:R-:W-:-:S05]  /*1a90*/  IMAD.WIDE R2, R35, 0x4, R2 ;  /* 0x0000000423027825 */ /* 0x001fca00078e0202 */
[----:B--2--5:R-:W2:Y:S01]  /*1aa0*/  LDG.E R29, desc[UR46][R2.64] ;  /* 0x0000002e021d7981 */ /* 0x024ea2000c1e1900 */
[----:B------:R-:W-:Y:S05]  /*1ab0*/  YIELD ;  /* 0x0000000000007946 */ /* 0x000fea0003800000 */
[----:B------:R-:W-:Y:S01]  /*1ac0*/  ULDC.64 UR4, c[0x0][0xa28] ;  /* 0x00028a0000047ab9 */ /* 0x000fe20000000a00 */
[----:B------:R-:W-:Y:S01]  /*1ad0*/  ULDC.64 UR8, c[0x0][0xa18] ;  /* 0x0002860000087ab9 */ /* 0x000fe20000000a00 */
[----:B------:R-:W-:Y:S01]  /*1ae0*/  ISETP.NE.U32.AND P1, PT, RZ, UR4, PT ;  /* 0x00000004ff007c0c */ /* 0x000fe2000bf25070 */
[----:B---3--:R-:W-:Y:S01]  /*1af0*/  IMAD.MOV.U32 R9, RZ, RZ, RZ ;  /* 0x000000ffff097224 */ /* 0x008fe200078e00ff */
[----:B------:R-:W-:Y:S01]  /*1b00*/  ULDC.64 UR6, c[0x0][0xa08] ;  /* 0x0002820000067ab9 */ /* 0x000fe20000000a00 */
[----:B------:R-:W-:Y:S01]  /*1b10*/  IMAD.MOV.U32 R27, RZ, RZ, RZ ;  /* 0x000000ffff1b7224 */ /* 0x000fe200078e00ff */
[----:B------:R-:W-:-:S02]  /*1b20*/  ISETP.NE.AND.EX P1, PT, RZ, UR5, PT, P1 ;  /* 0x00000005ff007c0c */ /* 0x000fc4000bf25310 */
[----:B------:R-:W-:-:S04]  /*1b30*/  ISETP.NE.U32.AND P0, PT, RZ, UR6, PT ;  /* 0x00000006ff007c0c */ /* 0x000fc8000bf05070 */
[----:B------:R-:W-:Y:S02]  /*1b40*/  ISETP.NE.AND.EX P0, PT, RZ, UR7, PT, P0 ;  /* 0x00000007ff007c0c */ /* 0x000fe4000bf05300 */
[----:B--2---:R-:W-:Y:S01]  /*1b50*/  SHF.R.S32.HI R0, RZ, 0x1f, R29 ;  /* 0x0000001fff007819 */ /* 0x004fe2000001141d */
[----:B------:R-:W-:-:S04]  /*1b60*/  IMAD.SHL.U32 R31, R29, 0x4, RZ ;  /* 0x000000041d1f7824 */ /* 0x000fc800078e00ff */
[C---:B------:R-:W-:Y:S01]  /*1b70*/  @P1 LEA R6, P2, R29.reuse, UR4, 0x2 ;  /* 0x000000041d061c11 */ /* 0x040fe2000f8410ff */
[----:B------:R-:W-:Y:S01]  /*1b80*/  STL [R1+0x80], R29 ;  /* 0x0000801d01007387 */ /* 0x000fe20000100800 */
[C-C-:B------:R-:W-:Y:S02]  /*1b90*/  SHF.L.U64.HI R30, R29.reuse, 0x2, R0.reuse ;  /* 0x000000021d1e7819 */ /* 0x140fe40000010200 */
[----:B------:R-:W-:Y:S01]  /*1ba0*/  @P1 LEA.HI.X R7, R29, UR5, R0, 0x2, P2 ;  /* 0x000000051d071c11 */ /* 0x000fe200090f1400 */
[----:B------:R-:W-:Y:S01]  /*1bb0*/  ULDC UR4, c[0x0][0x288] ;  /* 0x0000a20000047ab9 */ /* 0x000fe20000000800 */
[----:B------:R-:W-:Y:S01]  /*1bc0*/  ISETP.NE.U32.AND P2, PT, RZ, UR8, PT ;  /* 0x00000008ff007c0c */ /* 0x000fe2000bf45070 */
[----:B------:R0:W-:Y:S01]  /*1bd0*/  STL [R1+0x94], R0 ;  /* 0x0000940001007387 */ /* 0x0001e20000100800 */
[----:B------:R-:W-:Y:S02]  /*1be0*/  IADD3 R4, P3, R31, UR6, RZ ;  /* 0x000000061f047c10 */ /* 0x000fe4000ff7e0ff */
[----:B------:R-:W-:Y:S01]  /*1bf0*/  ISETP.NE.AND.EX P2, PT, RZ, UR9, PT, P2 ;  /* 0x00000009ff007c0c */ /* 0x000fe2000bf45320 */
[----:B------:R-:W5:Y:S01]  /*1c00*/  @P1 LDG.E R9, desc[UR46][R6.64] ;  /* 0x0000002e06091981 */ /* 0x000f62000c1e1900 */
[----:B------:R-:W-:-:S03]  /*1c10*/  IADD3.X R5, R30, UR7, RZ, P3, !PT ;  /* 0x000000071e057c10 */ /* 0x000fc60009ffe4ff */
[----:B------:R1:W-:Y:S01]  /*1c20*/  STL [R1+0x8c], R31 ;  /* 0x00008c1f01007387 */ /* 0x0003e20000100800 */
[----:B0-----:R-:W-:Y:S01]  /*1c30*/  IMAD.U32 R0, RZ, RZ, UR4 ;  /* 0x00000004ff007e24 */ /* 0x001fe2000f8e00ff */
[----:B------:R-:W-:Y:S02]  /*1c40*/  ULDC.64 UR4, c[0x0][0x418] ;  /* 0x0001060000047ab9 */ /* 0x000fe40000000a00 */
[----:B------:R-:W5:Y:S04]  /*1c50*/  @P0 LDG.E R27, desc[UR46][R4.64] ;  /* 0x0000002e041b0981 */ /* 0x000f68000c1e1900 */
[----:B------:R-:W-:Y:S01]  /*1c60*/  @P2 IADD3 R2, P1, R31, UR8, RZ ;  /* 0x000000081f022c10 */ /* 0x000fe2000ff3e0ff */
[----:B------:R1:W-:Y:S03]  /*1c70*/  STL [R1+0x90], R30 ;  /* 0x0000901e01007387 */ /* 0x0003e60000100800 */
        /* <DEDUP_REMOVED lines=9> */
[----:B0-----:R-:W-:Y:S02]  /*1d10*/  IMAD.U32 R2, RZ, RZ, UR5 ;  /* 0x00000005ff027e24 */ /* 0x001fe4000f8e00ff */
[----:B------:R-:W-:Y:S01]  /*1d20*/  IMAD.U32 R28, RZ, RZ, UR4 ;  /* 0x00000004ff1c7e24 */ /* 0x000fe2000f8e00ff */
[----:B--2---:R1:W-:Y:S01]  /*1d30*/  STL [R1+0x48], R0 ;  /* 0x0000480001007387 */ /* 0x0043e20000100800 */
[----:B------:R-:W-:Y:S01]  /*1d40*/  MOV R10, R0 ;  /* 0x00000000000a7202 */ /* 0x000fe20000000f00 */
[----:B----4-:R-:W-:Y:S06]  /*1d50*/  @P2 BRA `(.L_x_3058) ;  /* 0x0000000000282947 */ /* 0x010fec0003800000 */
[----:B------:R-:W-:Y:S02]  /*1d60*/  ULDC.64 UR4, c[0x0][0xa00] ;  /* 0x0002800000047ab9 */ /* 0x000fe40000000a00 */
[----:B------:R-:W-:-:S04]  /*1d70*/  ISETP.NE.U32.AND P1, PT, RZ, UR4, PT ;  /* 0x00000004ff007c0c */ /* 0x000fc8000bf25070 */
[----:B------:R-:W-:-:S13]  /*1d80*/  ISETP.NE.AND.EX P1, PT, RZ, UR5, PT, P1 ;  /* 0x00000005ff007c0c */ /* 0x000fda000bf25310 */
[----:B------:R-:W-:Y:S05]  /*1d90*/  @!P1 BRA `(.L_x_3058) ;  /* 0x0000000000189947 */ /* 0x000fea0003800000 */
[----:B------:R-:W0:Y:S02]  /*1da0*/  LDC.64 R6, c[0x0][0xa00] ;  /* 0x00028000ff067b82 */ /* 0x000e240000000a00 */
[----:B0-----:R-:W-:-:S05]  /*1db0*/  IMAD.WIDE R6, R29, 0x4, R6 ;  /* 0x000000041d067825 */ /* 0x001fca00078e0206 */
[----:B-1----:R-:W2:Y:S04]  /*1dc0*/  LDG.E R0, desc[UR46][R6.64] ;  /* 0x0000002e06007981 */ /* 0x002ea8000c1e1900 */
[----:B------:R-:W2:Y:S02]  /*1dd0*/  LDG.E R3, desc[UR46][R6.64+0x4] ;  /* 0x0000042e06037981 */ /* 0x000ea4000c1e1900 */
[----:B--2---:R-:W-:-:S05]  /*1de0*/  IMAD.IADD R10, R3, 0x1, -R0 ;  /* 0x00000001030a7824 */ /* 0x004fca00078e0a00 */
[----:B------:R0:W-:Y:S02]  /*1df0*/  STL [R1+0x48], R10 ;  /* 0x0000480a01007387 */ /* 0x0001e40000100800 */
.L_x_3058:
[----:B------:R-:W-:Y:S01]  /*1e00*/  ULDC.64 UR4, c[0x0][0xa20] ;  /* 0x0002880000047ab9 */ /* 0x000fe20000000a00 */
[C---:B------:R-:W-:Y:S02]  /*1e10*/  LOP3.LUT R3, R34.reuse, 0xff000000, RZ, 0xc0, !PT ;  /* 0xff00000022037812 */ /* 0x040fe400078ec0ff */
[----:B------:R-:W-:Y:S02]  /*1e20*/  ISETP.NE.U32.AND P1, PT, RZ, UR4, PT ;  /* 0x00000004ff007c0c */ /* 0x000fe4000bf25070 */
[C---:B-1----:R-:W-:Y:S02]  /*1e30*/  LOP3.LUT R0, R34.reuse, 0xff0000, RZ, 0xc0, !PT ;  /* 0x00ff000022007812 */ /* 0x042fe400078ec0ff */
[----:B------:R-:W-:Y:S02]  /*1e40*/  ISETP.NE.AND.EX P1, PT, RZ, UR5, PT, P1 ;  /* 0x00000005ff007c0c */ /* 0x000fe4000bf25310 */
[----:B------:R-:W-:Y:S02]  /*1e50*/  SHF.R.U32.HI R3, RZ, 0x8, R3 ;  /* 0x00000008ff037819 */ /* 0x000fe40000011603 */
[----:B------:R-:W-:-:S02]  /*1e60*/  LOP3.LUT R220, R34, 0xffff, RZ, 0xc0, !PT ;  /* 0x0000ffff22dc7812 */ /* 0x000fc400078ec0ff */
[----:B------:R-:W-:-:S07]  /*1e70*/  LEA.HI R8, R0, R3, RZ, 0x10 ;  /* 0x0000000300087211 */ /* 0x000fce00078f80ff */
[----:B------:R-:W-:Y:S05]  /*1e80*/  @!P1 BRA `(.L_x_3059) ;  /* 0x0000000000109947 */ /* 0x000fea0003800000 */
[----:B------:R-:W-:-:S04]  /*1e90*/  IADD3 R4, P0, R31, UR4, RZ ;  /* 0x000000041f047c10 */ /* 0x000fc8000ff1e0ff */
[----:B------:R-:W-:-:S05]  /*1ea0*/  IADD3.X R5, R30, UR5, RZ, P0, !PT ;  /* 0x000000051e057c10 */ /* 0x000fca00087fe4ff */
[----:B------:R1:W5:Y:S01]  /*1eb0*/  LDG.E R28, desc[UR46][R4.64] ;  /* 0x0000002e041c7981 */ /* 0x000362000c1e1900 */
[----:B------:R-:W-:Y:S05]  /*1ec0*/  BRA `(.L_x_3060) ;  /* 0x0000000000107947 */ /* 0x000fea0003800000 */
.L_x_3059:
[----:B------:R-:W-:Y:S05]  /*1ed0*/  @!P0 BRA `(.L_x_3060) ;  /* 0x00000000000c8947 */ /* 0x000fea0003800000 */
[----:B------:R-:W2:Y:S04]  /*1ee0*/  LDG.E R3, desc[UR46][R4.64] ;  /* 0x0000002e04037981 */ /* 0x000ea8000c1e1900 */
[----:B------:R-:W2:Y:S02]  /*1ef0*/  LDG.E R28, desc[UR46][R4.64+0x4] ;  /* 0x0000042e041c7981 */ /* 0x000ea4000c1e1900 */
[----:B--2---:R-:W-:-:S07]  /*1f00*/  IMAD.IADD R28, R28, 0x1, -R3 ;  /* 0x000000011c1c7824 */ /* 0x004fce00078e0a03 */
.L_x_3060:
[----:B------:R-:W-:Y:S01]  /*1f10*/  ULDC.64 UR4, c[0x0][0xa10] ;  /* 0x0002840000047ab9 */ /* 0x000fe20000000a00 */
[----:B------:R-:W2:Y:S01]  /*1f20*/  LDC R6, c[0x0][0x448] ;  /* 0x00011200ff067b82 */ /* 0x000ea20000000800 */
[----:B------:R-:W-:-:S04]  /*1f30*/  ISETP.NE.U32.AND P0, PT, RZ, UR4, PT ;  /* 0x00000004ff007c0c */ /* 0x000fc8000bf05070 */
[----:B------:R-:W-:Y:S01]  /*1f40*/  ISETP.NE.AND.EX P0, PT, RZ, UR5, PT, P0 ;  /* 0x00000005ff007c0c */ /* 0x000fe2000bf05300 */
[----:B------:R-:W-:-:S12]  /*1f50*/  ULDC.64 UR4, c[0x0][0xa30] ;  /* 0x00028c0000047ab9 */ /* 0x000fd80000000a00 */
[----:B-1----:R-:W1:Y:S02]  /*1f60*/  @P0 LDC.64 R4, c[0x0][0xa10] ;  /* 0x00028400ff040b82 */ /* 0x002e640000000a00 */
[----:B-1----:R-:W-:-:S05]  /*1f70*/  @P0 IMAD.WIDE R4, R29, 0x4, R4 ;  /* 0x000000041d040825 */ /* 0x002fca00078e0204 */
[----:B------:R-:W3:Y:S04]  /*1f80*/  @P0 LDG.E R0, desc[UR46][R4.64] ;  /* 0x0000002e04000981 */ /* 0x000ee8000c1e1900 */
[----:B------:R1:W3:Y:S01]  /*1f90*/  @P0 LDG.E R3, desc[UR46][R4.64+0x4] ;  /* 0x0000042e04030981 */ /* 0x0002e2000c1e1900 */
[----:B------:R-:W-:Y:S01]  /*1fa0*/  ISETP.NE.U32.AND P1, PT, RZ, UR4, PT ;  /* 0x00000004ff007c0c */ /* 0x000fe2000bf25070 */
[----:B-----5:R-:W-:-:S03]  /*1fb0*/  IMAD.MOV.U32 R24, RZ, RZ, R28 ;  /* 0x000000ffff187224 */ /* 0x020fc600078e001c */
[----:B------:R-:W-:-:S13]  /*1fc0*/  ISETP.NE.AND.EX P1, PT, RZ, UR5, PT, P1 ;  /* 0x00000005ff007c0c */ /* 0x000fda000bf25310 */
[----:B-1----:R-:W-:-:S04]  /*1fd0*/  @P1 IADD3 R4, P2, R31, UR4, RZ ;  /* 0x000000041f041c10 */ /* 0x002fc8000ff5e0ff */
[----:B------:R-:W-:-:S05]  /*1fe0*/  @P1 IADD3.X R5, R30, UR5, RZ, P2, !PT ;  /* 0x000000051e051c10 */ /* 0x000fca00097fe4ff */
[----:B------:R1:W5:Y:S01]  /*1ff0*/  @P1 LDG.E R24, desc[UR46][R4.64] ;  /* 0x0000002e04181981 */ /* 0x000362000c1e1900 */
[----:B--2---:R-:W-:Y:S01]  /*2000*/  ISETP.NE.AND P1, PT, R6, 0x1, PT ;  /* 0x000000010600780c */ /* 0x004fe20003f25270 */
[----:B------:R-:W-:Y:S01]  /*2010*/  IMAD.IADD R9, R28, 0x1, -R9 ;  /* 0x000000011c097824 */ /* 0x000fe200078e0a09 */
[----:B------:R-:W-:Y:S01]  /*2020*/  SHF.L.U32 R12, R33, 0x7, RZ ;  /* 0x00000007210c7819 */ /* 0x000fe200000006ff */
[----:B------:R-:W-:Y:S01]  /*2030*/  BSSY B0, `(.L_x_3061) ;  /* 0x0000038000007945 */ /* 0x000fe20003800000 */
[----:B------:R-:W-:-:S03]  /*2040*/  LOP3.LUT R13, R8, 0xff, RZ, 0xc0, !PT ;  /* 0x000000ff080d7812 */ /* 0x000fc600078ec0ff */
[----:B------:R-:W-:Y:S01]  /*2050*/  VIADD R6, R12, 0x7f ;  /* 0x0000007f0c067836 */ /* 0x000fe20000000000 */
[----:B------:R-:W-:Y:S05]  /*2060*/  STL [R1+0x50], R12 ;  /* 0x0000500c01007387 */ /* 0x000fea0000100800 */
[----:B------:R-:W2:Y:S08]  /*2070*/  @P1 LDC R7, c[0x0][0x44c] ;  /* 0x00011300ff071b82 */ /* 0x000eb00000000800 */
[----:B------:R-:W4:Y:S01]  /*2080*/  @P1 LDC R11, c[0x0][0x450] ;  /* 0x00011400ff0b1b82 */ /* 0x000f220000000800 */
[----:B---3--:R-:W-:-:S02]  /*2090*/  @P0 IMAD.IADD R2, R3, 0x1, -R0 ;  /* 0x0000000103020824 */ /* 0x008fc400078e0a00 */
[----:B--2---:R-:W-:-:S04]  /*20a0*/  @P1 IMAD.HI.U32 R0, R6, R7, RZ ;  /* 0x0000000706001227 */ /* 0x004fc800078e00ff */
[----:B-1----:R-:W-:Y:S01]  /*20b0*/  IMAD.IADD R4, R9, 0x1, R2 ;  /* 0x0000000109047824 */ /* 0x002fe200078e0202 */
[----:B----4-:R-:W-:-:S03]  /*20c0*/  @P1 SHF.R.U32.HI R6, RZ, R11, R0 ;  /* 0x0000000bff061219 */ /* 0x010fc60000011600 */
[C---:B------:R-:W-:Y:S01]  /*20d0*/  VIADD R0, R4.reuse, 0x7f ;  /* 0x0000007f04007836 */ /* 0x040fe20000000000 */
[----:B------:R-:W-:Y:S01]  /*20e0*/  IADD3 R91, R4, 0x80, -R10 ;  /* 0x00000080045b7810 */ /* 0x000fe20007ffe80a */
[----:B------:R1:W-:Y:S03]  /*20f0*/  STL [R1+0x54], R4 ;  /* 0x0000540401007387 */ /* 0x0003e60000100800 */
[----:B------:R-:W-:Y:S01]  /*2100*/  IADD3 R6, R91, R6, RZ ;  /* 0x000000065b067210 */ /* 0x000fe20007ffe0ff */
[----:B------:R2:W-:Y:S01]  /*2110*/  STL [R1+0xa4], R13 ;  /* 0x0000a40d01007387 */ /* 0x0005e20000100800 */
[----:B------:R-:W-:Y:S02]  /*2120*/  SHF.R.S32.HI R3, RZ, 0x1f, R0 ;  /* 0x0000001fff037819 */ /* 0x000fe40000011400 */
[----:B------:R-:W-:Y:S02]  /*2130*/  SHF.R.S32.HI R5, RZ, 0x1f, R6 ;  /* 0x0000001fff057819 */ /* 0x000fe40000011406 */
[----:B------:R-:W-:Y:S01]  /*2140*/  LEA.HI R3, R3, R0, RZ, 0x7 ;  /* 0x0000000003037211 */ /* 0x000fe200078f38ff */
[----:B------:R-:W-:Y:S01]  /*2150*/  IMAD.MOV.U32 R0, RZ, RZ, RZ ;  /* 0x000000ffff007224 */ /* 0x000fe200078e00ff */
[----:B------:R-:W-:-:S02]  /*2160*/  LEA.HI R5, R5, R6, RZ, 0x7 ;  /* 0x0000000605057211 */ /* 0x000fc400078f38ff */
[----:B-1----:R-:W-:Y:S02]  /*2170*/  SHF.R.U32.HI R4, RZ, 0x10, R8 ;  /* 0x00000010ff047819 */ /* 0x002fe40000011608 */
[----:B------:R-:W-:Y:S02]  /*2180*/  SHF.R.S32.HI R92, RZ, 0x7, R3 ;  /* 0x00000007ff5c7819 */ /* 0x000fe40000011403 */
[----:B------:R-:W-:Y:S01]  /*2190*/  SHF.R.S32.HI R5, RZ, 0x7, R5 ;  /* 0x00000007ff057819 */ /* 0x000fe20000011405 */
[----:B------:R2:W-:Y:S03]  /*21a0*/  STL [R1+0x88], R4 ;  /* 0x0000880401007387 */ /* 0x0005e60000100800 */
[----:B0-----:R-:W-:-:S04]  /*21b0*/  VIMNMX R10, R92, R5, PT ;  /* 0x000000055c0a7248 */ /* 0x001fc80003fe0100 */
[----:B------:R-:W-:-:S13]  /*21c0*/  ISETP.GE.AND P0, PT, R10, 0x1, PT ;  /* 0x000000010a00780c */ /* 0x000fda0003f06270 */
[----:B--2---:R-:W-:Y:S05]  /*21d0*/  @!P0 BRA `(.L_x_3062) ;  /* 0x0000000000748947 */ /* 0x004fea0003800000 */
[----:B------:R-:W-:Y:S01]  /*21e0*/  ISETP.NE.AND P0, PT, R4, RZ, PT ;  /* 0x000000ff0400720c */ /* 0x000fe20003f05270 */
[----:B------:R-:W-:-:S03]  /*21f0*/  ULDC UR4, c[0x0][0x9f0] ;  /* 0x00027c0000047ab9 */ /* 0x000fc60000000800 */
[----:B------:R-:W-:-:S04]  /*2200*/  SEL R11, R4, UR4, P0 ;  /* 0x00000004040b7c07 */ /* 0x000fc80008000000 */
[-C--:B------:R-:W-:Y:S02]  /*2210*/  IABS R6, R11.reuse ;  /* 0x0000000b00067213 */ /* 0x080fe40000000000 */
[----:B------:R-:W-:Y:S02]  /*2220*/  IADD3 R0, R11, -0x1, R10 ;  /* 0xffffffff0b007810 */ /* 0x000fe40007ffe00a */
[----:B------:R-:W0:Y:S01]  /*2230*/  I2F.RP R3, R6 ;  /* 0x0000000600037306 */ /* 0x000e220000209400 */
[-C--:B------:R-:W-:Y:S02]  /*2240*/  IABS R12, R11.reuse ;  /* 0x0000000b000c7213 */ /* 0x080fe40000000000 */
[----:B------:R-:W-:Y:S02]  /*2250*/  IABS R8, R0 ;  /* 0x0000000000087213 */ /* 0x000fe40000000000 */
[----:B------:R-:W-:-:S04]  /*2260*/  LOP3.LUT R0, R0, R11, RZ, 0x3c, !PT ;  /* 0x0000000b00007212 */ /* 0x000fc800078e3cff */
[----:B------:R-:W-:Y:S01]  /*2270*/  ISETP.GE.AND P2, PT, R0, RZ, PT ;  /* 0x000000ff0000720c */ /* 0x000fe20003f46270 */
[----:B0-----:R-:W0:Y:S02]  /*2280*/  MUFU.RCP R3, R3 ;  /* 0x0000000300037308 */ /* 0x001e240000001000 */
[----:B0-----:R-:W-:Y:S02]  /*2290*/  VIADD R4, R3, 0xffffffe ;  /* 0x0ffffffe03047836 */ /* 0x001fe40000000000 */
[----:B------:R-:W-:-:S04]  /*22a0*/  IMAD.MOV R3, RZ, RZ, -R12 ;  /* 0x000000ffff037224 */ /* 0x000fc800078e0a0c */
        /* <DEDUP_REMOVED lines=8> */
[-C--:B------:R-:W-:Y:S01]  /*2330*/  @!P1 IADD3 R3, R3, -R6.reuse, RZ ;  /* 0x8000000603039210 */ /* 0x080fe20007ffe0ff */
[----:B------:R-:W-:Y:S01]  /*2340*/  @!P1 VIADD R5, R5, 0x1 ;  /* 0x0000000105059836 */ /* 0x000fe20000000000 */
[----:B------:R-:W-:Y:S02]  /*2350*/  ISETP.NE.AND P1, PT, R11, RZ, PT ;  /* 0x000000ff0b00720c */ /* 0x000fe40003f25270 */
[----:B------:R-:W-:-:S13]  /*2360*/  ISETP.GE.U32.AND P0, PT, R3, R6, PT ;  /* 0x000000060300720c */ /* 0x000fda0003f06070 */
[----:B------:R-:W-:-:S04]  /*2370*/  @P0 VIADD R5, R5, 0x1 ;  /* 0x0000000105050836 */ /* 0x000fc80000000000 */
[----:B------:R-:W-:-:S04]  /*2380*/  IMAD.MOV.U32 R0, RZ, RZ, R5 ;  /* 0x000000ffff007224 */ /* 0x000fc800078e0005 */
[----:B------:R-:W-:Y:S01]  /*2390*/  @!P2 IMAD.MOV R0, RZ, RZ, -R0 ;  /* 0x000000ffff00a224 */ /* 0x000fe200078e0a00 */
[----:B------:R-:W-:-:S07]  /*23a0*/  @!P1 LOP3.LUT R0, RZ, R11, RZ, 0x33, !PT ;  /* 0x0000000bff009212 */ /* 0x000fce00078e33ff */
.L_x_3062:
[----:B------:R-:W-:Y:S05]  /*23b0*/  BSYNC B0 ;  /* 0x0000000000007941 */ /* 0x000fea0003800000 */
.L_x_3061:
[----:B------:R-:W-:-:S05]  /*23c0*/  IMAD R3, R13, R0, RZ ;  /* 0x000000000d037224 */ /* 0x000fca00078e02ff */
[C---:B------:R-:W-:Y:S01]  /*23d0*/  VIADDMNMX R0, R3.reuse, R0, R10, PT ;  /* 0x0000000003007246 */ /* 0x040fe2000380010a */
[----:B------:R-:W-:-:S03]  /*23e0*/  IMAD R3, R3, 0x80, -R9 ;  /* 0x0000008003037824 */ /* 0x000fc600078e0a09 */
[----:B------:R-:W-:Y:S02]  /*23f0*/  LEA R5, R0, -R9, 0x7 ;  /* 0x8000000900057211 */ /* 0x000fe400078e38ff */
        /* <DEDUP_REMOVED lines=29> */
[----:B------:R-:W-:-:S07]  /*25d0*/  IMAD.MOV.U32 R12, RZ, RZ, 0x1 ;  /* 0x00000001ff0c7424 */ /* 0x000fce00078e00ff */
[----:B------:R-:W-:-:S07]  /*25e0*/  LEPC R20, `(.L_x_3065) ;  /* 0x000000001014794e */ /* 0x000fce0000000000 */
[----:B0----5:R-:W-:Y:S05]  /*25f0*/  CALL.ABS.NOINC R14 ;  /* 0x000000000e007343 */ /* 0x021fea0003c00000 */
.L_x_3065:
[----:B------:R-:W-:Y:S05]  /*2600*/  BSYNC B6 ;  /* 0x0000000000067941 */ /* 0x000fea0003800000 */
.L_x_3064:
        /* <DEDUP_REMOVED lines=9> */
[----:B------:R-:W-:Y:S01]  /*26a0*/  IMAD.U32 R5, RZ, RZ, UR5 ;  /* 0x00000005ff057e24 */ /* 0x000fe2000f8e00ff */
[----:B------:R-:W0:Y:S01]  /*26b0*/  LDC.64 R14, c[0x4][R14] ;  /* 0x010000000e0e7b82 */ /* 0x000e220000000a00 */
[----:B------:R-:W-:Y:S01]  /*26c0*/  ULDC.64 UR4, c[0x4][0xc8] ;  /* 0x0100320000047ab9 */ /* 0x000fe20000000a00 */
        /* <DEDUP_REMOVED lines=8> */
.L_x_3067:
[----:B------:R-:W-:Y:S05]  /*2750*/  BSYNC B6 ;  /* 0x0000000000067941 */ /* 0x000fea0003800000 */
.L_x_3066:
[----:B------:R-:W-:Y:S01]  /*2760*/  IMAD.MOV.U32 R0, RZ, RZ, R29 ;  /* 0x000000ffff007224 */ /* 0x000fe200078e001d */
[----:B------:R-:W-:Y:S01]  /*2770*/  ULDC.64 UR4, c[0x0][0x9f8] ;  /* 0x00027e0000047ab9 */ /* 0x000fe20000000a00 */
[----:B------:R-:W0:Y:S01]  /*2780*/  S2R R29, SR_TID.X ;  /* 0x00000000001d7919 */ /* 0x000e220000002100 */
[----:B------:R-:W-:Y:S01]  /*2790*/  ISETP.NE.U32.AND P0, PT, RZ, UR4, PT ;  /* 0x00000004ff007c0c */ /* 0x000fe2000bf05070 */
[----:B------:R-:W1:Y:S01]  /*27a0*/  LDC R35, c[0x0][0x3f4] ;  /* 0x0000fd00ff237b82 */ /* 0x000e620000000800 */
[----:B------:R-:W2:Y:S02]  /*27b0*/  LDL R32, [R1+0x4c] ;  /* 0x00004c0001207983 */ /* 0x000ea40000100800 */
[----:B------:R-:W-:Y:S02]  /*27c0*/  ISETP.NE.AND.EX P0, PT, RZ, UR5, PT, P0 ;  /* 0x00000005ff007c0c */ /* 0x000fe4000bf05300 */
[----:B------:R-:W3:Y:S03]  /*27d0*/  LDL R21, [R1+0x6c] ;  /* 0x00006c0001157983 */ /* 0x000ee60000100800 */
[----:B------:R-:W4:Y:S08]  /*27e0*/  LDC.64 R14, c[0x0][0x3f8] ;  /* 0x0000fe00ff0e7b82 */ /* 0x000f300000000a00 */
[----:B------:R-:W4:Y:S01]  /*27f0*/  LDC.64 R12, c[0x0][0x408] ;  /* 0x00010200ff0c7b82 */ /* 0x000f220000000a00 */
[----:B------:R-:W-:-:S02]  /*2800*/  @P0 IADD3 R4, P1, R31, UR4, RZ ;  /* 0x000000041f040c10 */ /* 0x000fc4000ff3e0ff */
[----:B------:R-:W-:Y:S01]  /*2810*/  SHF.R.S32.HI R9, RZ, 0x1f, R219 ;  /* 0x0000001fff097819 */ /* 0x000fe200000114db */
[C---:B------:R-:W-:Y:S01]  /*2820*/  IMAD.SHL.U32 R37, R219.reuse, 0x80, RZ ;  /* 0x00000080db257824 */ /* 0x040fe200078e00ff */
[----:B------:R-:W-:Y:S01]  /*2830*/  @P0 IADD3.X R5, R30, UR5, RZ, P1, !PT ;  /* 0x000000051e050c10 */ /* 0x000fe20008ffe4ff */
[----:B------:R-:W-:Y:S01]  /*2840*/  IMAD.SHL.U32 R34, R219, 0x80, RZ ;  /* 0x00000080db227824 */ /* 0x000fe200078e00ff */
[----:B------:R-:W3:Y:S04]  /*2850*/  LDL R31, [R1+0x74] ;  /* 0x00007400011f7983 */ /* 0x000ee80000100800 */
[----:B------:R4:W3:Y:S01]  /*2860*/  @P0 LDG.E R0, desc[UR46][R4.64] ;  /* 0x0000002e04000981 */ /* 0x0008e2000c1e1900 */
[----:B0-----:R-:W-:-:S03]  /*2870*/  IADD3 R6, R29, -0x80, RZ ;  /* 0xffffff801d067810 */ /* 0x001fc60007ffe0ff */
[----:B------:R-:W3:Y:S01]  /*2880*/  LDL R30, [R1+0x70] ;  /* 0x00007000011e7983 */ /* 0x000ee20000100800 */
[----:B------:R-:W-:Y:S02]  /*2890*/  SHF.R.S32.HI R3, RZ, 0x1f, R6 ;  /* 0x0000001fff037819 */ /* 0x000fe40000011406 */
[----:B-1----:R-:W-:Y:S02]  /*28a0*/  ISETP.GE.AND P0, PT, R16, R35, PT ;  /* 0x000000231000720c */ /* 0x002fe40003f06270 */
[----:B------:R-:W-:Y:S01]  /*28b0*/  LEA.HI R3, R3, R6, RZ, 0x3 ;  /* 0x0000000603037211 */ /* 0x000fe200078f18ff */
[----:B----4-:R-:W-:Y:S01]  /*28c0*/  IMAD R4, R9, R14, RZ ;  /* 0x0000000e09047224 */ /* 0x010fe200078e02ff */
[----:B------:R-:W-:Y:S02]  /*28d0*/  SEL R5, R35, RZ, P0 ;  /* 0x000000ff23057207 */ /* 0x000fe40000000000 */
[----:B------:R-:W-:-:S03]  /*28e0*/  LOP3.LUT R7, R3, 0xfffffff8, RZ, 0xc0, !PT ;  /* 0xfffffff803077812 */ /* 0x000fc600078ec0ff */
[----:B------:R-:W-:Y:S02]  /*28f0*/  IMAD.IADD R5, R16, 0x1, R5 ;  /* 0x0000000110057824 */ /* 0x000fe400078e0205 */
[----:B------:R-:W-:Y:S02]  /*2900*/  IMAD.IADD R36, R6, 0x1, -R7 ;  /* 0x0000000106247824 */ /* 0x000fe400078e0a07 */
[----:B------:R-:W-:Y:S02]  /*2910*/  IMAD R7, R219, R15, R4 ;  /* 0x0000000fdb077224 */ /* 0x000fe400078e0204 */
[----:B------:R-:W-:-:S04]  /*2920*/  IMAD R4, R9, R12, RZ ;  /* 0x0000000c09047224 */ /* 0x000fc800078e02ff */
[----:B------:R-:W-:Y:S01]  /*2930*/  IMAD R9, R219, R13, R4 ;  /* 0x0000000ddb097224 */ /* 0x000fe200078e0204 */
[----:B------:R-:W-:Y:S02]  /*2940*/  SHF.R.S32.HI R4, RZ, 0x1f, R5 ;  /* 0x0000001fff047819 */ /* 0x000fe40000011405 */
[----:B------:R-:W-:Y:S02]  /*2950*/  LOP3.LUT R37, R37, 0x380, RZ, 0xc0, !PT ;  /* 0x0000038025257812 */ /* 0x000fe400078ec0ff */
[-C--:B------:R-:W-:Y:S02]  /*2960*/  LEA.HI R77, R4, R5.reuse, RZ, 0x4 ;  /* 0x00000005044d7211 */ /* 0x080fe400078f20ff */
[----:B------:R-:W-:Y:S02]  /*2970*/  LOP3.LUT R34, R34, 0x380, RZ, 0xc0, !PT ;  /* 0x0000038022227812 */ /* 0x000fe400078ec0ff */
[----:B------:R-:W-:Y:S02]  /*2980*/  LEA.HI R6, R4, R5, RZ, 0x7 ;  /* 0x0000000504067211 */ /* 0x000fe400078f38ff */
[----:B------:R-:W-:-:S02]  /*2990*/  SHF.R.U32.HI R37, RZ, 0x3, R37 ;  /* 0x00000003ff257819 */ /* 0x000fc40000011625 */
[----:B------:R-:W-:-:S04]  /*29a0*/  LOP3.LUT R4, R34, 0x70, R77, 0xf8, !PT ;  /* 0x0000007022047812 */ /* 0x000fc800078ef84d */
[----:B------:R-:W-:Y:S02]  /*29b0*/  LOP3.LUT R4, R4, R37, RZ, 0x3c, !PT ;  /* 0x0000002504047212 */ /* 0x000fe400078e3cff */
[----:B------:R-:W4:Y:S01]  /*29c0*/  LDL.LU R37, [R1] ;  /* 0x0000000001257983 */ /* 0x000f220000300800 */
[C---:B------:R-:W-:Y:S02]  /*29d0*/  VIADD R33, R219.reuse, 0x20 ;  /* 0x00000020db217836 */ /* 0x040fe40000000000 */
[----:B------:R-:W-:Y:S02]  /*29e0*/  VIADD R34, R219, 0x20 ;  /* 0x00000020db227836 */ /* 0x000fe40000000000 */
[----:B------:R-:W-:Y:S02]  /*29f0*/  IMAD.SHL.U32 R33, R33, 0x80, RZ ;  /* 0x0000008021217824 */ /* 0x000fe400078e00ff */
[----:B------:R-:W-:-:S03]  /*2a00*/  IMAD.SHL.U32 R34, R34, 0x80, RZ ;  /* 0x0000008022227824 */ /* 0x000fc600078e00ff */
[----:B------:R-:W-:Y:S02]  /*2a10*/  LOP3.LUT R33, R33, 0x380, RZ, 0xc0, !PT ;  /* 0x0000038021217812 */ /* 0x000fe400078ec0ff */
[----:B------:R-:W-:Y:S01]  /*2a20*/  LOP3.LUT R34, R34, 0x380, RZ, 0xc0, !PT ;  /* 0x0000038022227812 */ /* 0x000fe200078ec0ff */
[----:B------:R-:W-:Y:S01]  /*2a30*/  IMAD.WIDE.U32 R78, R219, R14, R18 ;  /* 0x0000000edb4e7225 */ /* 0x000fe200078e0012 */
[----:B------:R-:W-:-:S03]  /*2a40*/  LOP3.LUT R5, R33, 0x70, R77, 0xf8, !PT ;  /* 0x0000007021057812 */ /* 0x000fc600078ef84d */
[----:B------:R-:W-:Y:S01]  /*2a50*/  IMAD.WIDE.U32 R80, R219, R14, R16 ;  /* 0x0000000edb507225 */ /* 0x000fe200078e0010 */
[----:B------:R-:W-:-:S03]  /*2a60*/  SHF.R.U32.HI R34, RZ, 0x3, R34 ;  /* 0x00000003ff227819 */ /* 0x000fc60000011622 */
[----:B------:R-:W-:Y:S02]  /*2a70*/  IMAD.SHL.U32 R6, R6, 0x80, RZ ;  /* 0x0000008006067824 */ /* 0x000fe400078e00ff */
[----:B------:R-:W-:Y:S02]  /*2a80*/  IMAD.IADD R79, R79, 0x1, R7 ;  /* 0x000000014f4f7824 */ /* 0x000fe400078e0207 */
[----:B------:R-:W-:Y:S01]  /*2a90*/  IMAD.IADD R81, R7, 0x1, R81 ;  /* 0x0000000107517824 */ /* 0x000fe200078e0251 */
[----:B------:R-:W-:Y:S02]  /*2aa0*/  LOP3.LUT R7, R6, 0xffffc000, RZ, 0xc0, !PT ;  /* 0xffffc00006077812 */ /* 0x000fe400078ec0ff */
[----:B------:R-:W-:Y:S02]  /*2ab0*/  LOP3.LUT R6, R5, R34, RZ, 0x3c, !PT ;  /* 0x0000002205067212 */ /* 0x000fe400078e3cff */
[----:B------:R-:W-:-:S04]  /*2ac0*/  SHF.R.U32.HI R34, RZ, 0x7, R29 ;  /* 0x00000007ff227819 */ /* 0x000fc8000001161d */
[----:B------:R-:W-:Y:S01]  /*2ad0*/  ISETP.NE.AND P6, PT, R34, 0x1, PT ;  /* 0x000000012200780c */ /* 0x000fe20003fc5270 */
[----:B------:R-:W-:-:S12]  /*2ae0*/  VIADD R10, R219, 0x60 ;  /* 0x00000060db0a7836 */ /* 0x000fd80000000000 */
[----:B------:R-:W-:Y:S05]  /*2af0*/  @!P6 WARPSYNC.ALL ;  /* 0x000000000000e948 */ /* 0x000fea0003800000 */
[----:B------:R-:W-:Y:S02]  /*2b00*/  ULDC UR4, c[0x0][0x2f4] ;  /* 0x0000bd0000047ab9 */ /* 0x000fe40000000800 */
[----:B------:R-:W-:Y:S01]  /*2b10*/  ISETP.GE.AND P2, PT, R22, UR4, PT ;  /* 0x0000000416007c0c */ /* 0x000fe2000bf46270 */
[----:B------:R-:W-:Y:S02]  /*2b20*/  IMAD.SHL.U32 R10, R10, 0x80, RZ ;  /* 0x000000800a0a7824 */ /* 0x000fe400078e00ff */
[----:B------:R-:W-:-:S03]  /*2b30*/  IMAD.WIDE.U32 R82, R219, R12, R18 ;  /* 0x0000000cdb527225 */ /* 0x000fc600078e0012 */
[----:B------:R-:W-:Y:S01]  /*2b40*/  LOP3.LUT R10, R10, 0x380, RZ, 0xc0, !PT ;  /* 0x000003800a0a7812 */ /* 0x000fe200078ec0ff */
[----:B------:R-:W-:Y:S01]  /*2b50*/  IMAD.WIDE.U32 R84, R219, R12, R16 ;  /* 0x0000000cdb547225 */ /* 0x000fe200078e0010 */
[----:B------:R-:W-:Y:S02]  /*2b60*/  IADD3 R83, R83, R9, RZ ;  /* 0x0000000953537210 */ /* 0x000fe40007ffe0ff */
[----:B------:R-:W-:Y:S01]  /*2b70*/  IADD3 R33, R219, 0x40, RZ ;  /* 0x00000040db217810 */ /* 0x000fe20007ffe0ff */
[----:B------:R-:W-:Y:S01]  /*2b80*/  IMAD.IADD R85, R9, 0x1, R85 ;  /* 0x0000000109557824 */ /* 0x000fe200078e0255 */
[----:B------:R-:W-:Y:S01]  /*2b90*/  LOP3.LUT R9, R10, 0x70, R77, 0xf8, !PT ;  /* 0x000000700a097812 */ /* 0x000fe200078ef84d */
[C---:B------:R-:W-:Y:S02]  /*2ba0*/  VIADD R8, R219.reuse, 0x40 ;  /* 0x00000040db087836 */ /* 0x040fe40000000000 */
[----:B------:R-:W-:Y:S02]  /*2bb0*/  VIADD R10, R219, 0x60 ;  /* 0x00000060db0a7836 */ /* 0x000fe40000000000 */
[----:B------:R-:W-:Y:S01]  /*2bc0*/  IMAD.SHL.U32 R33, R33, 0x80, RZ ;  /* 0x0000008021217824 */ /* 0x000fe200078e00ff */
[----:B------:R-:W-:Y:S01]  /*2bd0*/  SHF.L.U32 R8, R8, 0x7, RZ ;  /* 0x0000000708087819 */ /* 0x000fe200000006ff */
[----:B------:R-:W-:Y:S01]  /*2be0*/  IMAD.SHL.U32 R10, R10, 0x80, RZ ;  /* 0x000000800a0a7824 */ /* 0x000fe200078e00ff */
[----:B-----5:R-:W-:-:S02]  /*2bf0*/  SHF.R.S32.HI R11, RZ, 0x1f, R24 ;  /* 0x0000001fff0b7819 */ /* 0x020fc40000011418 */
[----:B------:R-:W-:Y:S02]  /*2c00*/  LOP3.LUT R8, R8, 0x380, RZ, 0xc0, !PT ;  /* 0x0000038008087812 */ /* 0x000fe400078ec0ff */
[----:B------:R-:W-:Y:S02]  /*2c10*/  LOP3.LUT R33, R33, 0x380, RZ, 0xc0, !PT ;  /* 0x0000038021217812 */ /* 0x000fe400078ec0ff */
[----:B------:R-:W-:Y:S01]  /*2c20*/  LOP3.LUT R10, R10, 0x380, RZ, 0xc0, !PT ;  /* 0x000003800a0a7812 */ /* 0x000fe200078ec0ff */
[C---:B------:R-:W-:Y:S01]  /*2c30*/  IMAD R20, R11.reuse, R14, RZ ;  /* 0x0000000e0b147224 */ /* 0x040fe200078e02ff */
[----:B------:R-:W-:Y:S02]  /*2c40*/  LOP3.LUT R8, R8, 0x70, R77, 0xf8, !PT ;  /* 0x0000007008087812 */ /* 0x000fe400078ef84d */
[----:B------:R-:W-:Y:S01]  /*2c50*/  SHF.R.U32.HI R33, RZ, 0x3, R33 ;  /* 0x00000003ff217819 */ /* 0x000fe20000011621 */
[----:B------:R-:W-:Y:S01]  /*2c60*/  IMAD R11, R11, R12, RZ ;  /* 0x0000000c0b0b7224 */ /* 0x000fe200078e02ff */
[----:B------:R-:W-:Y:S01]  /*2c70*/  SHF.R.U32.HI R10, RZ, 0x3, R10 ;  /* 0x00000003ff0a7819 */ /* 0x000fe2000001160a */
[----:B------:R-:W-:Y:S01]  /*2c80*/  IMAD R69, R24, R15, R20 ;  /* 0x0000000f18457224 */ /* 0x000fe200078e0214 */
[----:B------:R-:W-:Y:S01]  /*2c90*/  LOP3.LUT R8, R8, R33, RZ, 0x3c, !PT ;  /* 0x0000002108087212 */ /* 0x000fe200078e3cff */
[----:B------:R-:W-:Y:S01]  /*2ca0*/  IMAD.WIDE.U32 R78, R24, R14, R78 ;  /* 0x0000000e184e7225 */ /* 0x000fe200078e004e */
[----:B------:R-:W-:-:S02]  /*2cb0*/  LOP3.LUT R10, R9, R10, RZ, 0x3c, !PT ;  /* 0x0000000a090a7212 */ /* 0x000fc400078e3cff */
[----:B------:R-:W-:Y:S01]  /*2cc0*/  LOP3.LUT R71, R77, 0xfffffff0, RZ, 0xc0, !PT ;  /* 0xfffffff04d477812 */ /* 0x000fe200078ec0ff */
[----:B------:R-:W-:-:S04]  /*2cd0*/  IMAD.WIDE.U32 R80, R24, R14, R80 ;  /* 0x0000000e18507225 */ /* 0x000fc800078e0050 */
[C---:B------:R-:W-:Y:S02]  /*2ce0*/  IMAD R11, R24.reuse, R13, R11 ;  /* 0x0000000d180b7224 */ /* 0x040fe400078e020b */
[----:B------:R-:W-:-:S04]  /*2cf0*/  IMAD.WIDE.U32 R82, R24, R12, R82 ;  /* 0x0000000c18527225 */ /* 0x000fc800078e0052 */
[----:B------:R-:W-:Y:S01]  /*2d00*/  IMAD.WIDE.U32 R84, R24, R12, R84 ;  /* 0x0000000c18547225 */ /* 0x000fe200078e0054 */
[----:B------:R-:W-:-:S03]  /*2d10*/  SHF.L.U64.HI R9, R14, 0x6, R15 ;  /* 0x000000060e097819 */ /* 0x000fc6000001020f */
[----:B------:R-:W-:Y:S01]  /*2d20*/  VIADD R90, R34, 0x8 ;  /* 0x00000008225a7836 */ /* 0x000fe20000000000 */
[----:B------:R-:W-:Y:S01]  /*2d30*/  SHF.L.U32 R34, R35, 0x1, RZ ;  /* 0x0000000123227819 */ /* 0x000fe200000006ff */
[----:B------:R-:W-:Y:S01]  /*2d40*/  IMAD.IADD R3, R27, 0x1, R28 ;  /* 0x000000011b037824 */ /* 0x000fe200078e021c */
[C---:B------:R-:W-:Y:S01]  /*2d50*/  SHF.L.U64.HI R28, R12.reuse, 0x5, R13 ;  /* 0x000000050c1c7819 */ /* 0x040fe2000001020d */
[----:B------:R-:W-:Y:S01]  /*2d60*/  IMAD.IADD R68, R79, 0x1, R69 ;  /* 0x000000014f447824 */ /* 0x000fe200078e0245 */
[----:B------:R-:W-:Y:S01]  /*2d70*/  SHF.L.U64.HI R29, R12, 0x6, R13 ;  /* 0x000000060c1d7819 */ /* 0x000fe2000001020d */
[----:B------:R-:W-:Y:S01]  /*2d80*/  IMAD.SHL.U32 R20, R14, 0x20, RZ ;  /* 0x000000200e147824 */ /* 0x000fe200078e00ff */
[----:B------:R-:W-:Y:S01]  /*2d90*/  ISETP.GE.AND P1, PT, R16, UR4, PT ;  /* 0x0000000410007c0c */ /* 0x000fe2000bf26270 */
[----:B------:R-:W-:Y:S01]  /*2da0*/  IMAD.SHL.U32 R27, R14, 0x80, RZ ;  /* 0x000000800e1b7824 */ /* 0x000fe200078e00ff */
[----:B------:R-:W-:Y:S01]  /*2db0*/  SHF.R.S32.HI R77, RZ, 0x4, R77 ;  /* 0x00000004ff4d7819 */ /* 0x000fe2000001144d */
[----:B------:R-:W-:Y:S01]  /*2dc0*/  IMAD.SHL.U32 R33, R12, 0x80, RZ ;  /* 0x000000800c217824 */ /* 0x000fe200078e00ff */
[----:B------:R-:W-:Y:S01]  /*2dd0*/  SHF.R.S32.HI R87, RZ, 0x1f, R71 ;  /* 0x0000001fff577819 */ /* 0x000fe20000011447 */
[----:B------:R-:W-:-:S02]  /*2de0*/  IMAD R35, R36, 0x20, R219 ;  /* 0x0000002024237824 */ /* 0x000fc400078e02db */
[----:B------:R-:W-:Y:S02]  /*2df0*/  IMAD.IADD R69, R69, 0x1, R81 ;  /* 0x0000000145457824 */ /* 0x000fe400078e0251 */
[----:B------:R-:W-:Y:S02]  /*2e00*/  IMAD.IADD R70, R83, 0x1, R11 ;  /* 0x0000000153467824 */ /* 0x000fe400078e020b */
[----:B------:R-:W-:Y:S01]  /*2e10*/  IMAD.IADD R76, R11, 0x1, R85 ;  /* 0x000000010b4c7824 */ /* 0x000fe200078e0255 */
[-C--:B--2---:R-:W-:Y:S01]  /*2e20*/  IADD3 R4, R4, R7.reuse, R32 ;  /* 0x0000000704047210 */ /* 0x084fe20007ffe020 */
[----:B------:R-:W-:Y:S01]  /*2e30*/  IMAD.SHL.U32 R32, R12, 0x40, RZ ;  /* 0x000000400c207824 */ /* 0x000fe200078e00ff */
[-C--:B---3--:R-:W-:Y:S01]  /*2e40*/  IADD3 R5, R6, R7.reuse, R31 ;  /* 0x0000000706057210 */ /* 0x088fe20007ffe01f */
[----:B------:R-:W-:Y:S01]  /*2e50*/  IMAD.SHL.U32 R31, R12, 0x20, RZ ;  /* 0x000000200c1f7824 */ /* 0x000fe200078e00ff */
[----:B------:R-:W-:Y:S02]  /*2e60*/  SHF.R.S32.HI R86, RZ, 0x1f, R0 ;  /* 0x0000001fff567819 */ /* 0x000fe40000011400 */
[----:B------:R-:W-:-:S02]  /*2e70*/  IADD3 R6, R8, R7, R30 ;  /* 0x0000000708067210 */ /* 0x000fc40007ffe01e */
[----:B------:R-:W-:Y:S02]  /*2e80*/  IADD3 R7, R10, R7, R21 ;  /* 0x000000070a077210 */ /* 0x000fe40007ffe015 */
[C-C-:B------:R-:W-:Y:S02]  /*2e90*/  SHF.L.U64.HI R8, R14.reuse, 0x5, R15.reuse ;  /* 0x000000050e087819 */ /* 0x140fe4000001020f */
[C---:B------:R-:W-:Y:S02]  /*2ea0*/  SHF.L.U64.HI R10, R14.reuse, 0x7, R15 ;  /* 0x000000070e0a7819 */ /* 0x040fe4000001020f */
[----:B------:R-:W-:Y:S02]  /*2eb0*/  SHF.L.U32 R21, R14, 0x6, RZ ;  /* 0x000000060e157819 */ /* 0x000fe400000006ff */
[----:B------:R-:W-:Y:S02]  /*2ec0*/  SHF.L.U64.HI R30, R12, 0x7, R13 ;  /* 0x000000070c1e7819 */ /* 0x000fe4000001020d */
[----:B----4-:R-:W-:-:S04]  /*2ed0*/  LOP3.LUT R37, R37, 0xfffffffd, RZ, 0xc0, !PT ;  /* 0xfffffffd25257812 */ /* 0x010fc800078ec0ff */
[----:B------:R-:W-:-:S05]  /*2ee0*/  @P2 LOP3.LUT R37, R37, 0x2, RZ, 0xfc, !PT ;  /* 0x0000000225252812 */ /* 0x000fca00078efcff */
[----:B------:R0:W-:Y:S01]  /*2ef0*/  STL [R1], R37 ;  /* 0x0000002501007387 */ /* 0x0001e20000100800 */
[----:B------:R-:W-:Y:S06]  /*2f00*/  @!P6 BAR.SYNC.DEFER_BLOCKING 0x9, 0x100 ;  /* 0x024400000000eb1d */ /* 0x000fec0000010000 */
.L_x_3163:
[----:B------:R-:W2:Y:S01]  /*2f10*/  LDL R41, [R1+0x4c] ;  /* 0x00004c0001297983 */ /* 0x000ea20000100800 */
[----:B-1----:R-:W1:Y:S03]  /*2f20*/  LDC R94, c[0x0][0x430] ;  /* 0x00010c00ff5e7b82 */ /* 0x002e660000000800 */
[----:B------:R-:W3:Y:S01]  /*2f30*/  LDL.LU R39, [R1] ;  /* 0x0000000001277983 */ /* 0x000ee20000300800 */
[----:B------:R-:W-:Y:S01]  /*2f40*/  IADD3 R38, R26, -0x1, RZ ;  /* 0xffffffff1a267810 */ /* 0x000fe20007ffe0ff */
[----:B------:R-:W-:-:S03]  /*2f50*/  IMAD.MOV.U32 R93, RZ, RZ, RZ ;  /* 0x000000ffff5d7224 */ /* 0x000fc600078e00ff */
[----:B------:R-:W4:Y:S01]  /*2f60*/  LDC R101, c[0x0][0x3f4] ;  /* 0x0000fd00ff657b82 */ /* 0x000f220000000800 */
[----:B------:R-:W-:-:S04]  /*2f70*/  IMAD R12, R38, 0x80, R35 ;  /* 0x00000080260c7824 */ /* 0x000fc800078e0223 */
[----:B------:R-:W-:Y:S01]  /*2f80*/  IMAD.IADD R40, R3, 0x1, R12 ;  /* 0x0000000103287824 */ /* 0x000fe200078e020c */
[----:B------:R-:W-:-:S03]  /*2f90*/  ISETP.GE.AND P2, PT, R12, R2, PT ;  /* 0x000000020c00720c */ /* 0x000fc60003f46270 */
[----:B------:R-:W-:Y:S01]  /*2fa0*/  IMAD.MOV.U32 R36, RZ, RZ, R40 ;  /* 0x000000ffff247224 */ /* 0x000fe200078e0028 */
[----:B------:R-:W-:Y:S02]  /*2fb0*/  ISETP.GT.OR P2, PT, R35, 0x7f, P2 ;  /* 0x0000007f2300780c */ /* 0x000fe40001744670 */
[----:B-1----:R-:W-:-:S11]  /*2fc0*/  ISETP.NE.AND P3, PT, R94, 0x1, PT ;  /* 0x000000015e00780c */ /* 0x002fd60003f65270 */
[----:B------:R-:W1:Y:S08]  /*2fd0*/  @!P2 LDC.64 R14, c[0x0][0x428] ;  /* 0x00010a00ff0eab82 */ /* 0x000e700000000a00 */
[----:B------:R-:W0:Y:S08]  /*2fe0*/  @P3 LDC R11, c[0x0][0x434] ;  /* 0x00010d00ff0b3b82 */ /* 0x000e300000000800 */
[----:B------:R-:W4:Y:S08]  /*2ff0*/  @P3 LDC R26, c[0x0][0x438] ;  /* 0x00010e00ff1a3b82 */ /* 0x000f300000000800 */
[----:B------:R-:W1:Y:S01]  /*3000*/  @!P2 LDC.64 R12, c[0x0][0x418] ;  /* 0x00010600ff0cab82 */ /* 0x000e620000000a00 */
[----:B0-----:R-:W-:-:S05]  /*3010*/  @P3 IMAD.HI.U32 R11, R40, R11, RZ ;  /* 0x0000000b280b3227 */ /* 0x001fca00078e00ff */
[----:B----4-:R-:W-:Y:S01]  /*3020*/  @P3 SHF.R.U32.HI R36, RZ, R26, R11 ;  /* 0x0000001aff243219 */ /* 0x010fe2000001160b */
[----:B-1----:R-:W-:-:S03]  /*3030*/  @!P2 IMAD R11, R86, R14, RZ ;  /* 0x0000000e560ba224 */ /* 0x002fc600078e02ff */
[--C-:B------:R-:W-:Y:S01]  /*3040*/  @!P2 SHF.R.S32.HI R37, RZ, 0x1f, R36.reuse ;  /* 0x0000001fff25a819 */ /* 0x100fe20000011424 */
[C---:B------:R-:W-:Y:S02]  /*3050*/  @!P2 IMAD R11, R0.reuse, R15, R11 ;  /* 0x0000000f000ba224 */ /* 0x040fe400078e020b */
[----:B------:R-:W-:-:S04]  /*3060*/  @!P2 IMAD.WIDE.U32 R14, R0, R14, R36 ;  /* 0x0000000e000ea225 */ /* 0x000fc800078e0024 */
[----:B------:R-:W-:Y:S01]  /*3070*/  @!P2 IMAD.IADD R11, R15, 0x1, R11 ;  /* 0x000000010f0ba824 */ /* 0x000fe200078e020b */
[----:B------:R-:W-:-:S04]  /*3080*/  @!P2 LEA R12, P3, R14, R12, 0x2 ;  /* 0x0000000c0e0ca211 */ /* 0x000fc800078610ff */
[----:B------:R-:W-:Y:S02]  /*3090*/  @!P2 LEA.HI.X R13, R14, R13, R11, 0x2, P3 ;  /* 0x0000000d0e0da211 */ /* 0x000fe400018f140b */
[----:B------:R-:W-:Y:S01]  /*30a0*/  ISETP.GT.AND P3, PT, R38, R25, PT ;  /* 0x000000192600720c */ /* 0x000fe20003f64270 */
[C---:B------:R-:W-:Y:S01]  /*30b0*/  IMAD.SHL.U32 R43, R219.reuse, 0x80, RZ ;  /* 0x00000080db2b7824 */ /* 0x040fe200078e00ff */
[----:B------:R-:W-:Y:S01]  /*30c0*/  SHF.L.U32 R42, R219, 0x7, RZ ;  /* 0x00000007db2a7819 */ /* 0x000fe200000006ff */
[----:B------:R0:W5:Y:S01]  /*30d0*/  @!P2 LDG.E R93, desc[UR46][R12.64] ;  /* 0x0000002e0c5da981 */ /* 0x000162000c1e1900 */
[----:B------:R-:W-:Y:S01]  /*30e0*/  ISETP.GE.AND P2, PT, R101, 0x1, PT ;  /* 0x000000016500780c */ /* 0x000fe20003f46270 */
[----:B------:R-:W-:Y:S01]  /*30f0*/  IMAD.MOV R11, RZ, RZ, -R36 ;  /* 0x000000ffff0b7224 */ /* 0x000fe200078e0a24 */
[----:B------:R-:W-:Y:S01]  /*3100*/  LOP3.LUT R43, R43, 0x380, RZ, 0xc0, !PT ;  /* 0x000003802b2b7812 */ /* 0x000fe200078ec0ff */
[----:B------:R-:W-:Y:S05]  /*3110*/  YIELD ;  /* 0x0000000000007946 */ /* 0x000fea0003800000 */
[----:B------:R-:W-:Y:S01]  /*3120*/  LOP3.LUT R42, R42, 0x380, RZ, 0xc0, !PT ;  /* 0x000003802a2a7812 */ /* 0x000fe200078ec0ff */
[----:B------:R-:W-:Y:S01]  /*3130*/  BSSY B0, `(.L_x_3068) ;  /* 0x000094b000007945 */ /* 0x000fe20003800000 */
[----:B------:R-:W-:Y:S01]  /*3140*/  LOP3.LUT R14, R43, 0x70, R16, 0xf8, !PT ;  /* 0x000000702b0e7812 */ /* 0x000fe200078ef810 */
[----:B------:R-:W-:Y:S01]  /*3150*/  IMAD R94, R94, R11, R40 ;  /* 0x0000000b5e5e7224 */ /* 0x000fe200078e0228 */
[----:B------:R-:W-:Y:S01]  /*3160*/  SHF.R.U32.HI R42, RZ, 0x3, R42 ;  /* 0x00000003ff2a7819 */ /* 0x000fe2000001162a */
[----:B------:R-:W-:-:S03]  /*3170*/  IMAD.MOV.U32 R26, RZ, RZ, R38 ;  /* 0x000000ffff1a7224 */ /* 0x000fc600078e0026 */
[----:B--2---:R-:W-:Y:S02]  /*3180*/  LOP3.LUT R15, R41, R14, R42, 0xf6, !PT ;  /* 0x0000000e290f7212 */ /* 0x004fe400078ef62a */
[----:B---3--:R-:W-:-:S03]  /*3190*/  LOP3.LUT R39, R39, 0xfffffffb, RZ, 0xc0, !PT ;  /* 0xfffffffb27277812 */ /* 0x008fc600078ec0ff */
[----:B------:R-:W-:Y:S01]  /*31a0*/  IMAD R14, R216, 0x8000, R15 ;  /* 0x00008000d80e7824 */ /* 0x000fe200078e020f */
[----:B------:R-:W-:-:S03]  /*31b0*/  @P3 LOP3.LUT R39, R39, 0x4, RZ, 0xfc, !PT ;  /* 0x0000000427273812 */ /* 0x000fc600078efcff */
[----:B------:R-:W-:Y:S02]  /*31c0*/  IMAD.IADD R89, R23, 0x1, R14 ;  /* 0x0000000117597824 */ /* 0x000fe400078e020e */
[----:B------:R0:W-:Y:S01]  /*31d0*/  STL [R1], R39 ;  /* 0x0000002701007387 */ /* 0x0001e20000100800 */
[----:B------:R-:W-:Y:S05]  /*31e0*/  @!P2 BRA `(.L_x_3069) ;  /* 0x0000008c0058a947 */ /* 0x000fea0003800000 */
[----:B------:R-:W-:Y:S01]  /*31f0*/  SHF.R.S32.HI R95, RZ, 0x1f, R94 ;  /* 0x0000001fff5f7819 */ /* 0x000fe2000001145e */
[----:B------:R-:W-:Y:S01]  /*3200*/  ULDC.64 UR4, c[0x0][0x300] ;  /* 0x0000c00000047ab9 */ /* 0x000fe20000000a00 */
[----:B-----5:R-:W-:Y:S01]  /*3210*/  SHF.R.S32.HI R96, RZ, 0x1f, R93 ;  /* 0x0000001fff607819 */ /* 0x020fe2000001145d */
[----:B0-----:R-:W-:Y:S01]  /*3220*/  IMAD.WIDE.U32 R12, R94, UR4, RZ ;  /* 0x000000045e0c7c25 */ /* 0x001fe2000f8e00ff */
[----:B------:R-:W-:-:S03]  /*3230*/  ULDC.64 UR6, c[0x0][0x2e8] ;  /* 0x0000ba0000067ab9 */ /* 0x000fc60000000a00 */
[----:B------:R-:W-:Y:S02]  /*3240*/  IMAD R11, R95, UR4, RZ ;  /* 0x000000045f0b7c24 */ /* 0x000fe4000f8e02ff */
[----:B------:R-:W-:Y:S02]  /*3250*/  IMAD R15, R30, R26, RZ ;  /* 0x0000001a1e0f7224 */ /* 0x000fe400078e02ff */
[----:B------:R-:W-:Y:S01]  /*3260*/  IMAD R11, R94, UR5, R11 ;  /* 0x000000055e0b7c24 */ /* 0x000fe2000f8e020b */
[----:B------:R-:W-:Y:S01]  /*3270*/  ULDC.64 UR4, c[0x0][0x310] ;  /* 0x0000c40000047ab9 */ /* 0x000fe20000000a00 */
[----:B------:R-:W-:Y:S02]  /*3280*/  IMAD R97, R38, -0x80, R2 ;  /* 0xffffff8026617824 */ /* 0x000fe400078e0202 */
[----:B------:R-:W-:Y:S01]  /*3290*/  IMAD R14, R96, UR4, RZ ;  /* 0x00000004600e7c24 */ /* 0x000fe2000f8e02ff */
[----:B------:R-:W-:Y:S02]  /*32a0*/  IADD3 R13, R13, R11, RZ ;  /* 0x0000000b0d0d7210 */ /* 0x000fe40007ffe0ff */
[----:B------:R-:W-:Y:S01]  /*32b0*/  VIMNMX R97, R97, 0x80, PT ;  /* 0x0000008061617848 */ /* 0x000fe20003fe0100 */
[C---:B------:R-:W-:Y:S01]  /*32c0*/  IMAD R11, R93.reuse, UR5, R14 ;  /* 0x000000055d0b7c24 */ /* 0x040fe2000f8e020e */
[----:B------:R-:W-:Y:S01]  /*32d0*/  SHF.R.S32.HI R14, RZ, 0x1f, R26 ;  /* 0x0000001fff0e7819 */ /* 0x000fe2000001141a */
[----:B------:R-:W-:Y:S01]  /*32e0*/  IMAD.WIDE.U32 R12, R93, UR4, R12 ;  /* 0x000000045d0c7c25 */ /* 0x000fe2000f8e000c */
[----:B------:R-:W-:-:S03]  /*32f0*/  ULDC.64 UR4, c[0x0][0x308] ;  /* 0x0000c20000047ab9 */ /* 0x000fc60000000a00 */
[----:B------:R-:W-:Y:S02]  /*3300*/  IMAD.IADD R13, R13, 0x1, R11 ;  /* 0x000000010d0d7824 */ /* 0x000fe400078e020b */
        /* <DEDUP_REMOVED lines=23> */
[----:B------:R-:W-:-:S05]  /*3480*/  @P2 LOP3.LUT R36, R36, 0x1, RZ, 0xfc, !PT ;  /* 0x0000000124242812 */ /* 0x000fca00078efcff */
[----:B------:R0:W-:Y:S01]  /*3490*/  STL [R1], R36 ;  /* 0x0000002401007387 */ /* 0x0001e20000100800 */
[----:B------:R-:W-:Y:S05]  /*34a0*/  @P2 BRA `(.L_x_3072) ;  /* 0x0000000000402947 */ /* 0x000fea0003800000 */
[----:B------:R-:W-:Y:S01]  /*34b0*/  ULDC.64 UR4, c[0x0][0x3e8] ;  /* 0x0000fa0000047ab9 */ /* 0x000fe20000000a00 */
[----:B------:R-:W-:Y:S02]  /*34c0*/  CS2R R64, SRZ ;  /* 0x0000000000407805 */ /* 0x000fe4000001ff00 */
[----:B0-----:R-:W-:Y:S02]  /*34d0*/  IADD3 R36, P2, P3, R78, UR4, R12 ;  /* 0x000000044e247c10 */ /* 0x001fe4000fb5e00c */
        /* <DEDUP_REMOVED lines=13> */
.L_x_3072:
[----:B------:R-:W-:Y:S05]  /*35b0*/  BSYNC B1 ;  /* 0x0000000000017941 */ /* 0x000fea0003800000 */
.L_x_3071:
[----:B01----:R-:W-:Y:S01]  /*35c0*/  VIADD R36, R219, 0x20 ;  /* 0x00000020db247836 */ /* 0x003fe20000000000 */
[----:B------:R-:W-:Y:S01]  /*35d0*/  BSSY B1, `(.L_x_3073) ;  /* 0x0000024000017945 */ /* 0x000fe20003800000 */
[----:B------:R-:W-:Y:S02]  /*35e0*/  CS2R R56, SRZ ;  /* 0x0000000000387805 */ /* 0x000fe4000001ff00 */
[----:B------:R-:W-:Y:S02]  /*35f0*/  CS2R R54, SRZ ;  /* 0x0000000000367805 */ /* 0x000fe4000001ff00 */
[----:B------:R-:W-:Y:S02]  /*3600*/  CS2R R44, SRZ ;  /* 0x00000000002c7805 */ /* 0x000fe4000001ff00 */
[----:B------:R-:W-:Y:S02]  /*3610*/  ISETP.GE.AND P2, PT, R36, R97, PT ;  /* 0x000000612400720c */ /* 0x000fe40003f46270 */
[----:B------:R-:W-:-:S02]  /*3620*/  CS2R R36, SRZ ;  /* 0x0000000000247805 */ /* 0x000fc4000001ff00 */
[----:B------:R-:W-:Y:S02]  /*3630*/  CS2R R48, SRZ ;  /* 0x0000000000307805 */ /* 0x000fe4000001ff00 */
[----:B------:R-:W-:Y:S02]  /*3640*/  CS2R R46, SRZ ;  /* 0x00000000002e7805 */ /* 0x000fe4000001ff00 */
[----:B------:R-:W-:Y:S02]  /*3650*/  CS2R R50, SRZ ;  /* 0x0000000000327805 */ /* 0x000fe4000001ff00 */
[----:B------:R-:W-:Y:S02]  /*3660*/  CS2R R40, SRZ ;  /* 0x0000000000287805 */ /* 0x000fe4000001ff00 */
[----:B------:R-:W-:Y:S02]  /*3670*/  CS2R R38, SRZ ;  /* 0x0000000000267805 */ /* 0x000fe4000001ff00 */
[----:B------:R-:W-:-:S02]  /*3680*/  CS2R R42, SRZ ;  /* 0x00000000002a7805 */ /* 0x000fc4000001ff00 */
[----:B-----5:R-:W-:Y:S01]  /*3690*/  MOV R102, R60 ;  /* 0x0000003c00667202 */ /* 0x020fe20000000f00 */
[----:B------:R-:W-:Y:S01]  /*36a0*/  IMAD.MOV.U32 R105, RZ, RZ, R64 ;  /* 0x000000ffff697224 */ /* 0x000fe200078e0040 */
[----:B------:R-:W-:Y:S01]  /*36b0*/  CS2R R58, SRZ ;  /* 0x00000000003a7805 */ /* 0x000fe2000001ff00 */
[----:B------:R-:W-:Y:S06]  /*36c0*/  @P2 BRA `(.L_x_3074) ;  /* 0x0000000000502947 */ /* 0x000fec0003800000 */
        /* <DEDUP_REMOVED lines=20> */
.L_x_3074:
[----:B------:R-:W-:Y:S05]  /*3810*/  BSYNC B1 ;  /* 0x0000000000017941 */ /* 0x000fea0003800000 */
.L_x_3073:
        /* <DEDUP_REMOVED lines=24> */
.L_x_3076:
[----:B------:R-:W-:Y:S05]  /*39a0*/  BSYNC B1 ;  /* 0x0000000000017941 */ /* 0x000fea0003800000 */
.L_x_3075:
[----:B0-----:R-:W-:Y:S01]  /*39b0*/  VIADD R72, R219, 0x60 ;  /* 0x00000060db487836 */ /* 0x001fe20000000000 */
[----:B------:R-:W-:Y:S04]  /*39c0*/  BSSY B1, `(.L_x_3077) ;  /* 0x000001d000017945 */ /* 0x000fe80003800000 */
[----:B------:R-:W-:-:S13]  /*39d0*/  ISETP.GE.AND P4, PT, R72, R97, PT ;  /* 0x000000614800720c */ /* 0x000fda0003f86270 */
[----:B------:R-:W-:Y:S05]  /*39e0*/  @P4 BRA `(.L_x_3078) ;  /* 0x0000000000684947 */ /* 0x000fea0003800000 */
[----:B------:R-:W0:Y:S01]  /*39f0*/  LDC.64 R36, c[0x0][0x3f8] ;  /* 0x0000fe00ff247b82 */ /* 0x000e220000000a00 */
[----:B------:R-:W-:Y:S01]  /*3a00*/  IMAD.MOV.U32 R13, RZ, RZ, R88 ;  /* 0x000000ffff0d7224 */ /* 0x000fe200078e0058 */
[----:B------:R-:W-:Y:S01]  /*3a10*/  MOV R15, R11 ;  /* 0x0000000b000f7202 */ /* 0x000fe20000000f00 */
[----:B------:R-:W-:Y:S01]  /*3a20*/  ULDC.64 UR4, c[0x0][0x3e8] ;  /* 0x0000fa0000047ab9 */ /* 0x000fe20000000a00 */
        /* <DEDUP_REMOVED lines=22> */
.L_x_3078:
[----:B------:R-:W-:Y:S05]  /*3b90*/  BSYNC B1 ;  /* 0x0000000000017941 */ /* 0x000fea0003800000 */
.L_x_3077:
[----:B------:R-:W-:Y:S01]  /*3ba0*/  UISETP.NE.AND UP0, UPT, UR44, 0x3, UPT ;  /* 0x000000032c00788c */ /* 0x000fe2000bf05270 */
[----:B------:R-:W-:Y:S01]  /*3bb0*/  IMAD.MOV.U32 R112, RZ, RZ, R62 ;  /* 0x000000ffff707224 */ /* 0x000fe200078e003e */
[----:B-----5:R-:W-:Y:S01]  /*3bc0*/  MOV R109, R54 ;  /* 0x00000036006d7202 */ /* 0x020fe20000000f00 */
[----:B------:R-:W-:Y:S01]  /*3bd0*/  IMAD.MOV.U32 R114, RZ, RZ, R66 ;  /* 0x000000ffff727224 */ /* 0x000fe200078e0042 */
[----:B------:R-:W-:Y:S01]  /*3be0*/  MOV R72, R36 ;  /* 0x0000002400487202 */ /* 0x000fe20000000f00 */
[----:B------:R-:W-:Y:S01]  /*3bf0*/  IMAD.MOV.U32 R108, RZ, RZ, R52 ;  /* 0x000000ffff6c7224 */ /* 0x000fe200078e0034 */
[----:B------:R-:W-:Y:S01]  /*3c00*/  PLOP3.LUT P5, PT, PT, PT, UP0, 0x80, 0x0 ;  /* 0x000000000000781c */ /* 0x000fe20003faf008 */
[----:B------:R-:W-:Y:S02]  /*3c10*/  IMAD.MOV.U32 R110, RZ, RZ, R56 ;  /* 0x000000ffff6e7224 */ /* 0x000fe400078e0038 */
[----:B------:R-:W-:Y:S02]  /*3c20*/  IMAD.MOV.U32 R111, RZ, RZ, R58 ;  /* 0x000000ffff6f7224 */ /* 0x000fe400078e003a */
[----:B------:R-:W-:-:S02]  /*3c30*/  IMAD.MOV.U32 R103, RZ, RZ, R44 ;  /* 0x000000ffff677224 */ /* 0x000fc400078e002c */
[----:B------:R-:W-:Y:S02]  /*3c40*/  IMAD.MOV.U32 R106, RZ, RZ, R48 ;  /* 0x000000ffff6a7224 */ /* 0x000fe400078e0030 */
[----:B------:R-:W-:Y:S02]  /*3c50*/  IMAD.MOV.U32 R104, RZ, RZ, R46 ;  /* 0x000000ffff687224 */ /* 0x000fe400078e002e */
[----:B------:R-:W-:Y:S02]  /*3c60*/  IMAD.MOV.U32 R107, RZ, RZ, R50 ;  /* 0x000000ffff6b7224 */ /* 0x000fe400078e0032 */
[----:B------:R-:W-:Y:S02]  /*3c70*/  IMAD.MOV.U32 R74, RZ, RZ, R40 ;  /* 0x000000ffff4a7224 */ /* 0x000fe400078e0028 */
[----:B------:R-:W-:Y:S02]  /*3c80*/  IMAD.MOV.U32 R73, RZ, RZ, R38 ;  /* 0x000000ffff497224 */ /* 0x000fe400078e0026 */
[----:B------:R-:W-:Y:S01]  /*3c90*/  IMAD.MOV.U32 R75, RZ, RZ, R42 ;  /* 0x000000ffff4b7224 */ /* 0x000fe200078e002a */
[----:B------:R-:W-:Y:S06]  /*3ca0*/  @!P5 BRA `(.L_x_3079) ;  /* 0x000000000004d947 */ /* 0x000fec0003800000 */
[----:B------:R-:W-:Y:S01]  /*3cb0*/  BPT.TRAP 0x1 ;  /* 0x000000040000795c */ /* 0x000fe20000300000 */
.L_x_3079:
[----:B------:R-:W-:Y:S01]  /*3cc0*/  IMAD R88, R216, 0x8, R23 ;  /* 0x00000008d8587824 */ /* 0x000fe200078e0217 */
[----:B------:R-:W-:Y:S01]  /*3cd0*/  SHF.L.U32 R98, R223, 0x1f, RZ ;  /* 0x0000001fdf627819 */ /* 0x000fe200000006ff */
[----:B------:R-:W-:Y:S03]  /*3ce0*/  BSSY B1, `(.L_x_3080) ;  /* 0x0000003000017945 */ /* 0x000fe60003800000 */
[----:B------:R-:W1:Y:S02]  /*3cf0*/  SYNCS.PHASECHK.TRANS64.TRYWAIT P6, [R88+URZ+0x38890], R98 ;  /* 0x03889062580075a7 */ /* 0x000e6400080c017f */
[----:B-1----:R-:W-:Y:S05]  /*3d00*/  @!P6 BRA `(.L_x_3081) ;  /* 0x000002e0003ce947 */ /* 0x002fea0003800000 */
.L_x_3436:
[----:B------:R-:W-:Y:S05]  /*3d10*/  BSYNC B1 ;  /* 0x0000000000017941 */ /* 0x000fea0003800000 */
.L_x_3080:
[----:B------:R-:W-:-:S03]  /*3d20*/  UMOV UR4, 0xffffffff ;  /* 0xffffffff00047882 */ /* 0x000fc60000000000 */
[----:B------:R-:W-:Y:S05]  /*3d30*/  BRA.DIV UR4, `(.L_x_3082) ;  /* 0x000002e204447947 */ /* 0x000fea000b800000 */
[----:B------:R2:W3:Y:S04]  /*3d40*/  SHFL.IDX PT, R113, R100, RZ, 0x181f ;  /* 0x00181fff64717589 */ /* 0x0004e800000e0000 */
[----:B------:R2:W4:Y:S02]  /*3d50*/  SHFL.IDX PT, R11, R99, RZ, 0x181f ;  /* 0x00181fff630b7589 */ /* 0x00052400000e0000 */
.L_x_3440:
        /* <DEDUP_REMOVED lines=28> */
[----:B------:R-:W-:Y:S01]  /*3f20*/  F2FP.F16.E4M3.UNPACK_B R114, R114 ;  /* 0x00000072ff72723e */ /* 0x000fe200020006ff */
[----:B------:R-:W-:-:S02]  /*3f30*/  IMAD.U32 R64, R64, 0x10000, RZ ;  /* 0x0001000040407824 */ /* 0x000fc400078e00ff */
        /* <DEDUP_REMOVED lines=15> */
[----:B------:R-:W-:Y:S01]  /*4030*/  LOP3.LUT R13, R117, 0xff0000, R64, 0xf8, !PT ;  /* 0x00ff0000750d7812 */ /* 0x000fe200078ef840 */
[----:B------:R-:W-:Y:S01]  /*4040*/  IMAD.MOV.U32 R64, RZ, RZ, R15 ;  /* 0x000000ffff407224 */ /* 0x000fe200078e000f */
[----:B------:R-:W-:Y:S02]  /*4050*/  F2FP.F16.E4M3.UNPACK_B R15, R65.H1 ;  /* 0x00000041ff0f723e */ /* 0x000fe400030006ff */
[----:B------:R-:W-:-:S02]  /*4060*/  F2FP.F16.E4M3.UNPACK_B R117, R13.H1 ;  /* 0x0000000dff75723e */ /* 0x000fc400030006ff */
[-C--:B------:R-:W-:Y:S01]  /*4070*/  F2FP.F16.E4M3.UNPACK_B R120, R64.reuse ;  /* 0x00000040ff78723e */ /* 0x080fe200020006ff */
[----:B------:R-:W-:Y:S01]  /*4080*/  HADD2.F32 R119, -RZ, R15.H0_H0 ;  /* 0x2000000fff777230 */ /* 0x000fe20000004100 */
[----:B------:R-:W-:Y:S01]  /*4090*/  F2FP.F16.E4M3.UNPACK_B R64, R64.H1 ;  /* 0x00000040ff40723e */ /* 0x000fe200030006ff */
[--C-:B------:R-:W-:Y:S01]  /*40a0*/  HADD2.F32 R121, -RZ, R117.reuse.H0_H0 ;  /* 0x20000075ff797230 */ /* 0x100fe20000004100 */
[----:B------:R-:W-:Y:S01]  /*40b0*/  F2FP.SATFINITE.E4M3.F32.PACK_AB_MERGE_C R66, R116, R66, RZ ;  /* 0x000000427442723e */ /* 0x000fe200048070ff */
[--C-:B------:R-:W-:Y:S01]  /*40c0*/  HADD2.F32 R118, -RZ, R120.reuse.H1_H1 ;  /* 0x30000078ff767230 */ /* 0x100fe20000004100 */
[----:B------:R-:W-:Y:S01]  /*40d0*/  F2FP.F16.E4M3.UNPACK_B R13, R13 ;  /* 0x0000000dff0d723e */ /* 0x000fe200020006ff */
[----:B------:R-:W-:Y:S01]  /*40e0*/  HADD2.F32 R120, -RZ, R120.H0_H0 ;  /* 0x20000078ff787230 */ /* 0x000fe20000004100 */
[----:B------:R-:W-:Y:S01]  /*40f0*/  F2FP.SATFINITE.E4M3.F32.PACK_AB_MERGE_C R67, R67, R115, R66 ;  /* 0x000000734343723e */ /* 0x000fe20004807042 */
[----:B------:R-:W-:Y:S02]  /*4100*/  HADD2.F32 R117, -RZ, R117.H1_H1 ;  /* 0x30000075ff757230 */ /* 0x000fe40000004100 */
[----:B------:R-:W-:Y:S01]  /*4110*/  FMUL.FTZ R122, R118, R121 ;  /* 0x00000079767a7220 */ /* 0x000fe20000410000 */
[----:B------:R-:W-:Y:S01]  /*4120*/  HADD2.F32 R15, -RZ, R15.H1_H1 ;  /* 0x3000000fff0f7230 */ /* 0x000fe20000004100 */
[----:B------:R-:W-:-:S02]  /*4130*/  F2FP.F16.E4M3.UNPACK_B R66, R14 ;  /* 0x0000000eff42723e */ /* 0x000fc400020006ff */
[C---:B------:R-:W-:Y:S01]  /*4140*/  FFMA.FTZ R122, R120.reuse, R119, -R122 ;  /* 0x00000077787a7223 */ /* 0x040fe2000001087a */
[----:B------:R-:W-:Y:S01]  /*4150*/  FMUL.FTZ R120, R120, R121 ;  /* 0x0000007978787220 */ /* 0x000fe20000410000 */
[----:B------:R-:W-:Y:S02]  /*4160*/  F2FP.F16.E4M3.UNPACK_B R65, R65 ;  /* 0x00000041ff41723e */ /* 0x000fe400020006ff */
[----:B------:R-:W-:Y:S01]  /*4170*/  F2FP.F16.E4M3.UNPACK_B R14, R14.H1 ;  /* 0x0000000eff0e723e */ /* 0x000fe200030006ff */
[----:B------:R-:W-:Y:S01]  /*4180*/  FFMA.FTZ R120, R118, R119, R120 ;  /* 0x0000007776787223 */ /* 0x000fe20000010078 */
[--C-:B------:R-:W-:Y:S02]  /*4190*/  HADD2.F32 R118, -RZ, R64.reuse.H1_H1 ;  /* 0x30000040ff767230 */ /* 0x100fe40000004100 */
[----:B------:R-:W-:Y:S02]  /*41a0*/  HADD2.F32 R64, -RZ, R64.H0_H0 ;  /* 0x20000040ff407230 */ /* 0x000fe40000004100 */
[----:B------:R-:W-:-:S02]  /*41b0*/  HADD2.F32 R115, -RZ, R65.H0_H0 ;  /* 0x20000041ff737230 */ /* 0x000fc40000004100 */
[----:B------:R-:W-:Y:S01]  /*41c0*/  FMUL.FTZ R119, R118, R117 ;  /* 0x0000007576777220 */ /* 0x000fe20000410000 */
[----:B------:R-:W-:-:S03]  /*41d0*/  HADD2.F32 R65, -RZ, R65.H1_H1 ;  /* 0x30000041ff417230 */ /* 0x000fc60000004100 */
        /* <DEDUP_REMOVED lines=14> */
[--C-:B------:R-:W-:Y:S02]  /*42c0*/  HADD2.F32 R15, -RZ, R14.reuse.H1_H1 ;  /* 0x3000000eff0f7230 */ /* 0x100fe40000004100 */
        /* <DEDUP_REMOVED lines=14> */
[----:B------:R-:W-:Y:S02]  /*43b0*/  IMAD.MOV.U32 R13, RZ, RZ, R67 ;  /* 0x000000ffff0d7224 */ /* 0x000fe400078e0043 */
        /* <DEDUP_REMOVED lines=8> */
[-C--:B------:R-:W-:Y:S01]  /*4440*/  FFMA.FTZ R65, R15, R105.reuse, -R65 ;  /* 0x000000690f417223 */ /* 0x080fe20000010841 */
[----:B------:R-:W-:Y:S01]  /*4450*/  F2FP.SATFINITE.E4M3.F32.PACK_AB_MERGE_C R15, R120, R122, R119 ;  /* 0x0000007a780f723e */ /* 0x000fe20004807077 */
[----:B------:R-:W-:-:S05]  /*4460*/  FFMA.FTZ R114, R12, R105, R114 ;  /* 0x000000690c727223 */ /* 0x000fca0000010072 */
[----:B------:R-:W-:-:S07]  /*4470*/  F2FP.SATFINITE.E4M3.F32.PACK_AB_MERGE_C R12, R114, R65, R115 ;  /* 0x00000041720c723e */ /* 0x000fce0004807073 */
.L_x_3088:
[----:B------:R-:W-:Y:S05]  /*4480*/  BSYNC B3 ;  /* 0x0000000000037941 */ /* 0x000fea0003800000 */
.L_x_3087:
[----:B----4-:R-:W-:-:S05]  /*4490*/  IADD3 R64, P6, R16, R11, RZ ;  /* 0x0000000b10407210 */ /* 0x010fca0007fde0ff */
[----:B---3--:R-:W-:-:S05]  /*44a0*/  IMAD.X R65, R113, 0x1, R17, P6 ;  /* 0x0000000171417824 */ /* 0x008fca00030e0611 */
[----:B0-----:R0:W-:Y:S03]  /*44b0*/  ST.E.128 desc[UR46][R64.64], R12 ;  /* 0x0000000c40007985 */ /* 0x0011e6000c101d2e */
.L_x_3086:
[----:B------:R-:W-:Y:S05]  /*44c0*/  BSYNC B2 ;  /* 0x0000000000027941 */ /* 0x000fea0003800000 */
.L_x_3085:
[----:B------:R-:W-:-:S13]  /*44d0*/  LOP3.LUT P6, RZ, R123, 0x2, RZ, 0xc0, !PT ;  /* 0x000000027bff7812 */ /* 0x000fda00078cc0ff */
[----:B------:R-:W-:Y:S05]  /*44e0*/  @P6 BRA `(.L_x_3084) ;  /* 0x0000000400cc6947 */ /* 0x000fea0003800000 */
[----:B0-----:R0:W0:Y:S01]  /*44f0*/  LDS.128 R12, [R89+0x2c400] ;  /* 0x02c40000590c7984 */ /* 0x0010220000000c00 */
[----:B----4-:R-:W-:Y:S01]  /*4500*/  IADD3 R64, P6, R22, R11, RZ ;  /* 0x0000000b16407210 */ /* 0x010fe20007fde0ff */
[----:B------:R-:W-:Y:S03]  /*4510*/  BSSY B2, `(.L_x_3089) ;  /* 0x000006f000027945 */ /* 0x000fe60003800000 */
[----:B---3--:R-:W-:Y:S02]  /*4520*/  IADD3.X R65, R113, R217, RZ, P6, !PT ;  /* 0x000000d971417210 */ /* 0x008fe400037fe4ff */
[----:B------:R-:W-:-:S13]  /*4530*/  ISETP.GE.AND P6, PT, R218, R101, PT ;  /* 0x00000065da00720c */ /* 0x000fda0003fc6270 */
[----:B------:R-:W-:Y:S05]  /*4540*/  @P6 BRA `(.L_x_3090) ;  /* 0x0000000400ac6947 */ /* 0x000fea0003800000 */
[----:B------:R-:W-:Y:S02]  /*4550*/  SHF.R.U32.HI R60, RZ, 0x8, R61 ;  /* 0x00000008ff3c7819 */ /* 0x000fe4000001163d */
[----:B------:R-:W-:Y:S02]  /*4560*/  LOP3.LUT R105, R61, 0xff0000ff, RZ, 0xc0, !PT ;  /* 0xff0000ff3d697812 */ /* 0x000fe400078ec0ff */
[--C-:B------:R-:W-:Y:S01]  /*4570*/  SHF.R.U32.HI R11, RZ, 0x8, R63.reuse ;  /* 0x00000008ff0b7819 */ /* 0x100fe2000001163f */
[----:B------:R-:W-:Y:S01]  /*4580*/  IMAD.SHL.U32 R60, R60, 0x100, RZ ;  /* 0x000001003c3c7824 */ /* 0x000fe200078e00ff */
[----:B------:R-:W-:Y:S02]  /*4590*/  LOP3.LUT R62, R63, 0xff0000ff, RZ, 0xc0, !PT ;  /* 0xff0000ff3f3e7812 */ /* 0x000fe400078ec0ff */
[----:B------:R-:W-:Y:S01]  /*45a0*/  SHF.R.U32.HI R63, RZ, 0x10, R63 ;  /* 0x00000010ff3f7819 */ /* 0x000fe2000001163f */
[----:B------:R-:W-:Y:S01]  /*45b0*/  IMAD.SHL.U32 R11, R11, 0x100, RZ ;  /* 0x000001000b0b7824 */ /* 0x000fe200078e00ff */
[----:B------:R-:W-:Y:S01]  /*45c0*/  LOP3.LUT R105, R105, 0xff00, R60, 0xf8, !PT ;  /* 0x0000ff0069697812 */ /* 0x000fe200078ef83c */
[----:B0-----:R-:W-:Y:S01]  /*45d0*/  IMAD.MOV.U32 R60, RZ, RZ, R13 ;  /* 0x000000ffff3c7224 */ /* 0x001fe200078e000d */
[----:B------:R-:W-:Y:S01]  /*45e0*/  F2FP.F16.E4M3.UNPACK_B R13, R112.H1 ;  /* 0x00000070ff0d723e */ /* 0x000fe200030006ff */
[----:B------:R-:W-:Y:S01]  /*45f0*/  IMAD.U32 R63, R63, 0x10000, RZ ;  /* 0x000100003f3f7824 */ /* 0x000fe200078e00ff */
[----:B------:R-:W-:-:S02]  /*4600*/  LOP3.LUT R62, R62, 0xff00, R11, 0xf8, !PT ;  /* 0x0000ff003e3e7812 */ /* 0x000fc400078ef80b */
[----:B------:R-:W-:Y:S01]  /*4610*/  F2FP.F16.E4M3.UNPACK_B R67, R60 ;  /* 0x0000003cff43723e */ /* 0x000fe200020006ff */
[----:B------:R-:W-:Y:S01]  /*4620*/  HADD2.F32 R115, -RZ, R13.H0_H0 ;  /* 0x2000000dff737230 */ /* 0x000fe20000004100 */
[----:B------:R-:W-:Y:S02]  /*4630*/  F2FP.F16.E4M3.UNPACK_B R11, R102.H1 ;  /* 0x00000066ff0b723e */ /* 0x000fe400030006ff */
[----:B------:R-:W-:Y:S01]  /*4640*/  F2FP.F16.E4M3.UNPACK_B R60, R60.H1 ;  /* 0x0000003cff3c723e */ /* 0x000fe200030006ff */
[--C-:B------:R-:W-:Y:S01]  /*4650*/  HADD2.F32 R66, -RZ, R67.reuse.H1_H1 ;  /* 0x30000043ff427230 */ /* 0x100fe20000004100 */
[----:B------:R-:W-:Y:S01]  /*4660*/  SHF.R.U32.HI R61, RZ, 0x10, R61 ;  /* 0x00000010ff3d7819 */ /* 0x000fe2000001163d */
[----:B------:R-:W-:Y:S01]  /*4670*/  HADD2.F32 R114, -RZ, R67.H0_H0 ;  /* 0x20000043ff727230 */ /* 0x000fe20000004100 */
[----:B------:R-:W-:Y:S01]  /*4680*/  LOP3.LUT R62, R62, 0xff0000, R63, 0xf8, !PT ;  /* 0x00ff00003e3e7812 */ /* 0x000fe200078ef83f */
[--C-:B------:R-:W-:Y:S02]  /*4690*/  HADD2.F32 R113, -RZ, R11.reuse.H0_H0 ;  /* 0x2000000bff717230 */ /* 0x100fe40000004100 */
[----:B------:R-:W-:Y:S01]  /*46a0*/  FMUL.FTZ R67, R66, R115 ;  /* 0x0000007342437220 */ /* 0x000fe20000410000 */
[----:B------:R-:W-:-:S02]  /*46b0*/  HADD2.F32 R11, -RZ, R11.H1_H1 ;  /* 0x3000000bff0b7230 */ /* 0x000fc40000004100 */
[C---:B------:R-:W-:Y:S01]  /*46c0*/  FMUL.FTZ R115, R114.reuse, R115 ;  /* 0x0000007372737220 */ /* 0x040fe20000410000 */
[----:B------:R-:W-:Y:S01]  /*46d0*/  F2FP.F16.E4M3.UNPACK_B R112, R112 ;  /* 0x00000070ff70723e */ /* 0x000fe200020006ff */
[-C--:B------:R-:W-:Y:S01]  /*46e0*/  FFMA.FTZ R67, R114, R113.reuse, -R67 ;  /* 0x0000007172437223 */ /* 0x080fe20000010843 */
[----:B------:R-:W-:Y:S01]  /*46f0*/  F2FP.F16.E4M3.UNPACK_B R102, R102 ;  /* 0x00000066ff66723e */ /* 0x000fe200020006ff */
[----:B------:R-:W-:Y:S01]  /*4700*/  FFMA.FTZ R66, R66, R113, R115 ;  /* 0x0000007142427223 */ /* 0x000fe20000010073 */
[----:B------:R-:W-:Y:S02]  /*4710*/  HADD2.F32 R113, -RZ, R13.H1_H1 ;  /* 0x3000000dff717230 */ /* 0x000fe40000004100 */
[--C-:B------:R-:W-:Y:S02]  /*4720*/  HADD2.F32 R13, -RZ, R60.reuse.H1_H1 ;  /* 0x3000003cff0d7230 */ /* 0x100fe40000004100 */
[----:B------:R-:W-:-:S03]  /*4730*/  HADD2.F32 R60, -RZ, R60.H0_H0 ;  /* 0x2000003cff3c7230 */ /* 0x000fc60000004100 */
[CC--:B------:R-:W-:Y:S02]  /*4740*/  FMUL.FTZ R115, R13.reuse, R113.reuse ;  /* 0x000000710d737220 */ /* 0x0c0fe40000410000 */
[C---:B------:R-:W-:Y:S02]  /*4750*/  FMUL.FTZ R114, R60.reuse, R113 ;  /* 0x000000713c727220 */ /* 0x040fe40000410000 */
[-C--:B------:R-:W-:Y:S02]  /*4760*/  FFMA.FTZ R60, R60, R11.reuse, -R115 ;  /* 0x0000000b3c3c7223 */ /* 0x080fe40000010873 */
[----:B------:R-:W-:Y:S01]  /*4770*/  FFMA.FTZ R11, R13, R11, R114 ;  /* 0x0000000b0d0b7223 */ /* 0x000fe20000010072 */
[----:B------:R-:W-:Y:S01]  /*4780*/  IMAD.U32 R114, R61, 0x10000, RZ ;  /* 0x000100003d727824 */ /* 0x000fe200078e00ff */
[----:B------:R-:W-:Y:S02]  /*4790*/  MOV R13, R15 ;  /* 0x0000000f000d7202 */ /* 0x000fe40000000f00 */
[----:B------:R-:W-:-:S02]  /*47a0*/  F2FP.F16.E4M3.UNPACK_B R15, R62.H1 ;  /* 0x0000003eff0f723e */ /* 0x000fc400030006ff */
[----:B------:R-:W-:Y:S02]  /*47b0*/  LOP3.LUT R61, R105, 0xff0000, R114, 0xf8, !PT ;  /* 0x00ff0000693d7812 */ /* 0x000fe400078ef872 */
[----:B------:R-:W-:Y:S01]  /*47c0*/  F2FP.F16.E4M3.UNPACK_B R114, R13 ;  /* 0x0000000dff72723e */ /* 0x000fe200020006ff */
[--C-:B------:R-:W-:Y:S01]  /*47d0*/  HADD2.F32 R115, -RZ, R15.reuse.H0_H0 ;  /* 0x2000000fff737230 */ /* 0x100fe20000004100 */
[----:B------:R-:W-:Y:S01]  /*47e0*/  F2FP.F16.E4M3.UNPACK_B R63, R61.H1 ;  /* 0x0000003dff3f723e */ /* 0x000fe200030006ff */
[----:B------:R-:W-:Y:S01]  /*47f0*/  HADD2.F32 R15, -RZ, R15.H1_H1 ;  /* 0x3000000fff0f7230 */ /* 0x000fe20000004100 */
[----:B------:R-:W-:Y:S01]  /*4800*/  F2FP.F16.E4M3.UNPACK_B R118, R13.H1 ;  /* 0x0000000dff76723e */ /* 0x000fe200030006ff */
[--C-:B------:R-:W-:Y:S01]  /*4810*/  HADD2.F32 R105, -RZ, R114.reuse.H1_H1 ;  /* 0x30000072ff697230 */ /* 0x100fe20000004100 */
[----:B------:R-:W-:Y:S01]  /*4820*/  F2FP.SATFINITE.E4M3.F32.PACK_AB_MERGE_C R11, R11, R60, RZ ;  /* 0x0000003c0b0b723e */ /* 0x000fe200048070ff */
[----:B------:R-:W-:Y:S01]  /*4830*/  HADD2.F32 R114, -RZ, R114.H0_H0 ;  /* 0x20000072ff727230 */ /* 0x000fe20000004100 */
[----:B------:R-:W-:Y:S01]  /*4840*/  F2FP.F16.E4M3.UNPACK_B R62, R62 ;  /* 0x0000003eff3e723e */ /* 0x000fe200020006ff */
[----:B------:R-:W-:-:S02]  /*4850*/  HADD2.F32 R113, -RZ, R63.H0_H0 ;  /* 0x2000003fff717230 */ /* 0x000fc40000004100 */
[C---:B------:R-:W-:Y:S01]  /*4860*/  FMUL.FTZ R116, R105.reuse, R115 ;  /* 0x0000007369747220 */ /* 0x040fe20000410000 */
[----:B------:R-:W-:Y:S01]  /*4870*/  IMAD.MOV.U32 R60, RZ, RZ, R14 ;  /* 0x000000ffff3c7224 */ /* 0x000fe200078e000e */
[----:B------:R-:W-:Y:S01]  /*4880*/  F2FP.SATFINITE.E4M3.F32.PACK_AB_MERGE_C R66, R66, R67, R11 ;  /* 0x000000434242723e */ /* 0x000fe2000480700b */
[----:B------:R-:W-:Y:S02]  /*4890*/  HADD2.F32 R63, -RZ, R63.H1_H1 ;  /* 0x3000003fff3f7230 */ /* 0x000fe40000004100 */
[C---:B------:R-:W-:Y:S01]  /*48a0*/  FFMA.FTZ R116, R114.reuse, R113, -R116 ;  /* 0x0000007172747223 */ /* 0x040fe20000010874 */
[----:B------:R-:W-:Y:S01]  /*48b0*/  FMUL.FTZ R114, R114, R115 ;  /* 0x0000007372727220 */ /* 0x000fe20000410000 */
[----:B------:R-:W-:Y:S02]  /*48c0*/  F2FP.F16.E4M3.UNPACK_B R14, R60 ;  /* 0x0000003cff0e723e */ /* 0x000fe400020006ff */
[----:B------:R-:W-:Y:S01]  /*48d0*/  F2FP.F16.E4M3.UNPACK_B R61, R61 ;  /* 0x0000003dff3d723e */ /* 0x000fe200020006ff */
[----:B------:R-:W-:Y:S01]  /*48e0*/  FFMA.FTZ R105, R105, R113, R114 ;  /* 0x0000007169697223 */ /* 0x000fe20000010072 */
[----:B------:R-:W-:-:S02]  /*48f0*/  HADD2.F32 R114, -RZ, R118.H1_H1 ;  /* 0x30000076ff727230 */ /* 0x000fc40000004100 */
[----:B------:R-:W-:Y:S02]  /*4900*/  HADD2.F32 R118, -RZ, R118.H0_H0 ;  /* 0x20000076ff767230 */ /* 0x000fe40000004100 */
[--C-:B------:R-:W-:Y:S02]  /*4910*/  HADD2.F32 R11, -RZ, R14.reuse.H1_H1 ;  /* 0x3000000eff0b7230 */ /* 0x100fe40000004100 */
[-C--:B------:R-:W-:Y:S01]  /*4920*/  FMUL.FTZ R13, R114, R15.reuse ;  /* 0x0000000f720d7220 */ /* 0x080fe20000410000 */
[----:B------:R-:W-:Y:S02]  /*4930*/  HADD2.F32 R14, -RZ, R14.H0_H0 ;  /* 0x2000000eff0e7230 */ /* 0x000fe40000004100 */
[C---:B------:R-:W-:Y:S01]  /*4940*/  FMUL.FTZ R15, R118.reuse, R15 ;  /* 0x0000000f760f7220 */ /* 0x040fe20000410000 */
[----:B------:R-:W-:-:S03]  /*4950*/  FFMA.FTZ R13, R118, R63, -R13 ;  /* 0x0000003f760d7223 */ /* 0x000fc6000001080d */
[----:B------:R-:W-:Y:S01]  /*4960*/  FFMA.FTZ R114, R114, R63, R15 ;  /* 0x0000003f72727223 */ /* 0x000fe2000001000f */
[----:B------:R-:W-:Y:S02]  /*4970*/  HADD2.F32 R63, -RZ, R62.H0_H0 ;  /* 0x2000003eff3f7230 */ /* 0x000fe40000004100 */
[--C-:B------:R-:W-:Y:S02]  /*4980*/  HADD2.F32 R15, -RZ, R61.reuse.H0_H0 ;  /* 0x2000003dff0f7230 */ /* 0x100fe40000004100 */
[----:B------:R-:W-:Y:S02]  /*4990*/  HADD2.F32 R61, -RZ, R61.H1_H1 ;  /* 0x3000003dff3d7230 */ /* 0x000fe40000004100 */
[CC--:B------:R-:W-:Y:S01]  /*49a0*/  FMUL.FTZ R67, R11.reuse, R63.reuse ;  /* 0x0000003f0b437220 */ /* 0x0c0fe20000410000 */
[----:B------:R-:W-:Y:S01]  /*49b0*/  FMUL.FTZ R118, R14, R63 ;  /* 0x0000003f0e767220 */ /* 0x000fe20000410000 */
[----:B------:R-:W-:Y:S02]  /*49c0*/  F2FP.SATFINITE.E4M3.F32.PACK_AB_MERGE_C R13, R114, R13, RZ ;  /* 0x0000000d720d723e */ /* 0x000fe400048070ff */
[-C--:B------:R-:W-:Y:S01]  /*49d0*/  FFMA.FTZ R14, R14, R15.reuse, -R67 ;  /* 0x0000000f0e0e7223 */ /* 0x080fe20000010843 */
[----:B------:R-:W-:Y:S01]  /*49e0*/  FFMA.FTZ R11, R11, R15, R118 ;  /* 0x0000000f0b0b7223 */ /* 0x000fe20000010076 */
[----:B------:R-:W-:Y:S01]  /*49f0*/  F2FP.F16.E4M3.UNPACK_B R15, R60.H1 ;  /* 0x0000003cff0f723e */ /* 0x000fe200030006ff */
[----:B------:R-:W-:-:S02]  /*4a00*/  IMAD.MOV.U32 R60, RZ, RZ, R12 ;  /* 0x000000ffff3c7224 */ /* 0x000fc400078e000c */
[----:B------:R-:W-:Y:S02]  /*4a10*/  HADD2.F32 R12, -RZ, R62.H1_H1 ;  /* 0x3000003eff0c7230 */ /* 0x000fe40000004100 */
[--C-:B------:R-:W-:Y:S02]  /*4a20*/  HADD2.F32 R62, -RZ, R15.reuse.H1_H1 ;  /* 0x3000000fff3e7230 */ /* 0x100fe40000004100 */
[----:B------:R-:W-:Y:S02]  /*4a30*/  HADD2.F32 R15, -RZ, R15.H0_H0 ;  /* 0x2000000fff0f7230 */ /* 0x000fe40000004100 */
[--C-:B------:R-:W-:Y:S02]  /*4a40*/  HADD2.F32 R67, -RZ, R112.reuse.H1_H1 ;  /* 0x30000070ff437230 */ /* 0x100fe40000004100 */
[-C--:B------:R-:W-:Y:S01]  /*4a50*/  FMUL.FTZ R118, R62, R12.reuse ;  /* 0x0000000c3e767220 */ /* 0x080fe20000410000 */
[----:B------:R-:W-:Y:S02]  /*4a60*/  HADD2.F32 R112, -RZ, R112.H0_H0 ;  /* 0x20000070ff707230 */ /* 0x000fe40000004100 */
[C---:B------:R-:W-:Y:S01]  /*4a70*/  FMUL.FTZ R63, R15.reuse, R12 ;  /* 0x0000000c0f3f7220 */ /* 0x040fe20000410000 */
[----:B------:R-:W-:-:S03]  /*4a80*/  FFMA.FTZ R12, R15, R61, -R118 ;  /* 0x0000003d0f0c7223 */ /* 0x000fc60000010876 */
[----:B------:R-:W-:Y:S01]  /*4a90*/  FFMA.FTZ R15, R62, R61, R63 ;  /* 0x0000003d3e0f7223 */ /* 0x000fe2000001003f */
[----:B------:R-:W-:Y:S01]  /*4aa0*/  F2FP.F16.E4M3.UNPACK_B R61, R60.H1 ;  /* 0x0000003cff3d723e */ /* 0x000fe200030006ff */
[--C-:B------:R-:W-:Y:S02]  /*4ab0*/  HADD2.F32 R63, -RZ, R102.reuse.H1_H1 ;  /* 0x30000066ff3f7230 */ /* 0x100fe40000004100 */
[----:B------:R-:W-:Y:S01]  /*4ac0*/  HADD2.F32 R102, -RZ, R102.H0_H0 ;  /* 0x20000066ff667230 */ /* 0x000fe20000004100 */
[----:B------:R-:W-:Y:S01]  /*4ad0*/  F2FP.SATFINITE.E4M3.F32.PACK_AB_MERGE_C R15, R15, R12, RZ ;  /* 0x0000000c0f0f723e */ /* 0x000fe200048070ff */
[--C-:B------:R-:W-:Y:S02]  /*4ae0*/  HADD2.F32 R62, -RZ, R61.reuse.H1_H1 ;  /* 0x3000003dff3e7230 */ /* 0x100fe40000004100 */
[----:B------:R-:W-:Y:S01]  /*4af0*/  HADD2.F32 R61, -RZ, R61.H0_H0 ;  /* 0x2000003dff3d7230 */ /* 0x000fe20000004100 */
[----:B------:R-:W-:Y:S02]  /*4b00*/  F2FP.SATFINITE.E4M3.F32.PACK_AB_MERGE_C R14, R11, R14, R15 ;  /* 0x0000000e0b0e723e */ /* 0x000fe4000480700f */
[-C--:B------:R-:W-:Y:S01]  /*4b10*/  FMUL.FTZ R118, R62, R67.reuse ;  /* 0x000000433e767220 */ /* 0x080fe20000410000 */
[----:B------:R-:W-:Y:S01]  /*4b20*/  F2FP.SATFINITE.E4M3.F32.PACK_AB_MERGE_C R15, R105, R116, R13 ;  /* 0x00000074690f723e */ /* 0x000fe2000480700d */
[----:B------:R-:W-:Y:S01]  /*4b30*/  FMUL.FTZ R67, R61, R67 ;  /* 0x000000433d437220 */ /* 0x000fe20000410000 */
[----:B------:R-:W-:-:S02]  /*4b40*/  IMAD.MOV.U32 R13, RZ, RZ, R66 ;  /* 0x000000ffff0d7224 */ /* 0x000fc400078e0042 */
[-C--:B------:R-:W-:Y:S01]  /*4b50*/  FFMA.FTZ R61, R61, R63.reuse, -R118 ;  /* 0x0000003f3d3d7223 */ /* 0x080fe20000010876 */
        /* <DEDUP_REMOVED lines=10> */
.L_x_3090:
[----:B------:R-:W-:Y:S05]  /*4c00*/  BSYNC B2 ;  /* 0x0000000000027941 */ /* 0x000fea0003800000 */
.L_x_3089:
[----:B0-----:R0:W-:Y:S02]  /*4c10*/  ST.E.128 desc[UR46][R64.64], R12 ;  /* 0x0000000c40007985 */ /* 0x0011e4000c101d2e */
.L_x_3084:
[----:B------:R-:W-:Y:S05]  /*4c20*/  BSYNC B1 ;  /* 0x0000000000017941 */ /* 0x000fea0003800000 */
.L_x_3083:
[----:B------:R-:W-:-:S03]  /*4c30*/  UMOV UR4, 0xffffffff ;  /* 0xffffffff00047882 */ /* 0x000fc60000000000 */
[----:B------:R-:W-:Y:S05]  /*4c40*/  BRA.DIV UR4, `(.L_x_3091) ;  /* 0x000002d204cc7947 */ /* 0x000fea000b800000 */
[----:B------:R0:W0:Y:S04]  /*4c50*/  SHFL.IDX PT, R62, R100, 0x1, 0x181f ;  /* 0x00381f00643e7f89 */ /* 0x00002800000e0000 */
[----:B------:R0:W0:Y:S02]  /*4c60*/  SHFL.IDX PT, R63, R99, 0x1, 0x181f ;  /* 0x00381f00633f7f89 */ /* 0x00002400000e0000 */
.L_x_3444:
[----:B------:R-:W-:Y:S04]  /*4c70*/  BSSY B1, `(.L_x_3092) ;  /* 0x00000eb000017945 */ /* 0x000fe80003800000 */
[----:B------:R-:W-:Y:S05]  /*4c80*/  @P2 BRA `(.L_x_3093) ;  /* 0x0000000c00a42947 */ /* 0x000fea0003800000 */
[----:B------:R-:W-:Y:S04]  /*4c90*/  BSSY B2, `(.L_x_3094) ;  /* 0x0000075000027945 */ /* 0x000fe80003800000 */
        /* <DEDUP_REMOVED lines=9> */
[----:B----4-:R-:W-:Y:S02]  /*4d30*/  F2FP.F16.E4M3.UNPACK_B R11, R110.H1 ;  /* 0x0000006eff0b723e */ /* 0x010fe400030006ff */
[----:B------:R-:W-:Y:S01]  /*4d40*/  F2FP.F16.E4M3.UNPACK_B R58, R56 ;  /* 0x00000038ff3a723e */ /* 0x000fe200020006ff */
[----:B------:R-:W-:Y:S02]  /*4d50*/  HADD2.F32 R66, -RZ, R13.H0_H0 ;  /* 0x2000000dff427230 */ /* 0x000fe40000004100 */
[----:B------:R-:W-:Y:S02]  /*4d60*/  HADD2.F32 R64, -RZ, R11.H0_H0 ;  /* 0x2000000bff407230 */ /* 0x000fe40000004100 */
[----:B------:R-:W-:-:S02]  /*4d70*/  HADD2.F32 R65, -RZ, R58.H1_H1 ;  /* 0x3000003aff417230 */ /* 0x000fc40000004100 */
[----:B------:R-:W-:Y:S02]  /*4d80*/  HADD2.F32 R58, -RZ, R58.H0_H0 ;  /* 0x2000003aff3a7230 */ /* 0x000fe40000004100 */
[----:B------:R-:W-:Y:S02]  /*4d90*/  HADD2.F32 R13, -RZ, R13.H1_H1 ;  /* 0x3000000dff0d7230 */ /* 0x000fe40000004100 */
[-C--:B------:R-:W-:Y:S01]  /*4da0*/  FMUL.FTZ R67, R65, R66.reuse ;  /* 0x0000004241437220 */ /* 0x080fe20000410000 */
[----:B------:R-:W-:Y:S02]  /*4db0*/  HADD2.F32 R11, -RZ, R11.H1_H1 ;  /* 0x3000000bff0b7230 */ /* 0x000fe40000004100 */
[C---:B------:R-:W-:Y:S01]  /*4dc0*/  FMUL.FTZ R66, R58.reuse, R66 ;  /* 0x000000423a427220 */ /* 0x040fe20000410000 */
[----:B------:R-:W-:-:S03]  /*4dd0*/  FFMA.FTZ R58, R58, R64, -R67 ;  /* 0x000000403a3a7223 */ /* 0x000fc60000010843 */
[----:B------:R-:W-:Y:S01]  /*4de0*/  FFMA.FTZ R65, R65, R64, R66 ;  /* 0x0000004041417223 */ /* 0x000fe20000010042 */
[----:B------:R-:W-:Y:S02]  /*4df0*/  F2FP.F16.E4M3.UNPACK_B R64, R56.H1 ;  /* 0x00000038ff40723e */ /* 0x000fe400030006ff */
[----:B------:R-:W-:-:S03]  /*4e00*/  MOV R56, R12 ;  /* 0x0000000c00387202 */ /* 0x000fc60000000f00 */
[--C-:B------:R-:W-:Y:S02]  /*4e10*/  HADD2.F32 R66, -RZ, R64.reuse.H1_H1 ;  /* 0x30000040ff427230 */ /* 0x100fe40000004100 */
[----:B------:R-:W-:-:S03]  /*4e20*/  HADD2.F32 R64, -RZ, R64.H0_H0 ;  /* 0x20000040ff407230 */ /* 0x000fc60000004100 */
[-C--:B------:R-:W-:Y:S02]  /*4e30*/  FMUL.FTZ R67, R66, R13.reuse ;  /* 0x0000000d42437220 */ /* 0x080fe40000410000 */
        /* <DEDUP_REMOVED lines=8> */
[----:B------:R-:W-:-:S02]  /*4ec0*/  HADD2.F32 R12, -RZ, R11.H1_H1 ;  /* 0x3000000bff0c7230 */ /* 0x000fc40000004100 */
[----:B------:R-:W-:Y:S02]  /*4ed0*/  HADD2.F32 R11, -RZ, R11.H0_H0 ;  /* 0x2000000bff0b7230 */ /* 0x000fe40000004100 */
[--C-:B------:R-:W-:Y:S02]  /*4ee0*/  HADD2.F32 R102, -RZ, R64.reuse.H1_H1 ;  /* 0x30000040ff667230 */ /* 0x100fe40000004100 */
[CC--:B------:R-:W-:Y:S01]  /*4ef0*/  FMUL.FTZ R110, R12.reuse, R105.reuse ;  /* 0x000000690c6e7220 */ /* 0x0c0fe20000410000 */
[----:B------:R-:W-:Y:S02]  /*4f00*/  HADD2.F32 R67, -RZ, R67.H0_H0 ;  /* 0x20000043ff437230 */ /* 0x000fe40000004100 */
[C---:B------:R-:W-:Y:S01]  /*4f10*/  FMUL.FTZ R105, R11.reuse, R105 ;  /* 0x000000690b697220 */ /* 0x040fe20000410000 */
[----:B------:R-:W-:Y:S02]  /*4f20*/  HADD2.F32 R64, -RZ, R64.H0_H0 ;  /* 0x20000040ff407230 */ /* 0x000fe40000004100 */
[-C--:B------:R-:W-:Y:S01]  /*4f30*/  FFMA.FTZ R11, R11, R102.reuse, -R110 ;  /* 0x000000660b0b7223 */ /* 0x080fe2000001086e */
[----:B------:R-:W-:Y:S01]  /*4f40*/  FFMA.FTZ R12, R12, R102, R105 ;  /* 0x000000660c0c7223 */ /* 0x000fe20000010069 */
[----:B------:R-:W-:Y:S01]  /*4f50*/  F2FP.SATFINITE.E4M3.F32.PACK_AB_MERGE_C R102, R66, R13, RZ ;  /* 0x0000000d4266723e */ /* 0x000fe200048070ff */
[----:B------:R-:W-:-:S02]  /*4f60*/  HADD2.F32 R13, -RZ, R56.H1_H1 ;  /* 0x30000038ff0d7230 */ /* 0x000fc40000004100 */
[----:B------:R-:W-:Y:S01]  /*4f70*/  HADD2.F32 R56, -RZ, R56.H0_H0 ;  /* 0x20000038ff387230 */ /* 0x000fe20000004100 */
[----:B------:R-:W-:Y:S02]  /*4f80*/  F2FP.SATFINITE.E4M3.F32.PACK_AB_MERGE_C R58, R65, R58, R102 ;  /* 0x0000003a413a723e */ /* 0x000fe40004807066 */
[-C--:B------:R-:W-:Y:S01]  /*4f90*/  FMUL.FTZ R105, R13, R67.reuse ;  /* 0x000000430d697220 */ /* 0x080fe20000410000 */
[----:B------:R-:W-:Y:S01]  /*4fa0*/  LOP3.LUT R65, R59, 0xff0000ff, RZ, 0xc0, !PT ;  /* 0xff0000ff3b417812 */ /* 0x000fe200078ec0ff */
[C---:B------:R-:W-:Y:S01]  /*4fb0*/  FMUL.FTZ R66, R56.reuse, R67 ;  /* 0x0000004338427220 */ /* 0x040fe20000410000 */
[----:B------:R-:W-:Y:S01]  /*4fc0*/  SHF.R.U32.HI R67, RZ, 0x10, R59 ;  /* 0x00000010ff437819 */ /* 0x000fe2000001163b */
[-C--:B------:R-:W-:Y:S01]  /*4fd0*/  FFMA.FTZ R56, R56, R64.reuse, -R105 ;  /* 0x0000004038387223 */ /* 0x080fe20000010869 */
[----:B------:R-:W-:Y:S01]  /*4fe0*/  SHF.R.U32.HI R105, RZ, 0x8, R57 ;  /* 0x00000008ff697819 */ /* 0x000fe20000011639 */
[----:B------:R-:W-:Y:S01]  /*4ff0*/  FFMA.FTZ R13, R13, R64, R66 ;  /* 0x000000400d0d7223 */ /* 0x000fe20000010042 */
[----:B------:R-:W-:-:S02]  /*5000*/  SHF.R.U32.HI R66, RZ, 0x8, R59 ;  /* 0x00000008ff427819 */ /* 0x000fc4000001163b */
[----:B------:R-:W-:Y:S02]  /*5010*/  LOP3.LUT R64, R57, 0xff0000ff, RZ, 0xc0, !PT ;  /* 0xff0000ff39407812 */ /* 0x000fe400078ec0ff */
[----:B------:R-:W-:Y:S01]  /*5020*/  SHF.R.U32.HI R102, RZ, 0x10, R57 ;  /* 0x00000010ff667819 */ /* 0x000fe20000011639 */
[----:B------:R-:W-:Y:S01]  /*5030*/  IMAD.SHL.U32 R66, R66, 0x100, RZ ;  /* 0x0000010042427824 */ /* 0x000fe200078e00ff */
[----:B------:R-:W-:Y:S01]  /*5040*/  F2FP.SATFINITE.E4M3.F32.PACK_AB_MERGE_C R11, R12, R11, RZ ;  /* 0x0000000b0c0b723e */ /* 0x000fe200048070ff */
[----:B------:R-:W-:-:S03]  /*5050*/  IMAD.SHL.U32 R57, R105, 0x100, RZ ;  /* 0x0000010069397824 */ /* 0x000fc600078e00ff */
[----:B------:R-:W-:Y:S01]  /*5060*/  LOP3.LUT R59, R65, 0xff00, R66, 0xf8, !PT ;  /* 0x0000ff00413b7812 */ /* 0x000fe200078ef842 */
[----:B------:R-:W-:Y:S01]  /*5070*/  IMAD.U32 R66, R67, 0x10000, RZ ;  /* 0x0001000043427824 */ /* 0x000fe200078e00ff */
[----:B------:R-:W-:Y:S01]  /*5080*/  LOP3.LUT R57, R64, 0xff00, R57, 0xf8, !PT ;  /* 0x0000ff0040397812 */ /* 0x000fe200078ef839 */
[----:B------:R-:W-:Y:S01]  /*5090*/  IMAD.U32 R64, R102, 0x10000, RZ ;  /* 0x0001000066407824 */ /* 0x000fe200078e00ff */
[----:B------:R-:W-:Y:S01]  /*50a0*/  F2FP.SATFINITE.E4M3.F32.PACK_AB_MERGE_C R12, R13, R56, R11 ;  /* 0x000000380d0c723e */ /* 0x000fe2000480700b */
[----:B------:R-:W-:Y:S01]  /*50b0*/  IMAD.MOV.U32 R65, RZ, RZ, R15 ;  /* 0x000000ffff417224 */ /* 0x000fe200078e000f */
[----:B------:R-:W-:Y:S01]  /*50c0*/  LOP3.LUT R59, R59, 0xff0000, R66, 0xf8, !PT ;  /* 0x00ff00003b3b7812 */ /* 0x000fe200078ef842 */
[----:B------:R-:W-:Y:S01]  /*50d0*/  IMAD.MOV.U32 R13, RZ, RZ, R58 ;  /* 0x000000ffff0d7224 */ /* 0x000fe200078e003a */
[----:B------:R-:W-:Y:S02]  /*50e0*/  LOP3.LUT R57, R57, 0xff0000, R64, 0xf8, !PT ;  /* 0x00ff000039397812 */ /* 0x000fe400078ef840 */
[----:B------:R-:W-:-:S02]  /*50f0*/  F2FP.F16.E4M3.UNPACK_B R15, R65 ;  /* 0x00000041ff0f723e */ /* 0x000fc400020006ff */
[----:B------:R-:W-:Y:S02]  /*5100*/  F2FP.F16.E4M3.UNPACK_B R105, R59.H1 ;  /* 0x0000003bff69723e */ /* 0x000fe400030006ff */
[----:B------:R-:W-:Y:S01]  /*5110*/  F2FP.F16.E4M3.UNPACK_B R66, R57.H1 ;  /* 0x00000039ff42723e */ /* 0x000fe200030006ff */
[----:B------:R-:W-:Y:S02]  /*5120*/  HADD2.F32 R67, -RZ, R15.H1_H1 ;  /* 0x3000000fff437230 */ /* 0x000fe40000004100 */
[----:B------:R-:W-:Y:S02]  /*5130*/  HADD2.F32 R64, -RZ, R105.H0_H0 ;  /* 0x20000069ff407230 */ /* 0x000fe40000004100 */
[----:B------:R-:W-:Y:S02]  /*5140*/  HADD2.F32 R15, -RZ, R15.H0_H0 ;  /* 0x2000000fff0f7230 */ /* 0x000fe40000004100 */
[----:B------:R-:W-:Y:S02]  /*5150*/  HADD2.F32 R102, -RZ, R66.H0_H0 ;  /* 0x20000042ff667230 */ /* 0x000fe40000004100 */
[----:B------:R-:W-:Y:S01]  /*5160*/  FMUL.FTZ R110, R67, R64 ;  /* 0x00000040436e7220 */ /* 0x000fe20000410000 */
[----:B------:R-:W-:-:S02]  /*5170*/  HADD2.F32 R105, -RZ, R105.H1_H1 ;  /* 0x30000069ff697230 */ /* 0x000fc40000004100 */
[C---:B------:R-:W-:Y:S01]  /*5180*/  FMUL.FTZ R112, R15.reuse, R64 ;  /* 0x000000400f707220 */ /* 0x040fe20000410000 */
[----:B------:R-:W-:Y:S02]  /*5190*/  HADD2.F32 R66, -RZ, R66.H1_H1 ;  /* 0x30000042ff427230 */ /* 0x000fe40000004100 */
[-C--:B------:R-:W-:Y:S01]  /*51a0*/  FFMA.FTZ R64, R15, R102.reuse, -R110 ;  /* 0x000000660f407223 */ /* 0x080fe2000001086e */
[----:B------:R-:W-:Y:S01]  /*51b0*/  F2FP.F16.E4M3.UNPACK_B R110, R59 ;  /* 0x0000003bff6e723e */ /* 0x000fe200020006ff */
[----:B------:R-:W-:Y:S01]  /*51c0*/  FFMA.FTZ R15, R67, R102, R112 ;  /* 0x00000066430f7223 */ /* 0x000fe20000010070 */
[----:B------:R-:W-:Y:S02]  /*51d0*/  F2FP.F16.E4M3.UNPACK_B R67, R65.H1 ;  /* 0x00000041ff43723e */ /* 0x000fe400030006ff */
[----:B------:R-:W-:Y:S02]  /*51e0*/  MOV R65, R14 ;  /* 0x0000000e00417202 */ /* 0x000fe40000000f00 */
[----:B------:R-:W-:Y:S01]  /*51f0*/  F2FP.F16.E4M3.UNPACK_B R59, R57 ;  /* 0x00000039ff3b723e */ /* 0x000fe200020006ff */
        /* <DEDUP_REMOVED lines=8> */
[-C--:B------:R-:W-:Y:S01]  /*5280*/  F2FP.F16.E4M3.UNPACK_B R66, R65.reuse.H1 ;  /* 0x00000041ff42723e */ /* 0x080fe200030006ff */
[--C-:B------:R-:W-:Y:S01]  /*5290*/  HADD2.F32 R105, -RZ, R59.reuse.H1_H1 ;  /* 0x3000003bff697230 */ /* 0x100fe20000004100 */
[----:B------:R-:W-:Y:S01]  /*52a0*/  F2FP.F16.E4M3.UNPACK_B R65, R65 ;  /* 0x00000041ff41723e */ /* 0x000fe200020006ff */
[----:B------:R-:W-:Y:S01]  /*52b0*/  HADD2.F32 R59, -RZ, R59.H0_H0 ;  /* 0x2000003bff3b7230 */ /* 0x000fe20000004100 */
[----:B------:R-:W-:Y:S01]  /*52c0*/  F2FP.SATFINITE.E4M3.F32.PACK_AB_MERGE_C R67, R67, R14, RZ ;  /* 0x0000000e4343723e */ /* 0x000fe200048070ff */
[--C-:B------:R-:W-:Y:S02]  /*52d0*/  HADD2.F32 R102, -RZ, R66.reuse.H1_H1 ;  /* 0x30000042ff667230 */ /* 0x100fe40000004100 */
[----:B------:R-:W-:Y:S01]  /*52e0*/  HADD2.F32 R66, -RZ, R66.H0_H0 ;  /* 0x20000042ff427230 */ /* 0x000fe20000004100 */
[----:B------:R-:W-:Y:S02]  /*52f0*/  F2FP.SATFINITE.E4M3.F32.PACK_AB_MERGE_C R15, R15, R64, R67 ;  /* 0x000000400f0f723e */ /* 0x000fe40004807043 */
[----:B------:R-:W-:-:S02]  /*5300*/  FMUL.FTZ R111, R102, R57 ;  /* 0x00000039666f7220 */ /* 0x000fc40000410000 */
[C---:B---3--:R-:W-:Y:S02]  /*5310*/  FMUL.FTZ R113, R66.reuse, R57 ;  /* 0x0000003942717220 */ /* 0x048fe40000410000 */
[-C--:B------:R-:W-:Y:S02]  /*5320*/  FFMA.FTZ R57, R66, R105.reuse, -R111 ;  /* 0x0000006942397223 */ /* 0x080fe4000001086f */
[----:B------:R-:W-:Y:S01]  /*5330*/  FFMA.FTZ R66, R102, R105, R113 ;  /* 0x0000006966427223 */ /* 0x000fe20000010071 */
[--C-:B------:R-:W-:Y:S02]  /*5340*/  HADD2.F32 R102, -RZ, R65.reuse.H1_H1 ;  /* 0x30000041ff667230 */ /* 0x100fe40000004100 */
[----:B------:R-:W-:Y:S02]  /*5350*/  HADD2.F32 R65, -RZ, R65.H0_H0 ;  /* 0x20000041ff417230 */ /* 0x000fe40000004100 */
[----:B------:R-:W-:Y:S01]  /*5360*/  F2FP.SATFINITE.E4M3.F32.PACK_AB_MERGE_C R57, R66, R57, RZ ;  /* 0x000000394239723e */ /* 0x000fe200048070ff */
[----:B------:R-:W-:-:S02]  /*5370*/  FMUL.FTZ R112, R102, R110 ;  /* 0x0000006e66707220 */ /* 0x000fc40000410000 */
[C---:B------:R-:W-:Y:S02]  /*5380*/  FMUL.FTZ R105, R65.reuse, R110 ;  /* 0x0000006e41697220 */ /* 0x040fe40000410000 */
[-C--:B------:R-:W-:Y:S02]  /*5390*/  FFMA.FTZ R112, R65, R59.reuse, -R112 ;  /* 0x0000003b41707223 */ /* 0x080fe40000010870 */
[----:B------:R-:W-:-:S05]  /*53a0*/  FFMA.FTZ R105, R102, R59, R105 ;  /* 0x0000003b66697223 */ /* 0x000fca0000010069 */
[----:B------:R-:W-:-:S07]  /*53b0*/  F2FP.SATFINITE.E4M3.F32.PACK_AB_MERGE_C R14, R105, R112, R57 ;  /* 0x00000070690e723e */ /* 0x000fce0004807039 */
.L_x_3097:
[----:B------:R-:W-:Y:S05]  /*53c0*/  BSYNC B3 ;  /* 0x0000000000037941 */ /* 0x000fea0003800000 */
.L_x_3096:
[----:B0-----:R0:W-:Y:S02]  /*53d0*/  ST.E.128 desc[UR46][R60.64], R12 ;  /* 0x0000000c3c007985 */ /* 0x0011e4000c101d2e */
.L_x_3095:
[----:B------:R-:W-:Y:S05]  /*53e0*/  BSYNC B2 ;  /* 0x0000000000027941 */ /* 0x000fea0003800000 */
.L_x_3094:
        /* <DEDUP_REMOVED lines=8> */
[----:B0---4-:R-:W-:Y:S02]  /*5470*/  F2FP.F16.E4M3.UNPACK_B R11, R13 ;  /* 0x0000000dff0b723e */ /* 0x011fe400020006ff */
[----:B------:R-:W-:Y:S02]  /*5480*/  F2FP.F16.E4M3.UNPACK_B R60, R109.H1 ;  /* 0x0000006dff3c723e */ /* 0x000fe400030006ff */
[----:B------:R-:W-:Y:S01]  /*5490*/  F2FP.F16.E4M3.UNPACK_B R59, R108.H1 ;  /* 0x0000006cff3b723e */ /* 0x000fe200030006ff */
[--C-:B------:R-:W-:Y:S01]  /*54a0*/  HADD2.F32 R52, -RZ, R11.reuse.H1_H1 ;  /* 0x3000000bff347230 */ /* 0x100fe20000004100 */
[----:B------:R-:W-:Y:S01]  /*54b0*/  F2FP.F16.E4M3.UNPACK_B R13, R13.H1 ;  /* 0x0000000dff0d723e */ /* 0x000fe200030006ff */
[----:B------:R-:W-:Y:S02]  /*54c0*/  HADD2.F32 R58, -RZ, R60.H0_H0 ;  /* 0x2000003cff3a7230 */ /* 0x000fe40000004100 */
[----:B------:R-:W-:Y:S02]  /*54d0*/  HADD2.F32 R11, -RZ, R11.H0_H0 ;  /* 0x2000000bff0b7230 */ /* 0x000fe40000004100 */
[----:B------:R-:W-:-:S02]  /*54e0*/  HADD2.F32 R54, -RZ, R59.H0_H0 ;  /* 0x2000003bff367230 */ /* 0x000fc40000004100 */
[CC--:B------:R-:W-:Y:S01]  /*54f0*/  FMUL.FTZ R62, R52.reuse, R58.reuse ;  /* 0x0000003a343e7220 */ /* 0x0c0fe20000410000 */
[----:B------:R-:W-:Y:S02]  /*5500*/  HADD2.F32 R60, -RZ, R60.H1_H1 ;  /* 0x3000003cff3c7230 */ /* 0x000fe40000004100 */
[C---:B------:R-:W-:Y:S01]  /*5510*/  FMUL.FTZ R61, R11.reuse, R58 ;  /* 0x0000003a0b3d7220 */ /* 0x040fe20000410000 */
[----:B------:R-:W-:Y:S02]  /*5520*/  IMAD.MOV.U32 R58, RZ, RZ, R12 ;  /* 0x000000ffff3a7224 */ /* 0x000fe400078e000c */
[-C--:B------:R-:W-:Y:S01]  /*5530*/  FFMA.FTZ R11, R11, R54.reuse, -R62 ;  /* 0x000000360b0b7223 */ /* 0x080fe2000001083e */
[----:B------:R-:W-:Y:S02]  /*5540*/  HADD2.F32 R59, -RZ, R59.H1_H1 ;  /* 0x3000003bff3b7230 */ /* 0x000fe40000004100 */
[----:B------:R-:W-:Y:S01]  /*5550*/  FFMA.FTZ R52, R52, R54, R61 ;  /* 0x0000003634347223 */ /* 0x000fe2000001003d */
[--C-:B------:R-:W-:Y:S01]  /*5560*/  HADD2.F32 R54, -RZ, R13.reuse.H1_H1 ;  /* 0x3000000dff367230 */ /* 0x100fe20000004100 */
[----:B------:R-:W-:Y:S01]  /*5570*/  F2FP.F16.E4M3.UNPACK_B R62, R109 ;  /* 0x0000006dff3e723e */ /* 0x000fe200020006ff */
[----:B------:R-:W-:-:S03]  /*5580*/  HADD2.F32 R13, -RZ, R13.H0_H0 ;  /* 0x2000000dff0d7230 */ /* 0x000fc60000004100 */
[CC--:B------:R-:W-:Y:S01]  /*5590*/  FMUL.FTZ R12, R54.reuse, R60.reuse ;  /* 0x0000003c360c7220 */ /* 0x0c0fe20000410000 */
[--C-:B------:R-:W-:Y:S02]  /*55a0*/  HADD2.F32 R63, -RZ, R62.reuse.H1_H1 ;  /* 0x3000003eff3f7230 */ /* 0x100fe40000004100 */
[C---:B------:R-:W-:Y:S01]  /*55b0*/  FMUL.FTZ R61, R13.reuse, R60 ;  /* 0x0000003c0d3d7220 */ /* 0x040fe20000410000 */
[----:B------:R-:W-:Y:S01]  /*55c0*/  F2FP.F16.E4M3.UNPACK_B R60, R108 ;  /* 0x0000006cff3c723e */ /* 0x000fe200020006ff */
[-C--:B------:R-:W-:Y:S01]  /*55d0*/  FFMA.FTZ R12, R13, R59.reuse, -R12 ;  /* 0x0000003b0d0c7223 */ /* 0x080fe2000001080c */
[----:B------:R-:W-:Y:S02]  /*55e0*/  HADD2.F32 R62, -RZ, R62.H0_H0 ;  /* 0x2000003eff3e7230 */ /* 0x000fe40000004100 */
[----:B------:R-:W-:Y:S01]  /*55f0*/  FFMA.FTZ R13, R54, R59, R61 ;  /* 0x0000003b360d7223 */ /* 0x000fe2000001003d */
[-C--:B------:R-:W-:Y:S01]  /*5600*/  F2FP.F16.E4M3.UNPACK_B R54, R58.reuse.H1 ;  /* 0x0000003aff36723e */ /* 0x080fe200030006ff */
[--C-:B------:R-:W-:Y:S01]  /*5610*/  HADD2.F32 R61, -RZ, R60.reuse.H1_H1 ;  /* 0x3000003cff3d7230 */ /* 0x100fe20000004100 */
[----:B------:R-:W-:Y:S01]  /*5620*/  F2FP.F16.E4M3.UNPACK_B R58, R58 ;  /* 0x0000003aff3a723e */ /* 0x000fe200020006ff */
[----:B------:R-:W-:Y:S01]  /*5630*/  HADD2.F32 R60, -RZ, R60.H0_H0 ;  /* 0x2000003cff3c7230 */ /* 0x000fe20000004100 */
[----:B------:R-:W-:Y:S01]  /*5640*/  F2FP.SATFINITE.E4M3.F32.PACK_AB_MERGE_C R12, R13, R12, RZ ;  /* 0x0000000c0d0c723e */ /* 0x000fe200048070ff */
[----:B------:R-:W-:-:S02]  /*5650*/  HADD2.F32 R59, -RZ, R54.H1_H1 ;  /* 0x30000036ff3b7230 */ /* 0x000fc40000004100 */
[----:B------:R-:W-:Y:S01]  /*5660*/  HADD2.F32 R54, -RZ, R54.H0_H0 ;  /* 0x20000036ff367230 */ /* 0x000fe20000004100 */
[----:B------:R-:W-:Y:S02]  /*5670*/  F2FP.SATFINITE.E4M3.F32.PACK_AB_MERGE_C R13, R52, R11, R12 ;  /* 0x0000000b340d723e */ /* 0x000fe4000480700c */
[CC--:B------:R-:W-:Y:S02]  /*5680*/  FMUL.FTZ R65, R59.reuse, R63.reuse ;  /* 0x0000003f3b417220 */ /* 0x0c0fe40000410000 */
[C---:B------:R-:W-:Y:S02]  /*5690*/  FMUL.FTZ R64, R54.reuse, R63 ;  /* 0x0000003f36407220 */ /* 0x040fe40000410000 */
[-C--:B------:R-:W-:Y:S01]  /*56a0*/  FFMA.FTZ R54, R54, R61.reuse, -R65 ;  /* 0x0000003d36367223 */ /* 0x080fe20000010841 */
[--C-:B------:R-:W-:Y:S01]  /*56b0*/  SHF.R.U32.HI R65, RZ, 0x10, R53.reuse ;  /* 0x00000010ff417819 */ /* 0x100fe20000011635 */
[----:B------:R-:W-:Y:S01]  /*56c0*/  FFMA.FTZ R59, R59, R61, R64 ;  /* 0x0000003d3b3b7223 */ /* 0x000fe20000010040 */
[--C-:B------:R-:W-:Y:S01]  /*56d0*/  HADD2.F32 R61, -RZ, R58.reuse.H1_H1 ;  /* 0x3000003aff3d7230 */ /* 0x100fe20000004100 */
[----:B------:R-:W-:Y:S01]  /*56e0*/  SHF.R.U32.HI R64, RZ, 0x8, R53 ;  /* 0x00000008ff407819 */ /* 0x000fe20000011635 */
[----:B------:R-:W-:-:S02]  /*56f0*/  HADD2.F32 R58, -RZ, R58.H0_H0 ;  /* 0x2000003aff3a7230 */ /* 0x000fc40000004100 */
[----:B------:R-:W-:Y:S01]  /*5700*/  F2FP.SATFINITE.E4M3.F32.PACK_AB_MERGE_C R54, R59, R54, RZ ;  /* 0x000000363b36723e */ /* 0x000fe200048070ff */
[CC--:B------:R-:W-:Y:S02]  /*5710*/  FMUL.FTZ R63, R61.reuse, R62.reuse ;  /* 0x0000003e3d3f7220 */ /* 0x0c0fe40000410000 */
[C---:B------:R-:W-:Y:S02]  /*5720*/  FMUL.FTZ R62, R58.reuse, R62 ;  /* 0x0000003e3a3e7220 */ /* 0x040fe40000410000 */
[-C--:B------:R-:W-:Y:S01]  /*5730*/  FFMA.FTZ R58, R58, R60.reuse, -R63 ;  /* 0x0000003c3a3a7223 */ /* 0x080fe2000001083f */
[--C-:B------:R-:W-:Y:S01]  /*5740*/  SHF.R.U32.HI R63, RZ, 0x10, R55.reuse ;  /* 0x00000010ff3f7819 */ /* 0x100fe20000011637 */
[----:B------:R-:W-:Y:S01]  /*5750*/  FFMA.FTZ R61, R61, R60, R62 ;  /* 0x0000003c3d3d7223 */ /* 0x000fe2000001003e */
[----:B------:R-:W-:Y:S02]  /*5760*/  SHF.R.U32.HI R60, RZ, 0x8, R55 ;  /* 0x00000008ff3c7819 */ /* 0x000fe40000011637 */
[----:B------:R-:W-:-:S02]  /*5770*/  LOP3.LUT R62, R55, 0xff0000ff, RZ, 0xc0, !PT ;  /* 0xff0000ff373e7812 */ /* 0x000fc400078ec0ff */
[----:B------:R-:W-:Y:S01]  /*5780*/  F2FP.SATFINITE.E4M3.F32.PACK_AB_MERGE_C R12, R61, R58, R54 ;  /* 0x0000003a3d0c723e */ /* 0x000fe20004807036 */
[----:B------:R-:W-:Y:S01]  /*5790*/  IMAD.SHL.U32 R55, R60, 0x100, RZ ;  /* 0x000001003c377824 */ /* 0x000fe200078e00ff */
[----:B------:R-:W-:Y:S01]  /*57a0*/  LOP3.LUT R60, R53, 0xff0000ff, RZ, 0xc0, !PT ;  /* 0xff0000ff353c7812 */ /* 0x000fe200078ec0ff */
[----:B------:R-:W-:-:S03]  /*57b0*/  IMAD.SHL.U32 R53, R64, 0x100, RZ ;  /* 0x0000010040357824 */ /* 0x000fc600078e00ff */
[----:B------:R-:W-:Y:S02]  /*57c0*/  LOP3.LUT R62, R62, 0xff00, R55, 0xf8, !PT ;  /* 0x0000ff003e3e7812 */ /* 0x000fe400078ef837 */
[----:B------:R-:W-:Y:S02]  /*57d0*/  SHF.L.U32 R55, R63, 0x10, RZ ;  /* 0x000000103f377819 */ /* 0x000fe400000006ff */
[----:B------:R-:W-:Y:S01]  /*57e0*/  LOP3.LUT R60, R60, 0xff00, R53, 0xf8, !PT ;  /* 0x0000ff003c3c7812 */ /* 0x000fe200078ef835 */
[----:B------:R-:W-:Y:S01]  /*57f0*/  IMAD.U32 R53, R65, 0x10000, RZ ;  /* 0x0001000041357824 */ /* 0x000fe200078e00ff */
[----:B------:R-:W-:Y:S01]  /*5800*/  LOP3.LUT R55, R62, 0xff0000, R55, 0xf8, !PT ;  /* 0x00ff00003e377812 */ /* 0x000fe200078ef837 */
[----:B------:R-:W-:-:S03]  /*5810*/  IMAD.MOV.U32 R62, RZ, RZ, R15 ;  /* 0x000000ffff3e7224 */ /* 0x000fc600078e000f */
[----:B------:R-:W-:Y:S02]  /*5820*/  LOP3.LUT R53, R60, 0xff0000, R53, 0xf8, !PT ;  /* 0x00ff00003c357812 */ /* 0x000fe400078ef835 */
[----:B------:R-:W-:Y:S02]  /*5830*/  F2FP.F16.E4M3.UNPACK_B R15, R62 ;  /* 0x0000003eff0f723e */ /* 0x000fe400020006ff */
[----:B------:R-:W-:Y:S02]  /*5840*/  F2FP.F16.E4M3.UNPACK_B R64, R55.H1 ;  /* 0x00000037ff40723e */ /* 0x000fe400030006ff */
[----:B------:R-:W-:Y:S01]  /*5850*/  F2FP.F16.E4M3.UNPACK_B R65, R53.H1 ;  /* 0x00000035ff41723e */ /* 0x000fe200030006ff */
[--C-:B------:R-:W-:Y:S02]  /*5860*/  HADD2.F32 R60, -RZ, R15.reuse.H1_H1 ;  /* 0x3000000fff3c7230 */ /* 0x100fe40000004100 */
[----:B------:R-:W-:Y:S02]  /*5870*/  HADD2.F32 R66, -RZ, R64.H0_H0 ;  /* 0x20000040ff427230 */ /* 0x000fe40000004100 */
[----:B------:R-:W-:-:S02]  /*5880*/  HADD2.F32 R15, -RZ, R15.H0_H0 ;  /* 0x2000000fff0f7230 */ /* 0x000fc40000004100 */
[--C-:B------:R-:W-:Y:S02]  /*5890*/  HADD2.F32 R63, -RZ, R65.reuse.H0_H0 ;  /* 0x20000041ff3f7230 */ /* 0x100fe40000004100 */
[-C--:B------:R-:W-:Y:S01]  /*58a0*/  FMUL.FTZ R102, R60, R66.reuse ;  /* 0x000000423c667220 */ /* 0x080fe20000410000 */
[----:B------:R-:W-:Y:S02]  /*58b0*/  HADD2.F32 R65, -RZ, R65.H1_H1 ;  /* 0x30000041ff417230 */ /* 0x000fe40000004100 */
[C---:B------:R-:W-:Y:S01]  /*58c0*/  FMUL.FTZ R67, R15.reuse, R66 ;  /* 0x000000420f437220 */ /* 0x040fe20000410000 */
[----:B------:R-:W-:-:S03]  /*58d0*/  FFMA.FTZ R15, R15, R63, -R102 ;  /* 0x0000003f0f0f7223 */ /* 0x000fc60000010866 */
        /* <DEDUP_REMOVED lines=8> */
[-C--:B------:R-:W-:Y:S02]  /*5960*/  FFMA.FTZ R14, R63, R65.reuse, -R66 ;  /* 0x000000413f0e7223 */ /* 0x080fe40000010842 */
[----:B------:R-:W-:Y:S01]  /*5970*/  FFMA.FTZ R63, R64, R65, R67 ;  /* 0x00000041403f7223 */ /* 0x000fe20000010043 */
[----:B------:R-:W-:Y:S02]  /*5980*/  F2FP.F16.E4M3.UNPACK_B R65, R55 ;  /* 0x00000037ff41723e */ /* 0x000fe400020006ff */
[-C--:B------:R-:W-:Y:S02]  /*5990*/  F2FP.F16.E4M3.UNPACK_B R55, R62.reuse.H1 ;  /* 0x0000003eff37723e */ /* 0x080fe400030006ff */
        /* <DEDUP_REMOVED lines=8> */
[----:B------:R-:W-:Y:S02]  /*5a20*/  HADD2.F32 R65, -RZ, R65.H0_H0 ;  /* 0x20000041ff417230 */ /* 0x000fe40000004100 */
[C---:B------:R-:W-:Y:S01]  /*5a30*/  FMUL.FTZ R102, R55.reuse, R102 ;  /* 0x0000006637667220 */ /* 0x040fe20000410000 */
[----:B------:R-:W-:Y:S02]  /*5a40*/  HADD2.F32 R64, -RZ, R64.H0_H0 ;  /* 0x20000040ff407230 */ /* 0x000fe40000004100 */
[-C--:B------:R-:W-:Y:S01]  /*5a50*/  FFMA.FTZ R108, R55, R66.reuse, -R108 ;  /* 0x00000042376c7223 */ /* 0x080fe2000001086c */
[----:B------:R-:W-:Y:S01]  /*5a60*/  F2FP.SATFINITE.E4M3.F32.PACK_AB_MERGE_C R15, R60, R15, R63 ;  /* 0x0000000f3c0f723e */ /* 0x000fe2000480703f */
[----:B------:R-:W-:Y:S01]  /*5a70*/  FFMA.FTZ R67, R53, R66, R102 ;  /* 0x0000004235437223 */ /* 0x000fe20000010066 */
[----:B------:R-:W-:-:S02]  /*5a80*/  HADD2.F32 R53, -RZ, R62.H1_H1 ;  /* 0x3000003eff357230 */ /* 0x000fc40000004100 */
[----:B------:R-:W-:Y:S02]  /*5a90*/  HADD2.F32 R62, -RZ, R62.H0_H0 ;  /* 0x2000003eff3e7230 */ /* 0x000fe40000004100 */
[----:B------:R-:W-:Y:S01]  /*5aa0*/  F2FP.SATFINITE.E4M3.F32.PACK_AB_MERGE_C R67, R67, R108, RZ ;  /* 0x0000006c4343723e */ /* 0x000fe200048070ff */
[CC--:B------:R-:W-:Y:S02]  /*5ab0*/  FMUL.FTZ R55, R53.reuse, R65.reuse ;  /* 0x0000004135377220 */ /* 0x0c0fe40000410000 */
[C---:B------:R-:W-:Y:S02]  /*5ac0*/  FMUL.FTZ R66, R62.reuse, R65 ;  /* 0x000000413e427220 */ /* 0x040fe40000410000 */
[-C--:B------:R-:W-:Y:S02]  /*5ad0*/  FFMA.FTZ R55, R62, R64.reuse, -R55 ;  /* 0x000000403e377223 */ /* 0x080fe40000010837 */
[----:B------:R-:W-:-:S05]  /*5ae0*/  FFMA.FTZ R66, R53, R64, R66 ;  /* 0x0000004035427223 */ /* 0x000fca0000010042 */
[----:B------:R-:W-:-:S07]  /*5af0*/  F2FP.SATFINITE.E4M3.F32.PACK_AB_MERGE_C R14, R66, R55, R67 ;  /* 0x00000037420e723e */ /* 0x000fce0004807043 */
.L_x_3099:
[----:B------:R-:W-:Y:S05]  /*5b00*/  BSYNC B2 ;  /* 0x0000000000027941 */ /* 0x000fea0003800000 */
.L_x_3098:
[----:B0-----:R0:W-:Y:S02]  /*5b10*/  ST.E.128 desc[UR46][R56.64], R12 ;  /* 0x0000000c38007985 */ /* 0x0011e4000c101d2e */
.L_x_3093:
[----:B------:R-:W-:Y:S05]  /*5b20*/  BSYNC B1 ;  /* 0x0000000000017941 */ /* 0x000fea0003800000 */
.L_x_3092:
[----:B------:R-:W-:-:S03]  /*5b30*/  UMOV UR4, 0xffffffff ;  /* 0xffffffff00047882 */ /* 0x000fc60000000000 */
[----:B------:R-:W-:Y:S05]  /*5b40*/  BRA.DIV UR4, `(.L_x_3100) ;  /* 0x000002c604587947 */ /* 0x000fea000b800000 */
[----:B------:R0:W0:Y:S04]  /*5b50*/  SHFL.IDX PT, R54, R100, 0x2, 0x181f ;  /* 0x00581f0064367f89 */ /* 0x00002800000e0000 */
[----:B------:R0:W0:Y:S02]  /*5b60*/  SHFL.IDX PT, R55, R99, 0x2, 0x181f ;  /* 0x00581f0063377f89 */ /* 0x00002400000e0000 */
.L_x_3448:
        /* <DEDUP_REMOVED lines=10> */
[----:B----4-:R-:W-:Y:S02]  /*5c10*/  SHF.R.U32.HI R11, RZ, 0x8, R49 ;  /* 0x00000008ff0b7819 */ /* 0x010fe40000011631 */
[----:B------:R-:W-:Y:S02]  /*5c20*/  SHF.R.U32.HI R56, RZ, 0x8, R51 ;  /* 0x00000008ff387819 */ /* 0x000fe40000011633 */
[----:B------:R-:W-:Y:S02]  /*5c30*/  SHF.R.U32.HI R57, RZ, 0x10, R49 ;  /* 0x00000010ff397819 */ /* 0x000fe40000011631 */
[----:B------:R-:W-:Y:S01]  /*5c40*/  LOP3.LUT R48, R49, 0xff0000ff, RZ, 0xc0, !PT ;  /* 0xff0000ff31307812 */ /* 0x000fe200078ec0ff */
[----:B0-----:R-:W-:Y:S01]  /*5c50*/  IMAD.MOV.U32 R49, RZ, RZ, R15 ;  /* 0x000000ffff317224 */ /* 0x001fe200078e000f */
[----:B------:R-:W-:Y:S01]  /*5c60*/  SHF.L.U32 R15, R11, 0x8, RZ ;  /* 0x000000080b0f7819 */ /* 0x000fe200000006ff */
[----:B------:R-:W-:Y:S01]  /*5c70*/  IMAD.MOV.U32 R11, RZ, RZ, R13 ;  /* 0x000000ffff0b7224 */ /* 0x000fe200078e000d */
[----:B------:R-:W-:Y:S01]  /*5c80*/  SHF.R.U32.HI R59, RZ, 0x10, R51 ;  /* 0x00000010ff3b7819 */ /* 0x000fe20000011633 */
[----:B------:R-:W-:Y:S01]  /*5c90*/  IMAD.SHL.U32 R13, R56, 0x100, RZ ;  /* 0x00000100380d7824 */ /* 0x000fe200078e00ff */
[----:B------:R-:W-:Y:S01]  /*5ca0*/  LOP3.LUT R50, R51, 0xff0000ff, RZ, 0xc0, !PT ;  /* 0xff0000ff33327812 */ /* 0x000fe200078ec0ff */
[----:B------:R-:W-:Y:S01]  /*5cb0*/  IMAD.MOV.U32 R51, RZ, RZ, R12 ;  /* 0x000000ffff337224 */ /* 0x000fe200078e000c */
[----:B------:R-:W-:Y:S01]  /*5cc0*/  LOP3.LUT R15, R48, 0xff00, R15, 0xf8, !PT ;  /* 0x0000ff00300f7812 */ /* 0x000fe200078ef80f */
[----:B------:R-:W-:Y:S01]  /*5cd0*/  IMAD.U32 R12, R57, 0x10000, RZ ;  /* 0x00010000390c7824 */ /* 0x000fe200078e00ff */
[----:B------:R-:W-:-:S02]  /*5ce0*/  LOP3.LUT R58, R50, 0xff00, R13, 0xf8, !PT ;  /* 0x0000ff00323a7812 */ /* 0x000fc400078ef80d */
[----:B------:R-:W-:Y:S02]  /*5cf0*/  F2FP.F16.E4M3.UNPACK_B R56, R107.H1 ;  /* 0x0000006bff38723e */ /* 0x000fe400030006ff */
[----:B------:R-:W-:Y:S02]  /*5d00*/  F2FP.F16.E4M3.UNPACK_B R13, R11 ;  /* 0x0000000bff0d723e */ /* 0x000fe400020006ff */
[----:B------:R-:W-:Y:S01]  /*5d10*/  LOP3.LUT R12, R15, 0xff0000, R12, 0xf8, !PT ;  /* 0x00ff00000f0c7812 */ /* 0x000fe200078ef80c */
[----:B------:R-:W-:Y:S01]  /*5d20*/  IMAD.U32 R15, R59, 0x10000, RZ ;  /* 0x000100003b0f7824 */ /* 0x000fe200078e00ff */
[-C--:B------:R-:W-:Y:S01]  /*5d30*/  F2FP.F16.E4M3.UNPACK_B R57, R106.reuse.H1 ;  /* 0x0000006aff39723e */ /* 0x080fe200030006ff */
[--C-:B------:R-:W-:Y:S01]  /*5d40*/  HADD2.F32 R61, -RZ, R56.reuse.H0_H0 ;  /* 0x20000038ff3d7230 */ /* 0x100fe20000004100 */
[----:B------:R-:W-:Y:S01]  /*5d50*/  F2FP.F16.E4M3.UNPACK_B R107, R107 ;  /* 0x0000006bff6b723e */ /* 0x000fe200020006ff */
[--C-:B------:R-:W-:Y:S01]  /*5d60*/  HADD2.F32 R50, -RZ, R13.reuse.H1_H1 ;  /* 0x3000000dff327230 */ /* 0x100fe20000004100 */
[----:B------:R-:W-:Y:S01]  /*5d70*/  F2FP.F16.E4M3.UNPACK_B R106, R106 ;  /* 0x0000006aff6a723e */ /* 0x000fe200020006ff */
[----:B------:R-:W-:Y:S01]  /*5d80*/  HADD2.F32 R48, -RZ, R13.H0_H0 ;  /* 0x2000000dff307230 */ /* 0x000fe20000004100 */
[----:B------:R-:W-:Y:S01]  /*5d90*/  LOP3.LUT R13, R58, 0xff0000, R15, 0xf8, !PT ;  /* 0x00ff00003a0d7812 */ /* 0x000fe200078ef80f */
[----:B------:R-:W-:Y:S01]  /*5da0*/  HADD2.F32 R59, -RZ, R57.H0_H0 ;  /* 0x20000039ff3b7230 */ /* 0x000fe20000004100 */
[----:B------:R-:W-:Y:S01]  /*5db0*/  F2FP.F16.E4M3.UNPACK_B R15, R11.H1 ;  /* 0x0000000bff0f723e */ /* 0x000fe200030006ff */
[-C--:B------:R-:W-:Y:S01]  /*5dc0*/  FMUL.FTZ R11, R50, R61.reuse ;  /* 0x0000003d320b7220 */ /* 0x080fe20000410000 */
[----:B------:R-:W-:Y:S01]  /*5dd0*/  FMUL.FTZ R61, R48, R61 ;  /* 0x0000003d303d7220 */ /* 0x000fe20000410000 */
[----:B------:R-:W-:Y:S01]  /*5de0*/  HADD2.F32 R58, -RZ, R56.H1_H1 ;  /* 0x30000038ff3a7230 */ /* 0x000fe20000004100 */
[----:B------:R-:W-:Y:S01]  /*5df0*/  F2FP.F16.E4M3.UNPACK_B R63, R12.H1 ;  /* 0x0000000cff3f723e */ /* 0x000fe200030006ff */
[----:B------:R-:W-:-:S02]  /*5e00*/  HADD2.F32 R56, -RZ, R15.H1_H1 ;  /* 0x3000000fff387230 */ /* 0x000fc40000004100 */
[-C--:B------:R-:W-:Y:S01]  /*5e10*/  FFMA.FTZ R11, R48, R59.reuse, -R11 ;  /* 0x0000003b300b7223 */ /* 0x080fe2000001080b */
[----:B------:R-:W-:Y:S01]  /*5e20*/  FFMA.FTZ R48, R50, R59, R61 ;  /* 0x0000003b32307223 */ /* 0x000fe2000001003d */
[----:B------:R-:W-:Y:S02]  /*5e30*/  HADD2.F32 R15, -RZ, R15.H0_H0 ;  /* 0x2000000fff0f7230 */ /* 0x000fe40000004100 */
[----:B------:R-:W-:Y:S02]  /*5e40*/  HADD2.F32 R50, -RZ, R57.H1_H1 ;  /* 0x30000039ff327230 */ /* 0x000fe40000004100 */
[-C--:B------:R-:W-:Y:S01]  /*5e50*/  FMUL.FTZ R60, R56, R58.reuse ;  /* 0x0000003a383c7220 */ /* 0x080fe20000410000 */
[----:B------:R-:W-:Y:S01]  /*5e60*/  F2FP.F16.E4M3.UNPACK_B R57, R51.H1 ;  /* 0x00000033ff39723e */ /* 0x000fe200030006ff */
[C---:B------:R-:W-:Y:S01]  /*5e70*/  FMUL.FTZ R61, R15.reuse, R58 ;  /* 0x0000003a0f3d7220 */ /* 0x040fe20000410000 */
[----:B------:R-:W-:Y:S02]  /*5e80*/  HADD2.F32 R62, -RZ, R106.H1_H1 ;  /* 0x3000006aff3e7230 */ /* 0x000fe40000004100 */
[----:B------:R-:W-:Y:S01]  /*5e90*/  FFMA.FTZ R15, R15, R50, -R60 ;  /* 0x000000320f0f7223 */ /* 0x000fe2000001083c */
[----:B------:R-:W-:-:S02]  /*5ea0*/  HADD2.F32 R60, -RZ, R107.H1_H1 ;  /* 0x3000006bff3c7230 */ /* 0x000fc40000004100 */
[----:B------:R-:W-:Y:S01]  /*5eb0*/  FFMA.FTZ R50, R56, R50, R61 ;  /* 0x0000003238327223 */ /* 0x000fe2000001003d */
[--C-:B------:R-:W-:Y:S01]  /*5ec0*/  HADD2.F32 R59, -RZ, R57.reuse.H1_H1 ;  /* 0x30000039ff3b7230 */ /* 0x100fe20000004100 */
[----:B------:R-:W-:Y:S01]  /*5ed0*/  F2FP.F16.E4M3.UNPACK_B R56, R51 ;  /* 0x00000033ff38723e */ /* 0x000fe200020006ff */
[----:B------:R-:W-:Y:S02]  /*5ee0*/  HADD2.F32 R57, -RZ, R57.H0_H0 ;  /* 0x20000039ff397230 */ /* 0x000fe40000004100 */
[----:B------:R-:W-:Y:S02]  /*5ef0*/  HADD2.F32 R107, -RZ, R107.H0_H0 ;  /* 0x2000006bff6b7230 */ /* 0x000fe40000004100 */
[-C--:B------:R-:W-:Y:S01]  /*5f00*/  FMUL.FTZ R64, R59, R60.reuse ;  /* 0x0000003c3b407220 */ /* 0x080fe20000410000 */
[--C-:B------:R-:W-:Y:S02]  /*5f10*/  HADD2.F32 R58, -RZ, R56.reuse.H1_H1 ;  /* 0x30000038ff3a7230 */ /* 0x100fe40000004100 */
[C---:B------:R-:W-:Y:S01]  /*5f20*/  FMUL.FTZ R66, R57.reuse, R60 ;  /* 0x0000003c39427220 */ /* 0x040fe20000410000 */
[----:B------:R-:W-:Y:S01]  /*5f30*/  F2FP.F16.E4M3.UNPACK_B R60, R49 ;  /* 0x00000031ff3c723e */ /* 0x000fe200020006ff */
[----:B------:R-:W-:Y:S01]  /*5f40*/  FFMA.FTZ R51, R57, R62, -R64 ;  /* 0x0000003e39337223 */ /* 0x000fe20000010840 */
[----:B------:R-:W-:-:S02]  /*5f50*/  HADD2.F32 R57, -RZ, R56.H0_H0 ;  /* 0x20000038ff397230 */ /* 0x000fc40000004100 */
[----:B------:R-:W-:Y:S01]  /*5f60*/  FFMA.FTZ R56, R59, R62, R66 ;  /* 0x0000003e3b387223 */ /* 0x000fe20000010042 */
[----:B------:R-:W-:Y:S01]  /*5f70*/  F2FP.F16.E4M3.UNPACK_B R62, R13.H1 ;  /* 0x0000000dff3e723e */ /* 0x000fe200030006ff */
[----:B------:R-:W-:Y:S02]  /*5f80*/  HADD2.F32 R106, -RZ, R106.H0_H0 ;  /* 0x2000006aff6a7230 */ /* 0x000fe40000004100 */
[----:B------:R-:W-:Y:S01]  /*5f90*/  FMUL.FTZ R64, R58, R107 ;  /* 0x0000006b3a407220 */ /* 0x000fe20000410000 */
[----:B------:R-:W-:Y:S01]  /*5fa0*/  HADD2.F32 R61, -RZ, R60.H1_H1 ;  /* 0x3000003cff3d7230 */ /* 0x000fe20000004100 */
[----:B------:R-:W-:Y:S01]  /*5fb0*/  F2FP.F16.E4M3.UNPACK_B R59, R49.H1 ;  /* 0x00000031ff3b723e */ /* 0x000fe200030006ff */
[----:B------:R-:W-:Y:S02]  /*5fc0*/  HADD2.F32 R65, -RZ, R62.H0_H0 ;  /* 0x2000003eff417230 */ /* 0x000fe40000004100 */
[----:B------:R-:W-:Y:S01]  /*5fd0*/  FMUL.FTZ R107, R57, R107 ;  /* 0x0000006b396b7220 */ /* 0x000fe20000410000 */
[----:B------:R-:W-:-:S02]  /*5fe0*/  HADD2.F32 R60, -RZ, R60.H0_H0 ;  /* 0x2000003cff3c7230 */ /* 0x000fc40000004100 */
[----:B------:R-:W-:Y:S01]  /*5ff0*/  FFMA.FTZ R57, R57, R106, -R64 ;  /* 0x0000006a39397223 */ /* 0x000fe20000010840 */
[--C-:B------:R-:W-:Y:S02]  /*6000*/  HADD2.F32 R64, -RZ, R63.reuse.H0_H0 ;  /* 0x2000003fff407230 */ /* 0x100fe40000004100 */
[-C--:B------:R-:W-:Y:S01]  /*6010*/  FMUL.FTZ R67, R61, R65.reuse ;  /* 0x000000413d437220 */ /* 0x080fe20000410000 */
[----:B------:R-:W-:Y:S02]  /*6020*/  HADD2.F32 R63, -RZ, R63.H1_H1 ;  /* 0x3000003fff3f7230 */ /* 0x000fe40000004100 */
[C---:B------:R-:W-:Y:S01]  /*6030*/  FMUL.FTZ R66, R60.reuse, R65 ;  /* 0x000000413c427220 */ /* 0x040fe20000410000 */
[----:B------:R-:W-:Y:S02]  /*6040*/  HADD2.F32 R65, -RZ, R62.H1_H1 ;  /* 0x3000003eff417230 */ /* 0x000fe40000004100 */
[----:B------:R-:W-:Y:S01]  /*6050*/  FFMA.FTZ R49, R60, R64, -R67 ;  /* 0x000000403c317223 */ /* 0x000fe20000010843 */
[----:B------:R-:W-:-:S02]  /*6060*/  HADD2.F32 R62, -RZ, R59.H1_H1 ;  /* 0x3000003bff3e7230 */ /* 0x000fc40000004100 */
[----:B------:R-:W-:Y:S01]  /*6070*/  FFMA.FTZ R60, R61, R64, R66 ;  /* 0x000000403d3c7223 */ /* 0x000fe20000010042 */
[----:B------:R-:W-:Y:S01]  /*6080*/  HADD2.F32 R59, -RZ, R59.H0_H0 ;  /* 0x2000003bff3b7230 */ /* 0x000fe20000004100 */
[----:B------:R-:W-:Y:S01]  /*6090*/  F2FP.F16.E4M3.UNPACK_B R61, R14.H1 ;  /* 0x0000000eff3d723e */ /* 0x000fe200030006ff */
[----:B------:R-:W-:Y:S01]  /*60a0*/  FFMA.FTZ R58, R58, R106, R107 ;  /* 0x0000006a3a3a7223 */ /* 0x000fe2000001006b */
[-C--:B------:R-:W-:Y:S01]  /*60b0*/  FMUL.FTZ R64, R62, R65.reuse ;  /* 0x000000413e407220 */ /* 0x080fe20000410000 */
[----:B------:R-:W-:Y:S01]  /*60c0*/  F2FP.F16.E4M3.UNPACK_B R14, R14 ;  /* 0x0000000eff0e723e */ /* 0x000fe200020006ff */
[C---:B------:R-:W-:Y:S01]  /*60d0*/  FMUL.FTZ R65, R59.reuse, R65 ;  /* 0x000000413b417220 */ /* 0x040fe20000410000 */
[----:B------:R-:W-:Y:S01]  /*60e0*/  F2FP.SATFINITE.E4M3.F32.PACK_AB_MERGE_C R50, R50, R15, RZ ;  /* 0x0000000f3232723e */ /* 0x000fe200048070ff */
[----:B------:R-:W-:Y:S01]  /*60f0*/  FFMA.FTZ R59, R59, R63, -R64 ;  /* 0x0000003f3b3b7223 */ /* 0x000fe20000010840 */
[----:B------:R-:W-:Y:S01]  /*6100*/  F2FP.F16.E4M3.UNPACK_B R64, R13 ;  /* 0x0000000dff40723e */ /* 0x000fe200020006ff */
[----:B------:R-:W-:Y:S01]  /*6110*/  FFMA.FTZ R62, R62, R63, R65 ;  /* 0x0000003f3e3e7223 */ /* 0x000fe20000010041 */
[----:B------:R-:W-:Y:S01]  /*6120*/  F2FP.F16.E4M3.UNPACK_B R63, R12 ;  /* 0x0000000cff3f723e */ /* 0x000fe200020006ff */
[--C-:B------:R-:W-:Y:S01]  /*6130*/  HADD2.F32 R13, -RZ, R61.reuse.H1_H1 ;  /* 0x3000003dff0d7230 */ /* 0x100fe20000004100 */
[----:B------:R-:W-:Y:S01]  /*6140*/  F2FP.SATFINITE.E4M3.F32.PACK_AB_MERGE_C R51, R56, R51, RZ ;  /* 0x000000333833723e */ /* 0x000fe200048070ff */
[----:B------:R-:W-:Y:S01]  /*6150*/  HADD2.F32 R66, -RZ, R64.H1_H1 ;  /* 0x30000040ff427230 */ /* 0x000fe20000004100 */
[----:B------:R-:W-:Y:S01]  /*6160*/  F2FP.SATFINITE.E4M3.F32.PACK_AB_MERGE_C R59, R62, R59, RZ ;  /* 0x0000003b3e3b723e */ /* 0x000fe200048070ff */
        /* <DEDUP_REMOVED lines=8> */
[----:B------:R-:W-:Y:S02]  /*61f0*/  HADD2.F32 R13, -RZ, R64.H0_H0 ;  /* 0x20000040ff0d7230 */ /* 0x000fe40000004100 */
[--C-:B------:R-:W-:Y:S02]  /*6200*/  HADD2.F32 R12, -RZ, R14.reuse.H1_H1 ;  /* 0x3000000eff0c7230 */ /* 0x100fe40000004100 */
[----:B------:R-:W-:Y:S01]  /*6210*/  HADD2.F32 R14, -RZ, R14.H0_H0 ;  /* 0x2000000eff0e7230 */ /* 0x000fe20000004100 */
[----:B------:R-:W-:Y:S02]  /*6220*/  F2FP.SATFINITE.E4M3.F32.PACK_AB_MERGE_C R61, R61, R102, RZ ;  /* 0x000000663d3d723e */ /* 0x000fe400048070ff */
[-C--:B------:R-:W-:Y:S02]  /*6230*/  FMUL.FTZ R15, R12, R13.reuse ;  /* 0x0000000d0c0f7220 */ /* 0x080fe40000410000 */
[----:B------:R-:W-:-:S02]  /*6240*/  FMUL.FTZ R13, R14, R13 ;  /* 0x0000000d0e0d7220 */ /* 0x000fc40000410000 */
[-C--:B------:R-:W-:Y:S02]  /*6250*/  FFMA.FTZ R15, R14, R63.reuse, -R15 ;  /* 0x0000003f0e0f7223 */ /* 0x080fe4000001080f */
[----:B------:R-:W-:Y:S01]  /*6260*/  FFMA.FTZ R12, R12, R63, R13 ;  /* 0x0000003f0c0c7223 */ /* 0x000fe2000001000d */
[----:B------:R-:W-:-:S04]  /*6270*/  F2FP.SATFINITE.E4M3.F32.PACK_AB_MERGE_C R13, R48, R11, R50 ;  /* 0x0000000b300d723e */ /* 0x000fc80004807032 */
[----:B------:R-:W-:Y:S02]  /*6280*/  F2FP.SATFINITE.E4M3.F32.PACK_AB_MERGE_C R14, R12, R15, R61 ;  /* 0x0000000f0c0e723e */ /* 0x000fe4000480703d */
[----:B------:R-:W-:Y:S02]  /*6290*/  F2FP.SATFINITE.E4M3.F32.PACK_AB_MERGE_C R15, R60, R49, R59 ;  /* 0x000000313c0f723e */ /* 0x000fe4000480703b */
[----:B------:R-:W-:-:S07]  /*62a0*/  MOV R12, R51 ;  /* 0x00000033000c7202 */ /* 0x000fce0000000f00 */
.L_x_3106:
[----:B------:R-:W-:Y:S05]  /*62b0*/  BSYNC B3 ;  /* 0x0000000000037941 */ /* 0x000fea0003800000 */
.L_x_3105:
[----:B0-----:R0:W-:Y:S02]  /*62c0*/  ST.E.128 desc[UR46][R52.64], R12 ;  /* 0x0000000c34007985 */ /* 0x0011e4000c101d2e */
.L_x_3104:
[----:B------:R-:W-:Y:S05]  /*62d0*/  BSYNC B2 ;  /* 0x0000000000027941 */ /* 0x000fea0003800000 */
.L_x_3103:
        /* <DEDUP_REMOVED lines=41> */
[-C--:B------:R-:W-:Y:S01]  /*6570*/  FMUL.FTZ R54, R50, R52.reuse ;  /* 0x0000003432367220 */ /* 0x080fe20000410000 */
[----:B------:R-:W-:Y:S01]  /*6580*/  FMUL.FTZ R57, R47, R52 ;  /* 0x000000342f397220 */ /* 0x000fe20000410000 */
[----:B------:R-:W-:Y:S01]  /*6590*/  F2FP.F16.E4M3.UNPACK_B R46, R45.H1 ;  /* 0x0000002dff2e723e */ /* 0x000fe200030006ff */
[----:B------:R-:W-:-:S02]  /*65a0*/  HADD2.F32 R52, -RZ, R104.H1_H1 ;  /* 0x30000068ff347230 */ /* 0x000fc40000004100 */
[-C--:B------:R-:W-:Y:S01]  /*65b0*/  FFMA.FTZ R54, R47, R51.reuse, -R54 ;  /* 0x000000332f367223 */ /* 0x080fe20000010836 */
[----:B------:R-:W-:Y:S01]  /*65c0*/  FFMA.FTZ R57, R50, R51, R57 ;  /* 0x0000003332397223 */ /* 0x000fe20000010039 */
[----:B------:R-:W-:Y:S01]  /*65d0*/  F2FP.F16.E4M3.UNPACK_B R45, R45 ;  /* 0x0000002dff2d723e */ /* 0x000fe200020006ff */
[--C-:B------:R-:W-:Y:S01]  /*65e0*/  HADD2.F32 R51, -RZ, R46.reuse.H1_H1 ;  /* 0x3000002eff337230 */ /* 0x100fe20000004100 */
[----:B------:R-:W-:Y:S01]  /*65f0*/  F2FP.F16.E4M3.UNPACK_B R103, R103 ;  /* 0x00000067ff67723e */ /* 0x000fe200020006ff */
[----:B------:R-:W-:Y:S01]  /*6600*/  HADD2.F32 R50, -RZ, R46.H0_H0 ;  /* 0x2000002eff327230 */ /* 0x000fe20000004100 */
[----:B------:R-:W-:Y:S01]  /*6610*/  F2FP.F16.E4M3.UNPACK_B R58, R44.H1 ;  /* 0x0000002cff3a723e */ /* 0x000fe200030006ff */
[--C-:B------:R-:W-:Y:S02]  /*6620*/  HADD2.F32 R46, -RZ, R45.reuse.H0_H0 ;  /* 0x2000002dff2e7230 */ /* 0x100fe40000004100 */
[----:B------:R-:W-:Y:S01]  /*6630*/  FMUL.FTZ R55, R51, R52 ;  /* 0x0000003433377220 */ /* 0x000fe20000410000 */
[----:B------:R-:W-:-:S02]  /*6640*/  HADD2.F32 R47, -RZ, R45.H1_H1 ;  /* 0x3000002dff2f7230 */ /* 0x000fc40000004100 */
[----:B------:R-:W-:Y:S01]  /*6650*/  FMUL.FTZ R52, R50, R52 ;  /* 0x0000003432347220 */ /* 0x000fe20000410000 */
[----:B------:R-:W-:Y:S02]  /*6660*/  HADD2.F32 R104, -RZ, R104.H0_H0 ;  /* 0x20000068ff687230 */ /* 0x000fe40000004100 */
[--C-:B------:R-:W-:Y:S02]  /*6670*/  HADD2.F32 R45, -RZ, R103.reuse.H1_H1 ;  /* 0x30000067ff2d7230 */ /* 0x100fe40000004100 */
[----:B------:R-:W-:Y:S02]  /*6680*/  HADD2.F32 R103, -RZ, R103.H0_H0 ;  /* 0x20000067ff677230 */ /* 0x000fe40000004100 */
[-C--:B------:R-:W-:Y:S01]  /*6690*/  FMUL.FTZ R53, R47, R104.reuse ;  /* 0x000000682f357220 */ /* 0x080fe20000410000 */
[----:B------:R-:W-:Y:S01]  /*66a0*/  FMUL.FTZ R104, R46, R104 ;  /* 0x000000682e687220 */ /* 0x000fe20000410000 */
[-C--:B------:R-:W-:Y:S01]  /*66b0*/  FFMA.FTZ R51, R51, R45.reuse, R52 ;  /* 0x0000002d33337223 */ /* 0x080fe20000010034 */
[----:B------:R-:W-:Y:S01]  /*66c0*/  FFMA.FTZ R50, R50, R45, -R55 ;  /* 0x0000002d32327223 */ /* 0x000fe20000010837 */
[----:B------:R-:W-:Y:S01]  /*66d0*/  F2FP.F16.E4M3.UNPACK_B R52, R15.H1 ;  /* 0x0000000fff34723e */ /* 0x000fe200030006ff */
[-C--:B------:R-:W-:Y:S01]  /*66e0*/  FFMA.FTZ R45, R46, R103.reuse, -R53 ;  /* 0x000000672e2d7223 */ /* 0x080fe20000010835 */
[----:B------:R-:W-:Y:S01]  /*66f0*/  FFMA.FTZ R46, R47, R103, R104 ;  /* 0x000000672f2e7223 */ /* 0x000fe20000010068 */
[----:B------:R-:W-:Y:S01]  /*6700*/  F2FP.SATFINITE.E4M3.F32.PACK_AB_MERGE_C R47, R57, R54, RZ ;  /* 0x00000036392f723e */ /* 0x000fe200048070ff */
[----:B------:R-:W-:Y:S01]  /*6710*/  HADD2.F32 R60, -RZ, R58.H1_H1 ;  /* 0x3000003aff3c7230 */ /* 0x000fe20000004100 */
[----:B------:R-:W-:Y:S01]  /*6720*/  F2FP.SATFINITE.E4M3.F32.PACK_AB_MERGE_C R50, R51, R50, RZ ;  /* 0x000000323332723e */ /* 0x000fe200048070ff */
[--C-:B------:R-:W-:Y:S01]  /*6730*/  HADD2.F32 R53, -RZ, R52.reuse.H0_H0 ;  /* 0x20000034ff357230 */ /* 0x100fe20000004100 */
[-C--:B------:R-:W-:Y:S01]  /*6740*/  F2FP.F16.E4M3.UNPACK_B R55, R13.reuse.H1 ;  /* 0x0000000dff37723e */ /* 0x080fe200030006ff */
[----:B------:R-:W-:Y:S01]  /*6750*/  HADD2.F32 R52, -RZ, R52.H1_H1 ;  /* 0x30000034ff347230 */ /* 0x000fe20000004100 */
[----:B------:R-:W-:Y:S01]  /*6760*/  F2FP.F16.E4M3.UNPACK_B R51, R14.H1 ;  /* 0x0000000eff33723e */ /* 0x000fe200030006ff */
[----:B------:R-:W-:Y:S01]  /*6770*/  HADD2.F32 R58, -RZ, R58.H0_H0 ;  /* 0x2000003aff3a7230 */ /* 0x000fe20000004100 */
        /* <DEDUP_REMOVED lines=14> */
[----:B------:R-:W-:Y:S01]  /*6860*/  FFMA.FTZ R60, R51, R53, -R60 ;  /* 0x00000035333c7223 */ /* 0x000fe2000001083c */
[----:B------:R-:W-:-:S02]  /*6870*/  HADD2.F32 R57, -RZ, R57.H0_H0 ;  /* 0x20000039ff397230 */ /* 0x000fc40000004100 */
[----:B------:R-:W-:Y:S01]  /*6880*/  FFMA.FTZ R59, R44, R53, R59 ;  /* 0x000000352c3b7223 */ /* 0x000fe2000001003b */
[--C-:B------:R-:W-:Y:S02]  /*6890*/  HADD2.F32 R44, -RZ, R15.reuse.H0_H0 ;  /* 0x2000000fff2c7230 */ /* 0x100fe40000004100 */
[----:B------:R-:W-:Y:S01]  /*68a0*/  FFMA.FTZ R56, R52, R56, R61 ;  /* 0x0000003834387223 */ /* 0x000fe2000001003d */
[----:B------:R-:W-:Y:S02]  /*68b0*/  HADD2.F32 R51, -RZ, R15.H1_H1 ;  /* 0x3000000fff337230 */ /* 0x000fe40000004100 */
[--C-:B------:R-:W-:Y:S01]  /*68c0*/  HADD2.F32 R15, -RZ, R14.reuse.H0_H0 ;  /* 0x2000000eff0f7230 */ /* 0x100fe20000004100 */
[----:B------:R-:W-:Y:S01]  /*68d0*/  F2FP.SATFINITE.E4M3.F32.PACK_AB_MERGE_C R59, R59, R60, RZ ;  /* 0x0000003c3b3b723e */ /* 0x000fe200048070ff */
[----:B------:R-:W-:Y:S02]  /*68e0*/  HADD2.F32 R14, -RZ, R14.H1_H1 ;  /* 0x3000000eff0e7230 */ /* 0x000fe40000004100 */
[----:B------:R-:W-:Y:S01]  /*68f0*/  FMUL.FTZ R53, R51, R58 ;  /* 0x0000003a33357220 */ /* 0x000fe20000410000 */
[----:B------:R-:W-:-:S02]  /*6900*/  HADD2.F32 R55, -RZ, R55.H0_H0 ;  /* 0x20000037ff377230 */ /* 0x000fc40000004100 */
        /* <DEDUP_REMOVED lines=8> */
[----:B------:R-:W-:Y:S02]  /*6990*/  F2FP.SATFINITE.E4M3.F32.PACK_AB_MERGE_C R56, R56, R13, RZ ;  /* 0x0000000d3838723e */ /* 0x000fe400048070ff */
[----:B------:R-:W-:-:S02]  /*69a0*/  F2FP.SATFINITE.E4M3.F32.PACK_AB_MERGE_C R13, R12, R11, R47 ;  /* 0x0000000b0c0d723e */ /* 0x000fc4000480702f */
[----:B------:R-:W-:Y:S02]  /*69b0*/  F2FP.SATFINITE.E4M3.F32.PACK_AB_MERGE_C R12, R46, R45, R50 ;  /* 0x0000002d2e0c723e */ /* 0x000fe40004807032 */
[----:B------:R-:W-:Y:S02]  /*69c0*/  F2FP.SATFINITE.E4M3.F32.PACK_AB_MERGE_C R14, R57, R52, R59 ;  /* 0x00000034390e723e */ /* 0x000fe4000480703b */
[----:B------:R-:W-:-:S07]  /*69d0*/  F2FP.SATFINITE.E4M3.F32.PACK_AB_MERGE_C R15, R58, R53, R56 ;  /* 0x000000353a0f723e */ /* 0x000fce0004807038 */
.L_x_3108:
[----:B------:R-:W-:Y:S05]  /*69e0*/  BSYNC B2 ;  /* 0x0000000000027941 */ /* 0x000fea0003800000 */
.L_x_3107:
[----:B0-----:R0:W-:Y:S02]  /*69f0*/  ST.E.128 desc[UR46][R48.64], R12 ;  /* 0x0000000c30007985 */ /* 0x0011e4000c101d2e */
.L_x_3102:
[----:B------:R-:W-:Y:S05]  /*6a00*/  BSYNC B1 ;  /* 0x0000000000017941 */ /* 0x000fea0003800000 */
.L_x_3101:
[----:B------:R-:W-:-:S03]  /*6a10*/  UMOV UR4, 0xffffffff ;  /* 0xffffffff00047882 */ /* 0x000fc60000000000 */
[----:B------:R-:W-:Y:S05]  /*6a20*/  BRA.DIV UR4, `(.L_x_3109) ;  /* 0x000002b604ec7947 */ /* 0x000fea000b800000 */
[----:B0-2---:R-:W0:Y:S04]  /*6a30*/  SHFL.IDX PT, R100, R100, 0x3, 0x181f ;  /* 0x00781f0064647f89 */ /* 0x005e2800000e0000 */
[----:B------:R-:W2:Y:S02]  /*6a40*/  SHFL.IDX PT, R99, R99, 0x3, 0x181f ;  /* 0x00781f0063637f89 */ /* 0x000ea400000e0000 */
.L_x_3452:
        /* <DEDUP_REMOVED lines=18> */
[----:B------:R-:W-:-:S02]  /*6b70*/  LOP3.LUT R13, R40, 0xff00, R43, 0xf8, !PT ;  /* 0x0000ff00280d7812 */ /* 0x000fc400078ef82b */
[----:B------:R-:W-:Y:S01]  /*6b80*/  LOP3.LUT R42, R42, 0xff00, R47, 0xf8, !PT ;  /* 0x0000ff002a2a7812 */ /* 0x000fe200078ef82f */
[----:B------:R-:W-:Y:S01]  /*6b90*/  IMAD.U32 R40, R48, 0x10000, RZ ;  /* 0x0001000030287824 */ /* 0x000fe200078e00ff */
[----:B------:R-:W-:Y:S01]  /*6ba0*/  MOV R41, R12 ;  /* 0x0000000c00297202 */ /* 0x000fe20000000f00 */
        /* <DEDUP_REMOVED lines=91> */
.L_x_3114:
[----:B------:R-:W-:Y:S05]  /*7160*/  BSYNC B2 ;  /* 0x0000000000027941 */ /* 0x000fea0003800000 */
.L_x_3113:
[----:B-1----:R0:W-:Y:S02]  /*7170*/  ST.E.128 desc[UR46][R44.64], R12 ;  /* 0x0000000c2c007985 */ /* 0x0021e4000c101d2e */
.L_x_3112:
[----:B------:R-:W-:Y:S05]  /*7180*/  BSYNC B1 ;  /* 0x0000000000017941 */ /* 0x000fea0003800000 */
.L_x_3111:
[----:B------:R-:W-:-:S13]  /*7190*/  LOP3.LUT P2, RZ, R123, 0x2, RZ, 0xc0, !PT ;  /* 0x000000027bff7812 */ /* 0x000fda000784c0ff */
[----:B------:R-:W-:Y:S05]  /*71a0*/  @P2 BRA `(.L_x_3110) ;  /* 0x00000054000c2947 */ /* 0x000fea0003800000 */
[----:B0-----:R0:W0:Y:S01]  /*71b0*/  LDS.128 R12, [R89+0x2f400] ;  /* 0x02f40000590c7984 */ /* 0x0010220000000c00 */
[----:B--2---:R-:W-:Y:S01]  /*71c0*/  IADD3 R40, P2, R22, R99, RZ ;  /* 0x0000006316287210 */ /* 0x004fe20007f5e0ff */
[----:B------:R-:W-:Y:S04]  /*71d0*/  BSSY B1, `(.L_x_3115) ;  /* 0x000006c000017945 */ /* 0x000fe80003800000 */
[----:B------:R-:W-:Y:S01]  /*71e0*/  IMAD.X R41, R100, 0x1, R217, P2 ;  /* 0x0000000164297824 */ /* 0x000fe200010e06d9 */
[----:B------:R-:W-:-:S13]  /*71f0*/  ISETP.GE.AND P2, PT, R218, R101, PT ;  /* 0x00000065da00720c */ /* 0x000fda0003f46270 */
[----:B------:R-:W-:Y:S05]  /*7200*/  @P2 BRA `(.L_x_3116) ;  /* 0x0000000400a02947 */ /* 0x000fea0003800000 */
[----:B----4-:R-:W-:Y:S02]  /*7210*/  SHF.R.U32.HI R11, RZ, 0x8, R37 ;  /* 0x00000008ff0b7819 */ /* 0x010fe40000011625 */
[----:B------:R-:W-:Y:S02]  /*7220*/  SHF.R.U32.HI R38, RZ, 0x8, R39 ;  /* 0x00000008ff267819 */ /* 0x000fe40000011627 */
[----:B------:R-:W-:Y:S01]  /*7230*/  SHF.R.U32.HI R44, RZ, 0x10, R37 ;  /* 0x00000010ff2c7819 */ /* 0x000fe20000011625 */
[----:B------:R-:W-:Y:S01]  /*7240*/  IMAD.SHL.U32 R11, R11, 0x100, RZ ;  /* 0x000001000b0b7824 */ /* 0x000fe200078e00ff */
[----:B------:R-:W-:Y:S01]  /*7250*/  LOP3.LUT R36, R37, 0xff0000ff, RZ, 0xc0, !PT ;  /* 0xff0000ff25247812 */ /* 0x000fe200078ec0ff */
[----:B------:R-:W-:Y:S01]  /*7260*/  IMAD.SHL.U32 R38, R38, 0x100, RZ ;  /* 0x0000010026267824 */ /* 0x000fe200078e00ff */
[----:B------:R-:W-:Y:S02]  /*7270*/  SHF.R.U32.HI R42, RZ, 0x10, R39 ;  /* 0x00000010ff2a7819 */ /* 0x000fe40000011627 */
[----:B------:R-:W-:-:S02]  /*7280*/  LOP3.LUT R43, R39, 0xff0000ff, RZ, 0xc0, !PT ;  /* 0xff0000ff272b7812 */ /* 0x000fc400078ec0ff */
[----:B0-----:R-:W-:Y:S01]  /*7290*/  MOV R37, R12 ;  /* 0x0000000c00257202 */ /* 0x001fe20000000f00 */
[----:B------:R-:W-:Y:S01]  /*72a0*/  IMAD.U32 R12, R44, 0x10000, RZ ;  /* 0x000100002c0c7824 */ /* 0x000fe200078e00ff */
[----:B------:R-:W-:Y:S01]  /*72b0*/  LOP3.LUT R39, R36, 0xff00, R11, 0xf8, !PT ;  /* 0x0000ff0024277812 */ /* 0x000fe200078ef80b */
[----:B------:R-:W-:Y:S01]  /*72c0*/  IMAD.U32 R36, R42, 0x10000, RZ ;  /* 0x000100002a247824 */ /* 0x000fe200078e00ff */
[----:B------:R-:W-:Y:S02]  /*72d0*/  LOP3.LUT R43, R43, 0xff00, R38, 0xf8, !PT ;  /* 0x0000ff002b2b7812 */ /* 0x000fe400078ef826 */
[----:B------:R-:W-:Y:S02]  /*72e0*/  F2FP.F16.E4M3.UNPACK_B R38, R73.H1 ;  /* 0x00000049ff26723e */ /* 0x000fe400030006ff */
[-C--:B------:R-:W-:Y:S02]  /*72f0*/  F2FP.F16.E4M3.UNPACK_B R11, R13.reuse ;  /* 0x0000000dff0b723e */ /* 0x080fe400020006ff */
[----:B------:R-:W-:Y:S01]  /*7300*/  LOP3.LUT R12, R39, 0xff0000, R12, 0xf8, !PT ;  /* 0x00ff0000270c7812 */ /* 0x000fe200078ef80c */
[--C-:B------:R-:W-:Y:S01]  /*7310*/  HADD2.F32 R44, -RZ, R38.reuse.H1_H1 ;  /* 0x30000026ff2c7230 */ /* 0x100fe20000004100 */
[----:B------:R-:W-:Y:S01]  /*7320*/  LOP3.LUT R45, R43, 0xff0000, R36, 0xf8, !PT ;  /* 0x00ff00002b2d7812 */ /* 0x000fe200078ef824 */
[----:B------:R-:W-:Y:S01]  /*7330*/  HADD2.F32 R43, -RZ, R38.H0_H0 ;  /* 0x20000026ff2b7230 */ /* 0x000fe20000004100 */
[----:B------:R-:W-:Y:S01]  /*7340*/  F2FP.F16.E4M3.UNPACK_B R39, R72.H1 ;  /* 0x00000048ff27723e */ /* 0x000fe200030006ff */
[--C-:B------:R-:W-:Y:S01]  /*7350*/  HADD2.F32 R36, -RZ, R11.reuse.H1_H1 ;  /* 0x3000000bff247230 */ /* 0x100fe20000004100 */
[----:B------:R-:W-:Y:S01]  /*7360*/  F2FP.F16.E4M3.UNPACK_B R13, R13.H1 ;  /* 0x0000000dff0d723e */ /* 0x000fe200030006ff */
[----:B------:R-:W-:Y:S01]  /*7370*/  HADD2.F32 R11, -RZ, R11.H0_H0 ;  /* 0x2000000bff0b7230 */ /* 0x000fe20000004100 */
[----:B------:R-:W-:Y:S01]  /*7380*/  F2FP.F16.E4M3.UNPACK_B R73, R73 ;  /* 0x00000049ff49723e */ /* 0x000fe200020006ff */
[----:B------:R-:W-:-:S02]  /*7390*/  HADD2.F32 R42, -RZ, R39.H0_H0 ;  /* 0x20000027ff2a7230 */ /* 0x000fc40000004100 */
[-C--:B------:R-:W-:Y:S01]  /*73a0*/  FMUL.FTZ R46, R36, R43.reuse ;  /* 0x0000002b242e7220 */ /* 0x080fe20000410000 */
[--C-:B------:R-:W-:Y:S02]  /*73b0*/  HADD2.F32 R38, -RZ, R13.reuse.H1_H1 ;  /* 0x3000000dff267230 */ /* 0x100fe40000004100 */
[C---:B------:R-:W-:Y:S01]  /*73c0*/  FMUL.FTZ R43, R11.reuse, R43 ;  /* 0x0000002b0b2b7220 */ /* 0x040fe20000410000 */
[----:B------:R-:W-:Y:S02]  /*73d0*/  HADD2.F32 R13, -RZ, R13.H0_H0 ;  /* 0x2000000dff0d7230 */ /* 0x000fe40000004100 */
[----:B------:R-:W-:Y:S01]  /*73e0*/  FFMA.FTZ R11, R11, R42, -R46 ;  /* 0x0000002a0b0b7223 */ /* 0x000fe2000001082e */
[----:B------:R-:W-:Y:S02]  /*73f0*/  HADD2.F32 R39, -RZ, R39.H1_H1 ;  /* 0x30000027ff277230 */ /* 0x000fe40000004100 */
[----:B------:R-:W-:Y:S01]  /*7400*/  FMUL.FTZ R46, R38, R44 ;  /* 0x0000002c262e7220 */ /* 0x000fe20000410000 */
[----:B------:R-:W-:Y:S01]  /*7410*/  FFMA.FTZ R36, R36, R42, R43 ;  /* 0x0000002a24247223 */ /* 0x000fe2000001002b */
[C---:B------:R-:W-:Y:S01]  /*7420*/  FMUL.FTZ R47, R13.reuse, R44 ;  /* 0x0000002c0d2f7220 */ /* 0x040fe20000410000 */
[----:B------:R-:W-:Y:S01]  /*7430*/  F2FP.F16.E4M3.UNPACK_B R72, R72 ;  /* 0x00000048ff48723e */ /* 0x000fe200020006ff */
[----:B------:R-:W-:Y:S01]  /*7440*/  FFMA.FTZ R49, R13, R39, -R46 ;  /* 0x000000270d317223 */ /* 0x000fe2000001082e */
[----:B------:R-:W-:Y:S01]  /*7450*/  F2FP.F16.E4M3.UNPACK_B R13, R37.H1 ;  /* 0x00000025ff0d723e */ /* 0x000fe200030006ff */
[----:B------:R-:W-:Y:S01]  /*7460*/  FFMA.FTZ R50, R38, R39, R47 ;  /* 0x0000002726327223 */ /* 0x000fe2000001002f */
[----:B------:R-:W-:Y:S01]  /*7470*/  HADD2.F32 R43, -RZ, R73.H1_H1 ;  /* 0x30000049ff2b7230 */ /* 0x000fe20000004100 */
[----:B------:R-:W-:Y:S01]  /*7480*/  F2FP.F16.E4M3.UNPACK_B R37, R37 ;  /* 0x00000025ff25723e */ /* 0x000fe200020006ff */
[----:B------:R-:W-:-:S02]  /*7490*/  HADD2.F32 R42, -RZ, R72.H1_H1 ;  /* 0x30000048ff2a7230 */ /* 0x000fc40000004100 */
[--C-:B------:R-:W-:Y:S01]  /*74a0*/  HADD2.F32 R38, -RZ, R13.reuse.H0_H0 ;  /* 0x2000000dff267230 */ /* 0x100fe20000004100 */
[----:B------:R-:W-:Y:S01]  /*74b0*/  F2FP.SATFINITE.E4M3.F32.PACK_AB_MERGE_C R53, R50, R49, RZ ;  /* 0x000000313235723e */ /* 0x000fe200048070ff */
[----:B------:R-:W-:Y:S02]  /*74c0*/  HADD2.F32 R39, -RZ, R13.H1_H1 ;  /* 0x3000000dff277230 */ /* 0x000fe40000004100 */
[----:B------:R-:W-:Y:S02]  /*74d0*/  HADD2.F32 R13, -RZ, R37.H0_H0 ;  /* 0x20000025ff0d7230 */ /* 0x000fe40000004100 */
[-C--:B------:R-:W-:Y:S01]  /*74e0*/  FMUL.FTZ R48, R38, R43.reuse ;  /* 0x0000002b26307220 */ /* 0x080fe20000410000 */
[----:B------:R-:W-:Y:S02]  /*74f0*/  HADD2.F32 R44, -RZ, R73.H0_H0 ;  /* 0x20000049ff2c7230 */ /* 0x000fe40000004100 */
[----:B------:R-:W-:Y:S01]  /*7500*/  FMUL.FTZ R47, R39, R43 ;  /* 0x0000002b272f7220 */ /* 0x000fe20000410000 */
[----:B------:R-:W-:-:S02]  /*7510*/  HADD2.F32 R37, -RZ, R37.H1_H1 ;  /* 0x30000025ff257230 */ /* 0x000fc40000004100 */
[-C--:B------:R-:W-:Y:S01]  /*7520*/  FFMA.FTZ R48, R39, R42.reuse, R48 ;  /* 0x0000002a27307223 */ /* 0x080fe20000010030 */
[----:B------:R-:W-:Y:S02]  /*7530*/  HADD2.F32 R72, -RZ, R72.H0_H0 ;  /* 0x20000048ff487230 */ /* 0x000fe40000004100 */
[----:B------:R-:W-:Y:S01]  /*7540*/  FFMA.FTZ R47, R38, R42, -R47 ;  /* 0x0000002a262f7223 */ /* 0x000fe2000001082f */
[----:B------:R-:W-:Y:S01]  /*7550*/  F2FP.F16.E4M3.UNPACK_B R38, R15.H1 ;  /* 0x0000000fff26723e */ /* 0x000fe200030006ff */
[-C--:B------:R-:W-:Y:S01]  /*7560*/  FMUL.FTZ R46, R37, R44.reuse ;  /* 0x0000002c252e7220 */ /* 0x080fe20000410000 */
[C---:B------:R-:W-:Y:S01]  /*7570*/  FMUL.FTZ R44, R13.reuse, R44 ;  /* 0x0000002c0d2c7220 */ /* 0x040fe20000410000 */
[----:B------:R-:W-:Y:S02]  /*7580*/  F2FP.F16.E4M3.UNPACK_B R43, R12 ;  /* 0x0000000cff2b723e */ /* 0x000fe400020006ff */
[----:B------:R-:W-:Y:S01]  /*7590*/  F2FP.SATFINITE.E4M3.F32.PACK_AB_MERGE_C R52, R48, R47, RZ ;  /* 0x0000002f3034723e */ /* 0x000fe200048070ff */
[-C--:B------:R-:W-:Y:S01]  /*75a0*/  FFMA.FTZ R13, R13, R72.reuse, -R46 ;  /* 0x000000480d0d7223 */ /* 0x080fe2000001082e */
[-C--:B------:R-:W-:Y:S01]  /*75b0*/  F2FP.F16.E4M3.UNPACK_B R47, R45.reuse.H1 ;  /* 0x0000002dff2f723e */ /* 0x080fe200030006ff */
[----:B------:R-:W-:Y:S01]  /*75c0*/  FFMA.FTZ R72, R37, R72, R44 ;  /* 0x0000004825487223 */ /* 0x000fe2000001002c */
[----:B------:R-:W-:Y:S01]  /*75d0*/  F2FP.F16.E4M3.UNPACK_B R44, R12.H1 ;  /* 0x0000000cff2c723e */ /* 0x000fe200030006ff */
[--C-:B------:R-:W-:Y:S01]  /*75e0*/  HADD2.F32 R42, -RZ, R38.reuse.H1_H1 ;  /* 0x30000026ff2a7230 */ /* 0x100fe20000004100 */
[----:B------:R-:W-:Y:S01]  /*75f0*/  F2FP.F16.E4M3.UNPACK_B R37, R14.H1 ;  /* 0x0000000eff25723e */ /* 0x000fe200030006ff */
        /* <DEDUP_REMOVED lines=8> */
[----:B------:R-:W-:Y:S02]  /*7680*/  HADD2.F32 R48, -RZ, R46.H1_H1 ;  /* 0x3000002eff307230 */ /* 0x000fe40000004100 */
[----:B------:R-:W-:Y:S01]  /*7690*/  FFMA.FTZ R51, R39, R45, -R12 ;  /* 0x0000002d27337223 */ /* 0x000fe2000001080c */
[----:B------:R-:W-:Y:S01]  /*76a0*/  HADD2.F32 R37, -RZ, R37.H0_H0 ;  /* 0x20000025ff257230 */ /* 0x000fe20000004100 */
[----:B------:R-:W-:Y:S01]  /*76b0*/  F2FP.F16.E4M3.UNPACK_B R14, R14 ;  /* 0x0000000eff0e723e */ /* 0x000fe200020006ff */
[----:B------:R-:W-:Y:S02]  /*76c0*/  HADD2.F32 R12, -RZ, R43.H1_H1 ;  /* 0x3000002bff0c7230 */ /* 0x000fe40000004100 */
[----:B------:R-:W-:Y:S01]  /*76d0*/  FMUL.FTZ R50, R38, R48 ;  /* 0x0000003026327220 */ /* 0x000fe20000410000 */
[----:B------:R-:W-:-:S02]  /*76e0*/  HADD2.F32 R44, -RZ, R44.H0_H0 ;  /* 0x2000002cff2c7230 */ /* 0x000fc40000004100 */
[C---:B------:R-:W-:Y:S01]  /*76f0*/  FMUL.FTZ R39, R37.reuse, R48 ;  /* 0x0000003025277220 */ /* 0x040fe20000410000 */
[----:B------:R-:W-:Y:S01]  /*7700*/  FFMA.FTZ R48, R42, R45, R49 ;  /* 0x0000002d2a307223 */ /* 0x000fe20000010031 */
[-C--:B------:R-:W-:Y:S01]  /*7710*/  FFMA.FTZ R50, R37, R12.reuse, -R50 ;  /* 0x0000000c25327223 */ /* 0x080fe20000010832 */
[--C-:B------:R-:W-:Y:S02]  /*7720*/  HADD2.F32 R37, -RZ, R15.reuse.H0_H0 ;  /* 0x2000000fff257230 */ /* 0x100fe40000004100 */
[----:B------:R-:W-:Y:S01]  /*7730*/  FFMA.FTZ R49, R38, R12, R39 ;  /* 0x0000000c26317223 */ /* 0x000fe20000010027 */
[--C-:B------:R-:W-:Y:S01]  /*7740*/  HADD2.F32 R12, -RZ, R14.reuse.H0_H0 ;  /* 0x2000000eff0c7230 */ /* 0x100fe20000004100 */
[----:B------:R-:W-:Y:S01]  /*7750*/  F2FP.SATFINITE.E4M3.F32.PACK_AB_MERGE_C R11, R36, R11, R53 ;  /* 0x0000000b240b723e */ /* 0x000fe20004807035 */
[----:B------:R-:W-:Y:S01]  /*7760*/  HADD2.F32 R15, -RZ, R15.H1_H1 ;  /* 0x3000000fff0f7230 */ /* 0x000fe20000004100 */
[----:B------:R-:W-:Y:S01]  /*7770*/  F2FP.SATFINITE.E4M3.F32.PACK_AB_MERGE_C R48, R48, R51, RZ ;  /* 0x000000333030723e */ /* 0x000fe200048070ff */
[----:B------:R-:W-:Y:S01]  /*7780*/  HADD2.F32 R38, -RZ, R47.H0_H0 ;  /* 0x2000002fff267230 */ /* 0x000fe20000004100 */
[----:B------:R-:W-:Y:S01]  /*7790*/  F2FP.SATFINITE.E4M3.F32.PACK_AB_MERGE_C R49, R49, R50, RZ ;  /* 0x000000323131723e */ /* 0x000fe200048070ff */
[----:B------:R-:W-:-:S02]  /*77a0*/  HADD2.F32 R14, -RZ, R14.H1_H1 ;  /* 0x3000000eff0e7230 */ /* 0x000fc40000004100 */
[----:B------:R-:W-:Y:S02]  /*77b0*/  HADD2.F32 R39, -RZ, R46.H0_H0 ;  /* 0x2000002eff277230 */ /* 0x000fe40000004100 */
[-C--:B------:R-:W-:Y:S01]  /*77c0*/  FMUL.FTZ R42, R15, R38.reuse ;  /* 0x000000260f2a7220 */ /* 0x080fe20000410000 */
[----:B------:R-:W-:Y:S02]  /*77d0*/  HADD2.F32 R43, -RZ, R43.H0_H0 ;  /* 0x2000002bff2b7230 */ /* 0x000fe40000004100 */
[C---:B------:R-:W-:Y:S01]  /*77e0*/  FMUL.FTZ R38, R37.reuse, R38 ;  /* 0x0000002625267220 */ /* 0x040fe20000410000 */
[-C--:B------:R-:W-:Y:S01]  /*77f0*/  FMUL.FTZ R45, R14, R39.reuse ;  /* 0x000000270e2d7220 */ /* 0x080fe20000410000 */
[C---:B------:R-:W-:Y:S01]  /*7800*/  FMUL.FTZ R39, R12.reuse, R39 ;  /* 0x000000270c277220 */ /* 0x040fe20000410000 */
[-C--:B------:R-:W-:Y:S01]  /*7810*/  FFMA.FTZ R42, R37, R44.reuse, -R42 ;  /* 0x0000002c252a7223 */ /* 0x080fe2000001082a */
[----:B------:R-:W-:Y:S01]  /*7820*/  FFMA.FTZ R15, R15, R44, R38 ;  /* 0x0000002c0f0f7223 */ /* 0x000fe20000010026 */
[-C--:B------:R-:W-:Y:S01]  /*7830*/  FFMA.FTZ R45, R12, R43.reuse, -R45 ;  /* 0x0000002b0c2d7223 */ /* 0x080fe2000001082d */
[----:B------:R-:W-:Y:S01]  /*7840*/  FFMA.FTZ R14, R14, R43, R39 ;  /* 0x0000002b0e0e7223 */ /* 0x000fe20000010027 */
[----:B------:R-:W-:Y:S01]  /*7850*/  F2FP.SATFINITE.E4M3.F32.PACK_AB_MERGE_C R12, R72, R13, R52 ;  /* 0x0000000d480c723e */ /* 0x000fe20004807034 */
[----:B------:R-:W-:Y:S01]  /*7860*/  IMAD.MOV.U32 R13, RZ, RZ, R11 ;  /* 0x000000ffff0d7224 */ /* 0x000fe200078e000b */
[----:B------:R-:W-:-:S02]  /*7870*/  F2FP.SATFINITE.E4M3.F32.PACK_AB_MERGE_C R15, R15, R42, R48 ;  /* 0x0000002a0f0f723e */ /* 0x000fc40004807030 */
[----:B------:R-:W-:-:S07]  /*7880*/  F2FP.SATFINITE.E4M3.F32.PACK_AB_MERGE_C R14, R14, R45, R49 ;  /* 0x0000002d0e0e723e */ /* 0x000fce0004807031 */
.L_x_3116:
[----:B------:R-:W-:Y:S05]  /*7890*/  BSYNC B1 ;  /* 0x0000000000017941 */ /* 0x000fea0003800000 */
.L_x_3115:
[----:B0-----:R0:W-:Y:S01]  /*78a0*/  ST.E.128 desc[UR46][R40.64], R12 ;  /* 0x0000000c28007985 */ /* 0x0011e2000c101d2e */
[----:B------:R-:W-:Y:S05]  /*78b0*/  BRA `(.L_x_3110) ;  /* 0x0000004c00487947 */ /* 0x000fea0003800000 */
.L_x_3070:
[C---:B------:R-:W-:Y:S01]  /*78c0*/  ISETP.GE.AND P5, PT, R219.reuse, R97, PT ;  /* 0x00000061db00720c */ /* 0x040fe20003fa6270 */
[C---:B------:R-:W-:Y:S01]  /*78d0*/  VIADD R36, R219.reuse, 0x60 ;  /* 0x00000060db247836 */ /* 0x040fe20000000000 */
[----:B------:R-:W-:Y:S01]  /*78e0*/  P2R R40, PR, RZ, 0x1 ;  /* 0x00000001ff287803 */ /* 0x000fe20000000000 */
[----:B------:R-:W-:Y:S01]  /*78f0*/  VIADD R41, R219, 0x20 ;  /* 0x00000020db297836 */ /* 0x000fe20000000000 */
[----:B------:R-:W-:Y:S02]  /*7900*/  ISETP.GE.OR P5, PT, R16, R101, P5 ;  /* 0x000000651000720c */ /* 0x000fe40002fa6670 */
[----:B------:R-:W-:-:S11]  /*7910*/  CS2R R42, SRZ ;  /* 0x00000000002a7805 */ /* 0x000fd6000001ff00 */
        /* <DEDUP_REMOVED lines=12> */
[----:B------:R-:W-:Y:S01]  /*79e0*/  @!P2 IMAD R37, R37, 0x60, RZ ;  /* 0x000000602525a824 */ /* 0x000fe200078e02ff */
[----:B--2---:R-:W-:-:S04]  /*79f0*/  @!P2 IADD3 R72, P3, P4, R80, R72, R38 ;  /* 0x000000485048a210 */ /* 0x004fc80007c7e026 */
[----:B------:R-:W-:-:S04]  /*7a00*/  @!P2 IADD3 R36, R39, R37, RZ ;  /* 0x000000252724a210 */ /* 0x000fc80007ffe0ff */
[----:B------:R-:W-:Y:S02]  /*7a10*/  @!P2 IADD3.X R73, R69, R73, R36, P3, P4 ;  /* 0x000000494549a210 */ /* 0x000fe40001fe8424 */
[----:B------:R-:W0:Y:S02]  /*7a20*/  @!P2 LDC.64 R36, c[0x0][0x408] ;  /* 0x00010200ff24ab82 */ /* 0x000e240000000a00 */
[----:B0-----:R-:W-:-:S04]  /*7a30*/  @!P2 IMAD.WIDE.U32 R38, R36, 0x60, R14 ;  /* 0x000000602426a825 */ /* 0x001fc800078e000e */
[----:B------:R-:W-:Y:S01]  /*7a40*/  @!P2 IMAD R37, R37, 0x60, RZ ;  /* 0x000000602525a824 */ /* 0x000fe200078e02ff */
[----:B---3--:R-:W-:-:S03]  /*7a50*/  @!P2 IADD3 R74, P3, P4, R84, R74, R38 ;  /* 0x0000004a544aa210 */ /* 0x008fc60007c7e026 */
[----:B------:R-:W-:-:S05]  /*7a60*/  @!P2 IMAD.IADD R37, R39, 0x1, R37 ;  /* 0x000000012725a824 */ /* 0x000fca00078e0225 */
[----:B------:R-:W-:Y:S02]  /*7a70*/  @!P2 IADD3.X R75, R76, R75, R37, P3, P4 ;  /* 0x0000004b4c4ba210 */ /* 0x000fe40001fe8425 */
[----:B-1----:R-:W-:-:S04]  /*7a80*/  @!P5 IADD3 R46, P3, P4, R84, R46, R14 ;  /* 0x0000002e542ed210 */ /* 0x002fc80007c7e00e */
[----:B------:R-:W-:Y:S02]  /*7a90*/  @!P5 IADD3.X R47, R76, R47, R11, P3, P4 ;  /* 0x0000002f4c2fd210 */ /* 0x000fe40001fe840b */
[----:B------:R-:W-:Y:S01]  /*7aa0*/  ISETP.GE.AND P4, PT, R41, R97, PT ;  /* 0x000000612900720c */ /* 0x000fe20003f86270 */
[----:B------:R-:W-:-:S03]  /*7ab0*/  VIADD R41, R219, 0x40 ;  /* 0x00000040db297836 */ /* 0x000fc60000000000 */
[----:B------:R-:W-:-:S13]  /*7ac0*/  ISETP.GE.OR P4, PT, R16, R101, P4 ;  /* 0x000000651000720c */ /* 0x000fda0002786670 */
[----:B------:R-:W-:Y:S01]  /*7ad0*/  @!P4 IADD3 R39, P3, P6, R80, R12, R20 ;  /* 0x0000000c5027c210 */ /* 0x000fe20007e7e014 */
[----:B------:R-:W0:Y:S03]  /*7ae0*/  @!P4 LDC.64 R52, c[0x0][0x3e8] ;  /* 0x0000fa00ff34cb82 */ /* 0x000e260000000a00 */
[----:B------:R-:W-:Y:S02]  /*7af0*/  @!P4 IADD3.X R38, R69, R88, R8, P3, P6 ;  /* 0x000000584526c210 */ /* 0x000fe40001fec408 */
[----:B------:R-:W-:-:S03]  /*7b00*/  ISETP.GE.AND P3, PT, R41, R97, PT ;  /* 0x000000612900720c */ /* 0x000fc60003f66270 */
        /* <DEDUP_REMOVED lines=9> */
[----:B------:R-:W-:Y:S02]  /*7ba0*/  ISETP.NE.AND P0, PT, R40, RZ, PT ;  /* 0x000000ff2800720c */ /* 0x000fe40003f05270 */
[----:B------:R-:W-:Y:S01]  /*7bb0*/  CS2R R40, SRZ ;  /* 0x0000000000287805 */ /* 0x000fe2000001ff00 */
[----:B------:R-:W-:Y:S01]  /*7bc0*/  @!P4 IMAD.X R53, R38, 0x1, R53, P6 ;  /* 0x000000012635c824 */ /* 0x000fe200030e0635 */
[----:B-1----:R-:W-:Y:S02]  /*7bd0*/  @!P4 IADD3 R54, P6, R15, R54, RZ ;  /* 0x000000360f36c210 */ /* 0x002fe40007fde0ff */
[----:B------:R-:W-:Y:S01]  /*7be0*/  CS2R R38, SRZ ;  /* 0x0000000000267805 */ /* 0x000fe2000001ff00 */
[----:B------:R-:W0:Y:S01]  /*7bf0*/  @!P3 LDC.64 R14, c[0x0][0x3e8] ;  /* 0x0000fa00ff0ebb82 */ /* 0x000e220000000a00 */
[----:B------:R1:W2:Y:S01]  /*7c00*/  @!P5 LDG.E.128 R40, desc[UR46][R46.64] ;  /* 0x0000002e2e28d981 */ /* 0x0002a2000c1e1d00 */
[----:B------:R-:W-:-:S02]  /*7c10*/  @!P4 IADD3.X R55, R12, R55, RZ, P6, !PT ;  /* 0x000000370c37c210 */ /* 0x000fc400037fe4ff */
[----:B0-----:R-:W-:-:S04]  /*7c20*/  @!P3 IADD3 R14, P6, R13, R14, RZ ;  /* 0x0000000e0d0eb210 */ /* 0x001fc80007fde0ff */
[----:B------:R-:W0:Y:S01]  /*7c30*/  @!P3 LDC.64 R12, c[0x0][0x400] ;  /* 0x00010000ff0cbb82 */ /* 0x000e220000000a00 */
[----:B------:R-:W-:Y:S01]  /*7c40*/  @!P3 IMAD.X R15, R88, 0x1, R15, P6 ;  /* 0x00000001580fb824 */ /* 0x000fe200030e060f */
[----:B-1----:R-:W-:Y:S02]  /*7c50*/  CS2R R46, SRZ ;  /* 0x00000000002e7805 */ /* 0x002fe4000001ff00 */
[----:B------:R-:W-:Y:S02]  /*7c60*/  CS2R R48, SRZ ;  /* 0x0000000000307805 */ /* 0x000fe4000001ff00 */
[----:B------:R-:W-:Y:S02]  /*7c70*/  CS2R R50, SRZ ;  /* 0x0000000000327805 */ /* 0x000fe4000001ff00 */
[----:B------:R-:W-:Y:S02]  /*7c80*/  CS2R R56, SRZ ;  /* 0x0000000000387805 */ /* 0x000fe4000001ff00 */
[----:B------:R-:W-:-:S02]  /*7c90*/  CS2R R58, SRZ ;  /* 0x00000000003a7805 */ /* 0x000fc4000001ff00 */
        /* <DEDUP_REMOVED lines=24> */
[----:B----4-:R-:W-:Y:S02]  /*7e20*/  IMAD.MOV.U32 R101, RZ, RZ, R60 ;  /* 0x000000ffff657224 */ /* 0x010fe400078e003c */
[----:B------:R-:W-:-:S02]  /*7e30*/  IMAD.MOV.U32 R102, RZ, RZ, R62 ;  /* 0x000000ffff667224 */ /* 0x000fc400078e003e */
[----:B-----5:R-:W-:Y:S01]  /*7e40*/  IMAD.MOV.U32 R103, RZ, RZ, R64 ;  /* 0x000000ffff677224 */ /* 0x020fe200078e0040 */
[----:B------:R-:W-:Y:S01]  /*7e50*/  MOV R104, R66 ;  /* 0x0000004200687202 */ /* 0x000fe20000000f00 */
[----:B------:R-:W-:Y:S02]  /*7e60*/  IMAD.MOV.U32 R109, RZ, RZ, R56 ;  /* 0x000000ffff6d7224 */ /* 0x000fe400078e0038 */
[----:B------:R-:W-:Y:S02]  /*7e70*/  IMAD.MOV.U32 R110, RZ, RZ, R58 ;  /* 0x000000ffff6e7224 */ /* 0x000fe400078e003a */
[----:B------:R-:W-:Y:S02]  /*7e80*/  IMAD.MOV.U32 R116, RZ, RZ, R36 ;  /* 0x000000ffff747224 */ /* 0x000fe400078e0024 */
[----:B------:R-:W-:Y:S02]  /*7e90*/  IMAD.MOV.U32 R119, RZ, RZ, R38 ;  /* 0x000000ffff777224 */ /* 0x000fe400078e0026 */
[----:B------:R-:W-:-:S02]  /*7ea0*/  IMAD.MOV.U32 R112, RZ, RZ, R44 ;  /* 0x000000ffff707224 */ /* 0x000fc400078e002c */
[----:B------:R-:W-:Y:S02]  /*7eb0*/  IMAD.MOV.U32 R113, RZ, RZ, R46 ;  /* 0x000000ffff717224 */ /* 0x000fe400078e002e */
[----:B------:R-:W-:Y:S01]  /*7ec0*/  IMAD.MOV.U32 R107, RZ, RZ, R52 ;  /* 0x000000ffff6b7224 */ /* 0x000fe200078e0034 */
[----:B------:R-:W-:Y:S01]  /*7ed0*/  MOV R108, R54 ;  /* 0x00000036006c7202 */ /* 0x000fe20000000f00 */
[----:B------:R-:W-:Y:S06]  /*7ee0*/  @!P5 BRA `(.L_x_3117) ;  /* 0x000000000004d947 */ /* 0x000fec0003800000 */
[----:B------:R-:W-:Y:S01]  /*7ef0*/  BPT.TRAP 0x1 ;  /* 0x000000040000795c */ /* 0x000fe20000300000 */
.L_x_3117:
[----:B------:R-:W-:Y:S01]  /*7f00*/  IMAD R88, R216, 0x8, R23 ;  /* 0x00000008d8587824 */ /* 0x000fe200078e0217 */
[----:B------:R-:W-:Y:S01]  /*7f10*/  SHF.L.U32 R98, R223, 0x1f, RZ ;  /* 0x0000001fdf627819 */ /* 0x000fe200000006ff */
[----:B------:R-:W0:Y:S01]  /*7f20*/  LDC R105, c[0x0][0x2f4] ;  /* 0x0000bd00ff697b82 */ /* 0x000e220000000800 */
[----:B------:R-:W-:Y:S02]  /*7f30*/  BSSY B1, `(.L_x_3118) ;  /* 0x0000003000017945 */ /* 0x000fe40003800000 */
[----:B------:R-:W1:Y:S02]  /*7f40*/  SYNCS.PHASECHK.TRANS64.TRYWAIT P3, [R88+URZ+0x38890], R98 ;  /* 0x03889062580075a7 */ /* 0x000e64000806017f */
[----:B-1----:R-:W-:Y:S05]  /*7f50*/  @!P3 BRA `(.L_x_3119) ;  /* 0x000002a000ecb947 */ /* 0x002fea0003800000 */
.L_x_3453:
[----:B------:R-:W-:Y:S05]  /*7f60*/  BSYNC B1 ;  /* 0x0000000000017941 */ /* 0x000fea0003800000 */
.L_x_3118:
[----:B------:R-:W-:Y:S01]  /*7f70*/  UMOV UR4, 0xffffffff ;  /* 0xffffffff00047882 */ /* 0x000fe20000000000 */
[----:B0-----:R-:W-:Y:S02]  /*7f80*/  IMAD.IADD R106, R105, 0x1, -R34 ;  /* 0x00000001696a7824 */ /* 0x001fe400078e0a22 */
[----:B------:R-:W-:Y:S05]  /*7f90*/  BRA.DIV UR4, `(.L_x_3120) ;  /* 0x000002a204f07947 */ /* 0x000fea000b800000 */
[----:B------:R0:W2:Y:S04]  /*7fa0*/  SHFL.IDX PT, R111, R100, RZ, 0x181f ;  /* 0x00181fff646f7589 */ /* 0x0000a800000e0000 */
[----:B------:R0:W3:Y:S02]  /*7fb0*/  SHFL.IDX PT, R11, R99, RZ, 0x181f ;  /* 0x00181fff630b7589 */ /* 0x0000e400000e0000 */
.L_x_3457:
[----:B------:R-:W-:Y:S01]  /*7fc0*/  ISETP.GE.OR P3, PT, R219, R97, P1 ;  /* 0x00000061db00720c */ /* 0x000fe20000f66670 */
[----:B------:R-:W-:-:S12]  /*7fd0*/  BSSY B1, `(.L_x_3121) ;  /* 0x00000f9000017945 */ /* 0x000fd80003800000 */
[----:B------:R-:W-:Y:S05]  /*7fe0*/  @P3 BRA `(.L_x_3122) ;  /* 0x0000000c00dc3947 */ /* 0x000fea0003800000 */
[----:B------:R-:W4:Y:S01]  /*7ff0*/  LDL R14, [R1+0x4c] ;  /* 0x00004c00010e7983 */ /* 0x000f220000100800 */
[----:B------:R-:W-:Y:S01]  /*8000*/  SEL R12, R34, R106, !P0 ;  /* 0x0000006a220c7207 */ /* 0x000fe20004000000 */
[C---:B------:R-:W-:Y:S01]  /*8010*/  IMAD.SHL.U32 R15, R219.reuse, 0x80, RZ ;  /* 0x00000080db0f7824 */ /* 0x040fe200078e00ff */
[----:B------:R-:W-:Y:S01]  /*8020*/  BSSY B2, `(.L_x_3123) ;  /* 0x00000ec000027945 */ /* 0x000fe20003800000 */
[----:B------:R-:W-:Y:S01]  /*8030*/  IMAD.SHL.U32 R72, R219, 0x80, RZ ;  /* 0x00000080db487824 */ /* 0x000fe200078e00ff */
[----:B------:R-:W-:Y:S02]  /*8040*/  SHF.R.S32.HI R13, RZ, 0x1f, R12 ;  /* 0x0000001fff0d7819 */ /* 0x000fe4000001140c */
[----:B------:R-:W-:Y:S02]  /*8050*/  LOP3.LUT R15, R15, 0x380, RZ, 0xc0, !PT ;  /* 0x000003800f0f7812 */ /* 0x000fe400078ec0ff */
[----:B------:R-:W-:Y:S02]  /*8060*/  LEA.HI R12, R13, R12, RZ, 0x5 ;  /* 0x0000000c0d0c7211 */ /* 0x000fe400078f28ff */
[----:B------:R-:W-:-:S02]  /*8070*/  LOP3.LUT R72, R72, 0x380, RZ, 0xc0, !PT ;  /* 0x0000038048487812 */ /* 0x000fc400078ec0ff */
[----:B------:R-:W-:Y:S02]  /*8080*/  LEA.HI.SX32 R12, R12, R77, 0x1b ;  /* 0x0000004d0c0c7211 */ /* 0x000fe400078fdaff */
[----:B------:R-:W-:Y:S02]  /*8090*/  SHF.R.U32.HI R15, RZ, 0x3, R15 ;  /* 0x00000003ff0f7819 */ /* 0x000fe4000001160f */
[----:B------:R-:W-:Y:S01]  /*80a0*/  SHF.R.S32.HI R13, RZ, 0x1f, R12 ;  /* 0x0000001fff0d7819 */ /* 0x000fe2000001140c */
[----:B------:R-:W-:-:S03]  /*80b0*/  IMAD.SHL.U32 R120, R12, 0x10, RZ ;  /* 0x000000100c787824 */ /* 0x000fc600078e00ff */
[----:B------:R-:W-:Y:S02]  /*80c0*/  LEA.HI R13, R13, R12, RZ, 0x3 ;  /* 0x0000000c0d0d7211 */ /* 0x000fe400078f18ff */
[----:B------:R-:W-:Y:S02]  /*80d0*/  LOP3.LUT R12, R72, 0x70, R120, 0xf8, !PT ;  /* 0x00000070480c7812 */ /* 0x000fe400078ef878 */
[----:B------:R-:W-:Y:S02]  /*80e0*/  SHF.L.U32 R13, R13, 0xb, RZ ;  /* 0x0000000b0d0d7819 */ /* 0x000fe400000006ff */
[----:B------:R-:W-:Y:S02]  /*80f0*/  LOP3.LUT R12, R12, R15, RZ, 0x3c, !PT ;  /* 0x0000000f0c0c7212 */ /* 0x000fe400078e3cff */
[----:B------:R-:W-:-:S04]  /*8100*/  LOP3.LUT R13, R13, 0xffffc000, RZ, 0xc0, !PT ;  /* 0xffffc0000d0d7812 */ /* 0x000fc800078ec0ff */
[----:B----4-:R-:W-:Y:S01]  /*8110*/  IADD3 R13, R12, R13, R14 ;  /* 0x0000000d0c0d7210 */ /* 0x010fe20007ffe00e */
[----:B------:R-:W-:-:S04]  /*8120*/  IMAD R12, R216, 0x8000, R4 ;  /* 0x00008000d80c7824 */ /* 0x000fc800078e0204 */
[----:B------:R-:W-:Y:S02]  /*8130*/  IMAD R72, R216, 0x8000, R13 ;  /* 0x00008000d8487824 */ /* 0x000fe400078e020d */
        /* <DEDUP_REMOVED lines=9> */
[----:B------:R-:W-:Y:S01]  /*81d0*/  SHF.R.U32.HI R124, RZ, 0x10, R41 ;  /* 0x00000010ff7c7819 */ /* 0x000fe20000011629 */
[----:B------:R-:W-:Y:S01]  /*81e0*/  IMAD.SHL.U32 R123, R123, 0x100, RZ ;  /* 0x000001007b7b7824 */ /* 0x000fe200078e00ff */
[----:B------:R-:W-:Y:S01]  /*81f0*/  LOP3.LUT R40, R37, 0xff0000ff, RZ, 0xc0, !PT ;  /* 0xff0000ff25287812 */ /* 0x000fe200078ec0ff */
[----:B------:R-:W-:Y:S01]  /*8200*/  IMAD.U32 R42, R42, 0x10000, RZ ;  /* 0x000100002a2a7824 */ /* 0x000fe200078e00ff */
[----:B------:R-:W-:Y:S01]  /*8210*/  SHF.R.U32.HI R122, RZ, 0x8, R39 ;  /* 0x00000008ff7a7819 */ /* 0x000fe20000011627 */
[----:B------:R-:W-:Y:S01]  /*8220*/  IMAD.U32 R124, R124, 0x10000, RZ ;  /* 0x000100007c7c7824 */ /* 0x000fe200078e00ff */
[----:B------:R-:W-:-:S02]  /*8230*/  LOP3.LUT R121, R39, 0xff0000ff, RZ, 0xc0, !PT ;  /* 0xff0000ff27797812 */ /* 0x000fc400078ec0ff */
[----:B------:R-:W-:Y:S02]  /*8240*/  SHF.R.U32.HI R36, RZ, 0x10, R39 ;  /* 0x00000010ff247819 */ /* 0x000fe40000011627 */
[----:B------:R-:W-:Y:S02]  /*8250*/  LOP3.LUT R39, R41, 0xff0000ff, RZ, 0xc0, !PT ;  /* 0xff0000ff29277812 */ /* 0x000fe400078ec0ff */
[----:B------:R-:W-:Y:S01]  /*8260*/  LOP3.LUT R40, R40, 0xff00, R125, 0xf8, !PT ;  /* 0x0000ff0028287812 */ /* 0x000fe200078ef87d */
[----:B------:R-:W-:Y:S01]  /*8270*/  IMAD.U32 R36, R36, 0x10000, RZ ;  /* 0x0001000024247824 */ /* 0x000fe200078e00ff */
[----:B------:R-:W-:Y:S02]  /*8280*/  LOP3.LUT R39, R39, 0xff00, R123, 0xf8, !PT ;  /* 0x0000ff0027277812 */ /* 0x000fe400078ef87b */
[----:B------:R-:W-:Y:S02]  /*8290*/  SHF.R.U32.HI R37, RZ, 0x8, R43 ;  /* 0x00000008ff257819 */ /* 0x000fe4000001162b */
[----:B------:R-:W-:-:S02]  /*82a0*/  LOP3.LUT R38, R43, 0xff0000ff, RZ, 0xc0, !PT ;  /* 0xff0000ff2b267812 */ /* 0x000fc400078ec0ff */
[----:B------:R-:W-:Y:S01]  /*82b0*/  SHF.R.U32.HI R41, RZ, 0x10, R43 ;  /* 0x00000010ff297819 */ /* 0x000fe2000001162b */
[----:B------:R-:W-:Y:S01]  /*82c0*/  IMAD.SHL.U32 R37, R37, 0x100, RZ ;  /* 0x0000010025257824 */ /* 0x000fe200078e00ff */
[----:B------:R-:W-:Y:S02]  /*82d0*/  SHF.L.U32 R43, R122, 0x8, RZ ;  /* 0x000000087a2b7819 */ /* 0x000fe400000006ff */
[----:B------:R-:W-:Y:S02]  /*82e0*/  LOP3.LUT R123, R40, 0xff0000, R42, 0xf8, !PT ;  /* 0x00ff0000287b7812 */ /* 0x000fe400078ef82a */
[----:B------:R-:W-:Y:S02]  /*82f0*/  LOP3.LUT R42, R39, 0xff0000, R124, 0xf8, !PT ;  /* 0x00ff0000272a7812 */ /* 0x000fe400078ef87c */
[----:B------:R-:W-:Y:S02]  /*8300*/  LOP3.LUT R43, R121, 0xff00, R43, 0xf8, !PT ;  /* 0x0000ff00792b7812 */ /* 0x000fe400078ef82b */
[----:B0-----:R-:W-:-:S02]  /*8310*/  F2FP.F16.E4M3.UNPACK_B R121, R73 ;  /* 0x00000049ff79723e */ /* 0x001fc400020006ff */
[----:B------:R-:W-:Y:S02]  /*8320*/  F2FP.F16.E4M3.UNPACK_B R124, R42 ;  /* 0x0000002aff7c723e */ /* 0x000fe400020006ff */
[----:B----4-:R-:W-:Y:S01]  /*8330*/  F2FP.F16.E4M3.UNPACK_B R39, R13 ;  /* 0x0000000dff27723e */ /* 0x010fe200020006ff */
        /* <DEDUP_REMOVED lines=78> */
[----:B------:R-:W-:-:S02]  /*8820*/  HADD2.F32 R75, -RZ, R37.H0_H0 ;  /* 0x20000025ff4b7230 */ /* 0x000fc40000004100 */
[----:B------:R-:W-:Y:S02]  /*8830*/  HADD2.F32 R37, -RZ, R37.H1_H1 ;  /* 0x30000025ff257230 */ /* 0x000fe40000004100 */
[--C-:B------:R-:W-:Y:S02]  /*8840*/  HADD2.F32 R125, -RZ, R41.reuse.H0_H0 ;  /* 0x20000029ff7d7230 */ /* 0x100fe40000004100 */
        /* <DEDUP_REMOVED lines=25> */
[-C--:B------:R-:W-:Y:S02]  /*89e0*/  FFMA.FTZ R124, R122, R123.reuse, -R124 ;  /* 0x0000007b7a7c7223 */ /* 0x080fe4000001087c */
        /* <DEDUP_REMOVED lines=45> */
[----:B------:R-:W-:-:S03]  /*8cc0*/  FFMA.FTZ R124, R116, R117, -R124 ;  /* 0x00000075747c7223 */ /* 0x000fc6000001087c */
[----:B------:R-:W-:Y:S01]  /*8cd0*/  FFMA.FTZ R128, R72, R117, R128 ;  /* 0x0000007548807223 */ /* 0x000fe20000010080 */
[CC--:B------:R-:W-:Y:S01]  /*8ce0*/  FMUL.FTZ R72, R43.reuse, R14.reuse ;  /* 0x0000000e2b487220 */ /* 0x0c0fe20000410000 */
[C---:B------:R-:W-:Y:S01]  /*8cf0*/  FMUL.FTZ R14, R42.reuse, R14 ;  /* 0x0000000e2a0e7220 */ /* 0x040fe20000410000 */
[----:B------:R-:W-:Y:S02]  /*8d00*/  HADD2.F32 R117, -RZ, R118.H0_H0 ;  /* 0x20000076ff757230 */ /* 0x000fe40000004100 */
[-C--:B------:R-:W-:Y:S01]  /*8d10*/  FFMA.FTZ R42, R42, R73.reuse, -R72 ;  /* 0x000000492a2a7223 */ /* 0x080fe20000010848 */
[----:B------:R-:W-:Y:S01]  /*8d20*/  FFMA.FTZ R14, R43, R73, R14 ;  /* 0x000000492b0e7223 */ /* 0x000fe2000001000e */
[----:B------:R-:W-:Y:S02]  /*8d30*/  HADD2.F32 R43, -RZ, R74.H0_H0 ;  /* 0x2000004aff2b7230 */ /* 0x000fe40000004100 */
[----:B------:R-:W-:Y:S01]  /*8d40*/  HADD2.F32 R73, -RZ, R41.H0_H0 ;  /* 0x20000029ff497230 */ /* 0x000fe20000004100 */
[----:B------:R-:W-:Y:S01]  /*8d50*/  F2FP.SATFINITE.E4M3.F32.PACK_AB_MERGE_C R42, R42, R124, RZ ;  /* 0x0000007c2a2a723e */ /* 0x000fe200048070ff */
        /* <DEDUP_REMOVED lines=8> */
[----:B------:R-:W-:-:S02]  /*8de0*/  HADD2.F32 R119, -RZ, R119.H1_H1 ;  /* 0x30000077ff777230 */ /* 0x000fc40000004100 */
[----:B------:R-:W-:Y:S01]  /*8df0*/  FMUL.FTZ R43, R74, R118 ;  /* 0x000000764a2b7220 */ /* 0x000fe20000410000 */
[----:B------:R-:W-:Y:S01]  /*8e00*/  F2FP.SATFINITE.E4M3.F32.PACK_AB_MERGE_C R14, R14, R128, RZ ;  /* 0x000000800e0e723e */ /* 0x000fe200048070ff */
[----:B------:R-:W-:Y:S01]  /*8e10*/  FMUL.FTZ R118, R41, R118 ;  /* 0x0000007629767220 */ /* 0x000fe20000410000 */
[----:B------:R-:W-:Y:S01]  /*8e20*/  F2FP.SATFINITE.E4M3.F32.PACK_AB_MERGE_C R73, R39, R40, R13 ;  /* 0x000000282749723e */ /* 0x000fe2000480700d */
[-C--:B------:R-:W-:Y:S01]  /*8e30*/  FFMA.FTZ R43, R41, R119.reuse, -R43 ;  /* 0x00000077292b7223 */ /* 0x080fe2000001082b */
[----:B------:R-:W-:Y:S02]  /*8e40*/  IMAD.MOV.U32 R13, RZ, RZ, R121 ;  /* 0x000000ffff0d7224 */ /* 0x000fe400078e0079 */
[----:B------:R-:W-:Y:S01]  /*8e50*/  FFMA.FTZ R118, R74, R119, R118 ;  /* 0x000000774a767223 */ /* 0x000fe20000010076 */
[----:B------:R-:W-:Y:S02]  /*8e60*/  MOV R72, R36 ;  /* 0x0000002400487202 */ /* 0x000fe40000000f00 */
[----:B------:R-:W-:-:S02]  /*8e70*/  F2FP.SATFINITE.E4M3.F32.PACK_AB_MERGE_C R42, R43, R116, R42 ;  /* 0x000000742b2a723e */ /* 0x000fc4000480702a */
[----:B------:R-:W-:Y:S02]  /*8e80*/  F2FP.SATFINITE.E4M3.F32.PACK_AB_MERGE_C R117, R118, R117, R14 ;  /* 0x000000757675723e */ /* 0x000fe4000480700e */
[----:B------:R-:W-:Y:S01]  /*8e90*/  F2FP.SATFINITE.E4M3.F32.PACK_AB_MERGE_C R43, R38, R129, R75 ;  /* 0x00000081262b723e */ /* 0x000fe2000480704b */
[----:B------:R-:W-:Y:S01]  /*8ea0*/  IMAD.MOV.U32 R14, RZ, RZ, R42 ;  /* 0x000000ffff0e7224 */ /* 0x000fe200078e002a */
[----:B------:R-:W-:Y:S01]  /*8eb0*/  F2FP.SATFINITE.E4M3.F32.PACK_AB_MERGE_C R75, R15, R126, R37 ;  /* 0x0000007e0f4b723e */ /* 0x000fe20004807025 */
[----:B------:R-:W-:Y:S02]  /*8ec0*/  IMAD.MOV.U32 R74, RZ, RZ, R117 ;  /* 0x000000ffff4a7224 */ /* 0x000fe400078e0075 */
[----:B------:R-:W-:-:S07]  /*8ed0*/  IMAD.MOV.U32 R15, RZ, RZ, R43 ;  /* 0x000000ffff0f7224 */ /* 0x000fce00078e002b */
.L_x_3124:
[----:B------:R-:W-:Y:S05]  /*8ee0*/  BSYNC B2 ;  /* 0x0000000000027941 */ /* 0x000fea0003800000 */
.L_x_3123:
[----:B------:R-:W-:-:S13]  /*8ef0*/  ISETP.GE.AND P3, PT, R120, R105, PT ;  /* 0x000000697800720c */ /* 0x000fda0003f66270 */
[----:B---3--:R-:W-:-:S04]  /*8f00*/  @!P3 IADD3 R36, P4, R11, R120, RZ ;  /* 0x000000780b24b210 */ /* 0x008fc80007f9e0ff */
[----:B--2---:R-:W-:Y:S02]  /*8f10*/  @!P3 LEA.HI.X.SX32 R37, R120, R111, 0x1, P4 ;  /* 0x0000006f7825b211 */ /* 0x004fe400020f0eff */
[----:B------:R-:W-:-:S05]  /*8f20*/  IADD3 R38, P4, R71, R11, RZ ;  /* 0x0000000b47267210 */ /* 0x000fca0007f9e0ff */
[----:B------:R-:W-:-:S05]  /*8f30*/  IMAD.X R39, R111, 0x1, R87, P4 ;  /* 0x000000016f277824 */ /* 0x000fca00020e0657 */
[----:B----4-:R4:W-:Y:S04]  /*8f40*/  ST.E.128 desc[UR46][R38.64], R12 ;  /* 0x0000000c26007985 */ /* 0x0109e8000c101d2e */
[----:B0-----:R4:W-:Y:S02]  /*8f50*/  @!P3 ST.E.128 desc[UR46][R36.64], R72 ;  /* 0x000000482400b985 */ /* 0x0019e4000c101d2e */
.L_x_3122:
[----:B------:R-:W-:Y:S05]  /*8f60*/  BSYNC B1 ;  /* 0x0000000000017941 */ /* 0x000fea0003800000 */
.L_x_3121:
[----:B------:R-:W-:-:S03]  /*8f70*/  UMOV UR4, 0xffffffff ;  /* 0xffffffff00047882 */ /* 0x000fc60000000000 */
[----:B------:R-:W-:Y:S05]  /*8f80*/  BRA.DIV UR4, `(.L_x_3125) ;  /* 0x0000029604407947 */ /* 0x000fea000b800000 */
[----:B------:R0:W0:Y:S04]  /*8f90*/  SHFL.IDX PT, R43, R100, 0x1, 0x181f ;  /* 0x00381f00642b7f89 */ /* 0x00002800000e0000 */
[----:B------:R0:W0:Y:S02]  /*8fa0*/  SHFL.IDX PT, R42, R99, 0x1, 0x181f ;  /* 0x00381f00632a7f89 */ /* 0x00002400000e0000 */
.L_x_3461:
[----:B---3--:R-:W-:Y:S01]  /*8fb0*/  VIADD R11, R219, 0x20 ;  /* 0x00000020db0b7836 */ /* 0x008fe20000000000 */
[----:B------:R-:W-:Y:S04]  /*8fc0*/  BSSY B1, `(.L_x_3126) ;  /* 0x00000f7000017945 */ /* 0x000fe80003800000 */
[----:B------:R-:W-:-:S13]  /*8fd0*/  ISETP.GE.OR P3, PT, R11, R97, P1 ;  /* 0x000000610b00720c */ /* 0x000fda0000f66670 */
[----:B------:R-:W-:Y:S05]  /*8fe0*/  @P3 BRA `(.L_x_3127) ;  /* 0x0000000c00d03947 */ /* 0x000fea0003800000 */
[----:B----4-:R-:W3:Y:S01]  /*8ff0*/  LDL R14, [R1+0x74] ;  /* 0x00007400010e7983 */ /* 0x010ee20000100800 */
[----:B------:R-:W-:Y:S01]  /*9000*/  SEL R11, R34, R106, !P0 ;  /* 0x0000006a220b7207 */ /* 0x000fe20004000000 */
[C---:B------:R-:W-:Y:S01]  /*9010*/  VIADD R36, R219.reuse, 0x20 ;  /* 0x00000020db247836 */ /* 0x040fe20000000000 */
[----:B------:R-:W-:Y:S01]  /*9020*/  IADD3 R15, R219, 0x20, RZ ;  /* 0x00000020db0f7810 */ /* 0x000fe20007ffe0ff */
[----:B------:R-:W-:Y:S01]  /*9030*/  BSSY B2, `(.L_x_3128) ;  /* 0x00000e8000027945 */ /* 0x000fe20003800000 */
[----:B------:R-:W-:Y:S01]  /*9040*/  SHF.R.S32.HI R12, RZ, 0x1f, R11 ;  /* 0x0000001fff0c7819 */ /* 0x000fe2000001140b */
[----:B------:R-:W-:Y:S02]  /*9050*/  IMAD.SHL.U32 R36, R36, 0x80, RZ ;  /* 0x0000008024247824 */ /* 0x000fe400078e00ff */
        /* <DEDUP_REMOVED lines=18> */
[----:B------:R-:W3:Y:S04]  /*9180*/  LDS.128 R12, [R12+0x28400] ;  /* 0x028400000c0c7984 */ /* 0x000ee80000000c00 */
[----:B------:R-:W4:Y:S01]  /*9190*/  LDS.128 R36, [R36+0x28400] ;  /* 0x0284000024247984 */ /* 0x000f220000000c00 */
[----:B------:R-:W-:Y:S05]  /*91a0*/  @P2 BRA `(.L_x_3129) ;  /* 0x0000000c00402947 */ /* 0x000fea0003800000 */
[----:B------:R-:W-:Y:S02]  /*91b0*/  SHF.R.U32.HI R50, RZ, 0x8, R49 ;  /* 0x00000008ff327819 */ /* 0x000fe40000011631 */
[--C-:B------:R-:W-:Y:S02]  /*91c0*/  SHF.R.U32.HI R41, RZ, 0x10, R45.reuse ;  /* 0x00000010ff297819 */ /* 0x100fe4000001162d */
[----:B------:R-:W-:Y:S02]  /*91d0*/  SHF.R.U32.HI R75, RZ, 0x8, R45 ;  /* 0x00000008ff4b7819 */ /* 0x000fe4000001162d */
[----:B------:R-:W-:Y:S01]  /*91e0*/  LOP3.LUT R44, R45, 0xff0000ff, RZ, 0xc0, !PT ;  /* 0xff0000ff2d2c7812 */ /* 0x000fe200078ec0ff */
[----:B------:R-:W-:Y:S01]  /*91f0*/  IMAD.U32 R41, R41, 0x10000, RZ ;  /* 0x0001000029297824 */ /* 0x000fe200078e00ff */
[--C-:B------:R-:W-:Y:S01]  /*9200*/  SHF.R.U32.HI R40, RZ, 0x10, R47.reuse ;  /* 0x00000010ff287819 */ /* 0x100fe2000001162f */
[----:B------:R-:W-:Y:S01]  /*9210*/  IMAD.SHL.U32 R75, R75, 0x100, RZ ;  /* 0x000001004b4b7824 */ /* 0x000fe200078e00ff */
[----:B------:R-:W-:-:S02]  /*9220*/  SHF.R.U32.HI R48, RZ, 0x8, R47 ;  /* 0x00000008ff307819 */ /* 0x000fc4000001162f */
[----:B------:R-:W-:Y:S01]  /*9230*/  LOP3.LUT R73, R47, 0xff0000ff, RZ, 0xc0, !PT ;  /* 0xff0000ff2f497812 */ /* 0x000fe200078ec0ff */
[----:B------:R-:W-:Y:S01]  /*9240*/  IMAD.U32 R40, R40, 0x10000, RZ ;  /* 0x0001000028287824 */ /* 0x000fe200078e00ff */
[----:B------:R-:W-:Y:S01]  /*9250*/  SHF.R.U32.HI R46, RZ, 0x10, R49 ;  /* 0x00000010ff2e7819 */ /* 0x000fe20000011631 */
[----:B------:R-:W-:Y:S01]  /*9260*/  IMAD.SHL.U32 R48, R48, 0x100, RZ ;  /* 0x0000010030307824 */ /* 0x000fe200078e00ff */
[----:B------:R-:W-:Y:S02]  /*9270*/  LOP3.LUT R72, R49, 0xff0000ff, RZ, 0xc0, !PT ;  /* 0xff0000ff31487812 */ /* 0x000fe400078ec0ff */
[--C-:B------:R-:W-:Y:S01]  /*9280*/  SHF.R.U32.HI R45, RZ, 0x10, R51.reuse ;  /* 0x00000010ff2d7819 */ /* 0x100fe20000011633 */
[----:B------:R-:W-:Y:S01]  /*9290*/  IMAD.U32 R46, R46, 0x10000, RZ ;  /* 0x000100002e2e7824 */ /* 0x000fe200078e00ff */
[----:B------:R-:W-:Y:S02]  /*92a0*/  SHF.R.U32.HI R47, RZ, 0x8, R51 ;  /* 0x00000008ff2f7819 */ /* 0x000fe40000011633 */
[----:B------:R-:W-:-:S02]  /*92b0*/  LOP3.LUT R49, R51, 0xff0000ff, RZ, 0xc0, !PT ;  /* 0xff0000ff33317812 */ /* 0x000fc400078ec0ff */
[----:B------:R-:W-:Y:S02]  /*92c0*/  SHF.L.U32 R51, R50, 0x8, RZ ;  /* 0x0000000832337819 */ /* 0x000fe400000006ff */
[----:B------:R-:W-:Y:S02]  /*92d0*/  LOP3.LUT R44, R44, 0xff00, R75, 0xf8, !PT ;  /* 0x0000ff002c2c7812 */ /* 0x000fe400078ef84b */
[----:B------:R-:W-:Y:S02]  /*92e0*/  LOP3.LUT R51, R72, 0xff00, R51, 0xf8, !PT ;  /* 0x0000ff0048337812 */ /* 0x000fe400078ef833 */
[----:B------:R-:W-:Y:S02]  /*92f0*/  LOP3.LUT R73, R73, 0xff00, R48, 0xf8, !PT ;  /* 0x0000ff0049497812 */ /* 0x000fe400078ef830 */
[----:B------:R-:W-:Y:S02]  /*9300*/  LOP3.LUT R46, R51, 0xff0000, R46, 0xf8, !PT ;  /* 0x00ff0000332e7812 */ /* 0x000fe400078ef82e */
[----:B------:R-:W-:-:S02]  /*9310*/  LOP3.LUT R48, R44, 0xff0000, R41, 0xf8, !PT ;  /* 0x00ff00002c307812 */ /* 0x000fc400078ef829 */
[----:B----4-:R-:W-:Y:S02]  /*9320*/  F2FP.F16.E4M3.UNPACK_B R50, R37 ;  /* 0x00000025ff32723e */ /* 0x010fe400020006ff */
[----:B------:R-:W-:Y:S02]  /*9330*/  F2FP.F16.E4M3.UNPACK_B R72, R46 ;  /* 0x0000002eff48723e */ /* 0x000fe400020006ff */
[----:B---3--:R-:W-:Y:S01]  /*9340*/  F2FP.F16.E4M3.UNPACK_B R41, R13 ;  /* 0x0000000dff29723e */ /* 0x008fe200020006ff */
[----:B------:R-:W-:Y:S01]  /*9350*/  HADD2.F32 R44, -RZ, R50.H0_H0 ;  /* 0x20000032ff2c7230 */ /* 0x000fe20000004100 */
[-C--:B------:R-:W-:Y:S01]  /*9360*/  F2FP.F16.E4M3.UNPACK_B R74, R48.reuse ;  /* 0x00000030ff4a723e */ /* 0x080fe200020006ff */
[----:B--2---:R-:W-:Y:S01]  /*9370*/  HADD2.F32 R111, -RZ, R72.H0_H0 ;  /* 0x20000048ff6f7230 */ /* 0x004fe20000004100 */
[----:B------:R-:W-:Y:S01]  /*9380*/  F2FP.F16.E4M3.UNPACK_B R37, R37.H1 ;  /* 0x00000025ff25723e */ /* 0x000fe200030006ff */
[----:B------:R-:W-:Y:S01]  /*9390*/  HADD2.F32 R51, -RZ, R41.H0_H0 ;  /* 0x20000029ff337230 */ /* 0x000fe20000004100 */
[----:B------:R-:W-:Y:S01]  /*93a0*/  F2FP.F16.E4M3.UNPACK_B R48, R48.H1 ;  /* 0x00000030ff30723e */ /* 0x000fe200030006ff */
[----:B------:R-:W-:-:S02]  /*93b0*/  HADD2.F32 R75, -RZ, R74.H0_H0 ;  /* 0x2000004aff4b7230 */ /* 0x000fc40000004100 */
[CC--:B------:R-:W-:Y:S01]  /*93c0*/  FMUL.FTZ R116, R44.reuse, R111.reuse ;  /* 0x0000006f2c747220 */ /* 0x0c0fe20000410000 */
[----:B------:R-:W-:Y:S02]  /*93d0*/  HADD2.F32 R72, -RZ, R72.H1_H1 ;  /* 0x30000048ff487230 */ /* 0x000fe40000004100 */
[C---:B------:R-:W-:Y:S01]  /*93e0*/  FMUL.FTZ R111, R51.reuse, R111 ;  /* 0x0000006f336f7220 */ /* 0x040fe20000410000 */
[----:B------:R-:W-:Y:S02]  /*93f0*/  HADD2.F32 R41, -RZ, R41.H1_H1 ;  /* 0x30000029ff297230 */ /* 0x000fe40000004100 */
[-C--:B------:R-:W-:Y:S01]  /*9400*/  FFMA.FTZ R51, R51, R75.reuse, -R116 ;  /* 0x0000004b33337223 */ /* 0x080fe20000010874 */
[----:B------:R-:W-:Y:S02]  /*9410*/  HADD2.F32 R74, -RZ, R74.H1_H1 ;  /* 0x3000004aff4a7230 */ /* 0x000fe40000004100 */
        /* <DEDUP_REMOVED lines=18> */
[----:B------:R-:W-:Y:S01]  /*9540*/  FFMA.FTZ R13, R13, R75, R111 ;  /* 0x0000004b0d0d7223 */ /* 0x000fe2000001006f */
[----:B------:R-:W-:Y:S02]  /*9550*/  HADD2.F32 R75, -RZ, R74.H1_H1 ;  /* 0x3000004aff4b7230 */ /* 0x000fe40000004100 */
[----:B------:R-:W-:-:S03]  /*9560*/  FMUL.FTZ R74, R37, R72 ;  /* 0x00000048254a7220 */ /* 0x000fc60000410000 */
[C---:B------:R-:W-:Y:S01]  /*9570*/  FMUL.FTZ R116, R75.reuse, R72 ;  /* 0x000000484b747220 */ /* 0x040fe20000410000 */
[-C--:B------:R-:W-:Y:S01]  /*9580*/  FFMA.FTZ R72, R75, R48.reuse, -R74 ;  /* 0x000000304b487223 */ /* 0x080fe2000001084a */
[----:B------:R-:W-:Y:S01]  /*9590*/  IMAD.SHL.U32 R74, R47, 0x100, RZ ;  /* 0x000001002f4a7824 */ /* 0x000fe200078e00ff */
[----:B------:R-:W-:Y:S01]  /*95a0*/  LOP3.LUT R47, R73, 0xff0000, R40, 0xf8, !PT ;  /* 0x00ff0000492f7812 */ /* 0x000fe200078ef828 */
[----:B------:R-:W-:Y:S01]  /*95b0*/  FFMA.FTZ R48, R37, R48, R116 ;  /* 0x0000003025307223 */ /* 0x000fe20000010074 */
[----:B------:R-:W-:Y:S01]  /*95c0*/  IMAD.U32 R37, R45, 0x10000, RZ ;  /* 0x000100002d257824 */ /* 0x000fe200078e00ff */
[----:B------:R-:W-:Y:S02]  /*95d0*/  F2FP.F16.E4M3.UNPACK_B R40, R39 ;  /* 0x00000027ff28723e */ /* 0x000fe400020006ff */
[----:B------:R-:W-:Y:S02]  /*95e0*/  LOP3.LUT R74, R49, 0xff00, R74, 0xf8, !PT ;  /* 0x0000ff00314a7812 */ /* 0x000fe400078ef84a */
[----:B------:R-:W-:Y:S01]  /*95f0*/  MOV R49, R15 ;  /* 0x0000000f00317202 */ /* 0x000fe20000000f00 */
[----:B------:R-:W-:Y:S01]  /*9600*/  HADD2.F32 R75, -RZ, R40.H0_H0 ;  /* 0x20000028ff4b7230 */ /* 0x000fe20000004100 */
[----:B------:R-:W-:-:S02]  /*9610*/  LOP3.LUT R37, R74, 0xff0000, R37, 0xf8, !PT ;  /* 0x00ff00004a257812 */ /* 0x000fc400078ef825 */
[----:B------:R-:W-:Y:S02]  /*9620*/  F2FP.F16.E4M3.UNPACK_B R15, R49 ;  /* 0x00000031ff0f723e */ /* 0x000fe400020006ff */
[----:B------:R-:W-:Y:S02]  /*9630*/  F2FP.F16.E4M3.UNPACK_B R73, R37 ;  /* 0x00000025ff49723e */ /* 0x000fe400020006ff */
[----:B------:R-:W-:Y:S01]  /*9640*/  F2FP.F16.E4M3.UNPACK_B R74, R47 ;  /* 0x0000002fff4a723e */ /* 0x000fe200020006ff */
[----:B------:R-:W-:Y:S01]  /*9650*/  HADD2.F32 R116, -RZ, R15.H0_H0 ;  /* 0x2000000fff747230 */ /* 0x000fe20000004100 */
[----:B------:R-:W-:Y:S01]  /*9660*/  F2FP.F16.E4M3.UNPACK_B R39, R39.H1 ;  /* 0x00000027ff27723e */ /* 0x000fe200030006ff */
[--C-:B------:R-:W-:Y:S01]  /*9670*/  HADD2.F32 R45, -RZ, R73.reuse.H0_H0 ;  /* 0x20000049ff2d7230 */ /* 0x100fe20000004100 */
[----:B------:R-:W-:Y:S01]  /*9680*/  F2FP.F16.E4M3.UNPACK_B R37, R37.H1 ;  /* 0x00000025ff25723e */ /* 0x000fe200030006ff */
[----:B------:R-:W-:Y:S01]  /*9690*/  HADD2.F32 R111, -RZ, R74.H0_H0 ;  /* 0x2000004aff6f7230 */ /* 0x000fe20000004100 */
[----:B------:R-:W-:Y:S01]  /*96a0*/  F2FP.F16.E4M3.UNPACK_B R47, R47.H1 ;  /* 0x0000002fff2f723e */ /* 0x000fe200030006ff */
[----:B------:R-:W-:-:S02]  /*96b0*/  HADD2.F32 R73, -RZ, R73.H1_H1 ;  /* 0x30000049ff497230 */ /* 0x000fc40000004100 */
[CC--:B------:R-:W-:Y:S01]  /*96c0*/  FMUL.FTZ R117, R75.reuse, R45.reuse ;  /* 0x0000002d4b757220 */ /* 0x0c0fe20000410000 */
[----:B------:R-:W-:Y:S01]  /*96d0*/  FMUL.FTZ R45, R116, R45 ;  /* 0x0000002d742d7220 */ /* 0x000fe20000410000 */
[----:B------:R-:W-:Y:S01]  /*96e0*/  HADD2.F32 R15, -RZ, R15.H1_H1 ;  /* 0x3000000fff0f7230 */ /* 0x000fe20000004100 */
[----:B------:R-:W-:Y:S01]  /*96f0*/  F2FP.SATFINITE.E4M3.F32.PACK_AB_MERGE_C R46, R72, R46, RZ ;  /* 0x0000002e482e723e */ /* 0x000fe200048070ff */
[----:B------:R-:W-:Y:S02]  /*9700*/  HADD2.F32 R74, -RZ, R74.H1_H1 ;  /* 0x3000004aff4a7230 */ /* 0x000fe40000004100 */
[-C--:B------:R-:W-:Y:S01]  /*9710*/  FFMA.FTZ R75, R75, R111.reuse, R45 ;  /* 0x0000006f4b4b7223 */ /* 0x080fe2000001002d */
[----:B------:R-:W-:Y:S02]  /*9720*/  HADD2.F32 R45, -RZ, R40.H1_H1 ;  /* 0x30000028ff2d7230 */ /* 0x000fe40000004100 */
[----:B------:R-:W-:Y:S01]  /*9730*/  FFMA.FTZ R117, R116, R111, -R117 ;  /* 0x0000006f74757223 */ /* 0x000fe20000010875 */
[--C-:B------:R-:W-:Y:S01]  /*9740*/  HADD2.F32 R111, -RZ, R37.reuse.H0_H0 ;  /* 0x20000025ff6f7230 */ /* 0x100fe20000004100 */
[----:B------:R-:W-:Y:S01]  /*9750*/  F2FP.SATFINITE.E4M3.F32.PACK_AB_MERGE_C R50, R50, R51, R46 ;  /* 0x000000333232723e */ /* 0x000fe2000480702e */
[----:B------:R-:W-:-:S02]  /*9760*/  HADD2.F32 R37, -RZ, R37.H1_H1 ;  /* 0x30000025ff257230 */ /* 0x000fc40000004100 */
[----:B------:R-:W-:Y:S01]  /*9770*/  FMUL.FTZ R40, R45, R73 ;  /* 0x000000492d287220 */ /* 0x000fe20000410000 */
[----:B------:R-:W-:Y:S02]  /*9780*/  F2FP.F16.E4M3.UNPACK_B R46, R36.H1 ;  /* 0x00000024ff2e723e */ /* 0x000fe400030006ff */
[----:B------:R-:W-:Y:S01]  /*9790*/  F2FP.SATFINITE.E4M3.F32.PACK_AB_MERGE_C R13, R48, R13, RZ ;  /* 0x0000000d300d723e */ /* 0x000fe200048070ff */
[C---:B------:R-:W-:Y:S01]  /*97a0*/  FFMA.FTZ R40, R15.reuse, R74, -R40 ;  /* 0x0000004a0f287223 */ /* 0x040fe20000010828 */
[----:B------:R-:W-:Y:S01]  /*97b0*/  FMUL.FTZ R15, R15, R73 ;  /* 0x000000490f0f7220 */ /* 0x000fe20000410000 */
[--C-:B------:R-:W-:Y:S01]  /*97c0*/  HADD2.F32 R73, -RZ, R47.reuse.H0_H0 ;  /* 0x2000002fff497230 */ /* 0x100fe20000004100 */
[----:B------:R-:W-:Y:S01]  /*97d0*/  F2FP.F16.E4M3.UNPACK_B R48, R112.H1 ;  /* 0x00000070ff30723e */ /* 0x000fe200030006ff */
[----:B------:R-:W-:Y:S02]  /*97e0*/  HADD2.F32 R47, -RZ, R47.H1_H1 ;  /* 0x3000002fff2f7230 */ /* 0x000fe40000004100 */
[----:B------:R-:W-:Y:S01]  /*97f0*/  FFMA.FTZ R15, R45, R74, R15 ;  /* 0x0000004a2d0f7223 */ /* 0x000fe2000001000f */
[----:B------:R-:W-:Y:S01]  /*9800*/  F2FP.F16.E4M3.UNPACK_B R45, R49.H1 ;  /* 0x00000031ff2d723e */ /* 0x000fe200030006ff */
[--C-:B------:R-:W-:Y:S01]  /*9810*/  HADD2.F32 R49, -RZ, R39.reuse.H0_H0 ;  /* 0x20000027ff317230 */ /* 0x100fe20000004100 */
[----:B------:R-:W-:Y:S01]  /*9820*/  F2FP.F16.E4M3.UNPACK_B R36, R36 ;  /* 0x00000024ff24723e */ /* 0x000fe200020006ff */
[----:B------:R-:W-:Y:S01]  /*9830*/  HADD2.F32 R39, -RZ, R39.H1_H1 ;  /* 0x30000027ff277230 */ /* 0x000fe20000004100 */
[----:B------:R-:W-:Y:S01]  /*9840*/  F2FP.F16.E4M3.UNPACK_B R112, R112 ;  /* 0x00000070ff70723e */ /* 0x000fe200020006ff */
[----:B------:R-:W-:-:S02]  /*9850*/  HADD2.F32 R74, -RZ, R45.H0_H0 ;  /* 0x2000002dff4a7230 */ /* 0x000fc40000004100 */
[----:B------:R-:W-:Y:S01]  /*9860*/  FMUL.FTZ R116, R49, R111 ;  /* 0x0000006f31747220 */ /* 0x000fe20000410000 */
[----:B------:R-:W-:Y:S02]  /*9870*/  HADD2.F32 R45, -RZ, R45.H1_H1 ;  /* 0x3000002dff2d7230 */ /* 0x000fe40000004100 */
[----:B------:R-:W-:Y:S02]  /*9880*/  HADD2.F32 R72, -RZ, R48.H0_H0 ;  /* 0x20000030ff487230 */ /* 0x000fe40000004100 */
[C---:B------:R-:W-:Y:S01]  /*9890*/  FFMA.FTZ R116, R74.reuse, R73, -R116 ;  /* 0x000000494a747223 */ /* 0x040fe20000010874 */
[----:B------:R-:W-:-:S04]  /*98a0*/  FMUL.FTZ R74, R74, R111 ;  /* 0x0000006f4a4a7220 */ /* 0x000fc80000410000 */
        /* <DEDUP_REMOVED lines=22> */
[----:B------:R-:W-:Y:S02]  /*9a10*/  HADD2.F32 R72, -RZ, R45.H1_H1 ;  /* 0x3000002dff487230 */ /* 0x000fe40000004100 */
[----:B------:R-:W-:Y:S01]  /*9a20*/  FMUL.FTZ R45, R46, R37 ;  /* 0x000000252e2d7220 */ /* 0x000fe20000410000 */
[----:B------:R-:W-:Y:S01]  /*9a30*/  HADD2.F32 R47, -RZ, R48.H1_H1 ;  /* 0x30000030ff2f7230 */ /* 0x000fe20000004100 */
[----:B------:R-:W-:Y:S01]  /*9a40*/  F2FP.SATFINITE.E4M3.F32.PACK_AB_MERGE_C R39, R15, R75, R74 ;  /* 0x0000004b0f27723e */ /* 0x000fe2000480704a */
[----:B------:R-:W-:-:S02]  /*9a50*/  HADD2.F32 R48, -RZ, R12.H0_H0 ;  /* 0x2000000cff307230 */ /* 0x000fc40000004100 */
[C---:B------:R-:W-:Y:S01]  /*9a60*/  FMUL.FTZ R37, R72.reuse, R37 ;  /* 0x0000002548257220 */ /* 0x040fe20000410000 */
[----:B------:R-:W-:Y:S02]  /*9a70*/  IMAD.MOV.U32 R15, RZ, RZ, R49 ;  /* 0x000000ffff0f7224 */ /* 0x000fe400078e0031 */
[-C--:B------:R-:W-:Y:S01]  /*9a80*/  FFMA.FTZ R45, R72, R47.reuse, -R45 ;  /* 0x0000002f482d7223 */ /* 0x080fe2000001082d */
[----:B------:R-:W-:Y:S02]  /*9a90*/  HADD2.F32 R72, -RZ, R114.H0_H0 ;  /* 0x20000072ff487230 */ /* 0x000fe40000004100 */
[----:B------:R-:W-:Y:S01]  /*9aa0*/  FFMA.FTZ R37, R46, R47, R37 ;  /* 0x0000002f2e257223 */ /* 0x000fe20000010025 */
[----:B------:R-:W-:Y:S02]  /*9ab0*/  HADD2.F32 R46, -RZ, R36.H0_H0 ;  /* 0x20000024ff2e7230 */ /* 0x000fe40000004100 */
[----:B------:R-:W-:Y:S01]  /*9ac0*/  HADD2.F32 R47, -RZ, R112.H0_H0 ;  /* 0x20000070ff2f7230 */ /* 0x000fe20000004100 */
[----:B------:R-:W-:Y:S01]  /*9ad0*/  F2FP.SATFINITE.E4M3.F32.PACK_AB_MERGE_C R73, R45, R73, RZ ;  /* 0x000000492d49723e */ /* 0x000fe200048070ff */
[----:B------:R-:W-:-:S02]  /*9ae0*/  HADD2.F32 R114, -RZ, R114.H1_H1 ;  /* 0x30000072ff727230 */ /* 0x000fc40000004100 */
[-C--:B------:R-:W-:Y:S01]  /*9af0*/  FMUL.FTZ R51, R46, R72.reuse ;  /* 0x000000482e337220 */ /* 0x080fe20000410000 */
[C---:B------:R-:W-:Y:S01]  /*9b00*/  FMUL.FTZ R72, R48.reuse, R72 ;  /* 0x0000004830487220 */ /* 0x040fe20000410000 */
[----:B------:R-:W-:Y:S01]  /*9b10*/  HADD2.F32 R112, -RZ, R112.H1_H1 ;  /* 0x30000070ff707230 */ /* 0x000fe20000004100 */
[----:B------:R-:W-:Y:S01]  /*9b20*/  F2FP.SATFINITE.E4M3.F32.PACK_AB_MERGE_C R37, R37, R111, RZ ;  /* 0x0000006f2525723e */ /* 0x000fe200048070ff */
[-C--:B------:R-:W-:Y:S01]  /*9b30*/  FFMA.FTZ R51, R48, R47.reuse, -R51 ;  /* 0x0000002f30337223 */ /* 0x080fe20000010833 */
[----:B------:R-:W-:Y:S01]  /*9b40*/  FFMA.FTZ R72, R46, R47, R72 ;  /* 0x0000002f2e487223 */ /* 0x000fe20000010048 */
[----:B------:R-:W-:Y:S01]  /*9b50*/  HADD2.F32 R47, -RZ, R36.H1_H1 ;  /* 0x30000024ff2f7230 */ /* 0x000fe20000004100 */
[-C--:B------:R-:W-:Y:S01]  /*9b60*/  F2FP.F16.E4M3.UNPACK_B R48, R38.reuse.H1 ;  /* 0x00000026ff30723e */ /* 0x080fe200030006ff */
[----:B------:R-:W-:Y:S01]  /*9b70*/  IMAD.MOV.U32 R46, RZ, RZ, R14 ;  /* 0x000000ffff2e7224 */ /* 0x000fe200078e000e */
[----:B------:R-:W-:Y:S02]  /*9b80*/  F2FP.F16.E4M3.UNPACK_B R38, R38 ;  /* 0x00000026ff26723e */ /* 0x000fe400020006ff */
[-C--:B------:R-:W-:Y:S01]  /*9b90*/  FMUL.FTZ R12, R47, R114.reuse ;  /* 0x000000722f0c7220 */ /* 0x080fe20000410000 */
[----:B------:R-:W-:Y:S01]  /*9ba0*/  FMUL.FTZ R114, R119, R114 ;  /* 0x0000007277727220 */ /* 0x000fe20000410000 */
[----:B------:R-:W-:-:S02]  /*9bb0*/  HADD2.F32 R36, -RZ, R48.H0_H0 ;  /* 0x20000030ff247230 */ /* 0x000fc40000004100 */
[-C--:B------:R-:W-:Y:S01]  /*9bc0*/  FFMA.FTZ R12, R119, R112.reuse, -R12 ;  /* 0x00000070770c7223 */ /* 0x080fe2000001080c */
[----:B------:R-:W-:Y:S01]  /*9bd0*/  FFMA.FTZ R45, R47, R112, R114 ;  /* 0x000000702f2d7223 */ /* 0x000fe20000010072 */
[-C--:B------:R-:W-:Y:S01]  /*9be0*/  F2FP.F16.E4M3.UNPACK_B R47, R115.reuse.H1 ;  /* 0x00000073ff2f723e */ /* 0x080fe200030006ff */
[----:B------:R-:W-:Y:S01]  /*9bf0*/  HADD2.F32 R48, -RZ, R48.H1_H1 ;  /* 0x30000030ff307230 */ /* 0x000fe20000004100 */
[----:B------:R-:W-:Y:S02]  /*9c00*/  F2FP.F16.E4M3.UNPACK_B R115, R115 ;  /* 0x00000073ff73723e */ /* 0x000fe400020006ff */
[----:B------:R-:W-:Y:S01]  /*9c10*/  F2FP.SATFINITE.E4M3.F32.PACK_AB_MERGE_C R12, R12, R51, R73 ;  /* 0x000000330c0c723e */ /* 0x000fe20004807049 */
[--C-:B------:R-:W-:Y:S01]  /*9c20*/  HADD2.F32 R121, -RZ, R47.reuse.H0_H0 ;  /* 0x2000002fff797230 */ /* 0x100fe20000004100 */
[----:B------:R-:W-:Y:S01]  /*9c30*/  F2FP.F16.E4M3.UNPACK_B R51, R46.H1 ;  /* 0x0000002eff33723e */ /* 0x000fe200030006ff */
[----:B------:R-:W-:Y:S01]  /*9c40*/  HADD2.F32 R47, -RZ, R47.H1_H1 ;  /* 0x3000002fff2f7230 */ /* 0x000fe20000004100 */
[----:B------:R-:W-:-:S02]  /*9c50*/  F2FP.F16.E4M3.UNPACK_B R73, R113.H1 ;  /* 0x00000071ff49723e */ /* 0x000fc400030006ff */
[----:B------:R-:W-:Y:S01]  /*9c60*/  FMUL.FTZ R123, R36, R121 ;  /* 0x00000079247b7220 */ /* 0x000fe20000410000 */
[--C-:B------:R-:W-:Y:S01]  /*9c70*/  HADD2.F32 R14, -RZ, R51.reuse.H0_H0 ;  /* 0x20000033ff0e7230 */ /* 0x100fe20000004100 */
[----:B------:R-:W-:Y:S01]  /*9c80*/  F2FP.F16.E4M3.UNPACK_B R46, R46 ;  /* 0x0000002eff2e723e */ /* 0x000fe200020006ff */
[----:B------:R-:W-:Y:S02]  /*9c90*/  HADD2.F32 R112, -RZ, R51.H1_H1 ;  /* 0x30000033ff707230 */ /* 0x000fe40000004100 */
[----:B------:R-:W-:Y:S01]  /*9ca0*/  FMUL.FTZ R51, R48, R47 ;  /* 0x0000002f30337220 */ /* 0x000fe20000410000 */
[--C-:B------:R-:W-:Y:S02]  /*9cb0*/  HADD2.F32 R119, -RZ, R73.reuse.H0_H0 ;  /* 0x20000049ff777230 */ /* 0x100fe40000004100 */
[----:B------:R-:W-:Y:S01]  /*9cc0*/  FMUL.FTZ R121, R14, R121 ;  /* 0x000000790e797220 */ /* 0x000fe20000410000 */
[----:B------:R-:W-:Y:S02]  /*9cd0*/  HADD2.F32 R73, -RZ, R73.H1_H1 ;  /* 0x30000049ff497230 */ /* 0x000fe40000004100 */
[----:B------:R-:W-:Y:S01]  /*9ce0*/  FMUL.FTZ R47, R112, R47 ;  /* 0x0000002f702f7220 */ /* 0x000fe20000410000 */
[----:B------:R-:W-:Y:S01]  /*9cf0*/  F2FP.F16.E4M3.UNPACK_B R113, R113 ;  /* 0x00000071ff71723e */ /* 0x000fe200020006ff */
[-C--:B------:R-:W-:Y:S01]  /*9d00*/  FFMA.FTZ R14, R14, R119.reuse, -R123 ;  /* 0x000000770e0e7223 */ /* 0x080fe2000001087b */
[----:B------:R-:W-:Y:S01]  /*9d10*/  FFMA.FTZ R36, R36, R119, R121 ;  /* 0x0000007724247223 */ /* 0x000fe20000010079 */
[-C--:B------:R-:W-:Y:S01]  /*9d20*/  FFMA.FTZ R47, R48, R73.reuse, R47 ;  /* 0x00000049302f7223 */ /* 0x080fe2000001002f */
[----:B------:R-:W-:Y:S01]  /*9d30*/  FFMA.FTZ R51, R112, R73, -R51 ;  /* 0x0000004970337223 */ /* 0x000fe20000010833 */
[----:B------:R-:W-:-:S02]  /*9d40*/  HADD2.F32 R119, -RZ, R115.H0_H0 ;  /* 0x20000073ff777230 */ /* 0x000fc40000004100 */
[----:B------:R-:W-:Y:S01]  /*9d50*/  HADD2.F32 R48, -RZ, R38.H0_H0 ;  /* 0x20000026ff307230 */ /* 0x000fe20000004100 */
[----:B------:R-:W-:Y:S01]  /*9d60*/  F2FP.SATFINITE.E4M3.F32.PACK_AB_MERGE_C R47, R47, R36, RZ ;  /* 0x000000242f2f723e */ /* 0x000fe200048070ff */
        /* <DEDUP_REMOVED lines=12> */
[----:B------:R-:W-:Y:S01]  /*9e30*/  F2FP.SATFINITE.E4M3.F32.PACK_AB_MERGE_C R36, R45, R72, R37 ;  /* 0x000000482d24723e */ /* 0x000fe20004807025 */
[C---:B------:R-:W-:Y:S01]  /*9e40*/  FMUL.FTZ R115, R46.reuse, R115 ;  /* 0x000000732e737220 */ /* 0x040fe20000410000 */
[----:B------:R-:W-:Y:S01]  /*9e50*/  F2FP.SATFINITE.E4M3.F32.PACK_AB_MERGE_C R37, R41, R44, R13 ;  /* 0x0000002c2925723e */ /* 0x000fe2000480700d */
[----:B------:R-:W-:Y:S01]  /*9e60*/  FFMA.FTZ R73, R46, R113, -R73 ;  /* 0x000000712e497223 */ /* 0x000fe20000010849 */
[----:B------:R-:W-:-:S02]  /*9e70*/  IMAD.MOV.U32 R13, RZ, RZ, R50 ;  /* 0x000000ffff0d7224 */ /* 0x000fc400078e0032 */
[----:B------:R-:W-:Y:S02]  /*9e80*/  FFMA.FTZ R38, R38, R113, R115 ;  /* 0x0000007126267223 */ /* 0x000fe40000010073 */
[----:B------:R-:W-:-:S03]  /*9e90*/  F2FP.SATFINITE.E4M3.F32.PACK_AB_MERGE_C R14, R73, R112, R14 ;  /* 0x00000070490e723e */ /* 0x000fc6000480700e */
[----:B------:R-:W-:-:S07]  /*9ea0*/  F2FP.SATFINITE.E4M3.F32.PACK_AB_MERGE_C R38, R38, R119, R47 ;  /* 0x000000772626723e */ /* 0x000fce000480702f */
.L_x_3129:
[----:B------:R-:W-:Y:S05]  /*9eb0*/  BSYNC B2 ;  /* 0x0000000000027941 */ /* 0x000fea0003800000 */
.L_x_3128:
[----:B0-----:R-:W-:-:S05]  /*9ec0*/  IADD3 R40, P3, R71, R42, RZ ;  /* 0x0000002a47287210 */ /* 0x001fca0007f7e0ff */
[----:B------:R-:W-:Y:S01]  /*9ed0*/  IMAD.X R41, R43, 0x1, R87, P3 ;  /* 0x000000012b297824 */ /* 0x000fe200018e0657 */
[----:B------:R-:W-:-:S04]  /*9ee0*/  ISETP.GE.AND P3, PT, R11, R105, PT ;  /* 0x000000690b00720c */ /* 0x000fc80003f66270 */
[----:B---3--:R3:W-:Y:S09]  /*9ef0*/  ST.E.128 desc[UR46][R40.64], R12 ;  /* 0x0000000c28007985 */ /* 0x0087f2000c101d2e */
[----:B------:R-:W-:-:S04]  /*9f00*/  @!P3 IADD3 R42, P4, R11, R42, RZ ;  /* 0x0000002a0b2ab210 */ /* 0x000fc80007f9e0ff */
[----:B------:R-:W-:-:S05]  /*9f10*/  @!P3 LEA.HI.X.SX32 R43, R11, R43, 0x1, P4 ;  /* 0x0000002b0b2bb211 */ /* 0x000fca00020f0eff */
[----:B----4-:R3:W-:Y:S04]  /*9f20*/  @!P3 ST.E.128 desc[UR46][R42.64], R36 ;  /* 0x000000242a00b985 */ /* 0x0107e8000c101d2e */
.L_x_3127:
[----:B------:R-:W-:Y:S05]  /*9f30*/  BSYNC B1 ;  /* 0x0000000000017941 */ /* 0x000fea0003800000 */
.L_x_3126:
[----:B------:R-:W-:-:S03]  /*9f40*/  UMOV UR4, 0xffffffff ;  /* 0xffffffff00047882 */ /* 0x000fc60000000000 */
[----:B------:R-:W-:Y:S05]  /*9f50*/  BRA.DIV UR4, `(.L_x_3130) ;  /* 0x0000028604987947 */ /* 0x000fea000b800000 */
[----:B------:R1:W1:Y:S04]  /*9f60*/  SHFL.IDX PT, R44, R100, 0x2, 0x181f ;  /* 0x00581f00642c7f89 */ /* 0x00026800000e0000 */
[----:B0--3--:R0:W3:Y:S02]  /*9f70*/  SHFL.IDX PT, R42, R99, 0x2, 0x181f ;  /* 0x00581f00632a7f89 */ /* 0x0090e400000e0000 */
.L_x_3465:
[----:B------:R-:W-:Y:S01]  /*9f80*/  VIADD R11, R219, 0x40 ;  /* 0x00000040db0b7836 */ /* 0x000fe20000000000 */
[----:B------:R-:W-:Y:S04]  /*9f90*/  BSSY B1, `(.L_x_3131) ;  /* 0x00000f9000017945 */ /* 0x000fe80003800000 */
[----:B------:R-:W-:-:S13]  /*9fa0*/  ISETP.GE.OR P3, PT, R11, R97, P1 ;  /* 0x000000610b00720c */ /* 0x000fda0000f66670 */
[----:B------:R-:W-:Y:S05]  /*9fb0*/  @P3 BRA `(.L_x_3132) ;  /* 0x0000000c00d83947 */ /* 0x000fea0003800000 */
[----:B----4-:R-:W4:Y:S01]  /*9fc0*/  LDL R14, [R1+0x70] ;  /* 0x00007000010e7983 */ /* 0x010f220000100800 */
[----:B------:R-:W-:Y:S01]  /*9fd0*/  SEL R11, R34, R106, !P0 ;  /* 0x0000006a220b7207 */ /* 0x000fe20004000000 */
[----:B------:R-:W-:Y:S01]  /*9fe0*/  VIADD R15, R219, 0x40 ;  /* 0x00000040db0f7836 */ /* 0x000fe20000000000 */
[----:B---3--:R-:W-:Y:S01]  /*9ff0*/  IADD3 R40, P3, R71, R42, RZ ;  /* 0x0000002a47287210 */ /* 0x008fe20007f7e0ff */
[----:B------:R-:W-:Y:S01]  /*a000*/  VIADD R36, R219, 0x40 ;  /* 0x00000040db247836 */ /* 0x000fe20000000000 */
[----:B------:R-:W-:Y:S01]  /*a010*/  SHF.R.S32.HI R12, RZ, 0x1f, R11 ;  /* 0x0000001fff0c7819 */ /* 0x000fe2000001140b */
[----:B------:R-:W-:Y:S01]  /*a020*/  IMAD.SHL.U32 R15, R15, 0x80, RZ ;  /* 0x000000800f0f7824 */ /* 0x000fe200078e00ff */
[----:B------:R-:W-:Y:S01]  /*a030*/  BSSY B2, `(.L_x_3133) ;  /* 0x00000e9000027945 */ /* 0x000fe20003800000 */
[----:B------:R-:W-:Y:S01]  /*a040*/  IMAD.SHL.U32 R36, R36, 0x80, RZ ;  /* 0x0000008024247824 */ /* 0x000fe200078e00ff */
[----:B------:R-:W-:Y:S02]  /*a050*/  LEA.HI R12, R12, R11, RZ, 0x5 ;  /* 0x0000000b0c0c7211 */ /* 0x000fe400078f28ff */
[----:B------:R-:W-:-:S02]  /*a060*/  LOP3.LUT R15, R15, 0x380, RZ, 0xc0, !PT ;  /* 0x000003800f0f7812 */ /* 0x000fc400078ec0ff */
[----:B------:R-:W-:Y:S02]  /*a070*/  LEA.HI.SX32 R12, R12, R77, 0x1b ;  /* 0x0000004d0c0c7211 */ /* 0x000fe400078fdaff */
[----:B------:R-:W-:Y:S02]  /*a080*/  LOP3.LUT R36, R36, 0x380, RZ, 0xc0, !PT ;  /* 0x0000038024247812 */ /* 0x000fe400078ec0ff */
[----:B------:R-:W-:Y:S01]  /*a090*/  SHF.R.S32.HI R13, RZ, 0x1f, R12 ;  /* 0x0000001fff0d7819 */ /* 0x000fe2000001140c */
[----:B------:R-:W-:Y:S01]  /*a0a0*/  IMAD.SHL.U32 R11, R12, 0x10, RZ ;  /* 0x000000100c0b7824 */ /* 0x000fe200078e00ff */
[----:B------:R-:W-:Y:S02]  /*a0b0*/  SHF.R.U32.HI R15, RZ, 0x3, R15 ;  /* 0x00000003ff0f7819 */ /* 0x000fe4000001160f */
[----:B------:R-:W-:Y:S02]  /*a0c0*/  LEA.HI R13, R13, R12, RZ, 0x3 ;  /* 0x0000000c0d0d7211 */ /* 0x000fe400078f18ff */
[----:B------:R-:W-:-:S02]  /*a0d0*/  LOP3.LUT R12, R36, 0x70, R11, 0xf8, !PT ;  /* 0x00000070240c7812 */ /* 0x000fc400078ef80b */
[----:B------:R-:W-:Y:S02]  /*a0e0*/  SHF.L.U32 R13, R13, 0xb, RZ ;  /* 0x0000000b0d0d7819 */ /* 0x000fe400000006ff */
[----:B------:R-:W-:Y:S02]  /*a0f0*/  LOP3.LUT R12, R12, R15, RZ, 0x3c, !PT ;  /* 0x0000000f0c0c7212 */ /* 0x000fe400078e3cff */
[----:B------:R-:W-:Y:S02]  /*a100*/  LOP3.LUT R13, R13, 0xffffc000, RZ, 0xc0, !PT ;  /* 0xffffc0000d0d7812 */ /* 0x000fe400078ec0ff */
[----:B-1----:R-:W-:Y:S02]  /*a110*/  IADD3.X R41, R44, R87, RZ, P3, !PT ;  /* 0x000000572c297210 */ /* 0x002fe40001ffe4ff */
[----:B----4-:R-:W-:Y:S01]  /*a120*/  IADD3 R13, R12, R13, R14 ;  /* 0x0000000d0c0d7210 */ /* 0x010fe20007ffe00e */
[----:B------:R-:W-:-:S04]  /*a130*/  IMAD R12, R216, 0x8000, R6 ;  /* 0x00008000d80c7824 */ /* 0x000fc800078e0206 */
[----:B------:R-:W-:Y:S02]  /*a140*/  IMAD R14, R216, 0x8000, R13 ;  /* 0x00008000d80e7824 */ /* 0x000fe400078e020d */
[C---:B------:R-:W-:Y:S02]  /*a150*/  IMAD.IADD R12, R23.reuse, 0x1, R12 ;  /* 0x00000001170c7824 */ /* 0x040fe400078e020c */
[----:B------:R-:W-:-:S04]  /*a160*/  IMAD.IADD R36, R23, 0x1, R14 ;  /* 0x0000000117247824 */ /* 0x000fc800078e020e */
[----:B------:R-:W1:Y:S04]  /*a170*/  LDS.128 R12, [R12+0x28400] ;  /* 0x028400000c0c7984 */ /* 0x000e680000000c00 */
[----:B------:R-:W3:Y:S01]  /*a180*/  LDS.128 R36, [R36+0x28400] ;  /* 0x0284000024247984 */ /* 0x000ee20000000c00 */
[----:B------:R-:W-:Y:S05]  /*a190*/  @P2 BRA `(.L_x_3134) ;  /* 0x0000000c00482947 */ /* 0x000fea0003800000 */
[----:B---3--:R-:W-:Y:S01]  /*a1a0*/  IMAD.MOV.U32 R58, RZ, RZ, R36 ;  /* 0x000000ffff3a7224 */ /* 0x008fe200078e0024 */
[----:B-1----:R-:W-:Y:S02]  /*a1b0*/  MOV R56, R12 ;  /* 0x0000000c00387202 */ /* 0x002fe40000000f00 */
[--C-:B------:R-:W-:Y:S02]  /*a1c0*/  SHF.R.U32.HI R43, RZ, 0x8, R53.reuse ;  /* 0x00000008ff2b7819 */ /* 0x100fe40000011635 */
[----:B------:R-:W-:Y:S02]  /*a1d0*/  LOP3.LUT R45, R53, 0xff0000ff, RZ, 0xc0, !PT ;  /* 0xff0000ff352d7812 */ /* 0x000fe400078ec0ff */
[----:B------:R-:W-:Y:S02]  /*a1e0*/  SHF.R.U32.HI R48, RZ, 0x10, R53 ;  /* 0x00000010ff307819 */ /* 0x000fe40000011635 */
[--C-:B------:R-:W-:Y:S02]  /*a1f0*/  SHF.R.U32.HI R47, RZ, 0x8, R55.reuse ;  /* 0x00000008ff2f7819 */ /* 0x100fe40000011637 */
[----:B------:R-:W-:Y:S01]  /*a200*/  LOP3.LUT R46, R55, 0xff0000ff, RZ, 0xc0, !PT ;  /* 0xff0000ff372e7812 */ /* 0x000fe200078ec0ff */
[----:B------:R-:W-:Y:S01]  /*a210*/  IMAD.U32 R48, R48, 0x10000, RZ ;  /* 0x0001000030307824 */ /* 0x000fe200078e00ff */
[----:B------:R-:W-:Y:S01]  /*a220*/  SHF.R.U32.HI R49, RZ, 0x10, R55 ;  /* 0x00000010ff317819 */ /* 0x000fe20000011637 */
[----:B------:R-:W-:Y:S01]  /*a230*/  IMAD.SHL.U32 R47, R47, 0x100, RZ ;  /* 0x000001002f2f7824 */ /* 0x000fe200078e00ff */
[----:B------:R-:W-:-:S02]  /*a240*/  SHF.R.U32.HI R53, RZ, 0x8, R59 ;  /* 0x00000008ff357819 */ /* 0x000fc4000001163b */
[----:B------:R-:W-:Y:S02]  /*a250*/  LOP3.LUT R54, R59, 0xff0000ff, RZ, 0xc0, !PT ;  /* 0xff0000ff3b367812 */ /* 0x000fe400078ec0ff */
[----:B------:R-:W-:Y:S02]  /*a260*/  SHF.R.U32.HI R55, RZ, 0x10, R59 ;  /* 0x00000010ff377819 */ /* 0x000fe4000001163b */
[----:B------:R-:W-:Y:S02]  /*a270*/  F2FP.F16.E4M3.UNPACK_B R74, R109.H1 ;  /* 0x0000006dff4a723e */ /* 0x000fe400030006ff */
[----:B------:R-:W-:Y:S01]  /*a280*/  F2FP.F16.E4M3.UNPACK_B R72, R58.H1 ;  /* 0x0000003aff48723e */ /* 0x000fe200030006ff */
[----:B------:R-:W-:Y:S01]  /*a290*/  IMAD.U32 R55, R55, 0x10000, RZ ;  /* 0x0001000037377824 */ /* 0x000fe200078e00ff */
[----:B------:R-:W-:Y:S01]  /*a2a0*/  F2FP.F16.E4M3.UNPACK_B R59, R56.H1 ;  /* 0x00000038ff3b723e */ /* 0x000fe200030006ff */
[----:B------:R-:W-:Y:S01]  /*a2b0*/  HADD2.F32 R75, -RZ, R74.H0_H0 ;  /* 0x2000004aff4b7230 */ /* 0x000fe20000004100 */
[--C-:B------:R-:W-:Y:S01]  /*a2c0*/  SHF.R.U32.HI R50, RZ, 0x8, R57.reuse ;  /* 0x00000008ff327819 */ /* 0x100fe20000011639 */
[----:B------:R-:W-:Y:S01]  /*a2d0*/  HADD2.F32 R36, -RZ, R72.H0_H0 ;  /* 0x20000048ff247230 */ /* 0x000fe20000004100 */
[----:B------:R-:W-:Y:S01]  /*a2e0*/  LOP3.LUT R51, R57, 0xff0000ff, RZ, 0xc0, !PT ;  /* 0xff0000ff39337812 */ /* 0x000fe200078ec0ff */
[----:B------:R-:W-:Y:S01]  /*a2f0*/  HADD2.F32 R12, -RZ, R59.H0_H0 ;  /* 0x2000003bff0c7230 */ /* 0x000fe20000004100 */
[----:B------:R-:W-:Y:S01]  /*a300*/  SHF.R.U32.HI R52, RZ, 0x10, R57 ;  /* 0x00000010ff347819 */ /* 0x000fe20000011639 */
[----:B------:R-:W-:Y:S01]  /*a310*/  HADD2.F32 R74, -RZ, R74.H1_H1 ;  /* 0x3000004aff4a7230 */ /* 0x000fe20000004100 */
[----:B------:R-:W-:Y:S01]  /*a320*/  F2FP.F16.E4M3.UNPACK_B R57, R107.H1 ;  /* 0x0000006bff39723e */ /* 0x000fe200030006ff */
[----:B--2---:R-:W-:Y:S01]  /*a330*/  FMUL.FTZ R111, R36, R75 ;  /* 0x0000004b246f7220 */ /* 0x004fe20000410000 */
[----:B------:R-:W-:-:S02]  /*a340*/  HADD2.F32 R72, -RZ, R72.H1_H1 ;  /* 0x30000048ff487230 */ /* 0x000fc40000004100 */
[----:B------:R-:W-:Y:S01]  /*a350*/  FMUL.FTZ R75, R12, R75 ;  /* 0x0000004b0c4b7220 */ /* 0x000fe20000410000 */
[----:B------:R-:W-:Y:S01]  /*a360*/  HADD2.F32 R59, -RZ, R59.H1_H1 ;  /* 0x3000003bff3b7230 */ /* 0x000fe20000004100 */
[----:B------:R-:W-:Y:S01]  /*a370*/  F2FP.F16.E4M3.UNPACK_B R109, R109 ;  /* 0x0000006dff6d723e */ /* 0x000fe200020006ff */
[--C-:B------:R-:W-:Y:S02]  /*a380*/  HADD2.F32 R73, -RZ, R57.reuse.H0_H0 ;  /* 0x20000039ff497230 */ /* 0x100fe40000004100 */
[----:B------:R-:W-:Y:S01]  /*a390*/  FMUL.FTZ R112, R72, R74 ;  /* 0x0000004a48707220 */ /* 0x000fe20000410000 */
[----:B------:R-:W-:Y:S01]  /*a3a0*/  HADD2.F32 R57, -RZ, R57.H1_H1 ;  /* 0x30000039ff397230 */ /* 0x000fe20000004100 */
[----:B------:R-:W-:Y:S01]  /*a3b0*/  F2FP.F16.E4M3.UNPACK_B R58, R58 ;  /* 0x0000003aff3a723e */ /* 0x000fe200020006ff */
[----:B------:R-:W-:Y:S02]  /*a3c0*/  IMAD.SHL.U32 R50, R50, 0x100, RZ ;  /* 0x0000010032327824 */ /* 0x000fe400078e00ff */
        /* <DEDUP_REMOVED lines=8> */
[----:B------:R-:W-:Y:S01]  /*a450*/  LOP3.LUT R50, R51, 0xff00, R50, 0xf8, !PT ;  /* 0x0000ff0033327812 */ /* 0x000fe200078ef832 */
[----:B------:R-:W-:Y:S01]  /*a460*/  HADD2.F32 R73, -RZ, R58.H0_H0 ;  /* 0x2000003aff497230 */ /* 0x000fe20000004100 */
[----:B------:R-:W-:Y:S01]  /*a470*/  F2FP.F16.E4M3.UNPACK_B R51, R37 ;  /* 0x00000025ff33723e */ /* 0x000fe200020006ff */
        /* <DEDUP_REMOVED lines=11> */
[-C--:B------:R-:W-:Y:S01]  /*a530*/  F2FP.F16.E4M3.UNPACK_B R112, R108.reuse.H1 ;  /* 0x0000006cff70723e */ /* 0x080fe200030006ff */
[----:B------:R-:W-:Y:S01]  /*a540*/  IMAD.MOV.U32 R74, RZ, RZ, R38 ;  /* 0x000000ffff4a7224 */ /* 0x000fe200078e0026 */
[----:B------:R-:W-:-:S02]  /*a550*/  F2FP.F16.E4M3.UNPACK_B R108, R108 ;  /* 0x0000006cff6c723e */ /* 0x000fc400020006ff */
[-C--:B------:R-:W-:Y:S01]  /*a560*/  FMUL.FTZ R111, R72, R109.reuse ;  /* 0x0000006d486f7220 */ /* 0x080fe20000410000 */
[C---:B------:R-:W-:Y:S01]  /*a570*/  FMUL.FTZ R109, R56.reuse, R109 ;  /* 0x0000006d386d7220 */ /* 0x040fe20000410000 */
[--C-:B------:R-:W-:Y:S01]  /*a580*/  HADD2.F32 R113, -RZ, R112.reuse.H0_H0 ;  /* 0x20000070ff717230 */ /* 0x100fe20000004100 */
[----:B------:R-:W-:Y:S01]  /*a590*/  SHF.L.U32 R53, R53, 0x8, RZ ;  /* 0x0000000835357819 */ /* 0x000fe200000006ff */
[-C--:B------:R-:W-:Y:S01]  /*a5a0*/  FFMA.FTZ R58, R56, R107.reuse, -R111 ;  /* 0x0000006b383a7223 */ /* 0x080fe2000001086f */
[----:B------:R-:W-:Y:S01]  /*a5b0*/  FFMA.FTZ R56, R72, R107, R109 ;  /* 0x0000006b48387223 */ /* 0x000fe2000001006d */
[----:B------:R-:W-:Y:S01]  /*a5c0*/  IMAD.MOV.U32 R72, RZ, RZ, R14 ;  /* 0x000000ffff487224 */ /* 0x000fe200078e000e */
[----:B------:R-:W-:Y:S01]  /*a5d0*/  F2FP.F16.E4M3.UNPACK_B R107, R110.H1 ;  /* 0x0000006eff6b723e */ /* 0x000fe200030006ff */
[----:B------:R-:W-:Y:S01]  /*a5e0*/  HADD2.F32 R112, -RZ, R112.H1_H1 ;  /* 0x30000070ff707230 */ /* 0x000fe20000004100 */
[----:B------:R-:W-:Y:S02]  /*a5f0*/  F2FP.F16.E4M3.UNPACK_B R109, R74.H1 ;  /* 0x0000004aff6d723e */ /* 0x000fe400030006ff */
[----:B------:R-:W-:Y:S01]  /*a600*/  F2FP.F16.E4M3.UNPACK_B R111, R72.H1 ;  /* 0x00000048ff6f723e */ /* 0x000fe200030006ff */
[--C-:B------:R-:W-:Y:S01]  /*a610*/  HADD2.F32 R115, -RZ, R107.reuse.H0_H0 ;  /* 0x2000006bff737230 */ /* 0x100fe20000004100 */
[----:B------:R-:W-:Y:S01]  /*a620*/  F2FP.F16.E4M3.UNPACK_B R110, R110 ;  /* 0x0000006eff6e723e */ /* 0x000fe200020006ff */
[----:B------:R-:W-:Y:S01]  /*a630*/  HADD2.F32 R114, -RZ, R107.H1_H1 ;  /* 0x3000006bff727230 */ /* 0x000fe20000004100 */
[----:B------:R-:W-:Y:S01]  /*a640*/  F2FP.SATFINITE.E4M3.F32.PACK_AB_MERGE_C R36, R56, R73, R36 ;  /* 0x000000493824723e */ /* 0x000fe20004807024 */
[----:B------:R-:W-:Y:S01]  /*a650*/  HADD2.F32 R14, -RZ, R111.H0_H0 ;  /* 0x2000006fff0e7230 */ /* 0x000fe20000004100 */
[----:B------:R-:W-:Y:S01]  /*a660*/  F2FP.SATFINITE.E4M3.F32.PACK_AB_MERGE_C R12, R59, R12, RZ ;  /* 0x0000000c3b0c723e */ /* 0x000fe200048070ff */
[----:B------:R-:W-:Y:S01]  /*a670*/  HADD2.F32 R107, -RZ, R109.H1_H1 ;  /* 0x3000006dff6b7230 */ /* 0x000fe20000004100 */
[----:B------:R-:W-:Y:S01]  /*a680*/  LOP3.LUT R54, R54, 0xff00, R53, 0xf8, !PT ;  /* 0x0000ff0036367812 */ /* 0x000fe200078ef835 */
[----:B------:R-:W-:Y:S01]  /*a690*/  HADD2.F32 R111, -RZ, R111.H1_H1 ;  /* 0x3000006fff6f7230 */ /* 0x000fe20000004100 */
[----:B------:R-:W-:Y:S01]  /*a6a0*/  F2FP.SATFINITE.E4M3.F32.PACK_AB_MERGE_C R12, R58, R75, R12 ;  /* 0x0000004b3a0c723e */ /* 0x000fe2000480700c */
[----:B------:R-:W-:-:S02]  /*a6b0*/  HADD2.F32 R38, -RZ, R109.H0_H0 ;  /* 0x2000006dff267230 */ /* 0x000fc40000004100 */
[-C--:B------:R-:W-:Y:S01]  /*a6c0*/  FMUL.FTZ R116, R107, R114.reuse ;  /* 0x000000726b747220 */ /* 0x080fe20000410000 */
[C---:B------:R-:W-:Y:S02]  /*a6d0*/  FMUL.FTZ R114, R111.reuse, R114 ;  /* 0x000000726f727220 */ /* 0x040fe40000410000 */
[-C--:B------:R-:W-:Y:S01]  /*a6e0*/  FMUL.FTZ R117, R38, R115.reuse ;  /* 0x0000007326757220 */ /* 0x080fe20000410000 */
[-C--:B------:R-:W-:Y:S01]  /*a6f0*/  FFMA.FTZ R109, R111, R112.reuse, -R116 ;  /* 0x000000706f6d7223 */ /* 0x080fe20000010874 */
[C---:B------:R-:W-:Y:S01]  /*a700*/  FMUL.FTZ R115, R14.reuse, R115 ;  /* 0x000000730e737220 */ /* 0x040fe20000410000 */
[----:B------:R-:W-:Y:S01]  /*a710*/  FFMA.FTZ R107, R107, R112, R114 ;  /* 0x000000706b6b7223 */ /* 0x000fe20000010072 */
[----:B------:R-:W-:Y:S01]  /*a720*/  F2FP.F16.E4M3.UNPACK_B R111, R74 ;  /* 0x0000004aff6f723e */ /* 0x000fe200020006ff */
[-C--:B------:R-:W-:Y:S01]  /*a730*/  FFMA.FTZ R14, R14, R113.reuse, -R117 ;  /* 0x000000710e0e7223 */ /* 0x080fe20000010875 */
[----:B------:R-:W-:Y:S01]  /*a740*/  F2FP.F16.E4M3.UNPACK_B R112, R72 ;  /* 0x00000048ff70723e */ /* 0x000fe200020006ff */
[----:B------:R-:W-:Y:S01]  /*a750*/  FFMA.FTZ R38, R38, R113, R115 ;  /* 0x0000007126267223 */ /* 0x000fe20000010073 */
[----:B------:R-:W-:-:S02]  /*a760*/  HADD2.F32 R115, -RZ, R110.H0_H0 ;  /* 0x2000006eff737230 */ /* 0x000fc40000004100 */
[--C-:B------:R-:W-:Y:S01]  /*a770*/  HADD2.F32 R74, -RZ, R111.reuse.H0_H0 ;  /* 0x2000006fff4a7230 */ /* 0x100fe20000004100 */
        /* <DEDUP_REMOVED lines=12> */
[----:B------:R-:W-:-:S03]  /*a840*/  FMUL.FTZ R112, R111, R110 ;  /* 0x0000006e6f707220 */ /* 0x000fc60000410000 */
[C---:B------:R-:W-:Y:S01]  /*a850*/  FMUL.FTZ R110, R113.reuse, R110 ;  /* 0x0000006e716e7220 */ /* 0x040fe20000410000 */
[----:B------:R-:W-:-:S03]  /*a860*/  FFMA.FTZ R113, R113, R108, -R112 ;  /* 0x0000006c71717223 */ /* 0x000fc60000010870 */
[----:B------:R-:W-:Y:S01]  /*a870*/  FFMA.FTZ R111, R111, R108, R110 ;  /* 0x0000006c6f6f7223 */ /* 0x000fe2000001006e */
[----:B------:R-:W-:Y:S01]  /*a880*/  IMAD.SHL.U32 R108, R43, 0x100, RZ ;  /* 0x000001002b6c7824 */ /* 0x000fe200078e00ff */
[----:B------:R-:W-:Y:S01]  /*a890*/  LOP3.LUT R43, R46, 0xff00, R47, 0xf8, !PT ;  /* 0x0000ff002e2b7812 */ /* 0x000fe200078ef82f */
[----:B------:R-:W-:Y:S01]  /*a8a0*/  IMAD.U32 R46, R49, 0x10000, RZ ;  /* 0x00010000312e7824 */ /* 0x000fe200078e00ff */
[----:B------:R-:W-:Y:S01]  /*a8b0*/  F2FP.SATFINITE.E4M3.F32.PACK_AB_MERGE_C R14, R113, R72, R14 ;  /* 0x00000048710e723e */ /* 0x000fe2000480700e */
[----:B------:R-:W-:Y:S01]  /*a8c0*/  IMAD.U32 R49, R52, 0x10000, RZ ;  /* 0x0001000034317824 */ /* 0x000fe200078e00ff */
[----:B------:R-:W-:Y:S02]  /*a8d0*/  LOP3.LUT R45, R45, 0xff00, R108, 0xf8, !PT ;  /* 0x0000ff002d2d7812 */ /* 0x000fe400078ef86c */
[----:B------:R-:W-:Y:S02]  /*a8e0*/  LOP3.LUT R43, R43, 0xff0000, R46, 0xf8, !PT ;  /* 0x00ff00002b2b7812 */ /* 0x000fe400078ef82e */
[----:B------:R-:W-:-:S02]  /*a8f0*/  LOP3.LUT R49, R50, 0xff0000, R49, 0xf8, !PT ;  /* 0x00ff000032317812 */ /* 0x000fc400078ef831 */
[----:B------:R-:W-:Y:S01]  /*a900*/  LOP3.LUT R47, R45, 0xff0000, R48, 0xf8, !PT ;  /* 0x00ff00002d2f7812 */ /* 0x000fe200078ef830 */
[----:B------:R-:W-:Y:S01]  /*a910*/  HADD2.F32 R45, -RZ, R51.H0_H0 ;  /* 0x20000033ff2d7230 */ /* 0x000fe20000004100 */
[----:B------:R-:W-:Y:S02]  /*a920*/  F2FP.F16.E4M3.UNPACK_B R57, R49 ;  /* 0x00000031ff39723e */ /* 0x000fe400020006ff */
[----:B------:R-:W-:Y:S02]  /*a930*/  F2FP.F16.E4M3.UNPACK_B R50, R13 ;  /* 0x0000000dff32723e */ /* 0x000fe400020006ff */
[----:B------:R-:W-:Y:S01]  /*a940*/  F2FP.F16.E4M3.UNPACK_B R56, R47 ;  /* 0x0000002fff38723e */ /* 0x000fe200020006ff */
[----:B------:R-:W-:Y:S01]  /*a950*/  HADD2.F32 R48, -RZ, R57.H0_H0 ;  /* 0x20000039ff307230 */ /* 0x000fe20000004100 */
[----:B------:R-:W-:Y:S01]  /*a960*/  F2FP.SATFINITE.E4M3.F32.PACK_AB_MERGE_C R38, R111, R74, R38 ;  /* 0x0000004a6f26723e */ /* 0x000fe20004807026 */
[----:B------:R-:W-:Y:S02]  /*a970*/  HADD2.F32 R46, -RZ, R50.H0_H0 ;  /* 0x20000032ff2e7230 */ /* 0x000fe40000004100 */
[----:B------:R-:W-:-:S02]  /*a980*/  HADD2.F32 R52, -RZ, R56.H0_H0 ;  /* 0x20000038ff347230 */ /* 0x000fc40000004100 */
[CC--:B------:R-:W-:Y:S01]  /*a990*/  FMUL.FTZ R53, R45.reuse, R48.reuse ;  /* 0x000000302d357220 */ /* 0x0c0fe20000410000 */
[----:B------:R-:W-:Y:S02]  /*a9a0*/  HADD2.F32 R57, -RZ, R57.H1_H1 ;  /* 0x30000039ff397230 */ /* 0x000fe40000004100 */
[C---:B------:R-:W-:Y:S01]  /*a9b0*/  FMUL.FTZ R58, R46.reuse, R48 ;  /* 0x000000302e3a7220 */ /* 0x040fe20000410000 */
[----:B------:R-:W-:Y:S02]  /*a9c0*/  HADD2.F32 R50, -RZ, R50.H1_H1 ;  /* 0x30000032ff327230 */ /* 0x000fe40000004100 */
[-C--:B------:R-:W-:Y:S01]  /*a9d0*/  FFMA.FTZ R46, R46, R52.reuse, -R53 ;  /* 0x000000342e2e7223 */ /* 0x080fe20000010835 */
[----:B------:R-:W-:Y:S01]  /*a9e0*/  HADD2.F32 R53, -RZ, R51.H1_H1 ;  /* 0x30000033ff357230 */ /* 0x000fe20000004100 */
[----:B------:R-:W-:Y:S01]  /*a9f0*/  LOP3.LUT R48, R54, 0xff0000, R55, 0xf8, !PT ;  /* 0x00ff000036307812 */ /* 0x000fe200078ef837 */
[----:B------:R-:W-:Y:S01]  /*aa00*/  FFMA.FTZ R45, R45, R52, R58 ;  /* 0x000000342d2d7223 */ /* 0x000fe2000001003a */
[----:B------:R-:W-:Y:S01]  /*aa10*/  F2FP.F16.E4M3.UNPACK_B R52, R37.H1 ;  /* 0x00000025ff34723e */ /* 0x000fe200030006ff */
[----:B------:R-:W-:Y:S01]  /*aa20*/  HADD2.F32 R56, -RZ, R56.H1_H1 ;  /* 0x30000038ff387230 */ /* 0x000fe20000004100 */
[----:B------:R-:W-:Y:S01]  /*aa30*/  F2FP.F16.E4M3.UNPACK_B R55, R49.H1 ;  /* 0x00000031ff37723e */ /* 0x000fe200030006ff */
[----:B------:R-:W-:Y:S01]  /*aa40*/  FMUL.FTZ R58, R50, R57 ;  /* 0x00000039323a7220 */ /* 0x000fe20000410000 */
[----:B------:R-:W-:Y:S01]  /*aa50*/  F2FP.F16.E4M3.UNPACK_B R51, R13.H1 ;  /* 0x0000000dff33723e */ /* 0x000fe200030006ff */
[----:B------:R-:W-:Y:S01]  /*aa60*/  FMUL.FTZ R13, R53, R57 ;  /* 0x00000039350d7220 */ /* 0x000fe20000410000 */
[----:B------:R-:W-:Y:S01]  /*aa70*/  HADD2.F32 R49, -RZ, R52.H0_H0 ;  /* 0x20000034ff317230 */ /* 0x000fe20000004100 */
[----:B------:R-:W-:Y:S01]  /*aa80*/  F2FP.F16.E4M3.UNPACK_B R54, R47.H1 ;  /* 0x0000002fff36723e */ /* 0x000fe200030006ff */
[----:B------:R-:W-:-:S02]  /*aa90*/  HADD2.F32 R72, -RZ, R55.H0_H0 ;  /* 0x20000037ff487230 */ /* 0x000fc40000004100 */
[-C--:B------:R-:W-:Y:S01]  /*aaa0*/  FFMA.FTZ R13, R50, R56.reuse, -R13 ;  /* 0x00000038320d7223 */ /* 0x080fe2000001080d */
[----:B------:R-:W-:Y:S02]  /*aab0*/  HADD2.F32 R37, -RZ, R51.H0_H0 ;  /* 0x20000033ff257230 */ /* 0x000fe40000004100 */
[----:B------:R-:W-:Y:S01]  /*aac0*/  FFMA.FTZ R50, R53, R56, R58 ;  /* 0x0000003835327223 */ /* 0x000fe2000001003a */
[----:B------:R-:W-:Y:S02]  /*aad0*/  HADD2.F32 R56, -RZ, R52.H1_H1 ;  /* 0x30000034ff387230 */ /* 0x000fe40000004100 */
[-C--:B------:R-:W-:Y:S01]  /*aae0*/  FMUL.FTZ R74, R49, R72.reuse ;  /* 0x00000048314a7220 */ /* 0x080fe20000410000 */
[----:B------:R-:W-:Y:S02]  /*aaf0*/  HADD2.F32 R52, -RZ, R55.H1_H1 ;  /* 0x30000037ff347230 */ /* 0x000fe40000004100 */
[----:B------:R-:W-:Y:S01]  /*ab00*/  FMUL.FTZ R72, R37, R72 ;  /* 0x0000004825487220 */ /* 0x000fe20000410000 */
[----:B------:R-:W-:Y:S01]  /*ab10*/  HADD2.F32 R58, -RZ, R54.H0_H0 ;  /* 0x20000036ff3a7230 */ /* 0x000fe20000004100 */
[----:B------:R-:W-:Y:S01]  /*ab20*/  F2FP.F16.E4M3.UNPACK_B R53, R39 ;  /* 0x00000027ff35723e */ /* 0x000fe200020006ff */
[----:B------:R-:W-:-:S02]  /*ab30*/  HADD2.F32 R51, -RZ, R51.H1_H1 ;  /* 0x30000033ff337230 */ /* 0x000fc40000004100 */
[----:B------:R-:W-:Y:S02]  /*ab40*/  HADD2.F32 R55, -RZ, R54.H1_H1 ;  /* 0x30000036ff377230 */ /* 0x000fe40000004100 */
[----:B------:R-:W-:Y:S01]  /*ab50*/  FMUL.FTZ R54, R56, R52 ;  /* 0x0000003438367220 */ /* 0x000fe20000410000 */
[----:B------:R-:W-:Y:S01]  /*ab60*/  FFMA.FTZ R47, R49, R58, R72 ;  /* 0x0000003a312f7223 */ /* 0x000fe20000010048 */
[----:B------:R-:W-:Y:S01]  /*ab70*/  F2FP.F16.E4M3.UNPACK_B R49, R48 ;  /* 0x00000030ff31723e */ /* 0x000fe200020006ff */
[C---:B------:R-:W-:Y:S01]  /*ab80*/  FMUL.FTZ R59, R51.reuse, R52 ;  /* 0x00000034333b7220 */ /* 0x040fe20000410000 */
[----:B------:R-:W-:Y:S01]  /*ab90*/  FFMA.FTZ R52, R51, R55, -R54 ;  /* 0x0000003733347223 */ /* 0x000fe20000010836 */
[----:B------:R-:W-:Y:S01]  /*aba0*/  F2FP.F16.E4M3.UNPACK_B R54, R15 ;  /* 0x0000000fff36723e */ /* 0x000fe200020006ff */
[----:B------:R-:W-:Y:S01]  /*abb0*/  FFMA.FTZ R37, R37, R58, -R74 ;  /* 0x0000003a25257223 */ /* 0x000fe2000001084a */
[----:B------:R-:W-:Y:S01]  /*abc0*/  F2FP.F16.E4M3.UNPACK_B R51, R43 ;  /* 0x0000002bff33723e */ /* 0x000fe200020006ff */
[----:B------:R-:W-:-:S02]  /*abd0*/  HADD2.F32 R58, -RZ, R53.H0_H0 ;  /* 0x20000035ff3a7230 */ /* 0x000fc40000004100 */
[----:B------:R-:W-:Y:S01]  /*abe0*/  FFMA.FTZ R56, R56, R55, R59 ;  /* 0x0000003738387223 */ /* 0x000fe2000001003b */
[----:B------:R-:W-:Y:S01]  /*abf0*/  HADD2.F32 R57, -RZ, R49.H0_H0 ;  /* 0x20000031ff397230 */ /* 0x000fe20000004100 */
[----:B------:R-:W-:Y:S01]  /*ac00*/  F2FP.SATFINITE.E4M3.F32.PACK_AB_MERGE_C R37, R52, R37, RZ ;  /* 0x000000253425723e */ /* 0x000fe200048070ff */
[----:B------:R-:W-:Y:S02]  /*ac10*/  HADD2.F32 R55, -RZ, R54.H0_H0 ;  /* 0x20000036ff377230 */ /* 0x000fe40000004100 */
[----:B------:R-:W-:Y:S02]  /*ac20*/  HADD2.F32 R59, -RZ, R51.H0_H0 ;  /* 0x20000033ff3b7230 */ /* 0x000fe40000004100 */
[CC--:B------:R-:W-:Y:S01]  /*ac30*/  FMUL.FTZ R72, R58.reuse, R57.reuse ;  /* 0x000000393a487220 */ /* 0x0c0fe20000410000 */
[----:B------:R-:W-:Y:S02]  /*ac40*/  HADD2.F32 R53, -RZ, R53.H1_H1 ;  /* 0x30000035ff357230 */ /* 0x000fe40000004100 */
[C---:B------:R-:W-:Y:S01]  /*ac50*/  FMUL.FTZ R73, R55.reuse, R57 ;  /* 0x0000003937497220 */ /* 0x040fe20000410000 */
[----:B------:R-:W-:Y:S01]  /*ac60*/  F2FP.F16.E4M3.UNPACK_B R57, R39.H1 ;  /* 0x00000027ff39723e */ /* 0x000fe200030006ff */
[----:B------:R-:W-:Y:S01]  /*ac70*/  FFMA.FTZ R55, R55, R59, -R72 ;  /* 0x0000003b37377223 */ /* 0x000fe20000010848 */
[----:B------:R-:W-:Y:S01]  /*ac80*/  F2FP.F16.E4M3.UNPACK_B R72, R48.H1 ;  /* 0x00000030ff48723e */ /* 0x000fe200030006ff */
[----:B------:R-:W-:Y:S01]  /*ac90*/  HADD2.F32 R49, -RZ, R49.H1_H1 ;  /* 0x30000031ff317230 */ /* 0x000fe20000004100 */
[----:B------:R-:W-:Y:S01]  /*aca0*/  F2FP.F16.E4M3.UNPACK_B R48, R15.H1 ;  /* 0x0000000fff30723e */ /* 0x000fe200030006ff */
[----:B------:R-:W-:Y:S01]  /*acb0*/  FFMA.FTZ R15, R58, R59, R73 ;  /* 0x0000003b3a0f7223 */ /* 0x000fe20000010049 */
[----:B------:R-:W-:Y:S01]  /*acc0*/  F2FP.F16.E4M3.UNPACK_B R59, R43.H1 ;  /* 0x0000002bff3b723e */ /* 0x000fe200030006ff */
[----:B------:R-:W-:Y:S01]  /*acd0*/  HADD2.F32 R58, -RZ, R57.H0_H0 ;  /* 0x20000039ff3a7230 */ /* 0x000fe20000004100 */
[----:B------:R-:W-:Y:S01]  /*ace0*/  F2FP.SATFINITE.E4M3.F32.PACK_AB_MERGE_C R47, R56, R47, RZ ;  /* 0x0000002f382f723e */ /* 0x000fe200048070ff */
[----:B------:R-:W-:Y:S01]  /*acf0*/  HADD2.F32 R73, -RZ, R72.H0_H0 ;  /* 0x20000048ff497230 */ /* 0x000fe20000004100 */
[----:B------:R-:W-:Y:S01]  /*ad00*/  F2FP.SATFINITE.E4M3.F32.PACK_AB_MERGE_C R13, R13, R46, R37 ;  /* 0x0000002e0d0d723e */ /* 0x000fe20004807025 */
[----:B------:R-:W-:Y:S01]  /*ad10*/  HADD2.F32 R39, -RZ, R48.H0_H0 ;  /* 0x20000030ff277230 */ /* 0x000fe20000004100 */
[----:B------:R-:W-:Y:S01]  /*ad20*/  F2FP.SATFINITE.E4M3.F32.PACK_AB_MERGE_C R37, R50, R45, R47 ;  /* 0x0000002d3225723e */ /* 0x000fe2000480702f */
        /* <DEDUP_REMOVED lines=8> */
[----:B------:R-:W-:-:S02]  /*adb0*/  HADD2.F32 R59, -RZ, R59.H1_H1 ;  /* 0x3000003bff3b7230 */ /* 0x000fc40000004100 */
[CC--:B------:R-:W-:Y:S01]  /*adc0*/  FMUL.FTZ R73, R57.reuse, R72.reuse ;  /* 0x0000004839497220 */ /* 0x0c0fe20000410000 */
[----:B------:R-:W-:Y:S02]  /*add0*/  HADD2.F32 R54, -RZ, R54.H1_H1 ;  /* 0x30000036ff367230 */ /* 0x000fe40000004100 */
[C---:B------:R-:W-:Y:S01]  /*ade0*/  FMUL.FTZ R72, R48.reuse, R72 ;  /* 0x0000004830487220 */ /* 0x040fe20000410000 */
[----:B------:R-:W-:Y:S02]  /*adf0*/  HADD2.F32 R51, -RZ, R51.H1_H1 ;  /* 0x30000033ff337230 */ /* 0x000fe40000004100 */
[-C--:B------:R-:W-:Y:S01]  /*ae00*/  FFMA.FTZ R58, R48, R59.reuse, -R73 ;  /* 0x0000003b303a7223 */ /* 0x080fe20000010849 */
[----:B------:R-:W-:Y:S01]  /*ae10*/  FFMA.FTZ R72, R57, R59, R72 ;  /* 0x0000003b39487223 */ /* 0x000fe20000010048 */
[CC--:B------:R-:W-:Y:S01]  /*ae20*/  FMUL.FTZ R57, R53.reuse, R49.reuse ;  /* 0x0000003135397220 */ /* 0x0c0fe20000410000 */
[----:B------:R-:W-:Y:S02]  /*ae30*/  FMUL.FTZ R48, R54, R49 ;  /* 0x0000003136307220 */ /* 0x000fe40000410000 */
[----:B------:R-:W-:Y:S01]  /*ae40*/  F2FP.SATFINITE.E4M3.F32.PACK_AB_MERGE_C R39, R58, R39, RZ ;  /* 0x000000273a27723e */ /* 0x000fe200048070ff */
[-C--:B------:R-:W-:Y:S01]  /*ae50*/  FFMA.FTZ R54, R54, R51.reuse, -R57 ;  /* 0x0000003336367223 */ /* 0x080fe20000010839 */
[----:B------:R-:W-:Y:S01]  /*ae60*/  FFMA.FTZ R48, R53, R51, R48 ;  /* 0x0000003335307223 */ /* 0x000fe20000010030 */
[----:B------:R-:W-:-:S03]  /*ae70*/  F2FP.SATFINITE.E4M3.F32.PACK_AB_MERGE_C R43, R72, R43, RZ ;  /* 0x0000002b482b723e */ /* 0x000fc600048070ff */
[----:B------:R-:W-:Y:S02]  /*ae80*/  F2FP.SATFINITE.E4M3.F32.PACK_AB_MERGE_C R39, R54, R55, R39 ;  /* 0x000000373627723e */ /* 0x000fe40004807027 */
[----:B------:R-:W-:-:S03]  /*ae90*/  F2FP.SATFINITE.E4M3.F32.PACK_AB_MERGE_C R43, R48, R15, R43 ;  /* 0x0000000f302b723e */ /* 0x000fc6000480702b */
[----:B------:R-:W-:Y:S01]  /*aea0*/  IMAD.MOV.U32 R15, RZ, RZ, R39 ;  /* 0x000000ffff0f7224 */ /* 0x000fe200078e0027 */
[----:B------:R-:W-:-:S07]  /*aeb0*/  MOV R39, R43 ;  /* 0x0000002b00277202 */ /* 0x000fce0000000f00 */
.L_x_3134:
[----:B------:R-:W-:Y:S05]  /*aec0*/  BSYNC B2 ;  /* 0x0000000000027941 */ /* 0x000fea0003800000 */
.L_x_3133:
[----:B------:R-:W-:Y:S01]  /*aed0*/  ISETP.GE.AND P3, PT, R11, R105, PT ;  /* 0x000000690b00720c */ /* 0x000fe20003f66270 */
[----:B-1----:R1:W-:-:S12]  /*aee0*/  ST.E.128 desc[UR46][R40.64], R12 ;  /* 0x0000000c28007985 */ /* 0x0023d8000c101d2e */
[----:B------:R-:W-:-:S04]  /*aef0*/  @!P3 IADD3 R42, P4, R11, R42, RZ ;  /* 0x0000002a0b2ab210 */ /* 0x000fc80007f9e0ff */
[----:B------:R-:W-:-:S05]  /*af00*/  @!P3 LEA.HI.X.SX32 R43, R11, R44, 0x1, P4 ;  /* 0x0000002c0b2bb211 */ /* 0x000fca00020f0eff */
[----:B---3--:R1:W-:Y:S04]  /*af10*/  @!P3 ST.E.128 desc[UR46][R42.64], R36 ;  /* 0x000000242a00b985 */ /* 0x0083e8000c101d2e */
.L_x_3132:
[----:B------:R-:W-:Y:S05]  /*af20*/  BSYNC B1 ;  /* 0x0000000000017941 */ /* 0x000fea0003800000 */
.L_x_3131:
[----:B------:R-:W-:-:S03]  /*af30*/  UMOV UR4, 0xffffffff ;  /* 0xffffffff00047882 */ /* 0x000fc60000000000 */
[----:B------:R-:W-:Y:S05]  /*af40*/  BRA.DIV UR4, `(.L_x_3135) ;  /* 0x0000027604e87947 */ /* 0x000fea000b800000 */
[----:B-1----:R-:W1:Y:S04]  /*af50*/  SHFL.IDX PT, R100, R100, 0x3, 0x181f ;  /* 0x00781f0064647f89 */ /* 0x002e6800000e0000 */
[----:B---3--:R3:W0:Y:S02]  /*af60*/  SHFL.IDX PT, R42, R99, 0x3, 0x181f ;  /* 0x00781f00632a7f89 */ /* 0x00862400000e0000 */
.L_x_3469:
[----:B------:R-:W-:-:S05]  /*af70*/  VIADD R11, R219, 0x60 ;  /* 0x00000060db0b7836 */ /* 0x000fca0000000000 */
[----:B------:R-:W-:-:S13]  /*af80*/  ISETP.GE.OR P3, PT, R11, R97, P1 ;  /* 0x000000610b00720c */ /* 0x000fda0000f66670 */
[----:B------:R-:W-:Y:S05]  /*af90*/  @P3 BRA `(.L_x_3110) ;  /* 0x0000001400903947 */ /* 0x000fea0003800000 */
[----:B----4-:R-:W4:Y:S01]  /*afa0*/  LDL R14, [R1+0x6c] ;  /* 0x00006c00010e7983 */ /* 0x010f220000100800 */
        /* <DEDUP_REMOVED lines=10> */
[----:B-1----:R-:W-:Y:S01]  /*b050*/  IMAD.X R41, R100, 0x1, R87, P3 ;  /* 0x0000000164297824 */ /* 0x002fe200018e0657 */
        /* <DEDUP_REMOVED lines=10> */
[----:B----4-:R-:W-:Y:S01]  /*b100*/  IADD3 R13, R12, R13, R14 ;  /* 0x0000000d0c0d7210 */ /* 0x010fe20007ffe00e */
[----:B------:R-:W-:-:S04]  /*b110*/  IMAD R12, R216, 0x8000, R7 ;  /* 0x00008000d80c7824 */ /* 0x000fc800078e0207 */
[----:B------:R-:W-:Y:S02]  /*b120*/  IMAD R14, R216, 0x8000, R13 ;  /* 0x00008000d80e7824 */ /* 0x000fe400078e020d */
[----:B------:R-:W-:-:S03]  /*b130*/  IMAD.IADD R12, R23, 0x1, R12 ;  /* 0x00000001170c7824 */ /* 0x000fc600078e020c */
[----:B------:R-:W-:-:S03]  /*b140*/  IADD3 R36, R23, R14, RZ ;  /* 0x0000000e17247210 */ /* 0x000fc60007ffe0ff */
[----:B------:R-:W0:Y:S04]  /*b150*/  LDS.128 R12, [R12+0x28400] ;  /* 0x028400000c0c7984 */ /* 0x000e280000000c00 */
[----:B------:R-:W1:Y:S01]  /*b160*/  LDS.128 R36, [R36+0x28400] ;  /* 0x0284000024247984 */ /* 0x000e620000000c00 */
[----:B------:R-:W-:Y:S05]  /*b170*/  @P2 BRA `(.L_x_3137) ;  /* 0x0000000c00542947 */ /* 0x000fea0003800000 */
[--C-:B------:R-:W-:Y:S01]  /*b180*/  SHF.R.U32.HI R43, RZ, 0x8, R61.reuse ;  /* 0x00000008ff2b7819 */ /* 0x100fe2000001163d */
[----:B0-----:R-:W-:Y:S01]  /*b190*/  IMAD.MOV.U32 R47, RZ, RZ, R12 ;  /* 0x000000ffff2f7224 */ /* 0x001fe200078e000c */
[----:B------:R-:W-:Y:S01]  /*b1a0*/  LOP3.LUT R49, R61, 0xff0000ff, RZ, 0xc0, !PT ;  /* 0xff0000ff3d317812 */ /* 0x000fe200078ec0ff */
[----:B-1----:R-:W-:Y:S01]  /*b1b0*/  IMAD.MOV.U32 R48, RZ, RZ, R36 ;  /* 0x000000ffff307224 */ /* 0x002fe200078e0024 */
[----:B------:R-:W-:Y:S01]  /*b1c0*/  SHF.R.U32.HI R53, RZ, 0x10, R61 ;  /* 0x00000010ff357819 */ /* 0x000fe2000001163d */
[----:B------:R-:W-:Y:S01]  /*b1d0*/  IMAD.SHL.U32 R12, R43, 0x100, RZ ;  /* 0x000001002b0c7824 */ /* 0x000fe200078e00ff */
[--C-:B------:R-:W-:Y:S01]  /*b1e0*/  SHF.R.U32.HI R52, RZ, 0x8, R63.reuse ;  /* 0x00000008ff347819 */ /* 0x100fe2000001163f */
[----:B------:R-:W-:Y:S01]  /*b1f0*/  IMAD.MOV.U32 R43, RZ, RZ, R14 ;  /* 0x000000ffff2b7224 */ /* 0x000fe200078e000e */
[----:B------:R-:W-:Y:S01]  /*b200*/  SHF.R.U32.HI R54, RZ, 0x10, R63 ;  /* 0x00000010ff367819 */ /* 0x000fe2000001163f */
[----:B------:R-:W-:Y:S01]  /*b210*/  IMAD.U32 R36, R53, 0x10000, RZ ;  /* 0x0001000035247824 */ /* 0x000fe200078e00ff */
[----:B------:R-:W-:Y:S01]  /*b220*/  LOP3.LUT R49, R49, 0xff00, R12, 0xf8, !PT ;  /* 0x0000ff0031317812 */ /* 0x000fe200078ef80c */
[----:B------:R-:W-:Y:S01]  /*b230*/  IMAD.MOV.U32 R44, RZ, RZ, R38 ;  /* 0x000000ffff2c7224 */ /* 0x000fe200078e0026 */
[----:B------:R-:W-:-:S02]  /*b240*/  LOP3.LUT R51, R63, 0xff0000ff, RZ, 0xc0, !PT ;  /* 0xff0000ff3f337812 */ /* 0x000fc400078ec0ff */
[----:B------:R-:W-:Y:S02]  /*b250*/  SHF.R.U32.HI R50, RZ, 0x8, R65 ;  /* 0x00000008ff327819 */ /* 0x000fe40000011641 */
[----:B------:R-:W-:Y:S02]  /*b260*/  SHF.L.U32 R12, R52, 0x8, RZ ;  /* 0x00000008340c7819 */ /* 0x000fe400000006ff */
[----:B------:R-:W-:Y:S01]  /*b270*/  SHF.R.U32.HI R46, RZ, 0x8, R67 ;  /* 0x00000008ff2e7819 */ /* 0x000fe20000011643 */
[----:B------:R-:W-:Y:S01]  /*b280*/  IMAD.SHL.U32 R14, R50, 0x100, RZ ;  /* 0x00000100320e7824 */ /* 0x000fe200078e00ff */
[----:B------:R-:W-:Y:S01]  /*b290*/  LOP3.LUT R53, R51, 0xff00, R12, 0xf8, !PT ;  /* 0x0000ff0033357812 */ /* 0x000fe200078ef80c */
[----:B------:R-:W-:Y:S01]  /*b2a0*/  IMAD.U32 R12, R54, 0x10000, RZ ;  /* 0x00010000360c7824 */ /* 0x000fe200078e00ff */
[----:B------:R-:W-:Y:S01]  /*b2b0*/  LOP3.LUT R55, R65, 0xff0000ff, RZ, 0xc0, !PT ;  /* 0xff0000ff41377812 */ /* 0x000fe200078ec0ff */
[----:B------:R-:W-:Y:S01]  /*b2c0*/  IMAD.SHL.U32 R38, R46, 0x100, RZ ;  /* 0x000001002e267824 */ /* 0x000fe200078e00ff */
[----:B------:R-:W-:-:S02]  /*b2d0*/  LOP3.LUT R36, R49, 0xff0000, R36, 0xf8, !PT ;  /* 0x00ff000031247812 */ /* 0x000fc400078ef824 */
[----:B------:R-:W-:Y:S02]  /*b2e0*/  F2FP.F16.E4M3.UNPACK_B R54, R103.H1 ;  /* 0x00000067ff36723e */ /* 0x000fe400030006ff */
[----:B------:R-:W-:Y:S02]  /*b2f0*/  F2FP.F16.E4M3.UNPACK_B R51, R48.H1 ;  /* 0x00000030ff33723e */ /* 0x000fe400030006ff */
[----:B------:R-:W-:Y:S02]  /*b300*/  F2FP.F16.E4M3.UNPACK_B R49, R47.H1 ;  /* 0x0000002fff31723e */ /* 0x000fe400030006ff */
[----:B------:R-:W-:Y:S01]  /*b310*/  SHF.R.U32.HI R45, RZ, 0x10, R65 ;  /* 0x00000010ff2d7819 */ /* 0x000fe20000011641 */
[----:B------:R-:W-:Y:S01]  /*b320*/  HADD2.F32 R50, -RZ, R51.H0_H0 ;  /* 0x20000033ff327230 */ /* 0x000fe20000004100 */
[----:B------:R-:W-:Y:S01]  /*b330*/  LOP3.LUT R59, R67, 0xff0000ff, RZ, 0xc0, !PT ;  /* 0xff0000ff433b7812 */ /* 0x000fe200078ec0ff */
[----:B------:R-:W-:Y:S01]  /*b340*/  HADD2.F32 R46, -RZ, R49.H0_H0 ;  /* 0x20000031ff2e7230 */ /* 0x000fe20000004100 */
[----:B------:R-:W-:Y:S01]  /*b350*/  LOP3.LUT R57, R55, 0xff00, R14, 0xf8, !PT ;  /* 0x0000ff0037397812 */ /* 0x000fe200078ef80e */
[----:B------:R-:W-:Y:S01]  /*b360*/  HADD2.F32 R55, -RZ, R54.H0_H0 ;  /* 0x20000036ff377230 */ /* 0x000fe20000004100 */
[----:B------:R-:W-:-:S02]  /*b370*/  F2FP.F16.E4M3.UNPACK_B R52, R101.H1 ;  /* 0x00000065ff34723e */ /* 0x000fc400030006ff */
[----:B------:R-:W-:Y:S01]  /*b380*/  LOP3.LUT R59, R59, 0xff00, R38, 0xf8, !PT ;  /* 0x0000ff003b3b7812 */ /* 0x000fe200078ef826 */
[----:B------:R-:W-:Y:S01]  /*b390*/  IMAD.U32 R38, R45, 0x10000, RZ ;  /* 0x000100002d267824 */ /* 0x000fe200078e00ff */
[----:B------:R-:W-:Y:S01]  /*b3a0*/  LOP3.LUT R12, R53, 0xff0000, R12, 0xf8, !PT ;  /* 0x00ff0000350c7812 */ /* 0x000fe200078ef80c */
[----:B------:R-:W-:Y:S02]  /*b3b0*/  HADD2.F32 R53, -RZ, R52.H0_H0 ;  /* 0x20000034ff357230 */ /* 0x000fe40000004100 */
[-C--:B------:R-:W-:Y:S01]  /*b3c0*/  FMUL.FTZ R45, R50, R55.reuse ;  /* 0x00000037322d7220 */ /* 0x080fe20000410000 */
[C---:B------:R-:W-:Y:S01]  /*b3d0*/  FMUL.FTZ R55, R46.reuse, R55 ;  /* 0x000000372e377220 */ /* 0x040fe20000410000 */
[----:B------:R-:W-:Y:S02]  /*b3e0*/  SHF.R.U32.HI R56, RZ, 0x10, R67 ;  /* 0x00000010ff387819 */ /* 0x000fe40000011643 */
[-C--:B------:R-:W-:Y:S01]  /*b3f0*/  FFMA.FTZ R45, R46, R53.reuse, -R45 ;  /* 0x000000352e2d7223 */ /* 0x080fe2000001082d */
[----:B------:R-:W-:Y:S01]  /*b400*/  FFMA.FTZ R46, R50, R53, R55 ;  /* 0x00000035322e7223 */ /* 0x000fe20000010037 */
[----:B------:R-:W-:Y:S01]  /*b410*/  HADD2.F32 R53, -RZ, R54.H1_H1 ;  /* 0x30000036ff357230 */ /* 0x000fe20000004100 */
[----:B------:R-:W-:Y:S01]  /*b420*/  F2FP.F16.E4M3.UNPACK_B R103, R103 ;  /* 0x00000067ff67723e */ /* 0x000fe200020006ff */
[----:B------:R-:W-:Y:S01]  /*b430*/  HADD2.F32 R55, -RZ, R52.H1_H1 ;  /* 0x30000034ff377230 */ /* 0x000fe20000004100 */
[----:B------:R-:W-:Y:S01]  /*b440*/  F2FP.F16.E4M3.UNPACK_B R52, R48 ;  /* 0x00000030ff34723e */ /* 0x000fe200020006ff */
[----:B------:R-:W-:Y:S01]  /*b450*/  HADD2.F32 R50, -RZ, R49.H1_H1 ;  /* 0x30000031ff327230 */ /* 0x000fe20000004100 */
[----:B------:R-:W-:Y:S01]  /*b460*/  LOP3.LUT R38, R57, 0xff0000, R38, 0xf8, !PT ;  /* 0x00ff000039267812 */ /* 0x000fe200078ef826 */
[----:B------:R-:W-:Y:S01]  /*b470*/  HADD2.F32 R54, -RZ, R51.H1_H1 ;  /* 0x30000033ff367230 */ /* 0x000fe20000004100 */
[----:B------:R-:W-:-:S02]  /*b480*/  F2FP.F16.E4M3.UNPACK_B R51, R47 ;  /* 0x0000002fff33723e */ /* 0x000fc400020006ff */
[----:B------:R-:W-:Y:S01]  /*b490*/  SHF.L.U32 R14, R56, 0x10, RZ ;  /* 0x00000010380e7819 */ /* 0x000fe200000006ff */
[----:B------:R-:W-:Y:S01]  /*b4a0*/  FMUL.FTZ R57, R50, R53 ;  /* 0x0000003532397220 */ /* 0x000fe20000410000 */
[----:B------:R-:W-:Y:S01]  /*b4b0*/  F2FP.F16.E4M3.UNPACK_B R101, R101 ;  /* 0x00000065ff65723e */ /* 0x000fe200020006ff */
[----:B------:R-:W-:Y:S01]  /*b4c0*/  FMUL.FTZ R47, R54, R53 ;  /* 0x00000035362f7220 */ /* 0x000fe20000410000 */
[----:B------:R-:W-:Y:S01]  /*b4d0*/  HADD2.F32 R56, -RZ, R103.H0_H0 ;  /* 0x20000067ff387230 */ /* 0x000fe20000004100 */
[----:B------:R-:W-:Y:S01]  /*b4e0*/  LOP3.LUT R14, R59, 0xff0000, R14, 0xf8, !PT ;  /* 0x00ff00003b0e7812 */ /* 0x000fe200078ef80e */
[----:B------:R-:W-:Y:S02]  /*b4f0*/  HADD2.F32 R53, -RZ, R52.H0_H0 ;  /* 0x20000034ff357230 */ /* 0x000fe40000004100 */
[-C--:B------:R-:W-:Y:S01]  /*b500*/  FFMA.FTZ R48, R50, R55.reuse, -R47 ;  /* 0x0000003732307223 */ /* 0x080fe2000001082f */
[----:B------:R-:W-:Y:S02]  /*b510*/  HADD2.F32 R49, -RZ, R51.H0_H0 ;  /* 0x20000033ff317230 */ /* 0x000fe40000004100 */
[----:B------:R-:W-:Y:S01]  /*b520*/  FFMA.FTZ R47, R54, R55, R57 ;  /* 0x00000037362f7223 */ /* 0x000fe20000010039 */
[----:B------:R-:W-:-:S02]  /*b530*/  HADD2.F32 R50, -RZ, R101.H0_H0 ;  /* 0x20000065ff327230 */ /* 0x000fc40000004100 */
[-C--:B------:R-:W-:Y:S01]  /*b540*/  FMUL.FTZ R58, R53, R56.reuse ;  /* 0x00000038353a7220 */ /* 0x080fe20000410000 */
[----:B------:R-:W-:Y:S02]  /*b550*/  HADD2.F32 R103, -RZ, R103.H1_H1 ;  /* 0x30000067ff677230 */ /* 0x000fe40000004100 */
[C---:B------:R-:W-:Y:S01]  /*b560*/  FMUL.FTZ R56, R49.reuse, R56 ;  /* 0x0000003831387220 */ /* 0x040fe20000410000 */
[----:B------:R-:W-:Y:S01]  /*b570*/  HADD2.F32 R54, -RZ, R52.H1_H1 ;  /* 0x30000034ff367230 */ /* 0x000fe20000004100 */
[----:B------:R-:W-:Y:S01]  /*b580*/  F2FP.F16.E4M3.UNPACK_B R57, R104.H1 ;  /* 0x00000068ff39723e */ /* 0x000fe200030006ff */
[----:B------:R-:W-:Y:S01]  /*b590*/  HADD2.F32 R51, -RZ, R51.H1_H1 ;  /* 0x30000033ff337230 */ /* 0x000fe20000004100 */
[----:B------:R-:W-:Y:S01]  /*b5a0*/  F2FP.F16.E4M3.UNPACK_B R55, R44.H1 ;  /* 0x0000002cff37723e */ /* 0x000fe200030006ff */
[-C--:B------:R-:W-:Y:S01]  /*b5b0*/  FFMA.FTZ R49, R49, R50.reuse, -R58 ;  /* 0x0000003231317223 */ /* 0x080fe2000001083a */
[----:B------:R-:W-:Y:S02]  /*b5c0*/  HADD2.F32 R101, -RZ, R101.H1_H1 ;  /* 0x30000065ff657230 */ /* 0x000fe40000004100 */
[----:B------:R-:W-:Y:S01]  /*b5d0*/  FFMA.FTZ R50, R53, R50, R56 ;  /* 0x0000003235327223 */ /* 0x000fe20000010038 */
[-C--:B------:R-:W-:Y:S01]  /*b5e0*/  FMUL.FTZ R52, R54, R103.reuse ;  /* 0x0000006736347220 */ /* 0x080fe20000410000 */
[----:B------:R-:W-:Y:S01]  /*b5f0*/  FMUL.FTZ R103, R51, R103 ;  /* 0x0000006733677220 */ /* 0x000fe20000410000 */
[----:B------:R-:W-:Y:S01]  /*b600*/  F2FP.F16.E4M3.UNPACK_B R58, R102.H1 ;  /* 0x00000066ff3a723e */ /* 0x000fe200030006ff */
[----:B------:R-:W-:Y:S01]  /*b610*/  HADD2.F32 R61, -RZ, R57.H0_H0 ;  /* 0x20000039ff3d7230 */ /* 0x000fe20000004100 */
[----:B------:R-:W-:Y:S01]  /*b620*/  F2FP.F16.E4M3.UNPACK_B R53, R43.H1 ;  /* 0x0000002bff35723e */ /* 0x000fe200030006ff */
[----:B------:R-:W-:-:S02]  /*b630*/  HADD2.F32 R56, -RZ, R55.H0_H0 ;  /* 0x20000037ff387230 */ /* 0x000fc40000004100 */
[-C--:B------:R-:W-:Y:S01]  /*b640*/  FFMA.FTZ R52, R51, R101.reuse, -R52 ;  /* 0x0000006533347223 */ /* 0x080fe20000010834 */
[----:B------:R-:W-:Y:S01]  /*b650*/  FFMA.FTZ R51, R54, R101, R103 ;  /* 0x0000006536337223 */ /* 0x000fe20000010067 */
[----:B------:R-:W-:Y:S01]  /*b660*/  HADD2.F32 R60, -RZ, R57.H1_H1 ;  /* 0x30000039ff3c7230 */ /* 0x000fe20000004100 */
[----:B------:R-:W-:Y:S01]  /*b670*/  F2FP.F16.E4M3.UNPACK_B R104, R104 ;  /* 0x00000068ff68723e */ /* 0x000fe200020006ff */
[----:B------:R-:W-:Y:S02]  /*b680*/  HADD2.F32 R54, -RZ, R53.H0_H0 ;  /* 0x20000035ff367230 */ /* 0x000fe40000004100 */
[----:B------:R-:W-:Y:S01]  /*b690*/  FMUL.FTZ R63, R56, R61 ;  /* 0x0000003d383f7220 */ /* 0x000fe20000410000 */
[----:B------:R-:W-:Y:S01]  /*b6a0*/  HADD2.F32 R59, -RZ, R58.H0_H0 ;  /* 0x2000003aff3b7230 */ /* 0x000fe20000004100 */
[----:B------:R-:W-:Y:S01]  /*b6b0*/  F2FP.F16.E4M3.UNPACK_B R43, R43 ;  /* 0x0000002bff2b723e */ /* 0x000fe200020006ff */
[----:B------:R-:W-:Y:S02]  /*b6c0*/  HADD2.F32 R57, -RZ, R55.H1_H1 ;  /* 0x30000037ff397230 */ /* 0x000fe40000004100 */
[----:B------:R-:W-:Y:S01]  /*b6d0*/  FMUL.FTZ R61, R54, R61 ;  /* 0x0000003d363d7220 */ /* 0x000fe20000410000 */
[----:B------:R-:W-:-:S02]  /*b6e0*/  HADD2.F32 R55, -RZ, R53.H1_H1 ;  /* 0x30000035ff377230 */ /* 0x000fc40000004100 */
[-C--:B------:R-:W-:Y:S01]  /*b6f0*/  FFMA.FTZ R53, R54, R59.reuse, -R63 ;  /* 0x0000003b36357223 */ /* 0x080fe2000001083f */
[----:B------:R-:W-:Y:S02]  /*b700*/  HADD2.F32 R58, -RZ, R58.H1_H1 ;  /* 0x3000003aff3a7230 */ /* 0x000fe40000004100 */
[----:B------:R-:W-:Y:S01]  /*b710*/  FMUL.FTZ R54, R57, R60 ;  /* 0x0000003c39367220 */ /* 0x000fe20000410000 */
[----:B------:R-:W-:Y:S01]  /*b720*/  F2FP.F16.E4M3.UNPACK_B R102, R102 ;  /* 0x00000066ff66723e */ /* 0x000fe200020006ff */
[C---:B------:R-:W-:Y:S01]  /*b730*/  FMUL.FTZ R60, R55.reuse, R60 ;  /* 0x0000003c373c7220 */ /* 0x040fe20000410000 */
[----:B------:R-:W-:Y:S01]  /*b740*/  FFMA.FTZ R61, R56, R59, R61 ;  /* 0x0000003b383d7223 */ /* 0x000fe2000001003d */
[----:B------:R-:W-:Y:S01]  /*b750*/  FFMA.FTZ R62, R55, R58, -R54 ;  /* 0x0000003a373e7223 */ /* 0x000fe20000010836 */
[----:B------:R-:W-:Y:S01]  /*b760*/  F2FP.F16.E4M3.UNPACK_B R54, R44 ;  /* 0x0000002cff36723e */ /* 0x000fe200020006ff */
[----:B------:R-:W-:Y:S01]  /*b770*/  FFMA.FTZ R64, R57, R58, R60 ;  /* 0x0000003a39407223 */ /* 0x000fe2000001003c */
[----:B------:R-:W-:Y:S01]  /*b780*/  HADD2.F32 R57, -RZ, R104.H0_H0 ;  /* 0x20000068ff397230 */ /* 0x000fe20000004100 */
[----:B------:R-:W-:Y:S01]  /*b790*/  F2FP.SATFINITE.E4M3.F32.PACK_AB_MERGE_C R45, R48, R45, RZ ;  /* 0x0000002d302d723e */ /* 0x000fe200048070ff */
[----:B------:R-:W-:Y:S01]  /*b7a0*/  HADD2.F32 R44, -RZ, R43.H0_H0 ;  /* 0x2000002bff2c7230 */ /* 0x000fe20000004100 */
[----:B------:R-:W-:Y:S01]  /*b7b0*/  F2FP.SATFINITE.E4M3.F32.PACK_AB_MERGE_C R62, R62, R53, RZ ;  /* 0x000000353e3e723e */ /* 0x000fe200048070ff */
[----:B------:R-:W-:Y:S01]  /*b7c0*/  HADD2.F32 R55, -RZ, R54.H0_H0 ;  /* 0x20000036ff377230 */ /* 0x000fe20000004100 */
[----:B------:R-:W-:Y:S01]  /*b7d0*/  F2FP.SATFINITE.E4M3.F32.PACK_AB_MERGE_C R47, R47, R46, RZ ;  /* 0x0000002e2f2f723e */ /* 0x000fe200048070ff */
[----:B------:R-:W-:-:S02]  /*b7e0*/  HADD2.F32 R104, -RZ, R104.H1_H1 ;  /* 0x30000068ff687230 */ /* 0x000fc40000004100 */
[CC--:B------:R-:W-:Y:S01]  /*b7f0*/  FMUL.FTZ R58, R44.reuse, R57.reuse ;  /* 0x000000392c3a7220 */ /* 0x0c0fe20000410000 */
[----:B------:R-:W-:Y:S02]  /*b800*/  HADD2.F32 R43, -RZ, R43.H1_H1 ;  /* 0x3000002bff2b7230 */ /* 0x000fe40000004100 */
[----:B------:R-:W-:Y:S01]  /*b810*/  FMUL.FTZ R59, R55, R57 ;  /* 0x00000039373b7220 */ /* 0x000fe20000410000 */
[----:B------:R-:W-:Y:S01]  /*b820*/  HADD2.F32 R56, -RZ, R102.H0_H0 ;  /* 0x20000066ff387230 */ /* 0x000fe20000004100 */
[----:B------:R-:W-:Y:S01]  /*b830*/  F2FP.F16.E4M3.UNPACK_B R53, R37 ;  /* 0x00000025ff35723e */ /* 0x000fe200020006ff */
[----:B------:R-:W-:Y:S02]  /*b840*/  HADD2.F32 R54, -RZ, R54.H1_H1 ;  /* 0x30000036ff367230 */ /* 0x000fe40000004100 */
[C---:B------:R-:W-:Y:S01]  /*b850*/  FMUL.FTZ R57, R43.reuse, R104 ;  /* 0x000000682b397220 */ /* 0x040fe20000410000 */
[----:B------:R-:W-:Y:S01]  /*b860*/  HADD2.F32 R102, -RZ, R102.H1_H1 ;  /* 0x30000066ff667230 */ /* 0x000fe20000004100 */
[----:B------:R-:W-:Y:S01]  /*b870*/  F2FP.F16.E4M3.UNPACK_B R48, R13 ;  /* 0x0000000dff30723e */ /* 0x000fe200020006ff */
[----:B------:R-:W-:Y:S01]  /*b880*/  FFMA.FTZ R44, R44, R56, -R59 ;  /* 0x000000382c2c7223 */ /* 0x000fe2000001083b */
[----:B------:R-:W-:Y:S01]  /*b890*/  FMUL.FTZ R60, R54, R104 ;  /* 0x00000068363c7220 */ /* 0x000fe20000410000 */
[----:B------:R-:W-:Y:S01]  /*b8a0*/  F2FP.SATFINITE.E4M3.F32.PACK_AB_MERGE_C R46, R52, R49, R45 ;  /* 0x00000031342e723e */ /* 0x000fe2000480702d */
[----:B------:R-:W-:Y:S01]  /*b8b0*/  FFMA.FTZ R57, R54, R102, R57 ;  /* 0x0000006636397223 */ /* 0x000fe20000010039 */
[----:B------:R-:W-:Y:S01]  /*b8c0*/  F2FP.F16.E4M3.UNPACK_B R54, R38 ;  /* 0x00000026ff36723e */ /* 0x000fe200020006ff */
[----:B------:R-:W-:Y:S01]  /*b8d0*/  FFMA.FTZ R43, R43, R102, -R60 ;  /* 0x000000662b2b7223 */ /* 0x000fe2000001083c */
[----:B------:R-:W-:Y:S01]  /*b8e0*/  FFMA.FTZ R58, R55, R56, R58 ;  /* 0x00000038373a7223 */ /* 0x000fe2000001003a */
[----:B------:R-:W-:Y:S01]  /*b8f0*/  F2FP.SATFINITE.E4M3.F32.PACK_AB_MERGE_C R45, R51, R50, R47 ;  /* 0x00000032332d723e */ /* 0x000fe2000480702f */
[--C-:B------:R-:W-:Y:S01]  /*b900*/  HADD2.F32 R49, -RZ, R53.reuse.H0_H0 ;  /* 0x20000035ff317230 */ /* 0x100fe20000004100 */
[----:B------:R-:W-:Y:S01]  /*b910*/  F2FP.SATFINITE.E4M3.F32.PACK_AB_MERGE_C R61, R64, R61, RZ ;  /* 0x0000003d403d723e */ /* 0x000fe200048070ff */
[----:B------:R-:W-:Y:S01]  /*b920*/  HADD2.F32 R50, -RZ, R54.H0_H0 ;  /* 0x20000036ff327230 */ /* 0x000fe20000004100 */
[----:B------:R-:W-:Y:S01]  /*b930*/  F2FP.F16.E4M3.UNPACK_B R51, R36 ;  /* 0x00000024ff33723e */ /* 0x000fe200020006ff */
[----:B------:R-:W-:Y:S01]  /*b940*/  HADD2.F32 R47, -RZ, R48.H0_H0 ;  /* 0x20000030ff2f7230 */ /* 0x000fe20000004100 */
[----:B------:R-:W-:Y:S01]  /*b950*/  F2FP.SATFINITE.E4M3.F32.PACK_AB_MERGE_C R44, R43, R44, R62 ;  /* 0x0000002c2b2c723e */ /* 0x000fe2000480703e */
[----:B------:R-:W-:Y:S01]  /*b960*/  HADD2.F32 R53, -RZ, R53.H1_H1 ;  /* 0x30000035ff357230 */ /* 0x000fe20000004100 */
[----:B------:R-:W-:Y:S01]  /*b970*/  F2FP.SATFINITE.E4M3.F32.PACK_AB_MERGE_C R43, R57, R58, R61 ;  /* 0x0000003a392b723e */ /* 0x000fe2000480703d */
[----:B------:R-:W-:-:S02]  /*b980*/  HADD2.F32 R52, -RZ, R51.H0_H0 ;  /* 0x20000033ff347230 */ /* 0x000fc40000004100 */
[-C--:B------:R-:W-:Y:S01]  /*b990*/  FMUL.FTZ R56, R49, R50.reuse ;  /* 0x0000003231387220 */ /* 0x080fe20000410000 */
[C---:B------:R-:W-:Y:S01]  /*b9a0*/  FMUL.FTZ R58, R47.reuse, R50 ;  /* 0x000000322f3a7220 */ /* 0x040fe20000410000 */
[----:B------:R-:W-:Y:S01]  /*b9b0*/  HADD2.F32 R54, -RZ, R54.H1_H1 ;  /* 0x30000036ff367230 */ /* 0x000fe20000004100 */
[----:B------:R-:W-:Y:S01]  /*b9c0*/  F2FP.F16.E4M3.UNPACK_B R36, R36.H1 ;  /* 0x00000024ff24723e */ /* 0x000fe200030006ff */
        /* <DEDUP_REMOVED lines=8> */
[-C--:B------:R-:W-:Y:S01]  /*ba50*/  FFMA.FTZ R50, R50, R52.reuse, -R55 ;  /* 0x0000003432327223 */ /* 0x080fe20000010837 */
[----:B------:R-:W-:Y:S01]  /*ba60*/  F2FP.F16.E4M3.UNPACK_B R49, R13.H1 ;  /* 0x0000000dff31723e */ /* 0x000fe200030006ff */
[----:B------:R-:W-:Y:S01]  /*ba70*/  FFMA.FTZ R13, R53, R52, R56 ;  /* 0x00000034350d7223 */ /* 0x000fe20000010038 */
[----:B------:R-:W-:Y:S01]  /*ba80*/  HADD2.F32 R38, -RZ, R51.H0_H0 ;  /* 0x20000033ff267230 */ /* 0x000fe20000004100 */
[-C--:B------:R-:W-:Y:S01]  /*ba90*/  F2FP.F16.E4M3.UNPACK_B R60, R14.reuse.H1 ;  /* 0x0000000eff3c723e */ /* 0x080fe200030006ff */
[----:B------:R-:W-:Y:S01]  /*baa0*/  HADD2.F32 R53, -RZ, R54.H0_H0 ;  /* 0x20000036ff357230 */ /* 0x000fe20000004100 */
[----:B------:R-:W-:Y:S01]  /*bab0*/  F2FP.F16.E4M3.UNPACK_B R59, R14 ;  /* 0x0000000eff3b723e */ /* 0x000fe200020006ff */
[----:B------:R-:W-:Y:S01]  /*bac0*/  HADD2.F32 R37, -RZ, R49.H0_H0 ;  /* 0x20000031ff257230 */ /* 0x000fe20000004100 */
[----:B------:R-:W-:Y:S01]  /*bad0*/  F2FP.F16.E4M3.UNPACK_B R14, R12 ;  /* 0x0000000cff0e723e */ /* 0x000fe200020006ff */
[----:B------:R-:W-:-:S02]  /*bae0*/  HADD2.F32 R52, -RZ, R51.H1_H1 ;  /* 0x30000033ff347230 */ /* 0x000fc40000004100 */
[-C--:B------:R-:W-:Y:S01]  /*baf0*/  FMUL.FTZ R56, R38, R53.reuse ;  /* 0x0000003526387220 */ /* 0x080fe20000410000 */
[----:B------:R-:W-:Y:S02]  /*bb00*/  HADD2.F32 R55, -RZ, R54.H1_H1 ;  /* 0x30000036ff377230 */ /* 0x000fe40000004100 */
[----:B------:R-:W-:Y:S01]  /*bb10*/  FMUL.FTZ R53, R37, R53 ;  /* 0x0000003525357220 */ /* 0x000fe20000410000 */
[----:B------:R-:W-:Y:S02]  /*bb20*/  HADD2.F32 R49, -RZ, R49.H1_H1 ;  /* 0x30000031ff317230 */ /* 0x000fe40000004100 */
[--C-:B------:R-:W-:Y:S02]  /*bb30*/  HADD2.F32 R51, -RZ, R36.reuse.H0_H0 ;  /* 0x20000024ff337230 */ /* 0x100fe40000004100 */
[-C--:B------:R-:W-:Y:S01]  /*bb40*/  FMUL.FTZ R58, R52, R55.reuse ;  /* 0x00000037343a7220 */ /* 0x080fe20000410000 */
[----:B------:R-:W-:Y:S02]  /*bb50*/  HADD2.F32 R54, -RZ, R36.H1_H1 ;  /* 0x30000024ff367230 */ /* 0x000fe40000004100 */
[----:B------:R-:W-:Y:S01]  /*bb60*/  FMUL.FTZ R55, R49, R55 ;  /* 0x0000003731377220 */ /* 0x000fe20000410000 */
[----:B------:R-:W-:-:S02]  /*bb70*/  HADD2.F32 R61, -RZ, R60.H0_H0 ;  /* 0x2000003cff3d7230 */ /* 0x000fc40000004100 */
[-C--:B------:R-:W-:Y:S01]  /*bb80*/  FFMA.FTZ R36, R37, R51.reuse, -R56 ;  /* 0x0000003325247223 */ /* 0x080fe20000010838 */
[----:B------:R-:W-:Y:S01]  /*bb90*/  FFMA.FTZ R37, R38, R51, R53 ;  /* 0x0000003326257223 */ /* 0x000fe20000010035 */
[-C--:B------:R-:W-:Y:S01]  /*bba0*/  FFMA.FTZ R49, R49, R54.reuse, -R58 ;  /* 0x0000003631317223 */ /* 0x080fe2000001083a */
[----:B------:R-:W-:Y:S01]  /*bbb0*/  FFMA.FTZ R38, R52, R54, R55 ;  /* 0x0000003634267223 */ /* 0x000fe20000010037 */
[----:B------:R-:W-:Y:S01]  /*bbc0*/  F2FP.F16.E4M3.UNPACK_B R51, R15 ;  /* 0x0000000fff33723e */ /* 0x000fe200020006ff */
[----:B------:R-:W-:Y:S01]  /*bbd0*/  HADD2.F32 R62, -RZ, R59.H0_H0 ;  /* 0x2000003bff3e7230 */ /* 0x000fe20000004100 */
[----:B------:R-:W-:Y:S01]  /*bbe0*/  F2FP.F16.E4M3.UNPACK_B R54, R39.H1 ;  /* 0x00000027ff36723e */ /* 0x000fe200030006ff */
[----:B------:R-:W-:Y:S01]  /*bbf0*/  HADD2.F32 R58, -RZ, R14.H0_H0 ;  /* 0x2000000eff3a7230 */ /* 0x000fe20000004100 */
[----:B------:R-:W-:Y:S01]  /*bc00*/  F2FP.F16.E4M3.UNPACK_B R15, R15.H1 ;  /* 0x0000000fff0f723e */ /* 0x000fe200030006ff */
[----:B------:R-:W-:Y:S01]  /*bc10*/  HADD2.F32 R60, -RZ, R60.H1_H1 ;  /* 0x3000003cff3c7230 */ /* 0x000fe20000004100 */
[----:B------:R-:W-:Y:S01]  /*bc20*/  F2FP.F16.E4M3.UNPACK_B R53, R39 ;  /* 0x00000027ff35723e */ /* 0x000fe200020006ff */
        /* <DEDUP_REMOVED lines=10> */
[----:B------:R-:W-:Y:S02]  /*bcd0*/  HADD2.F32 R54, -RZ, R54.H1_H1 ;  /* 0x30000036ff367230 */ /* 0x000fe40000004100 */
[-C--:B------:R-:W-:Y:S01]  /*bce0*/  FMUL.FTZ R64, R55, R62.reuse ;  /* 0x0000003e37407220 */ /* 0x080fe20000410000 */
[----:B------:R-:W-:Y:S01]  /*bcf0*/  FMUL.FTZ R62, R39, R62 ;  /* 0x0000003e273e7220 */ /* 0x000fe20000410000 */
[----:B------:R-:W-:Y:S02]  /*bd00*/  HADD2.F32 R15, -RZ, R15.H1_H1 ;  /* 0x3000000fff0f7230 */ /* 0x000fe40000004100 */
[----:B------:R-:W-:Y:S01]  /*bd10*/  FFMA.FTZ R61, R12, R57, R61 ;  /* 0x000000390c3d7223 */ /* 0x000fe2000001003d */
[----:B------:R-:W-:-:S02]  /*bd20*/  HADD2.F32 R53, -RZ, R53.H1_H1 ;  /* 0x30000035ff357230 */ /* 0x000fc40000004100 */
[-C--:B------:R-:W-:Y:S01]  /*bd30*/  FFMA.FTZ R64, R39, R58.reuse, -R64 ;  /* 0x0000003a27407223 */ /* 0x080fe20000010840 */
[----:B------:R-:W-:Y:S02]  /*bd40*/  HADD2.F32 R12, -RZ, R59.H1_H1 ;  /* 0x3000003bff0c7230 */ /* 0x000fe40000004100 */
[----:B------:R-:W-:Y:S01]  /*bd50*/  FFMA.FTZ R62, R55, R58, R62 ;  /* 0x0000003a373e7223 */ /* 0x000fe2000001003e */
[----:B------:R-:W-:Y:S02]  /*bd60*/  HADD2.F32 R51, -RZ, R51.H1_H1 ;  /* 0x30000033ff337230 */ /* 0x000fe40000004100 */
[-C--:B------:R-:W-:Y:S01]  /*bd70*/  FMUL.FTZ R58, R54, R60.reuse ;  /* 0x0000003c363a7220 */ /* 0x080fe20000410000 */
[----:B------:R-:W-:Y:S02]  /*bd80*/  HADD2.F32 R56, -RZ, R56.H1_H1 ;  /* 0x30000038ff387230 */ /* 0x000fe40000004100 */
[----:B------:R-:W-:Y:S01]  /*bd90*/  FMUL.FTZ R39, R15, R60 ;  /* 0x0000003c0f277220 */ /* 0x000fe20000410000 */
[----:B------:R-:W-:Y:S01]  /*bda0*/  FFMA.FTZ R63, R52, R57, -R63 ;  /* 0x00000039343f7223 */ /* 0x000fe2000001083f */
[----:B------:R-:W-:-:S02]  /*bdb0*/  HADD2.F32 R14, -RZ, R14.H1_H1 ;  /* 0x3000000eff0e7230 */ /* 0x000fc40000004100 */
[-C--:B------:R-:W-:Y:S01]  /*bdc0*/  FMUL.FTZ R52, R53, R12.reuse ;  /* 0x0000000c35347220 */ /* 0x080fe20000410000 */
[----:B------:R-:W-:Y:S01]  /*bdd0*/  FMUL.FTZ R12, R51, R12 ;  /* 0x0000000c330c7220 */ /* 0x000fe20000410000 */
[-C--:B------:R-:W-:Y:S01]  /*bde0*/  FFMA.FTZ R58, R15, R56.reuse, -R58 ;  /* 0x000000380f3a7223 */ /* 0x080fe2000001083a */
[----:B------:R-:W-:Y:S01]  /*bdf0*/  FFMA.FTZ R54, R54, R56, R39 ;  /* 0x0000003836367223 */ /* 0x000fe20000010027 */
[-C--:B------:R-:W-:Y:S01]  /*be00*/  FFMA.FTZ R51, R51, R14.reuse, -R52 ;  /* 0x0000000e33337223 */ /* 0x080fe20000010834 */
[----:B------:R-:W-:Y:S01]  /*be10*/  FFMA.FTZ R53, R53, R14, R12 ;  /* 0x0000000e35357223 */ /* 0x000fe2000001000c */
[----:B------:R-:W-:Y:S01]  /*be20*/  F2FP.SATFINITE.E4M3.F32.PACK_AB_MERGE_C R47, R50, R47, R36 ;  /* 0x0000002f322f723e */ /* 0x000fe20004807024 */
[----:B------:R-:W-:Y:S01]  /*be30*/  IMAD.MOV.U32 R12, RZ, RZ, R46 ;  /* 0x000000ffff0c7224 */ /* 0x000fe200078e002e */
[----:B------:R-:W-:Y:S01]  /*be40*/  F2FP.SATFINITE.E4M3.F32.PACK_AB_MERGE_C R58, R58, R63, RZ ;  /* 0x0000003f3a3a723e */ /* 0x000fe200048070ff */
[----:B------:R-:W-:Y:S01]  /*be50*/  IMAD.MOV.U32 R36, RZ, RZ, R45 ;  /* 0x000000ffff247224 */ /* 0x000fe200078e002d */
[----:B------:R-:W-:Y:S01]  /*be60*/  F2FP.SATFINITE.E4M3.F32.PACK_AB_MERGE_C R54, R54, R61, RZ ;  /* 0x0000003d3636723e */ /* 0x000fe200048070ff */
[----:B------:R-:W-:Y:S01]  /*be70*/  IMAD.MOV.U32 R14, RZ, RZ, R44 ;  /* 0x000000ffff0e7224 */ /* 0x000fe200078e002c */
[----:B------:R-:W-:Y:S01]  /*be80*/  F2FP.SATFINITE.E4M3.F32.PACK_AB_MERGE_C R37, R13, R48, R37 ;  /* 0x000000300d25723e */ /* 0x000fe20004807025 */
[----:B------:R-:W-:Y:S01]  /*be90*/  IMAD.MOV.U32 R13, RZ, RZ, R47 ;  /* 0x000000ffff0d7224 */ /* 0x000fe200078e002f */
[----:B------:R-:W-:Y:S01]  /*bea0*/  F2FP.SATFINITE.E4M3.F32.PACK_AB_MERGE_C R15, R51, R64, R58 ;  /* 0x00000040330f723e */ /* 0x000fe2000480703a */
[----:B------:R-:W-:Y:S01]  /*beb0*/  IMAD.MOV.U32 R38, RZ, RZ, R43 ;  /* 0x000000ffff267224 */ /* 0x000fe200078e002b */
[----:B------:R-:W-:-:S07]  /*bec0*/  F2FP.SATFINITE.E4M3.F32.PACK_AB_MERGE_C R39, R53, R62, R54 ;  /* 0x0000003e3527723e */ /* 0x000fce0004807036 */
.L_x_3137:
[----:B------:R-:W-:Y:S05]  /*bed0*/  BSYNC B1 ;  /* 0x0000000000017941 */ /* 0x000fea0003800000 */
.L_x_3136:
[----:B0-----:R0:W-:Y:S01]  /*bee0*/  ST.E.128 desc[UR46][R40.64], R12 ;  /* 0x0000000c28007985 */ /* 0x0011e2000c101d2e */
[----:B------:R-:W-:-:S13]  /*bef0*/  ISETP.GE.AND P2, PT, R11, R105, PT ;  /* 0x000000690b00720c */ /* 0x000fda0003f46270 */
[----:B------:R-:W-:Y:S05]  /*bf00*/  @P2 BRA `(.L_x_3110) ;  /* 0x0000000400b42947 */ /* 0x000fea0003800000 */
[----:B0-----:R-:W-:-:S04]  /*bf10*/  IADD3 R12, P2, R11, R42, RZ ;  /* 0x0000002a0b0c7210 */ /* 0x001fc80007f5e0ff */
[----:B------:R-:W-:-:S05]  /*bf20*/  LEA.HI.X.SX32 R13, R11, R100, 0x1, P2 ;  /* 0x000000640b0d7211 */ /* 0x000fca00010f0eff */
[----:B-1----:R0:W-:Y:S01]  /*bf30*/  ST.E.128 desc[UR46][R12.64], R36 ;  /* 0x000000240c007985 */ /* 0x0021e2000c101d2e */
[----:B------:R-:W-:Y:S05]  /*bf40*/  BRA `(.L_x_3110) ;  /* 0x0000000400a47947 */ /* 0x000fea0003800000 */
.L_x_3069:
[----:B------:R-:W-:-:S06]  /*bf50*/  UISETP.NE.AND UP0, UPT, UR44, 0x3, UPT ;  /* 0x000000032c00788c */ /* 0x000fcc000bf05270 */
[----:B------:R-:W-:-:S13]  /*bf60*/  PLOP3.LUT P5, PT, PT, PT, UP0, 0x80, 0x0 ;  /* 0x000000000000781c */ /* 0x000fda0003faf008 */
[----:B------:R-:W-:Y:S05]  /*bf70*/  @!P5 BRA `(.L_x_3138) ;  /* 0x000000000004d947 */ /* 0x000fea0003800000 */
[----:B------:R-:W-:Y:S01]  /*bf80*/  BPT.TRAP 0x1 ;  /* 0x000000040000795c */ /* 0x000fe20000300000 */
.L_x_3138:
[----:B------:R-:W-:Y:S01]  /*bf90*/  LEA R88, R216, R23, 0x3 ;  /* 0x00000017d8587211 */ /* 0x000fe200078e18ff */
[----:B------:R-:W-:Y:S01]  /*bfa0*/  BSSY B1, `(.L_x_3139) ;  /* 0x0000005000017945 */ /* 0x000fe20003800000 */
[----:B------:R-:W-:Y:S02]  /*bfb0*/  SHF.L.U32 R98, R223, 0x1f, RZ ;  /* 0x0000001fdf627819 */ /* 0x000fe400000006ff */
[----:B------:R-:W-:Y:S02]  /*bfc0*/  SHF.R.S32.HI R95, RZ, 0x1f, R94 ;  /* 0x0000001fff5f7819 */ /* 0x000fe4000001145e */
[----:B------:R-:W1:Y:S02]  /*bfd0*/  SYNCS.PHASECHK.TRANS64.TRYWAIT P2, [R88+URZ+0x38890], R98 ;  /* 0x03889062580075a7 */ /* 0x000e64000804017f */
[----:B-1----:R-:W-:Y:S05]  /*bfe0*/  @!P2 BRA `(.L_x_3140) ;  /* 0x00000268000ca947 */ /* 0x002fea0003800000 */
.L_x_3470:
[----:B------:R-:W-:Y:S05]  /*bff0*/  BSYNC B1 ;  /* 0x0000000000017941 */ /* 0x000fea0003800000 */
.L_x_3139:
        /* <DEDUP_REMOVED lines=25> */
.L_x_3474:
[----:B------:R-:W-:Y:S04]  /*c190*/  BSSY B1, `(.L_x_3142) ;  /* 0x000000d000017945 */ /* 0x000fe80003800000 */
[----:B------:R-:W-:Y:S05]  /*c1a0*/  @!P2 BRA `(.L_x_3143) ;  /* 0x00000000002ca947 */ /* 0x000fea0003800000 */
[----:B------:R-:W-:Y:S02]  /*c1b0*/  ULDC UR4, c[0x0][0x2f4] ;  /* 0x0000bd0000047ab9 */ /* 0x000fe40000000800 */
[----:B------:R-:W-:-:S13]  /*c1c0*/  ISETP.GE.AND P2, PT, R16, UR4, PT ;  /* 0x0000000410007c0c */ /* 0x000fda000bf46270 */
[----:B---3--:R-:W-:-:S05]  /*c1d0*/  @!P2 IADD3 R38, P3, R16, R14, RZ ;  /* 0x0000000e1026a210 */ /* 0x008fca0007f7e0ff */
[----:B--2---:R-:W-:Y:S01]  /*c1e0*/  @!P2 IMAD.X R39, R37, 0x1, R17, P3 ;  /* 0x000000012527a824 */ /* 0x004fe200018e0611 */
[----:B------:R-:W-:-:S13]  /*c1f0*/  ISETP.GE.AND P3, PT, R22, UR4, PT ;  /* 0x0000000416007c0c */ /* 0x000fda000bf66270 */
[----:B------:R-:W-:Y:S02]  /*c200*/  @!P3 IADD3 R36, P4, R22, R14, RZ ;  /* 0x0000000e1624b210 */ /* 0x000fe40007f9e0ff */
[----:B------:R-:W2:Y:S03]  /*c210*/  @!P2 LDS.128 R12, [R89+0x28400] ;  /* 0x02840000590ca984 */ /* 0x000ea60000000c00 */
[----:B------:R-:W-:Y:S01]  /*c220*/  @!P3 IMAD.X R37, R37, 0x1, R217, P4 ;  /* 0x000000012525b824 */ /* 0x000fe200020e06d9 */
[----:B--2---:R-:W-:Y:S04]  /*c230*/  @!P2 ST.E.128 desc[UR46][R38.64], R12 ;  /* 0x0000000c2600a985 */ /* 0x004fe8000c101d2e */
[----:B------:R-:W2:Y:S04]  /*c240*/  @!P3 LDS.128 R12, [R89+0x2c400] ;  /* 0x02c40000590cb984 */ /* 0x000ea80000000c00 */
[----:B--2---:R4:W-:Y:S02]  /*c250*/  @!P3 ST.E.128 desc[UR46][R36.64], R12 ;  /* 0x0000000c2400b985 */ /* 0x0049e4000c101d2e */
.L_x_3143:
[----:B------:R-:W-:Y:S05]  /*c260*/  BSYNC B1 ;  /* 0x0000000000017941 */ /* 0x000fea0003800000 */
.L_x_3142:
[----:B------:R-:W-:-:S03]  /*c270*/  UMOV UR4, 0xffffffff ;  /* 0xffffffff00047882 */ /* 0x000fc60000000000 */
[----:B------:R-:W-:Y:S05]  /*c280*/  BRA.DIV UR4, `(.L_x_3144) ;  /* 0x0000026604c07947 */ /* 0x000fea000b800000 */
[----:B--2-4-:R2:W4:Y:S04]  /*c290*/  SHFL.IDX PT, R37, R41, 0x1, 0x181f ;  /* 0x00381f0029257f89 */ /* 0x01452800000e0000 */
[----:B---3--:R2:W3:Y:S02]  /*c2a0*/  SHFL.IDX PT, R14, R40, 0x1, 0x181f ;  /* 0x00381f00280e7f89 */ /* 0x0084e400000e0000 */
.L_x_3478:
[----:B------:R-:W-:Y:S01]  /*c2b0*/  ISETP.GE.AND P2, PT, R42, 0x21, PT ;  /* 0x000000212a00780c */ /* 0x000fe20003f46270 */
[----:B------:R-:W-:-:S12]  /*c2c0*/  BSSY B1, `(.L_x_3145) ;  /* 0x000000d000017945 */ /* 0x000fd80003800000 */
[----:B------:R-:W-:Y:S05]  /*c2d0*/  @!P2 BRA `(.L_x_3146) ;  /* 0x00000000002ca947 */ /* 0x000fea0003800000 */
[----:B------:R-:W-:Y:S02]  /*c2e0*/  ULDC UR4, c[0x0][0x2f4] ;  /* 0x0000bd0000047ab9 */ /* 0x000fe40000000800 */
[----:B------:R-:W-:-:S13]  /*c2f0*/  ISETP.GE.AND P2, PT, R16, UR4, PT ;  /* 0x0000000410007c0c */ /* 0x000fda000bf46270 */
[----:B---3--:R-:W-:-:S04]  /*c300*/  @!P2 IADD3 R38, P3, R16, R14, RZ ;  /* 0x0000000e1026a210 */ /* 0x008fc80007f7e0ff */
[----:B----4-:R-:W-:Y:S02]  /*c310*/  @!P2 IADD3.X R39, R37, R17, RZ, P3, !PT ;  /* 0x000000112527a210 */ /* 0x010fe40001ffe4ff */
[----:B------:R-:W-:-:S13]  /*c320*/  ISETP.GE.AND P3, PT, R22, UR4, PT ;  /* 0x0000000416007c0c */ /* 0x000fda000bf66270 */
[----:B------:R-:W-:Y:S02]  /*c330*/  @!P3 IADD3 R36, P4, R22, R14, RZ ;  /* 0x0000000e1624b210 */ /* 0x000fe40007f9e0ff */
[----:B------:R-:W3:Y:S03]  /*c340*/  @!P2 LDS.128 R12, [R89+0x29400] ;  /* 0x02940000590ca984 */ /* 0x000ee60000000c00 */
[----:B------:R-:W-:Y:S01]  /*c350*/  @!P3 IMAD.X R37, R37, 0x1, R217, P4 ;  /* 0x000000012525b824 */ /* 0x000fe200020e06d9 */
[----:B---3--:R-:W-:Y:S04]  /*c360*/  @!P2 ST.E.128 desc[UR46][R38.64], R12 ;  /* 0x0000000c2600a985 */ /* 0x008fe8000c101d2e */
[----:B------:R-:W3:Y:S04]  /*c370*/  @!P3 LDS.128 R12, [R89+0x2d400] ;  /* 0x02d40000590cb984 */ /* 0x000ee80000000c00 */
[----:B---3--:R3:W-:Y:S02]  /*c380*/  @!P3 ST.E.128 desc[UR46][R36.64], R12 ;  /* 0x0000000c2400b985 */ /* 0x0087e4000c101d2e */
.L_x_3146:
[----:B------:R-:W-:Y:S05]  /*c390*/  BSYNC B1 ;  /* 0x0000000000017941 */ /* 0x000fea0003800000 */
.L_x_3145:
[----:B------:R-:W-:-:S03]  /*c3a0*/  UMOV UR4, 0xffffffff ;  /* 0xffffffff00047882 */ /* 0x000fc60000000000 */
[----:B------:R-:W-:Y:S05]  /*c3b0*/  BRA.DIV UR4, `(.L_x_3147) ;  /* 0x0000026604bc7947 */ /* 0x000fea000b800000 */
[----:B---34-:R3:W4:Y:S04]  /*c3c0*/  SHFL.IDX PT, R37, R41, 0x2, 0x181f ;  /* 0x00581f0029257f89 */ /* 0x01872800000e0000 */
[----:B------:R3:W0:Y:S02]  /*c3d0*/  SHFL.IDX PT, R14, R40, 0x2, 0x181f ;  /* 0x00581f00280e7f89 */ /* 0x00062400000e0000 */
.L_x_3482:
        /* <DEDUP_REMOVED lines=9> */
[----:B------:R-:W0:Y:S03]  /*c470*/  @!P2 LDS.128 R12, [R89+0x2a400] ;  /* 0x02a40000590ca984 */ /* 0x000e260000000c00 */
[----:B------:R-:W-:Y:S01]  /*c480*/  @!P3 IMAD.X R37, R37, 0x1, R217, P4 ;  /* 0x000000012525b824 */ /* 0x000fe200020e06d9 */
[----:B0-----:R-:W-:Y:S04]  /*c490*/  @!P2 ST.E.128 desc[UR46][R38.64], R12 ;  /* 0x0000000c2600a985 */ /* 0x001fe8000c101d2e */
[----:B------:R-:W0:Y:S04]  /*c4a0*/  @!P3 LDS.128 R12, [R89+0x2e400] ;  /* 0x02e40000590cb984 */ /* 0x000e280000000c00 */
[----:B0-----:R0:W-:Y:S02]  /*c4b0*/  @!P3 ST.E.128 desc[UR46][R36.64], R12 ;  /* 0x0000000c2400b985 */ /* 0x0011e4000c101d2e */
.L_x_3149:
[----:B------:R-:W-:Y:S05]  /*c4c0*/  BSYNC B1 ;  /* 0x0000000000017941 */ /* 0x000fea0003800000 */
.L_x_3148:
[----:B------:R-:W-:-:S03]  /*c4d0*/  UMOV UR4, 0xffffffff ;  /* 0xffffffff00047882 */ /* 0x000fc60000000000 */
[----:B------:R-:W-:Y:S05]  /*c4e0*/  BRA.DIV UR4, `(.L_x_3150) ;  /* 0x0000026604b87947 */ /* 0x000fea000b800000 */
[----:B0---4-:R0:W4:Y:S04]  /*c4f0*/  SHFL.IDX PT, R37, R41, 0x3, 0x181f ;  /* 0x00781f0029257f89 */ /* 0x01112800000e0000 */
[----:B------:R0:W0:Y:S02]  /*c500*/  SHFL.IDX PT, R14, R40, 0x3, 0x181f ;  /* 0x00781f00280e7f89 */ /* 0x00002400000e0000 */
.L_x_3486:
[----:B------:R-:W-:-:S13]  /*c510*/  ISETP.GE.AND P2, PT, R42, 0x61, PT ;  /* 0x000000612a00780c */ /* 0x000fda0003f46270 */
        /* <DEDUP_REMOVED lines=12> */
.L_x_3110:
[----:B------:R-:W-:Y:S05]  /*c5e0*/  BSYNC B0 ;  /* 0x0000000000007941 */ /* 0x000fea0003800000 */
.L_x_3068:
[----:B----4-:R-:W4:Y:S01]  /*c5f0*/  S2R R11, SR_TID.X ;  /* 0x00000000000b7919 */ /* 0x010f220000002100 */
[----:B------:R-:W-:Y:S01]  /*c600*/  @!PT LDS RZ, [RZ] ;  /* 0x00000000fffff984 */ /* 0x000fe20000000800 */
[----:B------:R-:W-:Y:S01]  /*c610*/  @!PT LDS RZ, [RZ] ;  /* 0x00000000fffff984 */ /* 0x000fe20000000800 */
[----:B------:R-:W-:Y:S01]  /*c620*/  @!PT LDS RZ, [RZ] ;  /* 0x00000000fffff984 */ /* 0x000fe20000000800 */
[----:B------:R-:W-:Y:S01]  /*c630*/  @!PT LDS RZ, [RZ] ;  /* 0x00000000fffff984 */ /* 0x000fe20000000800 */
[----:B------:R5:W-:Y:S06]  /*c640*/  MEMBAR.ALL.CTA ;  /* 0x0000000000007992 */ /* 0x000bec0000008000 */
[----:B-----5:R-:W5:Y:S01]  /*c650*/  FENCE.VIEW.ASYNC.S ;  /* 0x00000000000073c6 */ /* 0x020f620000000000 */
[----:B------:R-:W-:Y:S05]  /*c660*/  WARPSYNC.ALL ;  /* 0x0000000000007948 */ /* 0x000fea0003800000 */
[----:B------:R-:W-:Y:S01]  /*c670*/  BSSY B0, `(.L_x_3151) ;  /* 0x0000008000007945 */ /* 0x000fe20003800000 */
[----:B-----5:R0:W-:Y:S01]  /*c680*/  BAR.SYNC.DEFER_BLOCKING R90, 0x80 ;  /* 0x0002005a0000751d */ /* 0x0201e20000010000 */
[----:B----4-:R-:W-:-:S13]  /*c690*/  LOP3.LUT P2, RZ, R11, 0x7f, RZ, 0xc0, !PT ;  /* 0x0000007f0bff7812 */ /* 0x010fda000784c0ff */
[----:B------:R-:W-:-:S04]  /*c6a0*/  @!P2 IADD3 R11, R88, 0x388a0, RZ ;  /* 0x000388a0580ba810 */ /* 0x000fc80007ffe0ff */
[----:B------:R-:W-:-:S04]  /*c6b0*/  @!P2 PRMT R11, RZ, 0x654, R11 ;  /* 0x00000654ff0ba816 */ /* 0x000fc8000000000b */
[----:B------:R4:W-:Y:S01]  /*c6c0*/  @!P2 SYNCS.ARRIVE.TRANS64.RED.A1T0 RZ, [R11+URZ], RZ ;  /* 0x000000ff0bffa9a7 */ /* 0x0009e2000810043f */
[----:B0-----:R-:W-:Y:S05]  /*c6d0*/  @!P5 BRA `(.L_x_3152) ;  /* 0x000000000004d947 */ /* 0x001fea0003800000 */
[----:B------:R-:W-:Y:S01]  /*c6e0*/  BPT.TRAP 0x1 ;  /* 0x000000040000795c */ /* 0x000fe20000300000 */
.L_x_3152:
[----:B------:R-:W-:Y:S05]  /*c6f0*/  BSYNC B0 ;  /* 0x0000000000007941 */ /* 0x000fea0003800000 */
.L_x_3151:
[----:B------:R-:W0:Y:S01]  /*c700*/  SYNCS.PHASECHK.TRANS64.TRYWAIT P3, [R88+URZ+0x388b0], R98 ;  /* 0x0388b062580075a7 */ /* 0x000e22000806017f */
[----:B------:R-:W-:Y:S01]  /*c710*/  ULDC UR38, c[0x0][0x2f4] ;  /* 0x0000bd0000267ab9 */ /* 0x000fe20000000800 */
[----:B------:R-:W-:Y:S04]  /*c720*/  BSSY B0, `(.L_x_3153) ;  /* 0x0000002000007945 */ /* 0x000fe80003800000 */
[----:B0-----:R-:W-:Y:S05]  /*c730*/  @!P3 BRA `(.L_x_3154) ;  /* 0x00000264006cb947 */ /* 0x001fea0003800000 */
.L_x_3487:
[----:B------:R-:W-:Y:S05]  /*c740*/  BSYNC B0 ;  /* 0x0000000000007941 */ /* 0x000fea0003800000 */
.L_x_3153:
[----:B------:R-:W-:Y:S01]  /*c750*/  ULDC.64 UR4, c[0x0][0x328] ;  /* 0x0000ca0000047ab9 */ /* 0x000fe20000000a00 */
[----:B------:R-:W-:Y:S01]  /*c760*/  ULDC.64 UR6, c[0x0][0x318] ;  /* 0x0000c60000067ab9 */ /* 0x000fe20000000a00 */
[----:B------:R-:W-:Y:S01]  /*c770*/  IMAD R95, R95, UR4, RZ ;  /* 0x000000045f5f7c24 */ /* 0x000fe2000f8e02ff */
[----:B------:R-:W-:Y:S01]  /*c780*/  BSSY B0, `(.L_x_3155) ;  /* 0x000001d000007945 */ /* 0x000fe20003800000 */
[----:B------:R-:W-:-:S04]  /*c790*/  IMAD.WIDE.U32 R12, R94, UR4, RZ ;  /* 0x000000045e0c7c25 */ /* 0x000fc8000f8e00ff */
[----:B------:R-:W-:Y:S01]  /*c7a0*/  IMAD R95, R94, UR5, R95 ;  /* 0x000000055e5f7c24 */ /* 0x000fe2000f8e025f */
[----:B------:R-:W-:Y:S01]  /*c7b0*/  ULDC.64 UR4, c[0x0][0x338] ;  /* 0x0000ce0000047ab9 */ /* 0x000fe20000000a00 */
[----:B------:R-:W-:Y:S02]  /*c7c0*/  IMAD.IADD R97, R97, 0x1, -R219 ;  /* 0x0000000161617824 */ /* 0x000fe400078e0adb */
[----:B------:R-:W-:Y:S02]  /*c7d0*/  IMAD R96, R96, UR4, RZ ;  /* 0x0000000460607c24 */ /* 0x000fe4000f8e02ff */
[----:B------:R-:W-:Y:S02]  /*c7e0*/  IMAD.IADD R13, R13, 0x1, R95 ;  /* 0x000000010d0d7824 */ /* 0x000fe400078e025f */
[C---:B----4-:R-:W-:Y:S02]  /*c7f0*/  IMAD R11, R93.reuse, UR5, R96 ;  /* 0x000000055d0b7c24 */ /* 0x050fe4000f8e0260 */
[----:B------:R-:W-:Y:S01]  /*c800*/  IMAD.WIDE.U32 R12, R93, UR4, R12 ;  /* 0x000000045d0c7c25 */ /* 0x000fe2000f8e000c */
[----:B------:R-:W-:-:S03]  /*c810*/  ULDC.64 UR4, c[0x0][0x330] ;  /* 0x0000cc0000047ab9 */ /* 0x000fc60000000a00 */
[----:B------:R-:W-:Y:S02]  /*c820*/  IMAD.IADD R13, R13, 0x1, R11 ;  /* 0x000000010d0d7824 */ /* 0x000fe400078e020b */
[----:B------:R-:W-:-:S04]  /*c830*/  IMAD.WIDE.U32 R12, R220, UR4, R12 ;  /* 0x00000004dc0c7c25 */ /* 0x000fc8000f8e000c */
[----:B------:R-:W-:Y:S01]  /*c840*/  IMAD R11, R220, UR5, R13 ;  /* 0x00000005dc0b7c24 */ /* 0x000fe2000f8e020d */
[----:B--23--:R-:W-:-:S04]  /*c850*/  IADD3 R40, P3, R12, UR6, RZ ;  /* 0x000000060c287c10 */ /* 0x00cfc8000ff7e0ff */
[----:B------:R-:W-:Y:S01]  /*c860*/  IADD3.X R11, R11, UR7, RZ, P3, !PT ;  /* 0x000000070b0b7c10 */ /* 0x000fe20009ffe4ff */
[----:B-1----:R0:W1:Y:S01]  /*c870*/  SHFL.IDX PT, R37, R40, RZ, 0x181f ;  /* 0x00181fff28257589 */ /* 0x00206200000e0000 */
        /* <DEDUP_REMOVED lines=13> */
.L_x_3156:
[----:B------:R-:W-:Y:S05]  /*c950*/  BSYNC B0 ;  /* 0x0000000000007941 */ /* 0x000fea0003800000 */
.L_x_3155:
[----:B------:R-:W-:Y:S01]  /*c960*/  ISETP.GE.AND P3, PT, R97, 0x21, PT ;  /* 0x000000216100780c */ /* 0x000fe20003f66270 */
[----:B0-2---:R0:W2:Y:S01]  /*c970*/  SHFL.IDX PT, R12, R11, 0x1, 0x181f ;  /* 0x00381f000b0c7f89 */ /* 0x0050a200000e0000 */
[----:B------:R-:W-:Y:S03]  /*c980*/  BSSY B0, `(.L_x_3157) ;  /* 0x000000d000007945 */ /* 0x000fe60003800000 */
[----:B-1----:R0:W1:Y:S08]  /*c990*/  SHFL.IDX PT, R37, R40, 0x1, 0x181f ;  /* 0x00381f0028257f89 */ /* 0x00207000000e0000 */
[----:B0-----:R-:W-:Y:S05]  /*c9a0*/  @!P3 BRA `(.L_x_3158) ;  /* 0x000000000028b947 */ /* 0x001fea0003800000 */
[----:B------:R-:W-:-:S13]  /*c9b0*/  ISETP.GE.AND P3, PT, R16, UR38, PT ;  /* 0x0000002610007c0c */ /* 0x000fda000bf66270 */
[----:B-1----:R-:W-:-:S04]  /*c9c0*/  @!P3 IADD3 R38, P4, R16, R37, RZ ;  /* 0x000000251026b210 */ /* 0x002fc80007f9e0ff */
[----:B--2---:R-:W-:Y:S02]  /*c9d0*/  @!P3 IADD3.X R39, R12, R17, RZ, P4, !PT ;  /* 0x000000110c27b210 */ /* 0x004fe400027fe4ff */
[----:B------:R-:W-:-:S13]  /*c9e0*/  ISETP.GE.AND P4, PT, R22, UR38, PT ;  /* 0x0000002616007c0c */ /* 0x000fda000bf86270 */
[----:B------:R-:W-:-:S05]  /*c9f0*/  @!P4 IADD3 R36, P5, R22, R37, RZ ;  /* 0x000000251624c210 */ /* 0x000fca0007fbe0ff */
[----:B------:R-:W-:Y:S02]  /*ca00*/  @!P4 IMAD.X R37, R12, 0x1, R217, P5 ;  /* 0x000000010c25c824 */ /* 0x000fe400028e06d9 */
[----:B------:R-:W0:Y:S04]  /*ca10*/  @!P3 LDS.128 R12, [R89+0x11400] ;  /* 0x01140000590cb984 */ /* 0x000e280000000c00 */
[----:B0-----:R-:W-:Y:S04]  /*ca20*/  @!P3 ST.E.128 desc[UR46][R38.64], R12 ;  /* 0x0000000c2600b985 */ /* 0x001fe8000c101d2e */
[----:B------:R-:W0:Y:S04]  /*ca30*/  @!P4 LDS.128 R12, [R89+0x15400] ;  /* 0x01540000590cc984 */ /* 0x000e280000000c00 */
[----:B0-----:R0:W-:Y:S02]  /*ca40*/  @!P4 ST.E.128 desc[UR46][R36.64], R12 ;  /* 0x0000000c2400c985 */ /* 0x0011e4000c101d2e */
.L_x_3158:
[----:B------:R-:W-:Y:S05]  /*ca50*/  BSYNC B0 ;  /* 0x0000000000007941 */ /* 0x000fea0003800000 */
.L_x_3157:
        /* <DEDUP_REMOVED lines=15> */
.L_x_3160:
[----:B------:R-:W-:Y:S05]  /*cb50*/  BSYNC B0 ;  /* 0x0000000000007941 */ /* 0x000fea0003800000 */
.L_x_3159:
        /* <DEDUP_REMOVED lines=15> */
.L_x_3162:
[----:B------:R-:W-:Y:S05]  /*cc50*/  BSYNC B0 ;  /* 0x0000000000007941 */ /* 0x000fea0003800000 */
.L_x_3161:
        /* <DEDUP_REMOVED lines=23> */
.L_x_3063:
[----:B------:R-:W2:Y:S01]  /*cdd0*/  LDL R4, [R1+0x50] ;  /* 0x0000500001047983 */ /* 0x000ea20000100800 */
[----:B------:R-:W0:Y:S01]  /*cde0*/  LDC R0, c[0x0][0x448] ;  /* 0x00011200ff007b82 */ /* 0x000e220000000800 */
[----:B------:R-:W-:Y:S01]  /*cdf0*/  IMAD.MOV.U32 R169, RZ, RZ, RZ ;  /* 0x000000ffffa97224 */ /* 0x000fe200078e00ff */
[----:B0-----:R-:W-:-:S13]  /*ce00*/  ISETP.NE.AND P1, PT, R0, 0x1, PT ;  /* 0x000000010000780c */ /* 0x001fda0003f25270 */
[----:B------:R-:W0:Y:S08]  /*ce10*/  @P1 LDC R3, c[0x0][0x44c] ;  /* 0x00011300ff031b82 */ /* 0x000e300000000800 */
[----:B------:R-:W3:Y:S01]  /*ce20*/  @P1 LDC R2, c[0x0][0x450] ;  /* 0x00011400ff021b82 */ /* 0x000ee20000000800 */
[----:B--2---:R-:W-:-:S04]  /*ce30*/  VIADD R0, R4, 0x7f ;  /* 0x0000007f04007836 */ /* 0x004fc80000000000 */
[----:B0-----:R-:W-:-:S05]  /*ce40*/  @P1 IMAD.HI.U32 R3, R0, R3, RZ ;  /* 0x0000000300031227 */ /* 0x001fca00078e00ff */
[----:B---3--:R-:W-:-:S05]  /*ce50*/  @P1 SHF.R.U32.HI R0, RZ, R2, R3 ;  /* 0x00000002ff001219 */ /* 0x008fca0000011603 */
[----:B------:R-:W-:-:S05]  /*ce60*/  IMAD.IADD R0, R91, 0x1, R0 ;  /* 0x000000015b007824 */ /* 0x000fca00078e0200 */
[----:B------:R-:W-:-:S04]  /*ce70*/  SHF.R.S32.HI R3, RZ, 0x1f, R0 ;  /* 0x0000001fff037819 */ /* 0x000fc80000011400 */
[----:B------:R-:W-:-:S04]  /*ce80*/  LEA.HI R3, R3, R0, RZ, 0x7 ;  /* 0x0000000003037211 */ /* 0x000fc800078f38ff */
[----:B------:R-:W-:-:S04]  /*ce90*/  SHF.R.S32.HI R3, RZ, 0x7, R3 ;  /* 0x00000007ff037819 */ /* 0x000fc80000011403 */
[----:B------:R-:W-:-:S04]  /*cea0*/  VIMNMX R92, R92, R3, PT ;  /* 0x000000035c5c7248 */ /* 0x000fc80003fe0100 */
[----:B------:R-:W-:Y:S01]  /*ceb0*/  ISETP.GE.AND P1, PT, R92, 0x1, PT ;  /* 0x000000015c00780c */ /* 0x000fe20003f26270 */
[----:B------:R-:W-:-:S12]  /*cec0*/  @P0 BRA `(.L_x_3164) ;  /* 0x00000000000c0947 */ /* 0x000fd80003800000 */
[----:B------:R-:W0:Y:S01]  /*ced0*/  FENCE.VIEW.ASYNC.G ;  /* 0x00000000000073c6 */ /* 0x000e220000000100 */
[----:B------:R-:W-:Y:S05]  /*cee0*/  WARPSYNC.ALL ;  /* 0x0000000000007948 */ /* 0x000fea0003800000 */
[----:B0-----:R-:W-:Y:S06]  /*cef0*/  BAR.ARV 0xc, 0x180 ;  /* 0x0306000000007b1d */ /* 0x001fec0000002000 */
.L_x_3164:
[----:B------:R-:W-:Y:S04]  /*cf00*/  BSSY B0, `(.L_x_3165) ;  /* 0x0000021000007945 */ /* 0x000fe80003800000 */
        /* <DEDUP_REMOVED lines=8> */
[----:B------:R-:W-:-:S05]  /*cf90*/  IABS R8, R9 ;  /* 0x0000000900087213 */ /* 0x000fca0000000000 */
[----:B------:R-:W-:Y:S02]  /*cfa0*/  IMAD.MOV R8, RZ, RZ, -R8 ;  /* 0x000000ffff087224 */ /* 0x000fe400078e0a08 */
[----:B0-----:R-:W0:Y:S02]  /*cfb0*/  MUFU.RCP R4, R4 ;  /* 0x0000000400047308 */ /* 0x001e240000001000 */
[----:B0-----:R-:W-:Y:S01]  /*cfc0*/  VIADD R2, R4, 0xffffffe ;  /* 0x0ffffffe04027836 */ /* 0x001fe20000000000 */
[----:B------:R-:W-:Y:S02]  /*cfd0*/  IABS R4, R0 ;  /* 0x0000000000047213 */ /* 0x000fe40000000000 */
[----:B------:R-:W-:-:S03]  /*cfe0*/  LOP3.LUT R0, R0, R9, RZ, 0x3c, !PT ;  /* 0x0000000900007212 */ /* 0x000fc600078e3cff */
[----:B------:R0:W2:Y:S01]  /*cff0*/  F2I.FTZ.U32.TRUNC.NTZ R3, R2 ;  /* 0x0000000200037305 */ /* 0x0000a2000021f000 */
[----:B------:R-:W-:Y:S01]  /*d000*/  ISETP.GE.AND P2, PT, R0, RZ, PT ;  /* 0x000000ff0000720c */ /* 0x000fe20003f46270 */
[----:B0-----:R-:W-:Y:S01]  /*d010*/  IMAD.MOV.U32 R2, RZ, RZ, RZ ;  /* 0x000000ffff027224 */ /* 0x001fe200078e00ff */
[----:B--2---:R-:W-:-:S05]  /*d020*/  IADD3 R6, RZ, -R3, RZ ;  /* 0x80000003ff067210 */ /* 0x004fca0007ffe0ff */
        /* <DEDUP_REMOVED lines=14> */
.L_x_3166:
[----:B------:R-:W-:Y:S05]  /*d110*/  BSYNC B0 ;  /* 0x0000000000007941 */ /* 0x000fea0003800000 */
.L_x_3165:
[----:B------:R-:W2:Y:S01]  /*d120*/  LDL R0, [R1+0xa4] ;  /* 0x0000a40001007983 */ /* 0x000ea20000100800 */
[----:B------:R-:W-:Y:S02]  /*d130*/  PLOP3.LUT P0, PT, PT, PT, PT, 0x80, 0x0 ;  /* 0x000000000000781c */ /* 0x000fe40003f0f070 */
[----:B------:R-:W-:Y:S01]  /*d140*/  CS2R R166, SRZ ;  /* 0x0000000000a67805 */ /* 0x000fe2000001ff00 */
[----:B------:R-:W-:Y:S01]  /*d150*/  IMAD.MOV.U32 R5, RZ, RZ, RZ ;  /* 0x000000ffff057224 */ /* 0x000fe200078e00ff */
[----:B------:R-:W-:Y:S02]  /*d160*/  CS2R R146, SRZ ;  /* 0x0000000000927805 */ /* 0x000fe4000001ff00 */
[----:B------:R-:W-:Y:S02]  /*d170*/  CS2R R64, SRZ ;  /* 0x0000000000407805 */ /* 0x000fe4000001ff00 */
[----:B------:R-:W-:Y:S01]  /*d180*/  CS2R R28, SRZ ;  /* 0x00000000001c7805 */ /* 0x000fe2000001ff00 */
[----:B------:R-:W-:Y:S01]  /*d190*/  IMAD.MOV.U32 R25, RZ, RZ, RZ ;  /* 0x000000ffff197224 */ /* 0x000fe200078e00ff */
[----:B------:R-:W-:-:S02]  /*d1a0*/  CS2R R152, SRZ ;  /* 0x0000000000987805 */ /* 0x000fc4000001ff00 */
[----:B------:R-:W-:Y:S02]  /*d1b0*/  CS2R R158, SRZ ;  /* 0x00000000009e7805 */ /* 0x000fe4000001ff00 */
[----:B-1----:R-:W-:Y:S02]  /*d1c0*/  CS2R R36, SRZ ;  /* 0x0000000000247805 */ /* 0x002fe4000001ff00 */
[----:B------:R-:W-:Y:S02]  /*d1d0*/  CS2R R6, SRZ ;  /* 0x0000000000067805 */ /* 0x000fe4000001ff00 */
[----:B------:R-:W-:Y:S02]  /*d1e0*/  CS2R R160, SRZ ;  /* 0x0000000000a07805 */ /* 0x000fe4000001ff00 */
[----:B------:R-:W-:Y:S02]  /*d1f0*/  MOV R8, RZ ;  /* 0x000000ff00087202 */ /* 0x000fe40000000f00 */
        /* <DEDUP_REMOVED lines=62> */
[----:B------:R-:W-:Y:S02]  /*d5e0*/  VIADD R0, R23, 0x20400 ;  /* 0x0002040017007836 */ /* 0x000fe40000000000 */
[----:B0-----:R-:W-:-:S05]  /*d5f0*/  VIADD R28, R2, 0xffffff80 ;  /* 0xffffff80021c7836 */ /* 0x001fca0000000000 */
[----:B------:R-:W-:-:S04]  /*d600*/  SHF.R.S32.HI R33, RZ, 0x1f, R28 ;  /* 0x0000001fff217819 */ /* 0x000fc8000001141c */
[----:B------:R-:W-:-:S04]  /*d610*/  LEA.HI R13, R33, R28, RZ, 0x7 ;  /* 0x0000001c210d7211 */ /* 0x000fc800078f38ff */
[----:B------:R-:W-:Y:S01]  /*d620*/  SHF.R.S32.HI R13, RZ, 0x7, R13 ;  /* 0x00000007ff0d7819 */ /* 0x000fe2000001140d */
[----:B------:R-:W-:Y:S06]  /*d630*/  BRA.DIV UR4, `(.L_x_3168) ;  /* 0x0000025604c07947 */ /* 0x000fec000b800000 */
[----:B------:R0:W1:Y:S02]  /*d640*/  SHFL.IDX PT, R14, R13, RZ, 0x1f ;  /* 0x00001fff0d0e7589 */ /* 0x00006400000e0000 */
.L_x_3490:
[----:B-1----:R-:W-:Y:S01]  /*d650*/  LEA.HI R2, R14, R14, RZ, 0x1 ;  /* 0x0000000e0e027211 */ /* 0x002fe200078f08ff */
[----:B------:R-:W-:Y:S01]  /*d660*/  BSSY B6, `(.L_x_3169) ;  /* 0x0000019000067945 */ /* 0x000fe20003800000 */
[----:B------:R-:W-:Y:S02]  /*d670*/  LOP3.LUT P0, RZ, R0, 0x3ff, RZ, 0xc0, !PT ;  /* 0x000003ff00ff7812 */ /* 0x000fe4000780c0ff */
[----:B------:R-:W-:Y:S02]  /*d680*/  LOP3.LUT R3, R2, 0x1e, RZ, 0xc0, !PT ;  /* 0x0000001e02037812 */ /* 0x000fe400078ec0ff */
[----:B------:R-:W-:-:S03]  /*d690*/  P2R R25, PR, RZ, 0x1 ;  /* 0x00000001ff197803 */ /* 0x000fc60000000000 */
[----:B------:R-:W-:-:S04]  /*d6a0*/  IMAD.IADD R3, R14, 0x1, -R3 ;  /* 0x000000010e037824 */ /* 0x000fc800078e0a03 */
[----:B------:R-:W-:-:S05]  /*d6b0*/  IMAD R3, R3, 0x2000, R0 ;  /* 0x0000200003037824 */ /* 0x000fca00078e0200 */
[----:B------:R-:W-:-:S04]  /*d6c0*/  SHF.R.U32.HI R3, RZ, 0x4, R3 ;  /* 0x00000004ff037819 */ /* 0x000fc80000011603 */
[----:B------:R-:W-:Y:S01]  /*d6d0*/  LOP3.LUT R36, R3, 0x3fff, RZ, 0xc0, !PT ;  /* 0x00003fff03247812 */ /* 0x000fe200078ec0ff */
[----:B------:R-:W-:Y:S06]  /*d6e0*/  @!P0 BRA `(.L_x_3170) ;  /* 0x0000000000408947 */ /* 0x000fec0003800000 */
[----:B------:R-:W-:Y:S01]  /*d6f0*/  MOV R2, 0x0 ;  /* 0x0000000000027802 */ /* 0x000fe20000000f00 */
[----:B------:R-:W-:Y:S01]  /*d700*/  ULDC.64 UR4, c[0x4][0xc0] ;  /* 0x0100300000047ab9 */ /* 0x000fe20000000a00 */
[----:B------:R-:W-:Y:S01]  /*d710*/  ULDC.64 UR6, c[0x4][0xc8] ;  /* 0x0100320000067ab9 */ /* 0x000fe20000000a00 */
[----:B------:R-:W-:Y:S01]  /*d720*/  IMAD.U32 R4, RZ, RZ, UR4 ;  /* 0x00000004ff047e24 */ /* 0x000fe2000f8e00ff */
[----:B------:R-:W-:Y:S01]  /*d730*/  MOV R5, UR5 ;  /* 0x0000000500057c02 */ /* 0x000fe20008000f00 */
[----:B------:R-:W-:Y:S01]  /*d740*/  ULDC.64 UR4, c[0x4][0x30] ;  /* 0x01000c0000047ab9 */ /* 0x000fe20000000a00 */
[----:B------:R-:W1:Y:S01]  /*d750*/  LDC.64 R2, c[0x4][R2] ;  /* 0x0100000002027b82 */ /* 0x000e620000000a00 */
[----:B------:R-:W-:Y:S01]  /*d760*/  IMAD.U32 R6, RZ, RZ, UR6 ;  /* 0x00000006ff067e24 */ /* 0x000fe2000f8e00ff */
[----:B------:R-:W-:Y:S01]  /*d770*/  MOV R12, 0x1 ;  /* 0x00000001000c7802 */ /* 0x000fe20000000f00 */
[----:B------:R-:W-:Y:S02]  /*d780*/  IMAD.U32 R7, RZ, RZ, UR7 ;  /* 0x00000007ff077e24 */ /* 0x000fe4000f8e00ff */
[----:B------:R-:W-:-:S02]  /*d790*/  IMAD.U32 R10, RZ, RZ, UR4 ;  /* 0x00000004ff0a7e24 */ /* 0x000fc4000f8e00ff */
[----:B------:R-:W-:Y:S02]  /*d7a0*/  IMAD.U32 R11, RZ, RZ, UR5 ;  /* 0x00000005ff0b7e24 */ /* 0x000fe4000f8e00ff */
[----:B------:R-:W-:Y:S02]  /*d7b0*/  IMAD.MOV.U32 R8, RZ, RZ, 0x70 ;  /* 0x00000070ff087424 */ /* 0x000fe400078e00ff */
[----:B0-----:R-:W-:-:S07]  /*d7c0*/  IMAD.MOV.U32 R13, RZ, RZ, RZ ;  /* 0x000000ffff0d7224 */ /* 0x001fce00078e00ff */
[----:B------:R-:W-:-:S07]  /*d7d0*/  LEPC R20, `(.L_x_3170) ;  /* 0x000000001014794e */ /* 0x000fce0000000000 */
[----:B-1---5:R-:W-:Y:S05]  /*d7e0*/  CALL.ABS.NOINC R2 ;  /* 0x0000000002007343 */ /* 0x022fea0003c00000 */
.L_x_3170:
[----:B------:R-:W-:Y:S05]  /*d7f0*/  BSYNC B6 ;  /* 0x0000000000067941 */ /* 0x000fea0003800000 */
.L_x_3169:
        /* <DEDUP_REMOVED lines=15> */
[----:B------:R-:W-:-:S04]  /*d8f0*/  @P0 IMAD.WIDE.U32 R6, R20, R6, RZ ;  /* 0x0000000614060225 */ /* 0x000fc800078e00ff */
[C---:B0-----:R-:W-:Y:S02]  /*d900*/  @P1 IMAD R13, R20.reuse, R9, R10 ;  /* 0x00000009140d1224 */ /* 0x041fe400078e020a */
[----:B------:R-:W-:-:S04]  /*d910*/  @P1 IMAD.WIDE.U32 R8, R20, R8, RZ ;  /* 0x0000000814081225 */ /* 0x000fc800078e00ff */
[----:B------:R-:W-:Y:S02]  /*d920*/  @P0 IMAD.IADD R7, R7, 0x1, R11 ;  /* 0x0000000107070824 */ /* 0x000fe400078e020b */
[----:B------:R-:W-:Y:S02]  /*d930*/  @P1 IMAD.IADD R9, R9, 0x1, R13 ;  /* 0x0000000109091824 */ /* 0x000fe400078e020d */
[----:B----4-:R-:W-:-:S04]  /*d940*/  @P0 IMAD.WIDE.U32 R6, R220, R4, R6 ;  /* 0x00000004dc060225 */ /* 0x010fc800078e0006 */
[----:B------:R-:W-:Y:S01]  /*d950*/  @P1 IMAD.WIDE.U32 R8, R220, R2, R8 ;  /* 0x00000002dc081225 */ /* 0x000fe200078e0008 */
        /* <DEDUP_REMOVED lines=18> */
[----:B------:R-:W-:-:S04]  /*da80*/  LOP3.LUT R0, R0, 0xfffffffe, RZ, 0xc0, !PT ;  /* 0xfffffffe00007812 */ /* 0x000fc800078ec0ff */
[----:B------:R-:W-:-:S04]  /*da90*/  IADD3 R0, R20, -R0, RZ ;  /* 0x8000000014007210 */ /* 0x000fc80007ffe0ff */
[----:B------:R-:W-:-:S04]  /*daa0*/  SHF.L.U32 R0, R0, 0x1f, RZ ;  /* 0x0000001f00007819 */ /* 0x000fc800000006ff */
[----:B------:R0:W1:Y:S03]  /*dab0*/  SYNCS.PHASECHK.TRANS64.TRYWAIT P0, [R23+URZ+0x38800], R0 ;  /* 0x03880000170075a7 */ /* 0x000066000800017f */
[----:B-1----:R-:W-:Y:S05]  /*dac0*/  @!P0 NANOSLEEP.SYNCS 0x989680 ;  /* 0x009896800000895d */ /* 0x002fea0003900000 */
[----:B------:R-:W1:Y:S01]  /*dad0*/  @!P0 SYNCS.PHASECHK.TRANS64 P0, [R23+URZ+0x38800], R0 ;  /* 0x03880000170085a7 */ /* 0x000e62000800007f */
[----:B------:R-:W-:Y:S04]  /*dae0*/  BSSY B0, `(.L_x_3172) ;  /* 0x0000006000007945 */ /* 0x000fe80003800000 */
[----:B-1----:R-:W-:Y:S05]  /*daf0*/  @P0 BRA `(.L_x_3173) ;  /* 0x0000000000100947 */ /* 0x002fea0003800000 */
.L_x_3174:
[----:B-1----:R1:W2:Y:S02]  /*db00*/  SYNCS.PHASECHK.TRANS64.TRYWAIT P0, [R23+URZ+0x38800], R0 ;  /* 0x03880000170075a7 */ /* 0x0022a4000800017f */
[----:B--2---:R-:W-:Y:S05]  /*db10*/  @!P0 NANOSLEEP.SYNCS 0x989680 ;  /* 0x009896800000895d */ /* 0x004fea0003900000 */
[----:B------:R-:W2:Y:S02]  /*db20*/  @!P0 SYNCS.PHASECHK.TRANS64 P0, [R23+URZ+0x38800], R0 ;  /* 0x03880000170085a7 */ /* 0x000ea4000800007f */
[----:B--2---:R-:W-:Y:S05]  /*db30*/  @!P0 BRA `(.L_x_3174) ;  /* 0xfffffffc00f08947 */ /* 0x004fea000383ffff */
.L_x_3173:
[----:B------:R-:W-:Y:S05]  /*db40*/  BSYNC B0 ;  /* 0x0000000000007941 */ /* 0x000fea0003800000 */
.L_x_3172:
[----:B------:R-:W-:Y:S05]  /*db50*/  BRA `(.L_x_3175) ;  /* 0x0000009400d47947 */ /* 0x000fea0003800000 */
.L_x_3171:
[----:B------:R-:W-:Y:S01]  /*db60*/  ISETP.NE.AND P0, PT, R25, RZ, PT ;  /* 0x000000ff1900720c */ /* 0x000fe20003f05270 */
[----:B------:R-:W-:Y:S01]  /*db70*/  ULDC.64 UR4, c[0x0][0x3f8] ;  /* 0x0000fe0000047ab9 */ /* 0x000fe20000000a00 */
[----:B-----5:R-:W-:Y:S01]  /*db80*/  SHF.R.S32.HI R0, RZ, 0x1f, R24 ;  /* 0x0000001fff007819 */ /* 0x020fe20000011418 */
[----:B------:R-:W-:Y:S01]  /*db90*/  ULDC.64 UR6, c[0x0][0x408] ;  /* 0x0001020000067ab9 */ /* 0x000fe20000000a00 */
[----:B------:R-:W-:Y:S01]  /*dba0*/  IMAD.WIDE.U32 R26, R24, UR4, RZ ;  /* 0x00000004181a7c25 */ /* 0x000fe2000f8e00ff */
[----:B------:R-:W-:Y:S03]  /*dbb0*/  BSSY B6, `(.L_x_3176) ;  /* 0x0000019000067945 */ /* 0x000fe60003800000 */
[C---:B------:R-:W-:Y:S02]  /*dbc0*/  IMAD R3, R0.reuse, UR4, RZ ;  /* 0x0000000400037c24 */ /* 0x040fe4000f8e02ff */
[----:B------:R-:W-:-:S02]  /*dbd0*/  IMAD R5, R0, UR6, RZ ;  /* 0x0000000600057c24 */ /* 0x000fc4000f8e02ff */
[C---:B------:R-:W-:Y:S02]  /*dbe0*/  IMAD R3, R24.reuse, UR5, R3 ;  /* 0x0000000518037c24 */ /* 0x040fe4000f8e0203 */
        /* <DEDUP_REMOVED lines=21> */
.L_x_3177:
[----:B------:R-:W-:Y:S05]  /*dd40*/  BSYNC B6 ;  /* 0x0000000000067941 */ /* 0x000fea0003800000 */
.L_x_3176:
[----:B------:R-:W2:Y:S01]  /*dd50*/  LDL R52, [R1+0x50] ;  /* 0x0000500001347983 */ /* 0x000ea20000100800 */
[----:B------:R-:W-:Y:S01]  /*dd60*/  ULDC.U8 UR4, c[0x0][0x410] ;  /* 0x0001040000047ab9 */ /* 0x000fe20000000000 */
[----:B------:R-:W-:Y:S01]  /*dd70*/  LEA.HI R33, R33, R28, RZ, 0x3 ;  /* 0x0000001c21217211 */ /* 0x000fe200078f18ff */
[----:B------:R-:W-:Y:S01]  /*dd80*/  BSSY B0, `(.L_x_3178) ;  /* 0x000094a000007945 */ /* 0x000fe20003800000 */
[----:B------:R-:W-:Y:S02]  /*dd90*/  ISETP.NE.AND P0, PT, RZ, UR4, PT ;  /* 0x00000004ff007c0c */ /* 0x000fe4000bf05270 */
[----:B------:R-:W-:-:S05]  /*dda0*/  LOP3.LUT R33, R33, 0xfffffff8, RZ, 0xc0, !PT ;  /* 0xfffffff821217812 */ /* 0x000fca00078ec0ff */
[----:B------:R-:W-:Y:S01]  /*ddb0*/  IMAD.IADD R0, R28, 0x1, -R33 ;  /* 0x000000011c007824 */ /* 0x000fe200078e0a21 */
[----:B--2---:R-:W-:-:S05]  /*ddc0*/  IADD3 R10, R219, R52, RZ ;  /* 0x00000034db0a7210 */ /* 0x004fca0007ffe0ff */
[----:B------:R-:W-:Y:S01]  /*ddd0*/  IMAD R3, R0, 0x20, R10 ;  /* 0x0000002000037824 */ /* 0x000fe200078e020a */
        /* <DEDUP_REMOVED lines=30> */
.L_x_3496:
[----:B------:R-:W5:Y:S01]  /*dfc0*/  LDL R4, [R1+0x48] ;  /* 0x0000480001047983 */ /* 0x000f620000100800 */
[----:B------:R-:W-:Y:S01]  /*dfd0*/  BSSY B1, `(.L_x_3181) ;  /* 0x000001c000017945 */ /* 0x000fe20003800000 */
[----:B------:R-:W-:Y:S02]  /*dfe0*/  CS2R R40, SRZ ;  /* 0x0000000000287805 */ /* 0x000fe4000001ff00 */
[----:B------:R-:W-:Y:S02]  /*dff0*/  CS2R R44, SRZ ;  /* 0x00000000002c7805 */ /* 0x000fe4000001ff00 */
[----:B------:R-:W-:Y:S02]  /*e000*/  CS2R R42, SRZ ;  /* 0x00000000002a7805 */ /* 0x000fe4000001ff00 */
[----:B------:R-:W-:Y:S01]  /*e010*/  CS2R R46, SRZ ;  /* 0x00000000002e7805 */ /* 0x000fe2000001ff00 */
[----:B-----5:R-:W-:-:S05]  /*e020*/  IMAD R51, R4, R51, RZ ;  /* 0x0000003304337224 */ /* 0x020fca00078e02ff */
[----:B------:R-:W-:-:S13]  /*e030*/  ISETP.GE.AND P0, PT, R10, R51, PT ;  /* 0x000000330a00720c */ /* 0x000fda0003f06270 */
[----:B------:R-:W-:Y:S05]  /*e040*/  @P0 BRA `(.L_x_3182) ;  /* 0x0000000000500947 */ /* 0x000fea0003800000 */
[----:B------:R-:W1:Y:S01]  /*e050*/  LDL R11, [R1+0x84] ;  /* 0x00008400010b7983 */ /* 0x000e620000100800 */
[----:B------:R-:W-:Y:S01]  /*e060*/  ULDC UR4, c[0x0][0x3f4] ;  /* 0x0000fd0000047ab9 */ /* 0x000fe20000000800 */
[----:B------:R-:W-:Y:S02]  /*e070*/  CS2R R40, SRZ ;  /* 0x0000000000287805 */ /* 0x000fe4000001ff00 */
[----:B------:R-:W-:Y:S02]  /*e080*/  ISETP.GE.AND P4, PT, R218, UR4, PT ;  /* 0x00000004da007c0c */ /* 0x000fe4000bf86270 */
[----:B------:R-:W-:Y:S02]  /*e090*/  CS2R R44, SRZ ;  /* 0x00000000002c7805 */ /* 0x000fe4000001ff00 */
[----:B------:R-:W-:-:S09]  /*e0a0*/  ISETP.GE.AND P3, PT, R18, UR4, PT ;  /* 0x0000000412007c0c */ /* 0x000fd2000bf66270 */
[CC--:B--2---:R-:W-:Y:S02]  /*e0b0*/  @!P4 IADD3 R6, P0, R218.reuse, R5.reuse, RZ ;  /* 0x00000005da06c210 */ /* 0x0c4fe40007f1e0ff */
[----:B----4-:R-:W-:Y:S02]  /*e0c0*/  @!P4 IADD3 R8, P2, R218, R14, RZ ;  /* 0x0000000eda08c210 */ /* 0x010fe40007f5e0ff */
[----:B------:R-:W-:Y:S02]  /*e0d0*/  CS2R R46, SRZ ;  /* 0x00000000002e7805 */ /* 0x000fe4000001ff00 */
[----:B------:R-:W-:Y:S01]  /*e0e0*/  CS2R R42, SRZ ;  /* 0x00000000002a7805 */ /* 0x000fe2000001ff00 */
[----:B-1----:R-:W-:Y:S01]  /*e0f0*/  @!P4 IMAD.X R7, R3, 0x1, R11, P0 ;  /* 0x000000010307c824 */ /* 0x002fe200000e060b */
[----:B------:R-:W-:-:S04]  /*e100*/  @!P3 IADD3 R4, P0, R18, R5, RZ ;  /* 0x000000051204b210 */ /* 0x000fc80007f1e0ff */
[----:B------:R1:W5:Y:S01]  /*e110*/  @!P4 LD.E.64 R40, desc[UR46][R6.64] ;  /* 0x0000002e0628c980 */ /* 0x000362000c101b00 */
[----:B------:R-:W-:-:S05]  /*e120*/  @!P3 IADD3.X R5, R3, R19, RZ, P0, !PT ;  /* 0x000000130305b210 */ /* 0x000fca00007fe4ff */
[----:B------:R2:W5:Y:S01]  /*e130*/  @!P3 LD.E.64 R44, desc[UR46][R4.64] ;  /* 0x0000002e042cb980 */ /* 0x000562000c101b00 */
[----:B-1----:R-:W-:-:S05]  /*e140*/  @!P3 IADD3 R6, P1, R18, R14, RZ ;  /* 0x0000000e1206b210 */ /* 0x002fca0007f3e0ff */
[C---:B---3--:R-:W-:Y:S02]  /*e150*/  @!P3 IMAD.X R7, R9.reuse, 0x1, R19, P1 ;  /* 0x000000010907b824 */ /* 0x048fe400008e0613 */
[----:B------:R-:W-:-:S03]  /*e160*/  @!P4 IMAD.X R9, R9, 0x1, R11, P2 ;  /* 0x000000010909c824 */ /* 0x000fc600010e060b */
[----:B------:R2:W5:Y:S04]  /*e170*/  @!P3 LD.E.64 R46, desc[UR46][R6.64] ;  /* 0x0000002e062eb980 */ /* 0x000568000c101b00 */
[----:B------:R2:W5:Y:S02]  /*e180*/  @!P4 LD.E.64 R42, desc[UR46][R8.64] ;  /* 0x0000002e082ac980 */ /* 0x000564000c101b00 */
.L_x_3182:
[----:B------:R-:W-:Y:S05]  /*e190*/  BSYNC B1 ;  /* 0x0000000000017941 */ /* 0x000fea0003800000 */
.L_x_3181:
[----:B------:R-:W-:Y:S01]  /*e1a0*/  UMOV UR4, 0xffffffff ;  /* 0xffffffff00047882 */ /* 0x000fe20000000000 */
[----:B------:R-:W-:Y:S02]  /*e1b0*/  CS2R R30, SRZ ;  /* 0x00000000001e7805 */ /* 0x000fe4000001ff00 */
[----:B------:R-:W-:Y:S05]  /*e1c0*/  BRA.DIV UR4, `(.L_x_3183) ;  /* 0x0000024e04707947 */ /* 0x000fea000b800000 */
[----:B-1----:R1:W0:Y:S04]  /*e1d0*/  SHFL.IDX PT, R3, R48, 0x1, 0x181f ;  /* 0x00381f0030037f89 */ /* 0x00222800000e0000 */
[----:B--2---:R1:W2:Y:S04]  /*e1e0*/  SHFL.IDX PT, R5, R0, 0x1, 0x181f ;  /* 0x00381f0000057f89 */ /* 0x0042a800000e0000 */
[----:B---3--:R1:W3:Y:S04]  /*e1f0*/  SHFL.IDX PT, R9, R37, 0x1, 0x181f ;  /* 0x00381f0025097f89 */ /* 0x0082e800000e0000 */
[----:B----4-:R1:W4:Y:S02]  /*e200*/  SHFL.IDX PT, R14, R49, 0x1, 0x181f ;  /* 0x00381f00310e7f89 */ /* 0x01032400000e0000 */
.L_x_3502:
[----:B------:R-:W-:Y:S01]  /*e210*/  VIADD R4, R10, 0x20 ;  /* 0x000000200a047836 */ /* 0x000fe20000000000 */
[----:B------:R-:W-:Y:S01]  /*e220*/  BSSY B1, `(.L_x_3184) ;  /* 0x000001a000017945 */ /* 0x000fe20003800000 */
[----:B------:R-:W-:Y:S02]  /*e230*/  CS2R R34, SRZ ;  /* 0x0000000000227805 */ /* 0x000fe4000001ff00 */
[----:B------:R-:W-:Y:S02]  /*e240*/  CS2R R32, SRZ ;  /* 0x0000000000207805 */ /* 0x000fe4000001ff00 */
[----:B------:R-:W-:Y:S02]  /*e250*/  CS2R R38, SRZ ;  /* 0x0000000000267805 */ /* 0x000fe4000001ff00 */
[----:B------:R-:W-:-:S13]  /*e260*/  ISETP.GE.AND P0, PT, R4, R51, PT ;  /* 0x000000330400720c */ /* 0x000fda0003f06270 */
[----:B------:R-:W-:Y:S05]  /*e270*/  @P0 BRA `(.L_x_3185) ;  /* 0x0000000000500947 */ /* 0x000fea0003800000 */
[----:B------:R-:W0:Y:S01]  /*e280*/  LDL R11, [R1+0x84] ;  /* 0x00008400010b7983 */ /* 0x000e220000100800 */
        /* <DEDUP_REMOVED lines=9> */
[----:B0-----:R-:W-:Y:S01]  /*e320*/  @!P4 IMAD.X R7, R3, 0x1, R11, P0 ;  /* 0x000000010307c824 */ /* 0x001fe200000e060b */
[----:B------:R-:W-:-:S04]  /*e330*/  @!P3 IADD3 R4, P0, R18, R5, RZ ;  /* 0x000000051204b210 */ /* 0x000fc80007f1e0ff */
[----:B------:R0:W5:Y:S01]  /*e340*/  @!P4 LD.E.64 R30, desc[UR46][R6.64] ;  /* 0x0000002e061ec980 */ /* 0x000162000c101b00 */
[----:B------:R-:W-:-:S05]  /*e350*/  @!P3 IMAD.X R5, R3, 0x1, R19, P0 ;  /* 0x000000010305b824 */ /* 0x000fca00000e0613 */
[----:B------:R2:W5:Y:S01]  /*e360*/  @!P3 LD.E.64 R34, desc[UR46][R4.64] ;  /* 0x0000002e0422b980 */ /* 0x000562000c101b00 */
[----:B0-----:R-:W-:-:S04]  /*e370*/  @!P3 IADD3 R6, P1, R18, R14, RZ ;  /* 0x0000000e1206b210 */ /* 0x001fc80007f3e0ff */
[C---:B---3--:R-:W-:Y:S01]  /*e380*/  @!P3 IADD3.X R7, R9.reuse, R19, RZ, P1, !PT ;  /* 0x000000130907b210 */ /* 0x048fe20000ffe4ff */
[----:B------:R-:W-:-:S04]  /*e390*/  @!P4 IMAD.X R9, R9, 0x1, R11, P2 ;  /* 0x000000010909c824 */ /* 0x000fc800010e060b */
[----:B------:R2:W5:Y:S04]  /*e3a0*/  @!P3 LD.E.64 R38, desc[UR46][R6.64] ;  /* 0x0000002e0626b980 */ /* 0x000568000c101b00 */
[----:B------:R2:W5:Y:S02]  /*e3b0*/  @!P4 LD.E.64 R32, desc[UR46][R8.64] ;  /* 0x0000002e0820c980 */ /* 0x000564000c101b00 */
.L_x_3185:
[----:B------:R-:W-:Y:S05]  /*e3c0*/  BSYNC B1 ;  /* 0x0000000000017941 */ /* 0x000fea0003800000 */
.L_x_3184:
[----:B------:R-:W-:-:S03]  /*e3d0*/  UMOV UR4, 0xffffffff ;  /* 0xffffffff00047882 */ /* 0x000fc60000000000 */
[----:B------:R-:W-:Y:S05]  /*e3e0*/  BRA.DIV UR4, `(.L_x_3186) ;  /* 0x0000024e04587947 */ /* 0x000fea000b800000 */
[----:B0-----:R0:W0:Y:S04]  /*e3f0*/  SHFL.IDX PT, R3, R48, 0x2, 0x181f ;  /* 0x00581f0030037f89 */ /* 0x00102800000e0000 */
[----:B--2---:R2:W0:Y:S04]  /*e400*/  SHFL.IDX PT, R5, R0, 0x2, 0x181f ;  /* 0x00581f0000057f89 */ /* 0x00442800000e0000 */
[----:B---3--:R2:W3:Y:S04]  /*e410*/  SHFL.IDX PT, R9, R37, 0x2, 0x181f ;  /* 0x00581f0025097f89 */ /* 0x0084e800000e0000 */
[----:B----4-:R2:W4:Y:S02]  /*e420*/  SHFL.IDX PT, R14, R49, 0x2, 0x181f ;  /* 0x00581f00310e7f89 */ /* 0x01052400000e0000 */
.L_x_3508:
        /* <DEDUP_REMOVED lines=8> */
[----:B------:R-:W2:Y:S01]  /*e4b0*/  LDL R11, [R1+0x84] ;  /* 0x00008400010b7983 */ /* 0x000ea20000100800 */
[----:B------:R-:W-:Y:S01]  /*e4c0*/  ULDC UR4, c[0x0][0x3f4] ;  /* 0x0000fd0000047ab9 */ /* 0x000fe20000000800 */
[----:B------:R-:W-:Y:S02]  /*e4d0*/  CS2R R24, SRZ ;  /* 0x0000000000187805 */ /* 0x000fe4000001ff00 */
[----:B------:R-:W-:Y:S02]  /*e4e0*/  ISETP.GE.AND P4, PT, R218, UR4, PT ;  /* 0x00000004da007c0c */ /* 0x000fe4000bf86270 */
[----:B------:R-:W-:Y:S02]  /*e4f0*/  CS2R R26, SRZ ;  /* 0x00000000001a7805 */ /* 0x000fe4000001ff00 */
[----:B------:R-:W-:-:S09]  /*e500*/  ISETP.GE.AND P3, PT, R18, UR4, PT ;  /* 0x0000000412007c0c */ /* 0x000fd2000bf66270 */
[CC--:B0-----:R-:W-:Y:S02]  /*e510*/  @!P4 IADD3 R6, P0, R218.reuse, R5.reuse, RZ ;  /* 0x00000005da06c210 */ /* 0x0c1fe40007f1e0ff */
[----:B----4-:R-:W-:Y:S02]  /*e520*/  @!P4 IADD3 R8, P2, R218, R14, RZ ;  /* 0x0000000eda08c210 */ /* 0x010fe40007f5e0ff */
[----:B------:R-:W-:Y:S02]  /*e530*/  CS2R R28, SRZ ;  /* 0x00000000001c7805 */ /* 0x000fe4000001ff00 */
[----:B------:R-:W-:Y:S01]  /*e540*/  CS2R R20, SRZ ;  /* 0x0000000000147805 */ /* 0x000fe2000001ff00 */
[----:B--2---:R-:W-:Y:S01]  /*e550*/  @!P4 IMAD.X R7, R3, 0x1, R11, P0 ;  /* 0x000000010307c824 */ /* 0x004fe200000e060b */
[----:B------:R-:W-:-:S04]  /*e560*/  @!P3 IADD3 R4, P0, R18, R5, RZ ;  /* 0x000000051204b210 */ /* 0x000fc80007f1e0ff */
[----:B------:R0:W5:Y:S01]  /*e570*/  @!P4 LD.E.64 R24, desc[UR46][R6.64] ;  /* 0x0000002e0618c980 */ /* 0x000162000c101b00 */
[----:B------:R-:W-:-:S05]  /*e580*/  @!P3 IMAD.X R5, R3, 0x1, R19, P0 ;  /* 0x000000010305b824 */ /* 0x000fca00000e0613 */
[----:B------:R2:W5:Y:S01]  /*e590*/  @!P3 LD.E.64 R26, desc[UR46][R4.64] ;  /* 0x0000002e041ab980 */ /* 0x000562000c101b00 */
[----:B0-----:R-:W-:-:S05]  /*e5a0*/  @!P3 IADD3 R6, P1, R18, R14, RZ ;  /* 0x0000000e1206b210 */ /* 0x001fca0007f3e0ff */
[C---:B---3--:R-:W-:Y:S01]  /*e5b0*/  @!P3 IMAD.X R7, R9.reuse, 0x1, R19, P1 ;  /* 0x000000010907b824 */ /* 0x048fe200008e0613 */
[----:B------:R-:W-:-:S04]  /*e5c0*/  @!P4 IADD3.X R9, R9, R11, RZ, P2, !PT ;  /* 0x0000000b0909c210 */ /* 0x000fc800017fe4ff */
[----:B------:R2:W5:Y:S04]  /*e5d0*/  @!P3 LD.E.64 R28, desc[UR46][R6.64] ;  /* 0x0000002e061cb980 */ /* 0x000568000c101b00 */
[----:B------:R2:W5:Y:S02]  /*e5e0*/  @!P4 LD.E.64 R20, desc[UR46][R8.64] ;  /* 0x0000002e0814c980 */ /* 0x000564000c101b00 */
.L_x_3188:
[----:B------:R-:W-:Y:S05]  /*e5f0*/  BSYNC B1 ;  /* 0x0000000000017941 */ /* 0x000fea0003800000 */
.L_x_3187:
[----:B------:R-:W-:Y:S01]  /*e600*/  UMOV UR4, 0xffffffff ;  /* 0xffffffff00047882 */ /* 0x000fe20000000000 */
[----:B--23--:R-:W-:Y:S02]  /*e610*/  CS2R R8, SRZ ;  /* 0x0000000000087805 */ /* 0x00cfe4000001ff00 */
[----:B------:R-:W-:Y:S05]  /*e620*/  BRA.DIV UR4, `(.L_x_3189) ;  /* 0x0000024e04387947 */ /* 0x000fea000b800000 */
[----:B0-----:R0:W2:Y:S04]  /*e630*/  SHFL.IDX PT, R3, R48, 0x3, 0x181f ;  /* 0x00781f0030037f89 */ /* 0x0010a800000e0000 */
[----:B------:R0:W3:Y:S04]  /*e640*/  SHFL.IDX PT, R5, R0, 0x3, 0x181f ;  /* 0x00781f0000057f89 */ /* 0x0000e800000e0000 */
[----:B-1----:R-:W1:Y:S04]  /*e650*/  SHFL.IDX PT, R37, R37, 0x3, 0x181f ;  /* 0x00781f0025257f89 */ /* 0x002e6800000e0000 */
[----:B------:R-:W0:Y:S02]  /*e660*/  SHFL.IDX PT, R49, R49, 0x3, 0x181f ;  /* 0x00781f0031317f89 */ /* 0x000e2400000e0000 */
.L_x_3514:
[----:B------:R-:W0:Y:S01]  /*e670*/  LDL R4, [R1+0x98] ;  /* 0x0000980001047983 */ /* 0x000e220000100800 */
[----:B------:R-:W-:Y:S01]  /*e680*/  VIADD R10, R10, 0x60 ;  /* 0x000000600a0a7836 */ /* 0x000fe20000000000 */
[----:B------:R-:W-:Y:S01]  /*e690*/  BSSY B1, `(.L_x_3190) ;  /* 0x000001e000017945 */ /* 0x000fe20003800000 */
[----:B------:R-:W-:Y:S02]  /*e6a0*/  CS2R R12, SRZ ;  /* 0x00000000000c7805 */ /* 0x000fe4000001ff00 */
[----:B----4-:R-:W-:Y:S02]  /*e6b0*/  CS2R R14, SRZ ;  /* 0x00000000000e7805 */ /* 0x010fe4000001ff00 */
[----:B------:R-:W-:Y:S02]  /*e6c0*/  ISETP.GE.AND P0, PT, R10, R51, PT ;  /* 0x000000330a00720c */ /* 0x000fe40003f06270 */
[----:B------:R-:W-:Y:S02]  /*e6d0*/  CS2R R10, SRZ ;  /* 0x00000000000a7805 */ /* 0x000fe4000001ff00 */
[----:B0-----:R-:W-:-:S04]  /*e6e0*/  LEA.HI R0, R4, R4, RZ, 0x1 ;  /* 0x0000000404007211 */ /* 0x001fc800078f08ff */
[----:B------:R-:W-:-:S05]  /*e6f0*/  LOP3.LUT R0, R0, 0xfffffffe, RZ, 0xc0, !PT ;  /* 0xfffffffe00007812 */ /* 0x000fca00078ec0ff */
[----:B------:R-:W-:-:S05]  /*e700*/  IMAD.IADD R0, R4, 0x1, -R0 ;  /* 0x0000000104007824 */ /* 0x000fca00078e0a00 */
[----:B------:R-:W-:Y:S01]  /*e710*/  SHF.L.U32 R50, R0, 0x1f, RZ ;  /* 0x0000001f00327819 */ /* 0x000fe200000006ff */
[----:B------:R-:W-:Y:S06]  /*e720*/  @P0 BRA `(.L_x_3191) ;  /* 0x0000000000500947 */ /* 0x000fec0003800000 */
[----:B------:R-:W2:Y:S01]  /*e730*/  LDL R53, [R1+0x84] ;  /* 0x0000840001357983 */ /* 0x000ea20000100800 */
[----:B------:R-:W-:Y:S01]  /*e740*/  ULDC UR4, c[0x0][0x3f4] ;  /* 0x0000fd0000047ab9 */ /* 0x000fe20000000800 */
[----:B------:R-:W-:Y:S02]  /*e750*/  CS2R R8, SRZ ;  /* 0x0000000000087805 */ /* 0x000fe4000001ff00 */
[----:B------:R-:W-:Y:S02]  /*e760*/  ISETP.GE.AND P4, PT, R218, UR4, PT ;  /* 0x00000004da007c0c */ /* 0x000fe4000bf86270 */
[----:B------:R-:W-:Y:S02]  /*e770*/  CS2R R12, SRZ ;  /* 0x00000000000c7805 */ /* 0x000fe4000001ff00 */
[----:B------:R-:W-:-:S09]  /*e780*/  ISETP.GE.AND P3, PT, R18, UR4, PT ;  /* 0x0000000412007c0c */ /* 0x000fd2000bf66270 */
[C---:B---3--:R-:W-:Y:S02]  /*e790*/  @!P4 IADD3 R6, P0, R218.reuse, R5, RZ ;  /* 0x00000005da06c210 */ /* 0x048fe40007f1e0ff */
[----:B------:R-:W-:Y:S02]  /*e7a0*/  @!P4 IADD3 R48, P2, R218, R49, RZ ;  /* 0x00000031da30c210 */ /* 0x000fe40007f5e0ff */
[----:B------:R-:W-:Y:S02]  /*e7b0*/  CS2R R14, SRZ ;  /* 0x00000000000e7805 */ /* 0x000fe4000001ff00 */
[----:B------:R-:W-:Y:S01]  /*e7c0*/  CS2R R10, SRZ ;  /* 0x00000000000a7805 */ /* 0x000fe2000001ff00 */
[----:B--2---:R-:W-:Y:S01]  /*e7d0*/  @!P4 IMAD.X R7, R3, 0x1, R53, P0 ;  /* 0x000000010307c824 */ /* 0x004fe200000e0635 */
[----:B------:R-:W-:-:S04]  /*e7e0*/  @!P3 IADD3 R4, P0, R18, R5, RZ ;  /* 0x000000051204b210 */ /* 0x000fc80007f1e0ff */
[----:B------:R0:W5:Y:S01]  /*e7f0*/  @!P4 LD.E.64 R8, desc[UR46][R6.64] ;  /* 0x0000002e0608c980 */ /* 0x000162000c101b00 */
[----:B------:R-:W-:-:S05]  /*e800*/  @!P3 IMAD.X R5, R3, 0x1, R19, P0 ;  /* 0x000000010305b824 */ /* 0x000fca00000e0613 */
[----:B------:R4:W5:Y:S01]  /*e810*/  @!P3 LD.E.64 R12, desc[UR46][R4.64] ;  /* 0x0000002e040cb980 */ /* 0x000962000c101b00 */
[----:B0-----:R-:W-:Y:S02]  /*e820*/  @!P3 IADD3 R6, P1, R18, R49, RZ ;  /* 0x000000311206b210 */ /* 0x001fe40007f3e0ff */
[----:B-1----:R-:W-:-:S03]  /*e830*/  @!P4 IADD3.X R49, R37, R53, RZ, P2, !PT ;  /* 0x000000352531c210 */ /* 0x002fc600017fe4ff */
[----:B------:R-:W-:Y:S02]  /*e840*/  @!P3 IMAD.X R7, R37, 0x1, R19, P1 ;  /* 0x000000012507b824 */ /* 0x000fe400008e0613 */
[----:B------:R4:W5:Y:S04]  /*e850*/  @!P4 LD.E.64 R10, desc[UR46][R48.64] ;  /* 0x0000002e300ac980 */ /* 0x000968000c101b00 */
[----:B------:R4:W5:Y:S02]  /*e860*/  @!P3 LD.E.64 R14, desc[UR46][R6.64] ;  /* 0x0000002e060eb980 */ /* 0x000964000c101b00 */
.L_x_3191:
[----:B------:R-:W-:Y:S05]  /*e870*/  BSYNC B1 ;  /* 0x0000000000017941 */ /* 0x000fea0003800000 */
.L_x_3190:
[----:B------:R-:W0:Y:S01]  /*e880*/  SYNCS.PHASECHK.TRANS64.TRYWAIT P0, [R23+URZ+0x38800], R50 ;  /* 0x03880032170075a7 */ /* 0x000e22000800017f */
[----:B------:R-:W-:Y:S01]  /*e890*/  VIADDMNMX R0, R51, -R52, 0x80, PT ;  /* 0x0000008033007446 */ /* 0x000fe20003800934 */
[----:B------:R-:W-:Y:S03]  /*e8a0*/  BSSY B1, `(.L_x_3192) ;  /* 0x0000003000017945 */ /* 0x000fe60003800000 */
[----:B------:R-:W-:Y:S01]  /*e8b0*/  ISETP.GE.AND P1, PT, R219, R0, PT ;  /* 0x00000000db00720c */ /* 0x000fe20003f26270 */
[----:B0-----:R-:W-:-:S12]  /*e8c0*/  @!P0 BRA `(.L_x_3193) ;  /* 0x0000024c00048947 */ /* 0x001fd80003800000 */
.L_x_3515:
[----:B------:R-:W-:Y:S05]  /*e8d0*/  BSYNC B1 ;  /* 0x0000000000017941 */ /* 0x000fea0003800000 */
.L_x_3192:
[----:B------:R-:W-:Y:S04]  /*e8e0*/  BSSY B1, `(.L_x_3194) ;  /* 0x00000fa000017945 */ /* 0x000fe80003800000 */
[----:B------:R-:W-:Y:S05]  /*e8f0*/  @P1 BRA `(.L_x_3195) ;  /* 0x0000000c00e01947 */ /* 0x000fea0003800000 */
[----:B------:R0:W5:Y:S01]  /*e900*/  LDL R59, [R1+0x78] ;  /* 0x00007800013b7983 */ /* 0x0001620000100800 */
[----:B--2---:R-:W2:Y:S01]  /*e910*/  LDC R3, c[0x0][0x3f4] ;  /* 0x0000fd00ff037b82 */ /* 0x004ea20000000800 */
[----:B------:R-:W-:Y:S01]  /*e920*/  BSSY B2, `(.L_x_3196) ;  /* 0x000007a000027945 */ /* 0x000fe20003800000 */
[-C--:B--2---:R-:W-:Y:S02]  /*e930*/  ISETP.GE.AND P0, PT, R18, R3.reuse, PT ;  /* 0x000000031200720c */ /* 0x084fe40003f06270 */
[----:B------:R-:W-:-:S11]  /*e940*/  ISETP.GE.AND P1, PT, R218, R3, PT ;  /* 0x00000003da00720c */ /* 0x000fd60003f26270 */
[----:B0-----:R-:W-:Y:S05]  /*e950*/  @P0 BRA `(.L_x_3197) ;  /* 0x0000000400d80947 */ /* 0x001fea0003800000 */
[----:B---345:R-:W0:Y:S01]  /*e960*/  LDS.128 R4, [R59+0x20400] ;  /* 0x020400003b047984 */ /* 0x038e220000000c00 */
[----:B-1----:R-:W-:Y:S02]  /*e970*/  SHF.R.U32.HI R37, RZ, 0x8, R44 ;  /* 0x00000008ff257819 */ /* 0x002fe4000001162c */
        /* <DEDUP_REMOVED lines=25> */
[--C-:B------:R-:W-:Y:S02]  /*eb10*/  LOP3.LUT R51, R51, 0xff0000, R46.reuse, 0xf8, !PT ;  /* 0x00ff000033337812 */ /* 0x100fe400078ef82e */
[----:B------:R-:W-:Y:S02]  /*eb20*/  F2FP.F16.E4M3.UNPACK_B R54, R53 ;  /* 0x00000035ff36723e */ /* 0x000fe400020006ff */
[----:B------:R-:W-:Y:S02]  /*eb30*/  F2FP.F16.E4M3.UNPACK_B R50, R49 ;  /* 0x00000031ff32723e */ /* 0x000fe400020006ff */
[----:B------:R-:W-:Y:S01]  /*eb40*/  LOP3.LUT R52, R51, 0xff000000, R46, 0xf8, !PT ;  /* 0xff00000033347812 */ /* 0x000fe200078ef82e */
[--C-:B------:R-:W-:Y:S01]  /*eb50*/  HADD2.F32 R46, -RZ, R3.reuse.H0_H0 ;  /* 0x20000003ff2e7230 */ /* 0x100fe20000004100 */
[----:B------:R-:W-:Y:S01]  /*eb60*/  F2FP.F16.E4M3.UNPACK_B R45, R6 ;  /* 0x00000006ff2d723e */ /* 0x000fe200020006ff */
[----:B------:R-:W-:Y:S01]  /*eb70*/  HADD2.F32 R3, -RZ, R3.H1_H1 ;  /* 0x30000003ff037230 */ /* 0x000fe20000004100 */
[----:B------:R-:W-:Y:S01]  /*eb80*/  LOP3.LUT R48, R37, 0xff000000, R44, 0xf8, !PT ;  /* 0xff00000025307812 */ /* 0x000fe200078ef82c */
[----:B------:R-:W-:Y:S01]  /*eb90*/  HADD2.F32 R55, -RZ, R54.H1_H1 ;  /* 0x30000036ff377230 */ /* 0x000fe20000004100 */
[-C--:B------:R-:W-:Y:S01]  /*eba0*/  F2FP.F16.E4M3.UNPACK_B R37, R5.reuse ;  /* 0x00000005ff25723e */ /* 0x080fe200020006ff */
[----:B------:R-:W-:Y:S01]  /*ebb0*/  HADD2.F32 R51, -RZ, R50.H1_H1 ;  /* 0x30000032ff337230 */ /* 0x000fe20000004100 */
[----:B------:R-:W-:Y:S01]  /*ebc0*/  F2FP.F16.E4M3.UNPACK_B R44, R5.H1 ;  /* 0x00000005ff2c723e */ /* 0x000fe200030006ff */
[----:B------:R-:W-:-:S02]  /*ebd0*/  HADD2.F32 R54, -RZ, R54.H0_H0 ;  /* 0x20000036ff367230 */ /* 0x000fc40000004100 */
[C---:B------:R-:W-:Y:S01]  /*ebe0*/  FMUL.FTZ R57, R3.reuse, R55 ;  /* 0x0000003703397220 */ /* 0x040fe20000410000 */
[--C-:B------:R-:W-:Y:S02]  /*ebf0*/  HADD2.F32 R5, -RZ, R45.reuse.H1_H1 ;  /* 0x3000002dff057230 */ /* 0x100fe40000004100 */
[----:B------:R-:W-:Y:S01]  /*ec00*/  FMUL.FTZ R56, R3, R51 ;  /* 0x0000003303387220 */ /* 0x000fe20000410000 */
[----:B------:R-:W-:Y:S01]  /*ec10*/  HADD2.F32 R50, -RZ, R50.H0_H0 ;  /* 0x20000032ff327230 */ /* 0x000fe20000004100 */
[----:B------:R-:W-:Y:S01]  /*ec20*/  F2FP.F16.E4M3.UNPACK_B R47, R7 ;  /* 0x00000007ff2f723e */ /* 0x000fe200020006ff */
[C---:B------:R-:W-:Y:S01]  /*ec30*/  FFMA.FTZ R3, R46.reuse, R51, -R57 ;  /* 0x000000332e037223 */ /* 0x040fe20000010839 */
[----:B------:R-:W-:Y:S01]  /*ec40*/  F2FP.F16.E4M3.UNPACK_B R53, R53.H1 ;  /* 0x00000035ff35723e */ /* 0x000fe200030006ff */
[----:B------:R-:W-:Y:S01]  /*ec50*/  FFMA.FTZ R60, R46, R55, R56 ;  /* 0x000000372e3c7223 */ /* 0x000fe20000010038 */
[----:B------:R-:W-:Y:S01]  /*ec60*/  HADD2.F32 R45, -RZ, R45.H0_H0 ;  /* 0x2000002dff2d7230 */ /* 0x000fe20000004100 */
[----:B------:R-:W-:Y:S01]  /*ec70*/  F2FP.F16.E4M3.UNPACK_B R49, R49.H1 ;  /* 0x00000031ff31723e */ /* 0x000fe200030006ff */
[C---:B------:R-:W-:Y:S01]  /*ec80*/  FMUL.FTZ R46, R5.reuse, R54 ;  /* 0x00000036052e7220 */ /* 0x040fe20000410000 */
[----:B------:R-:W-:Y:S01]  /*ec90*/  FMUL.FTZ R51, R5, R50 ;  /* 0x0000003205337220 */ /* 0x000fe20000410000 */
[----:B------:R-:W-:Y:S01]  /*eca0*/  HADD2.F32 R5, -RZ, R47.H1_H1 ;  /* 0x3000002fff057230 */ /* 0x000fe20000004100 */
[----:B------:R-:W-:Y:S01]  /*ecb0*/  F2FP.F16.E4M3.UNPACK_B R7, R7.H1 ;  /* 0x00000007ff07723e */ /* 0x000fe200030006ff */
[----:B------:R-:W-:-:S02]  /*ecc0*/  HADD2.F32 R56, -RZ, R53.H0_H0 ;  /* 0x20000035ff387230 */ /* 0x000fc40000004100 */
[C---:B------:R-:W-:Y:S01]  /*ecd0*/  FFMA.FTZ R55, R45.reuse, R50, -R46 ;  /* 0x000000322d377223 */ /* 0x040fe2000001082e */
[----:B------:R-:W-:Y:S02]  /*ece0*/  HADD2.F32 R46, -RZ, R49.H0_H0 ;  /* 0x20000031ff2e7230 */ /* 0x000fe40000004100 */
[----:B------:R-:W-:Y:S01]  /*ecf0*/  FFMA.FTZ R58, R45, R54, R51 ;  /* 0x000000362d3a7223 */ /* 0x000fe20000010033 */
[----:B------:R-:W-:Y:S02]  /*ed00*/  HADD2.F32 R47, -RZ, R47.H0_H0 ;  /* 0x2000002fff2f7230 */ /* 0x000fe40000004100 */
[C---:B------:R-:W-:Y:S01]  /*ed10*/  FMUL.FTZ R50, R5.reuse, R56 ;  /* 0x0000003805327220 */ /* 0x040fe20000410000 */
[----:B------:R-:W-:Y:S02]  /*ed20*/  HADD2.F32 R54, -RZ, R53.H1_H1 ;  /* 0x30000035ff367230 */ /* 0x000fe40000004100 */
[----:B------:R-:W-:Y:S01]  /*ed30*/  FMUL.FTZ R62, R5, R46 ;  /* 0x0000002e053e7220 */ /* 0x000fe20000410000 */
[----:B------:R-:W-:-:S02]  /*ed40*/  HADD2.F32 R45, -RZ, R7.H1_H1 ;  /* 0x30000007ff2d7230 */ /* 0x000fc40000004100 */
[C---:B------:R-:W-:Y:S01]  /*ed50*/  FFMA.FTZ R53, R47.reuse, R46, -R50 ;  /* 0x0000002e2f357223 */ /* 0x040fe20000010832 */
[----:B------:R-:W-:Y:S02]  /*ed60*/  HADD2.F32 R46, -RZ, R49.H1_H1 ;  /* 0x30000031ff2e7230 */ /* 0x000fe40000004100 */
[----:B------:R-:W-:Y:S01]  /*ed70*/  FFMA.FTZ R62, R47, R56, R62 ;  /* 0x000000382f3e7223 */ /* 0x000fe2000001003e */
[----:B------:R-:W-:Y:S01]  /*ed80*/  F2FP.F16.E4M3.UNPACK_B R6, R4 ;  /* 0x00000004ff06723e */ /* 0x000fe200020006ff */
[----:B------:R-:W-:Y:S02]  /*ed90*/  HADD2.F32 R5, -RZ, R7.H0_H0 ;  /* 0x20000007ff057230 */ /* 0x000fe40000004100 */
[C---:B------:R-:W-:Y:S01]  /*eda0*/  FMUL.FTZ R50, R45.reuse, R54 ;  /* 0x000000362d327220 */ /* 0x040fe20000410000 */
[----:B------:R-:W-:Y:S01]  /*edb0*/  FMUL.FTZ R56, R45, R46 ;  /* 0x0000002e2d387220 */ /* 0x000fe20000410000 */
[----:B------:R-:W-:Y:S02]  /*edc0*/  F2FP.F16.E4M3.UNPACK_B R4, R4.H1 ;  /* 0x00000004ff04723e */ /* 0x000fe400030006ff */
[----:B------:R-:W-:Y:S01]  /*edd0*/  F2FP.F16.E4M3.UNPACK_B R47, R52 ;  /* 0x00000034ff2f723e */ /* 0x000fe200020006ff */
[C---:B------:R-:W-:Y:S01]  /*ede0*/  FFMA.FTZ R57, R5.reuse, R46, -R50 ;  /* 0x0000002e05397223 */ /* 0x040fe20000010832 */
[----:B------:R-:W-:Y:S01]  /*edf0*/  F2FP.F16.E4M3.UNPACK_B R45, R48 ;  /* 0x00000030ff2d723e */ /* 0x000fe200020006ff */
[----:B------:R-:W-:Y:S01]  /*ee00*/  FFMA.FTZ R64, R5, R54, R56 ;  /* 0x0000003605407223 */ /* 0x000fe20000010038 */
[--C-:B------:R-:W-:Y:S01]  /*ee10*/  HADD2.F32 R7, -RZ, R4.reuse.H1_H1 ;  /* 0x30000004ff077230 */ /* 0x100fe20000004100 */
[----:B------:R-:W-:Y:S01]  /*ee20*/  F2FP.F16.E4M3.UNPACK_B R48, R48.H1 ;  /* 0x00000030ff30723e */ /* 0x000fe200030006ff */
[----:B------:R-:W-:Y:S01]  /*ee30*/  HADD2.F32 R50, -RZ, R47.H1_H1 ;  /* 0x3000002fff327230 */ /* 0x000fe20000004100 */
[----:B------:R-:W-:Y:S01]  /*ee40*/  F2FP.F16.E4M3.UNPACK_B R52, R52.H1 ;  /* 0x00000034ff34723e */ /* 0x000fe200030006ff */
[----:B------:R-:W-:Y:S01]  /*ee50*/  HADD2.F32 R46, -RZ, R45.H1_H1 ;  /* 0x3000002dff2e7230 */ /* 0x000fe20000004100 */
[----:B------:R-:W-:Y:S01]  /*ee60*/  F2FP.SATFINITE.E4M3.F32.PACK_AB_MERGE_C R3, R60, R3, RZ ;  /* 0x000000033c03723e */ /* 0x000fe200048070ff */
[----:B------:R-:W-:-:S02]  /*ee70*/  HADD2.F32 R5, -RZ, R4.H0_H0 ;  /* 0x20000004ff057230 */ /* 0x000fc40000004100 */
[C---:B------:R-:W-:Y:S01]  /*ee80*/  FMUL.FTZ R54, R7.reuse, R50 ;  /* 0x0000003207367220 */ /* 0x040fe20000410000 */
[----:B------:R-:W-:Y:S02]  /*ee90*/  HADD2.F32 R47, -RZ, R47.H0_H0 ;  /* 0x2000002fff2f7230 */ /* 0x000fe40000004100 */
[-C--:B------:R-:W-:Y:S01]  /*eea0*/  FMUL.FTZ R56, R7, R46.reuse ;  /* 0x0000002e07387220 */ /* 0x080fe20000410000 */
[--C-:B------:R-:W-:Y:S02]  /*eeb0*/  HADD2.F32 R4, -RZ, R6.reuse.H1_H1 ;  /* 0x30000006ff047230 */ /* 0x100fe40000004100 */
[C---:B------:R-:W-:Y:S01]  /*eec0*/  FFMA.FTZ R54, R5.reuse, R46, -R54 ;  /* 0x0000002e05367223 */ /* 0x040fe20000010836 */
[----:B------:R-:W-:Y:S02]  /*eed0*/  HADD2.F32 R45, -RZ, R45.H0_H0 ;  /* 0x2000002dff2d7230 */ /* 0x000fe40000004100 */
[----:B------:R-:W-:Y:S01]  /*eee0*/  FFMA.FTZ R49, R5, R50, R56 ;  /* 0x0000003205317223 */ /* 0x000fe20000010038 */
[----:B------:R-:W-:-:S02]  /*eef0*/  HADD2.F32 R6, -RZ, R6.H0_H0 ;  /* 0x20000006ff067230 */ /* 0x000fc40000004100 */
[C---:B------:R-:W-:Y:S01]  /*ef00*/  FMUL.FTZ R7, R4.reuse, R47 ;  /* 0x0000002f04077220 */ /* 0x040fe20000410000 */
[--C-:B------:R-:W-:Y:S02]  /*ef10*/  HADD2.F32 R5, -RZ, R44.reuse.H1_H1 ;  /* 0x3000002cff057230 */ /* 0x100fe40000004100 */
[-C--:B------:R-:W-:Y:S01]  /*ef20*/  FMUL.FTZ R4, R4, R45.reuse ;  /* 0x0000002d04047220 */ /* 0x080fe20000410000 */
[----:B------:R-:W-:Y:S02]  /*ef30*/  HADD2.F32 R44, -RZ, R44.H0_H0 ;  /* 0x2000002cff2c7230 */ /* 0x000fe40000004100 */
[C---:B------:R-:W-:Y:S01]  /*ef40*/  FFMA.FTZ R45, R6.reuse, R45, -R7 ;  /* 0x0000002d062d7223 */ /* 0x040fe20000010807 */
[----:B------:R-:W-:Y:S02]  /*ef50*/  HADD2.F32 R7, -RZ, R52.H1_H1 ;  /* 0x30000034ff077230 */ /* 0x000fe40000004100 */
[----:B------:R-:W-:Y:S01]  /*ef60*/  FFMA.FTZ R46, R6, R47, R4 ;  /* 0x0000002f062e7223 */ /* 0x000fe20000010004 */
[----:B------:R-:W-:-:S02]  /*ef70*/  HADD2.F32 R6, -RZ, R48.H1_H1 ;  /* 0x30000030ff067230 */ /* 0x000fc40000004100 */
[----:B------:R-:W-:Y:S02]  /*ef80*/  HADD2.F32 R48, -RZ, R48.H0_H0 ;  /* 0x20000030ff307230 */ /* 0x000fe40000004100 */
[CC--:B------:R-:W-:Y:S01]  /*ef90*/  FMUL.FTZ R51, R5.reuse, R7.reuse ;  /* 0x0000000705337220 */ /* 0x0c0fe20000410000 */
[----:B------:R-:W-:Y:S02]  /*efa0*/  HADD2.F32 R52, -RZ, R52.H0_H0 ;  /* 0x20000034ff347230 */ /* 0x000fe40000004100 */
[-C--:B------:R-:W-:Y:S01]  /*efb0*/  FMUL.FTZ R56, R5, R6.reuse ;  /* 0x0000000605387220 */ /* 0x080fe20000410000 */
[--C-:B------:R-:W-:Y:S02]  /*efc0*/  HADD2.F32 R4, -RZ, R37.reuse.H1_H1 ;  /* 0x30000025ff047230 */ /* 0x100fe40000004100 */
[C---:B------:R-:W-:Y:S01]  /*efd0*/  FFMA.FTZ R51, R44.reuse, R6, -R51 ;  /* 0x000000062c337223 */ /* 0x040fe20000010833 */
[----:B------:R-:W-:Y:S02]  /*efe0*/  HADD2.F32 R37, -RZ, R37.H0_H0 ;  /* 0x20000025ff257230 */ /* 0x000fe40000004100 */
[----:B------:R-:W-:Y:S01]  /*eff0*/  FFMA.FTZ R56, R44, R7, R56 ;  /* 0x000000072c387223 */ /* 0x000fe20000010038 */
[----:B------:R-:W-:Y:S01]  /*f000*/  F2FP.SATFINITE.E4M3.F32.PACK_AB_MERGE_C R7, R64, R57, RZ ;  /* 0x000000394007723e */ /* 0x000fe200048070ff */
[C---:B------:R-:W-:Y:S01]  /*f010*/  FMUL.FTZ R50, R4.reuse, R52 ;  /* 0x0000003404327220 */ /* 0x040fe20000410000 */
[----:B------:R-:W-:Y:S01]  /*f020*/  FMUL.FTZ R47, R4, R48 ;  /* 0x00000030042f7220 */ /* 0x000fe20000410000 */
[----:B------:R-:W-:-:S02]  /*f030*/  F2FP.SATFINITE.E4M3.F32.PACK_AB_MERGE_C R4, R49, R54, RZ ;  /* 0x000000363104723e */ /* 0x000fc400048070ff */
[C---:B------:R-:W-:Y:S01]  /*f040*/  FFMA.FTZ R5, R37.reuse, R48, -R50 ;  /* 0x0000003025057223 */ /* 0x040fe20000010832 */
[----:B------:R-:W-:Y:S01]  /*f050*/  FFMA.FTZ R52, R37, R52, R47 ;  /* 0x0000003425347223 */ /* 0x000fe2000001002f */
[----:B------:R-:W-:Y:S02]  /*f060*/  F2FP.SATFINITE.E4M3.F32.PACK_AB_MERGE_C R51, R56, R51, RZ ;  /* 0x000000333833723e */ /* 0x000fe400048070ff */
[----:B------:R-:W-:Y:S02]  /*f070*/  F2FP.SATFINITE.E4M3.F32.PACK_AB_MERGE_C R6, R58, R55, R3 ;  /* 0x000000373a06723e */ /* 0x000fe40004807003 */
[----:B------:R-:W-:Y:S02]  /*f080*/  F2FP.SATFINITE.E4M3.F32.PACK_AB_MERGE_C R7, R62, R53, R7 ;  /* 0x000000353e07723e */ /* 0x000fe40004807007 */
[----:B------:R-:W-:Y:S02]  /*f090*/  F2FP.SATFINITE.E4M3.F32.PACK_AB_MERGE_C R4, R46, R45, R4 ;  /* 0x0000002d2e04723e */ /* 0x000fe40004807004 */
[----:B------:R-:W-:-:S05]  /*f0a0*/  F2FP.SATFINITE.E4M3.F32.PACK_AB_MERGE_C R5, R52, R5, R51 ;  /* 0x000000053405723e */ /* 0x000fca0004807033 */
[----:B------:R0:W-:Y:S02]  /*f0b0*/  STS.128 [R59+0x20400], R4 ;  /* 0x020400043b007388 */ /* 0x0001e40000000c00 */
.L_x_3197:
[----:B------:R-:W-:Y:S05]  /*f0c0*/  BSYNC B2 ;  /* 0x0000000000027941 */ /* 0x000fea0003800000 */
.L_x_3196:
[----:B------:R-:W-:Y:S05]  /*f0d0*/  @P1 BRA `(.L_x_3195) ;  /* 0x0000000400e81947 */ /* 0x000fea0003800000 */
[----:B0--345:R-:W0:Y:S01]  /*f0e0*/  LDS.128 R4, [R59+0x24400] ;  /* 0x024400003b047984 */ /* 0x039e220000000c00 */
[----:B------:R-:W-:Y:S02]  /*f0f0*/  SHF.R.U32.HI R45, RZ, 0x8, R42 ;  /* 0x00000008ff2d7819 */ /* 0x000fe4000001162a */
        /* <DEDUP_REMOVED lines=120> */
.L_x_3195:
[----:B------:R-:W-:Y:S05]  /*f880*/  BSYNC B1 ;  /* 0x0000000000017941 */ /* 0x000fea0003800000 */
.L_x_3194:
[----:B--2---:R-:W-:Y:S01]  /*f890*/  VIADD R3, R219, 0x20 ;  /* 0x00000020db037836 */ /* 0x004fe20000000000 */
[----:B------:R-:W-:Y:S04]  /*f8a0*/  BSSY B1, `(.L_x_3198) ;  /* 0x00000fb000017945 */ /* 0x000fe80003800000 */
[----:B------:R-:W-:-:S13]  /*f8b0*/  ISETP.GE.AND P0, PT, R3, R0, PT ;  /* 0x000000000300720c */ /* 0x000fda0003f06270 */
[----:B------:R-:W-:Y:S05]  /*f8c0*/  @P0 BRA `(.L_x_3199) ;  /* 0x0000000c00e00947 */ /* 0x000fea0003800000 */
[----:B------:R2:W5:Y:S01]  /*f8d0*/  LDL R53, [R1+0x78] ;  /* 0x0000780001357983 */ /* 0x0005620000100800 */
[----:B------:R-:W0:Y:S01]  /*f8e0*/  LDC R3, c[0x0][0x3f4] ;  /* 0x0000fd00ff037b82 */ /* 0x000e220000000800 */
[----:B------:R-:W-:Y:S01]  /*f8f0*/  BSSY B2, `(.L_x_3200) ;  /* 0x000007e000027945 */ /* 0x000fe20003800000 */
[-C--:B0-----:R-:W-:Y:S02]  /*f900*/  ISETP.GE.AND P0, PT, R18, R3.reuse, PT ;  /* 0x000000031200720c */ /* 0x081fe40003f06270 */
[----:B------:R-:W-:-:S11]  /*f910*/  ISETP.GE.AND P1, PT, R218, R3, PT ;  /* 0x00000003da00720c */ /* 0x000fd60003f26270 */
[----:B--2---:R-:W-:Y:S05]  /*f920*/  @P0 BRA `(.L_x_3201) ;  /* 0x0000000400e80947 */ /* 0x004fea0003800000 */
[----:B---345:R-:W0:Y:S01]  /*f930*/  LDS.128 R4, [R53+0x21400] ;  /* 0x0214000035047984 */ /* 0x038e220000000c00 */
        /* <DEDUP_REMOVED lines=121> */
.L_x_3201:
[----:B------:R-:W-:Y:S05]  /*100d0*/  BSYNC B2 ;  /* 0x0000000000027941 */ /* 0x000fea0003800000 */
.L_x_3200:
[----:B------:R-:W-:Y:S05]  /*100e0*/  @P1 BRA `(.L_x_3199) ;  /* 0x0000000400d81947 */ /* 0x000fea0003800000 */
[----:B0--345:R-:W0:Y:S01]  /*100f0*/  LDS.128 R4, [R53+0x25400] ;  /* 0x0254000035047984 */ /* 0x039e220000000c00 */
[----:B------:R-:W-:Y:S02]  /*10100*/  SHF.R.U32.HI R34, RZ, 0x8, R30 ;  /* 0x00000008ff227819 */ /* 0x000fe4000001161e */
        /* <DEDUP_REMOVED lines=116> */
.L_x_3199:
[----:B------:R-:W-:Y:S05]  /*10850*/  BSYNC B1 ;  /* 0x0000000000017941 */ /* 0x000fea0003800000 */
.L_x_3198:
[----:B------:R-:W-:Y:S01]  /*10860*/  IADD3 R3, R219, 0x40, RZ ;  /* 0x00000040db037810 */ /* 0x000fe20007ffe0ff */
[----:B------:R-:W-:Y:S03]  /*10870*/  BSSY B1, `(.L_x_3202) ;  /* 0x00000fb000017945 */ /* 0x000fe60003800000 */
[----:B------:R-:W-:-:S13]  /*10880*/  ISETP.GE.AND P0, PT, R3, R0, PT ;  /* 0x000000000300720c */ /* 0x000fda0003f06270 */
[----:B------:R-:W-:Y:S05]  /*10890*/  @P0 BRA `(.L_x_3203) ;  /* 0x0000000c00e00947 */ /* 0x000fea0003800000 */
[----:B-----5:R0:W5:Y:S01]  /*108a0*/  LDL R45, [R1+0x78] ;  /* 0x00007800012d7983 */ /* 0x0201620000100800 */
[----:B------:R-:W1:Y:S01]  /*108b0*/  LDC R3, c[0x0][0x3f4] ;  /* 0x0000fd00ff037b82 */ /* 0x000e620000000800 */
[----:B------:R-:W-:Y:S01]  /*108c0*/  BSSY B2, `(.L_x_3204) ;  /* 0x000007a000027945 */ /* 0x000fe20003800000 */
[-C--:B-1----:R-:W-:Y:S02]  /*108d0*/  ISETP.GE.AND P0, PT, R18, R3.reuse, PT ;  /* 0x000000031200720c */ /* 0x082fe40003f06270 */
[----:B------:R-:W-:-:S11]  /*108e0*/  ISETP.GE.AND P1, PT, R218, R3, PT ;  /* 0x00000003da00720c */ /* 0x000fd60003f26270 */
[----:B0-----:R-:W-:Y:S05]  /*108f0*/  @P0 BRA `(.L_x_3205) ;  /* 0x0000000400d80947 */ /* 0x001fea0003800000 */
[----:B--2345:R-:W0:Y:S01]  /*10900*/  LDS.128 R4, [R45+0x22400] ;  /* 0x022400002d047984 */ /* 0x03ce220000000c00 */
[----:B------:R-:W-:Y:S02]  /*10910*/  SHF.R.U32.HI R30, RZ, 0x8, R26 ;  /* 0x00000008ff1e7819 */ /* 0x000fe4000001161a */
        /* <DEDUP_REMOVED lines=116> */
.L_x_3205:
[----:B------:R-:W-:Y:S05]  /*11060*/  BSYNC B2 ;  /* 0x0000000000027941 */ /* 0x000fea0003800000 */
.L_x_3204:
[----:B------:R-:W-:Y:S05]  /*11070*/  @P1 BRA `(.L_x_3203) ;  /* 0x0000000400e81947 */ /* 0x000fea0003800000 */
[----:B0-2345:R-:W0:Y:S01]  /*11080*/  LDS.128 R4, [R45+0x26400] ;  /* 0x026400002d047984 */ /* 0x03de220000000c00 */
[----:B------:R-:W-:Y:S02]  /*11090*/  SHF.R.U32.HI R27, RZ, 0x8, R25 ;  /* 0x00000008ff1b7819 */ /* 0x000fe40000011619 */
        /* <DEDUP_REMOVED lines=120> */
.L_x_3203:
[----:B------:R-:W-:Y:S05]  /*11820*/  BSYNC B1 ;  /* 0x0000000000017941 */ /* 0x000fea0003800000 */
.L_x_3202:
[----:B------:R-:W-:-:S05]  /*11830*/  VIADD R3, R219, 0x60 ;  /* 0x00000060db037836 */ /* 0x000fca0000000000 */
        /* <DEDUP_REMOVED lines=130> */
.L_x_3208:
[----:B------:R-:W-:Y:S05]  /*12060*/  BSYNC B1 ;  /* 0x0000000000017941 */ /* 0x000fea0003800000 */
.L_x_3207:
[----:B------:R-:W-:Y:S05]  /*12070*/  @P1 BRA `(.L_x_3206) ;  /* 0x0000005000681947 */ /* 0x000fea0003800000 */
[----:B0-2345:R-:W0:Y:S01]  /*12080*/  LDS.128 R4, [R35+0x27400] ;  /* 0x0274000023047984 */ /* 0x03de220000000c00 */
[----:B------:R-:W-:Y:S02]  /*12090*/  SHF.R.U32.HI R13, RZ, 0x8, R9 ;  /* 0x00000008ff0d7819 */ /* 0x000fe40000011609 */
[----:B------:R-:W-:Y:S02]  /*120a0*/  LOP3.LUT R12, R9, 0xff, RZ, 0xc0, !PT ;  /* 0x000000ff090c7812 */ /* 0x000fe400078ec0ff */
[----:B------:R-:W-:Y:S02]  /*120b0*/  LOP3.LUT R13, R13, 0xff, RZ, 0xc0, !PT ;  /* 0x000000ff0d0d7812 */ /* 0x000fe400078ec0ff */
[----:B------:R-:W-:Y:S02]  /*120c0*/  SHF.R.U32.HI R21, RZ, 0x8, R11 ;  /* 0x00000008ff157819 */ /* 0x000fe4000001160b */
[----:B------:R-:W-:Y:S02]  /*120d0*/  PRMT R12, R13, 0x7604, R12 ;  /* 0x000076040d0c7816 */ /* 0x000fe4000000000c */
[----:B------:R-:W-:-:S02]  /*120e0*/  SHF.R.U32.HI R24, RZ, 0x10, R9 ;  /* 0x00000010ff187819 */ /* 0x000fc40000011609 */
[----:B------:R-:W-:Y:S02]  /*120f0*/  SHF.R.U32.HI R13, RZ, 0x8, R10 ;  /* 0x00000008ff0d7819 */ /* 0x000fe4000001160a */
[----:B------:R-:W-:Y:S02]  /*12100*/  LOP3.LUT R14, R11, 0xff, RZ, 0xc0, !PT ;  /* 0x000000ff0b0e7812 */ /* 0x000fe400078ec0ff */
[----:B------:R-:W-:Y:S02]  /*12110*/  LOP3.LUT R21, R21, 0xff, RZ, 0xc0, !PT ;  /* 0x000000ff15157812 */ /* 0x000fe400078ec0ff */
[----:B------:R-:W-:Y:S02]  /*12120*/  SHF.R.U32.HI R20, RZ, 0x10, R11 ;  /* 0x00000010ff147819 */ /* 0x000fe4000001160b */
[----:B------:R-:W-:Y:S02]  /*12130*/  SHF.R.U32.HI R3, RZ, 0x8, R8 ;  /* 0x00000008ff037819 */ /* 0x000fe40000011608 */
[----:B------:R-:W-:Y:S01]  /*12140*/  LOP3.LUT R15, R13, 0xff, RZ, 0xc0, !PT ;  /* 0x000000ff0d0f7812 */ /* 0x000fe200078ec0ff */
[----:B------:R-:W-:Y:S01]  /*12150*/  IMAD.U32 R13, R24, 0x10000, RZ ;  /* 0x00010000180d7824 */ /* 0x000fe200078e00ff */
[----:B------:R-:W-:Y:S01]  /*12160*/  PRMT R14, R21, 0x7604, R14 ;  /* 0x00007604150e7816 */ /* 0x000fe2000000000e */
[----:B------:R-:W-:Y:S01]  /*12170*/  IMAD.U32 R21, R20, 0x10000, RZ ;  /* 0x0001000014157824 */ /* 0x000fe200078e00ff */
[----:B------:R-:W-:-:S02]  /*12180*/  LOP3.LUT R0, R8, 0xff, RZ, 0xc0, !PT ;  /* 0x000000ff08007812 */ /* 0x000fc400078ec0ff */
[----:B------:R-:W-:Y:S02]  /*12190*/  LOP3.LUT R3, R3, 0xff, RZ, 0xc0, !PT ;  /* 0x000000ff03037812 */ /* 0x000fe400078ec0ff */
[----:B------:R-:W-:Y:S02]  /*121a0*/  LOP3.LUT R13, R12, 0xff0000, R13, 0xf8, !PT ;  /* 0x00ff00000c0d7812 */ /* 0x000fe400078ef80d */
[----:B------:R-:W-:Y:S02]  /*121b0*/  PRMT R3, R3, 0x7604, R0 ;  /* 0x0000760403037816 */ /* 0x000fe40000000000 */
[----:B------:R-:W-:Y:S02]  /*121c0*/  LOP3.LUT R0, R10, 0xff, RZ, 0xc0, !PT ;  /* 0x000000ff0a007812 */ /* 0x000fe400078ec0ff */
[----:B------:R-:W-:Y:S02]  /*121d0*/  LOP3.LUT R21, R14, 0xff0000, R21, 0xf8, !PT ;  /* 0x00ff00000e157812 */ /* 0x000fe400078ef815 */
[----:B------:R-:W-:-:S02]  /*121e0*/  PRMT R15, R15, 0x7604, R0 ;  /* 0x000076040f0f7816 */ /* 0x000fc40000000000 */
[----:B------:R-:W-:Y:S02]  /*121f0*/  LOP3.LUT R21, R21, 0xff000000, R11, 0xf8, !PT ;  /* 0xff00000015157812 */ /* 0x000fe400078ef80b */
[----:B------:R-:W-:Y:S02]  /*12200*/  LOP3.LUT R13, R13, 0xff000000, R9, 0xf8, !PT ;  /* 0xff0000000d0d7812 */ /* 0x000fe400078ef809 */
[----:B------:R-:W-:Y:S02]  /*12210*/  LOP3.LUT R3, R3, 0xff0000, R8, 0xf8, !PT ;  /* 0x00ff000003037812 */ /* 0x000fe400078ef808 */
[----:B0-----:R-:W-:Y:S02]  /*12220*/  F2FP.F16.E4M3.UNPACK_B R0, R6.H1 ;  /* 0x00000006ff00723e */ /* 0x001fe400030006ff */
[----:B------:R-:W-:Y:S02]  /*12230*/  LOP3.LUT R15, R15, 0xff0000, R10, 0xf8, !PT ;  /* 0x00ff00000f0f7812 */ /* 0x000fe400078ef80a */
[----:B------:R-:W-:Y:S01]  /*12240*/  F2FP.F16.E4M3.UNPACK_B R24, R21 ;  /* 0x00000015ff18723e */ /* 0x000fe200020006ff */
[----:B------:R-:W-:Y:S01]  /*12250*/  HADD2.F32 R9, -RZ, R0.H1_H1 ;  /* 0x30000000ff097230 */ /* 0x000fe20000004100 */
[----:B------:R-:W-:-:S02]  /*12260*/  F2FP.F16.E4M3.UNPACK_B R14, R13 ;  /* 0x0000000dff0e723e */ /* 0x000fc400020006ff */
        /* <DEDUP_REMOVED lines=88> */
.L_x_3179:
[----:B------:R-:W0:Y:S01]  /*127f0*/  LDC R37, c[0x0][0x448] ;  /* 0x00011200ff257b82 */ /* 0x000e220000000800 */
[----:B------:R-:W-:Y:S01]  /*12800*/  MOV R27, R29 ;  /* 0x0000001d001b7202 */ /* 0x000fe20000000f00 */
[----:B------:R-:W-:Y:S01]  /*12810*/  ULDC.64 UR4, c[0x0][0x3f8] ;  /* 0x0000fe0000047ab9 */ /* 0x000fe20000000a00 */
[----:B------:R-:W-:Y:S01]  /*12820*/  IMAD.MOV.U32 R25, RZ, RZ, R31 ;  /* 0x000000ffff197224 */ /* 0x000fe200078e001f */
[----:B------:R-:W-:Y:S01]  /*12830*/  ULDC.64 UR6, c[0x0][0x408] ;  /* 0x0001020000067ab9 */ /* 0x000fe20000000a00 */
        /* <DEDUP_REMOVED lines=10> */
[----:B------:R-:W-:Y:S01]  /*128e0*/  IMAD R4, R4, UR6, RZ ;  /* 0x0000000604047c24 */ /* 0x000fe2000f8e02ff */
[----:B------:R-:W-:Y:S01]  /*128f0*/  IADD3 R59, P1, R24, UR8, RZ ;  /* 0x00000008183b7c10 */ /* 0x000fe2000ff3e0ff */
[C---:B------:R-:W-:Y:S01]  /*12900*/  IMAD R53, R3.reuse, UR5, R6 ;  /* 0x0000000503357c24 */ /* 0x040fe2000f8e0206 */
[----:B------:R-:W-:Y:S01]  /*12910*/  ULDC.64 UR4, c[0x0][0x3e8] ;  /* 0x0000fa0000047ab9 */ /* 0x000fe20000000a00 */
[----:B------:R-:W-:Y:S01]  /*12920*/  IMAD R57, R3, UR7, R4 ;  /* 0x0000000703397c24 */ /* 0x000fe2000f8e0204 */
[----:B------:R-:W-:Y:S01]  /*12930*/  IADD3 R55, P0, R26, UR4, RZ ;  /* 0x000000041a377c10 */ /* 0x000fe2000ff1e0ff */
[----:B------:R-:W-:-:S03]  /*12940*/  UMOV UR4, 0xffffffff ;  /* 0xffffffff00047882 */ /* 0x000fc60000000000 */
[----:B------:R-:W-:Y:S02]  /*12950*/  IADD3.X R53, R27, UR5, R53, P0, !PT ;  /* 0x000000051b357c10 */ /* 0x000fe400087fe435 */
[----:B------:R-:W-:Y:S01]  /*12960*/  IADD3.X R57, R25, UR9, R57, P1, !PT ;  /* 0x0000000919397c10 */ /* 0x000fe20008ffe439 */
[----:B------:R-:W-:Y:S06]  /*12970*/  BRA.DIV UR4, `(.L_x_3209) ;  /* 0x0000020a04ec7947 */ /* 0x000fec000b800000 */
[----:B------:R-:W2:Y:S01]  /*12980*/  LDL R6, [R1+0x48] ;  /* 0x0000480001067983 */ /* 0x000ea20000100800 */
[----:B------:R-:W0:Y:S03]  /*12990*/  LDC R3, c[0x0][0x3f4] ;  /* 0x0000fd00ff037b82 */ /* 0x000e260000000800 */
[----:B------:R-:W1:Y:S04]  /*129a0*/  SHFL.IDX PT, R7, R55, RZ, 0x181f ;  /* 0x00181fff37077589 */ /* 0x000e6800000e0000 */
[----:B------:R-:W3:Y:S04]  /*129b0*/  SHFL.IDX PT, R14, R59, RZ, 0x181f ;  /* 0x00181fff3b0e7589 */ /* 0x000ee800000e0000 */
[----:B------:R-:W4:Y:S04]  /*129c0*/  SHFL.IDX PT, R5, R53, RZ, 0x181f ;  /* 0x00181fff35057589 */ /* 0x000f2800000e0000 */
[----:B------:R-:W5:Y:S01]  /*129d0*/  SHFL.IDX PT, R9, R57, RZ, 0x181f ;  /* 0x00181fff39097589 */ /* 0x000f6200000e0000 */
[----:B0-----:R-:W-:Y:S01]  /*129e0*/  ISETP.GE.AND P0, PT, R16, R3, PT ;  /* 0x000000031000720c */ /* 0x001fe20003f06270 */
[----:B--2---:R-:W-:-:S05]  /*129f0*/  IMAD R37, R6, R37, RZ ;  /* 0x0000002506257224 */ /* 0x004fca00078e02ff */
[----:B------:R-:W-:-:S13]  /*12a00*/  ISETP.GE.OR P1, PT, R10, R37, P0 ;  /* 0x000000250a00720c */ /* 0x000fda0000726670 */
[C---:B-1----:R-:W-:Y:S02]  /*12a10*/  @!P1 IADD3 R4, P2, R16.reuse, R7, RZ ;  /* 0x0000000710049210 */ /* 0x042fe40007f5e0ff */
[----:B---3--:R-:W-:-:S03]  /*12a20*/  @!P1 IADD3 R24, P3, R16, R14, RZ ;  /* 0x0000000e10189210 */ /* 0x008fc60007f7e0ff */
[--C-:B----4-:R-:W-:Y:S02]  /*12a30*/  @!P1 IMAD.X R5, R5, 0x1, R17.reuse, P2 ;  /* 0x0000000105059824 */ /* 0x110fe400010e0611 */
[----:B-----5:R-:W-:-:S04]  /*12a40*/  @!P1 IMAD.X R25, R9, 0x1, R17, P3 ;  /* 0x0000000109199824 */ /* 0x020fc800018e0611 */
        /* <DEDUP_REMOVED lines=10> */
[----:B--2---:R-:W-:Y:S01]  /*12af0*/  @!P1 IMAD.MOV.U32 R44, RZ, RZ, R4 ;  /* 0x000000ffff2c9224 */ /* 0x004fe200078e0004 */
[----:B------:R-:W-:Y:S01]  /*12b00*/  @!P1 MOV R46, R6 ;  /* 0x00000006002e9202 */ /* 0x000fe20000000f00 */
[----:B------:R-:W-:Y:S01]  /*12b10*/  @!P1 IMAD.MOV.U32 R45, RZ, RZ, R5 ;  /* 0x000000ffff2d9224 */ /* 0x000fe200078e0005 */
[----:B------:R-:W-:Y:S01]  /*12b20*/  CS2R R4, SRZ ;  /* 0x0000000000047805 */ /* 0x000fe2000001ff00 */
[----:B------:R-:W-:-:S02]  /*12b30*/  @!P1 IMAD.MOV.U32 R47, RZ, RZ, R7 ;  /* 0x000000ffff2f9224 */ /* 0x000fc400078e0007 */
[----:B---3--:R-:W-:Y:S02]  /*12b40*/  @!P1 IMAD.MOV.U32 R48, RZ, RZ, R24 ;  /* 0x000000ffff309224 */ /* 0x008fe400078e0018 */
[----:B------:R-:W-:Y:S02]  /*12b50*/  @!P1 IMAD.MOV.U32 R49, RZ, RZ, R25 ;  /* 0x000000ffff319224 */ /* 0x000fe400078e0019 */
[----:B------:R-:W-:Y:S02]  /*12b60*/  @!P1 IMAD.MOV.U32 R50, RZ, RZ, R26 ;  /* 0x000000ffff329224 */ /* 0x000fe400078e001a */
[----:B01--4-:R-:W-:-:S07]  /*12b70*/  @!P1 IMAD.MOV.U32 R51, RZ, RZ, R27 ;  /* 0x000000ffff339224 */ /* 0x013fce00078e001b */
.L_x_3525:
[----:B------:R-:W-:Y:S01]  /*12b80*/  IADD3 R6, R10, 0x20, RZ ;  /* 0x000000200a067810 */ /* 0x000fe20007ffe0ff */
        /* <DEDUP_REMOVED lines=16> */
.L_x_3211:
[----:B------:R-:W-:Y:S05]  /*12c90*/  BSYNC B1 ;  /* 0x0000000000017941 */ /* 0x000fea0003800000 */
.L_x_3210:
        /* <DEDUP_REMOVED lines=11> */
[----:B---3--:R-:W-:-:S03]  /*12d50*/  @!P1 IMAD.X R33, R25, 0x1, R17, P3 ;  /* 0x0000000119219824 */ /* 0x008fc600018e0611 */
[----:B------:R-:W-:-:S03]  /*12d60*/  @!P1 MOV R25, R9 ;  /* 0x0000000900199202 */ /* 0x000fc60000000f00 */
        /* <DEDUP_REMOVED lines=11> */
[----:B--2---:R-:W-:Y:S01]  /*12e20*/  @!P1 IMAD.MOV.U32 R40, RZ, RZ, R32 ;  /* 0x000000ffff289224 */ /* 0x004fe200078e0020 */
[----:B------:R-:W-:Y:S01]  /*12e30*/  @!P1 MOV R41, R33 ;  /* 0x0000002100299202 */ /* 0x000fe20000000f00 */
[----:B------:R-:W-:Y:S02]  /*12e40*/  @!P1 IMAD.MOV.U32 R42, RZ, RZ, R34 ;  /* 0x000000ffff2a9224 */ /* 0x000fe400078e0022 */
[----:B---3--:R-:W-:-:S02]  /*12e50*/  @!P1 IMAD.MOV.U32 R20, RZ, RZ, R24 ;  /* 0x000000ffff149224 */ /* 0x008fc400078e0018 */
[----:B------:R-:W-:Y:S02]  /*12e60*/  @!P1 IMAD.MOV.U32 R21, RZ, RZ, R25 ;  /* 0x000000ffff159224 */ /* 0x000fe400078e0019 */
[----:B------:R-:W-:Y:S02]  /*12e70*/  @!P1 IMAD.MOV.U32 R38, RZ, RZ, R26 ;  /* 0x000000ffff269224 */ /* 0x000fe400078e001a */
[----:B------:R-:W-:Y:S02]  /*12e80*/  @!P1 IMAD.MOV.U32 R39, RZ, RZ, R27 ;  /* 0x000000ffff279224 */ /* 0x000fe400078e001b */
[----:B01--4-:R-:W-:-:S07]  /*12e90*/  @!P1 IMAD.MOV.U32 R43, RZ, RZ, R35 ;  /* 0x000000ffff2b9224 */ /* 0x013fce00078e0023 */
.L_x_3535:
[----:B------:R-:W2:Y:S01]  /*12ea0*/  LDL R12, [R1+0x98] ;  /* 0x00009800010c7983 */ /* 0x000ea20000100800 */
[----:B------:R-:W-:Y:S01]  /*12eb0*/  VIADD R10, R10, 0x60 ;  /* 0x000000600a0a7836 */ /* 0x000fe20000000000 */
[----:B------:R-:W-:Y:S01]  /*12ec0*/  BSSY B1, `(.L_x_3213) ;  /* 0x0000014000017945 */ /* 0x000fe20003800000 */
[----:B------:R-:W-:-:S03]  /*12ed0*/  CS2R R14, SRZ ;  /* 0x00000000000e7805 */ /* 0x000fc6000001ff00 */
[----:B------:R-:W-:Y:S02]  /*12ee0*/  ISETP.GE.AND P1, PT, R10, R37, PT ;  /* 0x000000250a00720c */ /* 0x000fe40003f26270 */
[----:B--2---:R-:W-:-:S04]  /*12ef0*/  LEA.HI R11, R12, R12, RZ, 0x1 ;  /* 0x0000000c0c0b7211 */ /* 0x004fc800078f08ff */
[----:B------:R-:W-:-:S05]  /*12f00*/  LOP3.LUT R11, R11, 0xfffffffe, RZ, 0xc0, !PT ;  /* 0xfffffffe0b0b7812 */ /* 0x000fca00078ec0ff */
[----:B------:R-:W-:Y:S01]  /*12f10*/  IMAD.IADD R24, R12, 0x1, -R11 ;  /* 0x000000010c187824 */ /* 0x000fe200078e0a0b */
[----:B------:R-:W-:Y:S02]  /*12f20*/  CS2R R10, SRZ ;  /* 0x00000000000a7805 */ /* 0x000fe4000001ff00 */
[----:B------:R-:W-:Y:S02]  /*12f30*/  CS2R R12, SRZ ;  /* 0x00000000000c7805 */ /* 0x000fe4000001ff00 */
        /* <DEDUP_REMOVED lines=8> */
[----:B------:R-:W-:Y:S01]  /*12fc0*/  IMAD.X R13, R53, 0x1, R17, P1 ;  /* 0x00000001350d7824 */ /* 0x000fe200008e0611 */
[----:B------:R-:W-:-:S05]  /*12fd0*/  IADD3.X R9, R57, R17, RZ, P2, !PT ;  /* 0x0000001139097210 */ /* 0x000fca00017fe4ff */
[----:B------:R-:W5:Y:S04]  /*12fe0*/  LD.E.128 R12, desc[UR46][R12.64] ;  /* 0x0000002e0c0c7980 */ /* 0x000f68000c101d00 */
[----:B------:R-:W5:Y:S02]  /*12ff0*/  LD.E.128 R8, desc[UR46][R8.64] ;  /* 0x0000002e08087980 */ /* 0x000f64000c101d00 */
.L_x_3214:
[----:B------:R-:W-:Y:S05]  /*13000*/  BSYNC B1 ;  /* 0x0000000000017941 */ /* 0x000fea0003800000 */
.L_x_3213:
[----:B------:R-:W2:Y:S01]  /*13010*/  LDL R25, [R1+0x50] ;  /* 0x0000500001197983 */ /* 0x000ea20000100800 */
[----:B------:R-:W0:Y:S01]  /*13020*/  SYNCS.PHASECHK.TRANS64.TRYWAIT P4, [R23+URZ+0x38800], R24 ;  /* 0x03880018170075a7 */ /* 0x000e22000808017f */
[C---:B------:R-:W-:Y:S01]  /*13030*/  VIADD R32, R219.reuse, 0x20 ;  /* 0x00000020db207836 */ /* 0x040fe20000000000 */
[----:B------:R-:W-:Y:S01]  /*13040*/  BSSY B1, `(.L_x_3215) ;  /* 0x0000009000017945 */ /* 0x000fe20003800000 */
[----:B------:R-:W-:Y:S01]  /*13050*/  VIADD R27, R219, 0x40 ;  /* 0x00000040db1b7836 */ /* 0x000fe20000000000 */
[----:B--2---:R-:W-:Y:S01]  /*13060*/  VIADDMNMX R26, R37, -R25, 0x80, PT ;  /* 0x00000080251a7446 */ /* 0x004fe20003800919 */
[----:B------:R-:W-:-:S03]  /*13070*/  VIADD R25, R219, 0x60 ;  /* 0x00000060db197836 */ /* 0x000fc60000000000 */
[-C--:B------:R-:W-:Y:S02]  /*13080*/  ISETP.GE.OR P3, PT, R219, R26.reuse, P0 ;  /* 0x0000001adb00720c */ /* 0x080fe40000766670 */
[-C--:B------:R-:W-:Y:S02]  /*13090*/  ISETP.GE.OR P2, PT, R32, R26.reuse, P0 ;  /* 0x0000001a2000720c */ /* 0x080fe40000746670 */
[-C--:B------:R-:W-:Y:S02]  /*130a0*/  ISETP.GE.OR P1, PT, R27, R26.reuse, P0 ;  /* 0x0000001a1b00720c */ /* 0x080fe40000726670 */
[----:B------:R-:W-:Y:S01]  /*130b0*/  ISETP.GE.OR P0, PT, R25, R26, P0 ;  /* 0x0000001a1900720c */ /* 0x000fe20000706670 */
[----:B0-----:R-:W-:-:S12]  /*130c0*/  @!P4 BRA `(.L_x_3216) ;  /* 0x0000020c0054c947 */ /* 0x001fd80003800000 */
.L_x_3536:
[----:B------:R-:W-:Y:S05]  /*130d0*/  BSYNC B1 ;  /* 0x0000000000017941 */ /* 0x000fea0003800000 */
.L_x_3215:
[----:B------:R-:W-:Y:S04]  /*130e0*/  BSSY B1, `(.L_x_3217) ;  /* 0x0000107000017945 */ /* 0x000fe80003800000 */
[----:B------:R-:W-:Y:S05]  /*130f0*/  @P3 BRA `(.L_x_3218) ;  /* 0x0000001000143947 */ /* 0x000fea0003800000 */
[----:B------:R-:W2:Y:S04]  /*13100*/  LDL R37, [R1+0x4c] ;  /* 0x00004c0001257983 */ /* 0x000ea80000100800 */
[----:B------:R-:W3:Y:S01]  /*13110*/  LDL R77, [R1+0x78] ;  /* 0x00007800014d7983 */ /* 0x000ee20000100800 */
[----:B0-----:R-:W-:Y:S01]  /*13120*/  SHF.R.U32.HI R24, RZ, 0x8, R44 ;  /* 0x00000008ff187819 */ /* 0x001fe2000001162c */
[----:B------:R-:W-:Y:S01]  /*13130*/  IMAD.SHL.U32 R52, R219, 0x80, RZ ;  /* 0x00000080db347824 */ /* 0x000fe200078e00ff */
[----:B------:R-:W-:Y:S02]  /*13140*/  LOP3.LUT R26, R44, 0xff, RZ, 0xc0, !PT ;  /* 0x000000ff2c1a7812 */ /* 0x000fe400078ec0ff */
[----:B------:R-:W-:Y:S02]  /*13150*/  LOP3.LUT R25, R24, 0xff, RZ, 0xc0, !PT ;  /* 0x000000ff18197812 */ /* 0x000fe400078ec0ff */
[----:B------:R-:W-:-:S02]  /*13160*/  LEA.HI R24, R3, R0, RZ, 0x1c ;  /* 0x0000000003187211 */ /* 0x000fc400078fe0ff */
[----:B------:R-:W-:Y:S02]  /*13170*/  PRMT R53, R25, 0x7604, R26 ;  /* 0x0000760419357816 */ /* 0x000fe4000000001a */
[----:B------:R-:W-:Y:S02]  /*13180*/  SHF.R.S32.HI R25, RZ, 0x1f, R24 ;  /* 0x0000001fff197819 */ /* 0x000fe40000011418 */
[----:B------:R-:W-:Y:S02]  /*13190*/  LOP3.LUT R52, R52, 0x380, RZ, 0xc0, !PT ;  /* 0x0000038034347812 */ /* 0x000fe400078ec0ff */
[----:B------:R-:W-:Y:S01]  /*131a0*/  LEA.HI R25, R25, R24, RZ, 0x3 ;  /* 0x0000001819197211 */ /* 0x000fe200078f18ff */
[----:B------:R-:W-:Y:S01]  /*131b0*/  IMAD.SHL.U32 R24, R24, 0x10, RZ ;  /* 0x0000001018187824 */ /* 0x000fe200078e00ff */
[----:B------:R-:W-:Y:S02]  /*131c0*/  SHF.R.U32.HI R27, RZ, 0x8, R45 ;  /* 0x00000008ff1b7819 */ /* 0x000fe4000001162d */
[----:B------:R-:W-:Y:S01]  /*131d0*/  LOP3.LUT R32, R45, 0xff, RZ, 0xc0, !PT ;  /* 0x000000ff2d207812 */ /* 0x000fe200078ec0ff */
[----:B------:R-:W-:Y:S01]  /*131e0*/  IMAD.SHL.U32 R25, R25, 0x800, RZ ;  /* 0x0000080019197824 */ /* 0x000fe200078e00ff */
[----:B------:R-:W-:-:S02]  /*131f0*/  LOP3.LUT R24, R52, 0x70, R24, 0xf8, !PT ;  /* 0x0000007034187812 */ /* 0x000fc400078ef818 */
[----:B------:R-:W-:Y:S02]  /*13200*/  SHF.L.U32 R52, R219, 0x7, RZ ;  /* 0x00000007db347819 */ /* 0x000fe400000006ff */
[----:B------:R-:W-:Y:S02]  /*13210*/  LOP3.LUT R27, R27, 0xff, RZ, 0xc0, !PT ;  /* 0x000000ff1b1b7812 */ /* 0x000fe400078ec0ff */
[----:B------:R-:W-:Y:S02]  /*13220*/  LOP3.LUT R52, R52, 0x380, RZ, 0xc0, !PT ;  /* 0x0000038034347812 */ /* 0x000fe400078ec0ff */
[----:B------:R-:W-:Y:S02]  /*13230*/  PRMT R55, R27, 0x7604, R32 ;  /* 0x000076041b377816 */ /* 0x000fe40000000020 */
[----:B------:R-:W-:Y:S02]  /*13240*/  SHF.R.U32.HI R32, RZ, 0x8, R47 ;  /* 0x00000008ff207819 */ /* 0x000fe4000001162f */
[----:B------:R-:W-:-:S02]  /*13250*/  SHF.R.U32.HI R34, RZ, 0x8, R48 ;  /* 0x00000008ff227819 */ /* 0x000fc40000011630 */
[----:B------:R-:W-:Y:S02]  /*13260*/  SHF.R.U32.HI R52, RZ, 0x3, R52 ;  /* 0x00000003ff347819 */ /* 0x000fe40000011634 */
[----:B------:R-:W-:Y:S02]  /*13270*/  LOP3.LUT R33, R47, 0xff, RZ, 0xc0, !PT ;  /* 0x000000ff2f217812 */ /* 0x000fe400078ec0ff */
[----:B------:R-:W-:Y:S02]  /*13280*/  LOP3.LUT R35, R48, 0xff, RZ, 0xc0, !PT ;  /* 0x000000ff30237812 */ /* 0x000fe400078ec0ff */
[----:B------:R-:W-:Y:S02]  /*13290*/  LOP3.LUT R32, R32, 0xff, RZ, 0xc0, !PT ;  /* 0x000000ff20207812 */ /* 0x000fe400078ec0ff */
[----:B------:R-:W-:Y:S02]  /*132a0*/  LOP3.LUT R34, R34, 0xff, RZ, 0xc0, !PT ;  /* 0x000000ff22227812 */ /* 0x000fe400078ec0ff */
[----:B------:R-:W-:-:S02]  /*132b0*/  LOP3.LUT R24, R24, R52, RZ, 0x3c, !PT ;  /* 0x0000003418187212 */ /* 0x000fc400078e3cff */
[----:B------:R-:W-:Y:S02]  /*132c0*/  LOP3.LUT R25, R25, 0xffffc000, RZ, 0xc0, !PT ;  /* 0xffffc00019197812 */ /* 0x000fe400078ec0ff */
[----:B------:R-:W-:Y:S02]  /*132d0*/  PRMT R59, R32, 0x7604, R33 ;  /* 0x00007604203b7816 */ /* 0x000fe40000000021 */
[----:B------:R-:W-:Y:S02]  /*132e0*/  PRMT R61, R34, 0x7604, R35 ;  /* 0x00007604223d7816 */ /* 0x000fe40000000023 */
[----:B------:R-:W-:Y:S02]  /*132f0*/  SHF.R.U32.HI R33, RZ, 0x8, R49 ;  /* 0x00000008ff217819 */ /* 0x000fe40000011631 */
        /* <DEDUP_REMOVED lines=20> */
[----:B------:R-:W-:Y:S02]  /*13440*/  LOP3.LUT R58, R58, 0xff, RZ, 0xc0, !PT ;  /* 0x000000ff3a3a7812 */ /* 0x000fe400078ec0ff */
[----:B------:R-:W-:Y:S02]  /*13450*/  PRMT R55, R54, 0x7054, R55 ;  /* 0x0000705436377816 */ /* 0x000fe40000000037 */
[----:B------:R-:W-:Y:S02]  /*13460*/  SHF.R.U32.HI R54, RZ, 0x10, R49 ;  /* 0x00000010ff367819 */ /* 0x000fe40000011631 */
[----:B------:R-:W-:Y:S02]  /*13470*/  PRMT R57, R56, 0x7054, R57 ;  /* 0x0000705438397816 */ /* 0x000fe40000000039 */
[----:B------:R-:W-:Y:S02]  /*13480*/  PRMT R59, R58, 0x7054, R59 ;  /* 0x000070543a3b7816 */ /* 0x000fe4000000003b */
[----:B------:R-:W-:-:S02]  /*13490*/  SHF.R.U32.HI R52, RZ, 0x10, R44 ;  /* 0x00000010ff347819 */ /* 0x000fc4000001162c */
[----:B------:R-:W-:Y:S02]  /*134a0*/  SHF.R.U32.HI R56, RZ, 0x10, R50 ;  /* 0x00000010ff387819 */ /* 0x000fe40000011632 */
[----:B------:R-:W-:Y:S02]  /*134b0*/  SHF.R.U32.HI R58, RZ, 0x10, R51 ;  /* 0x00000010ff3a7819 */ /* 0x000fe40000011633 */
[----:B------:R-:W-:Y:S02]  /*134c0*/  LOP3.LUT R54, R54, 0xff, RZ, 0xc0, !PT ;  /* 0x000000ff36367812 */ /* 0x000fe400078ec0ff */
[----:B------:R-:W-:Y:S02]  /*134d0*/  LOP3.LUT R52, R52, 0xff, RZ, 0xc0, !PT ;  /* 0x000000ff34347812 */ /* 0x000fe400078ec0ff */
[----:B------:R-:W-:Y:S02]  /*134e0*/  LOP3.LUT R56, R56, 0xff, RZ, 0xc0, !PT ;  /* 0x000000ff38387812 */ /* 0x000fe400078ec0ff */
[----:B------:R-:W-:-:S02]  /*134f0*/  LOP3.LUT R58, R58, 0xff, RZ, 0xc0, !PT ;  /* 0x000000ff3a3a7812 */ /* 0x000fc400078ec0ff */
[----:B------:R-:W-:Y:S02]  /*13500*/  PRMT R63, R54, 0x7054, R63 ;  /* 0x00007054363f7816 */ /* 0x000fe4000000003f */
[----:B------:R-:W-:Y:S02]  /*13510*/  PRMT R53, R52, 0x7054, R53 ;  /* 0x0000705434357816 */ /* 0x000fe40000000035 */
[----:B------:R-:W-:Y:S02]  /*13520*/  PRMT R67, R56, 0x7054, R65 ;  /* 0x0000705438437816 */ /* 0x000fe40000000041 */
[----:B------:R-:W-:Y:S02]  /*13530*/  PRMT R69, R58, 0x7054, R69 ;  /* 0x000070543a457816 */ /* 0x000fe40000000045 */
[----:B------:R-:W-:Y:S02]  /*13540*/  SHF.R.U32.HI R52, RZ, 0x10, R48 ;  /* 0x00000010ff347819 */ /* 0x000fe40000011630 */
[----:B------:R-:W-:-:S02]  /*13550*/  LOP3.LUT R65, R63, 0xff000000, R49, 0xf8, !PT ;  /* 0xff0000003f417812 */ /* 0x000fc400078ef831 */
[----:B------:R-:W-:Y:S02]  /*13560*/  LOP3.LUT R56, R55, 0xff000000, R45, 0xf8, !PT ;  /* 0xff00000037387812 */ /* 0x000fe400078ef82d */
[----:B------:R-:W-:Y:S02]  /*13570*/  LOP3.LUT R69, R69, 0xff000000, R51, 0xf8, !PT ;  /* 0xff00000045457812 */ /* 0x000fe400078ef833 */
[----:B------:R-:W-:Y:S02]  /*13580*/  LOP3.LUT R52, R52, 0xff, RZ, 0xc0, !PT ;  /* 0x000000ff34347812 */ /* 0x000fe400078ec0ff */
[----:B------:R-:W-:Y:S02]  /*13590*/  F2FP.F16.E4M3.UNPACK_B R66, R65 ;  /* 0x00000041ff42723e */ /* 0x000fe400020006ff */
[----:B------:R-:W-:Y:S02]  /*135a0*/  F2FP.F16.E4M3.UNPACK_B R60, R56 ;  /* 0x00000038ff3c723e */ /* 0x000fe400020006ff */
[----:B------:R-:W-:-:S02]  /*135b0*/  LOP3.LUT R58, R59, 0xff000000, R47, 0xf8, !PT ;  /* 0xff0000003b3a7812 */ /* 0x000fc400078ef82f */
[----:B------:R-:W-:Y:S01]  /*135c0*/  LOP3.LUT R45, R67, 0xff000000, R50, 0xf8, !PT ;  /* 0xff000000432d7812 */ /* 0x000fe200078ef832 */
[----:B------:R-:W-:Y:S01]  /*135d0*/  HADD2.F32 R67, -RZ, R66.H0_H0 ;  /* 0x20000042ff437230 */ /* 0x000fe20000004100 */
[----:B------:R-:W-:Y:S01]  /*135e0*/  PRMT R61, R52, 0x7054, R61 ;  /* 0x00007054343d7816 */ /* 0x000fe2000000003d */
[--C-:B------:R-:W-:Y:S01]  /*135f0*/  HADD2.F32 R64, -RZ, R60.reuse.H0_H0 ;  /* 0x2000003cff407230 */ /* 0x100fe20000004100 */
[----:B------:R-:W-:Y:S01]  /*13600*/  LOP3.LUT R52, R53, 0xff000000, R44, 0xf8, !PT ;  /* 0xff00000035347812 */ /* 0x000fe200078ef82c */
[----:B------:R-:W-:Y:S01]  /*13610*/  HADD2.F32 R60, -RZ, R60.H1_H1 ;  /* 0x3000003cff3c7230 */ /* 0x000fe20000004100 */
[----:B------:R-:W-:Y:S01]  /*13620*/  LOP3.LUT R53, R61, 0xff000000, R48, 0xf8, !PT ;  /* 0xff0000003d357812 */ /* 0x000fe200078ef830 */
[----:B------:R-:W-:Y:S01]  /*13630*/  HADD2.F32 R66, -RZ, R66.H1_H1 ;  /* 0x30000042ff427230 */ /* 0x000fe20000004100 */
[----:B------:R-:W-:Y:S02]  /*13640*/  LOP3.LUT R44, R57, 0xff000000, R46, 0xf8, !PT ;  /* 0xff000000392c7812 */ /* 0x000fe400078ef82e */
[----:B------:R-:W-:-:S02]  /*13650*/  F2FP.F16.E4M3.UNPACK_B R56, R56.H1 ;  /* 0x00000038ff38723e */ /* 0x000fc400030006ff */
[----:B--2---:R-:W-:Y:S02]  /*13660*/  IADD3 R32, R24, R25, R37 ;  /* 0x0000001918207210 */ /* 0x004fe40007ffe025 */
[----:B---3--:R-:W0:Y:S03]  /*13670*/  LDS.128 R24, [R77+0x20400] ;  /* 0x020400004d187984 */ /* 0x008e260000000c00 */
[----:B------:R-:W-:-:S05]  /*13680*/  IMAD.IADD R37, R23, 0x1, R32 ;  /* 0x0000000117257824 */ /* 0x000fca00078e0220 */
[----:B------:R-:W1:Y:S01]  /*13690*/  LDS.128 R32, [R37+0x20400] ;  /* 0x0204000025207984 */ /* 0x000e620000000c00 */
[-C--:B0-----:R-:W-:Y:S02]  /*136a0*/  F2FP.F16.E4M3.UNPACK_B R47, R25.reuse ;  /* 0x00000019ff2f723e */ /* 0x081fe400020006ff */
[----:B------:R-:W-:Y:S02]  /*136b0*/  F2FP.F16.E4M3.UNPACK_B R50, R25.H1 ;  /* 0x00000019ff32723e */ /* 0x000fe400030006ff */
[----:B------:R-:W-:Y:S01]  /*136c0*/  F2FP.F16.E4M3.UNPACK_B R59, R27 ;  /* 0x0000001bff3b723e */ /* 0x000fe200020006ff */
[--C-:B------:R-:W-:Y:S01]  /*136d0*/  HADD2.F32 R48, -RZ, R47.reuse.H0_H0 ;  /* 0x2000002fff307230 */ /* 0x100fe20000004100 */
[-C--:B-1----:R-:W-:Y:S01]  /*136e0*/  F2FP.F16.E4M3.UNPACK_B R51, R33.reuse ;  /* 0x00000021ff33723e */ /* 0x082fe200020006ff */
[----:B------:R-:W-:Y:S01]  /*136f0*/  HADD2.F32 R47, -RZ, R47.H1_H1 ;  /* 0x3000002fff2f7230 */ /* 0x000fe20000004100 */
[----:B------:R-:W-:Y:S02]  /*13700*/  F2FP.F16.E4M3.UNPACK_B R54, R33.H1 ;  /* 0x00000021ff36723e */ /* 0x000fe400030006ff */
[-C--:B------:R-:W-:Y:S01]  /*13710*/  F2FP.F16.E4M3.UNPACK_B R49, R32.reuse ;  /* 0x00000020ff31723e */ /* 0x080fe200020006ff */
[----:B------:R-:W-:Y:S01]  /*13720*/  HADD2.F32 R25, -RZ, R51.H0_H0 ;  /* 0x20000033ff197230 */ /* 0x000fe20000004100 */
[----:B------:R-:W-:-:S02]  /*13730*/  F2FP.F16.E4M3.UNPACK_B R57, R32.H1 ;  /* 0x00000020ff39723e */ /* 0x000fc400030006ff */
[----:B------:R-:W-:Y:S02]  /*13740*/  F2FP.F16.E4M3.UNPACK_B R61, R35 ;  /* 0x00000023ff3d723e */ /* 0x000fe400020006ff */
[C---:B------:R-:W-:Y:S01]  /*13750*/  FMUL.FTZ R33, R25.reuse, R67 ;  /* 0x0000004319217220 */ /* 0x040fe20000410000 */
[-C--:B------:R-:W-:Y:S01]  /*13760*/  FMUL.FTZ R32, R25, R64.reuse ;  /* 0x0000004019207220 */ /* 0x080fe20000410000 */
[----:B------:R-:W-:Y:S01]  /*13770*/  F2FP.F16.E4M3.UNPACK_B R63, R35.H1 ;  /* 0x00000023ff3f723e */ /* 0x000fe200030006ff */
[----:B------:R-:W-:Y:S02]  /*13780*/  HADD2.F32 R35, -RZ, R54.H0_H0 ;  /* 0x20000036ff237230 */ /* 0x000fe40000004100 */
[C---:B------:R-:W-:Y:S01]  /*13790*/  FFMA.FTZ R25, R48.reuse, R64, -R33 ;  /* 0x0000004030197223 */ /* 0x040fe20000010821 */
[----:B------:R-:W-:Y:S01]  /*137a0*/  FFMA.FTZ R33, R48, R67, R32 ;  /* 0x0000004330217223 */ /* 0x000fe20000010020 */
[----:B------:R-:W-:Y:S01]  /*137b0*/  F2FP.F16.E4M3.UNPACK_B R67, R65.H1 ;  /* 0x00000041ff43723e */ /* 0x000fe200030006ff */
[----:B------:R-:W-:Y:S01]  /*137c0*/  HADD2.F32 R32, -RZ, R51.H1_H1 ;  /* 0x30000033ff207230 */ /* 0x000fe20000004100 */
[----:B------:R-:W-:Y:S01]  /*137d0*/  F2FP.F16.E4M3.UNPACK_B R62, R27.H1 ;  /* 0x0000001bff3e723e */ /* 0x000fe200030006ff */
[----:B------:R-:W-:Y:S01]  /*137e0*/  HADD2.F32 R64, -RZ, R56.H0_H0 ;  /* 0x20000038ff407230 */ /* 0x000fe20000004100 */
[----:B------:R-:W-:Y:S01]  /*137f0*/  F2FP.F16.E4M3.UNPACK_B R55, R24.H1 ;  /* 0x00000018ff37723e */ /* 0x000fe200030006ff */
[----:B------:R-:W-:-:S02]  /*13800*/  HADD2.F32 R68, -RZ, R67.H0_H0 ;  /* 0x20000043ff447230 */ /* 0x000fc40000004100 */
[C---:B------:R-:W-:Y:S01]  /*13810*/  FMUL.FTZ R48, R32.reuse, R66 ;  /* 0x0000004220307220 */ /* 0x040fe20000410000 */
[----:B------:R-:W-:Y:S02]  /*13820*/  HADD2.F32 R51, -RZ, R50.H0_H0 ;  /* 0x20000032ff337230 */ /* 0x000fe40000004100 */
[----:B------:R-:W-:Y:S01]  /*13830*/  FMUL.FTZ R65, R32, R60 ;  /* 0x0000003c20417220 */ /* 0x000fe20000410000 */
[C---:B------:R-:W-:Y:S01]  /*13840*/  FMUL.FTZ R71, R35.reuse, R64 ;  /* 0x0000004023477220 */ /* 0x040fe20000410000 */
[----:B------:R-:W-:Y:S01]  /*13850*/  FMUL.FTZ R70, R35, R68 ;  /* 0x0000004423467220 */ /* 0x000fe20000410000 */
[C---:B------:R-:W-:Y:S01]  /*13860*/  FFMA.FTZ R48, R47.reuse, R60, -R48 ;  /* 0x0000003c2f307223 */ /* 0x040fe20000010830 */
[----:B------:R-:W-:Y:S01]  /*13870*/  FFMA.FTZ R32, R47, R66, R65 ;  /* 0x000000422f207223 */ /* 0x000fe20000010041 */
[C---:B------:R-:W-:Y:S01]  /*13880*/  FFMA.FTZ R47, R51.reuse, R68, R71 ;  /* 0x00000044332f7223 */ /* 0x040fe20000010047 */
[----:B------:R-:W-:Y:S01]  /*13890*/  FFMA.FTZ R35, R51, R64, -R70 ;  /* 0x0000004033237223 */ /* 0x000fe20000010846 */
[----:B------:R-:W-:Y:S01]  /*138a0*/  F2FP.F16.E4M3.UNPACK_B R64, R58 ;  /* 0x0000003aff40723e */ /* 0x000fe200020006ff */
[----:B------:R-:W-:Y:S01]  /*138b0*/  HADD2.F32 R65, -RZ, R56.H1_H1 ;  /* 0x30000038ff417230 */ /* 0x000fe20000004100 */
[----:B------:R-:W-:Y:S01]  /*138c0*/  F2FP.F16.E4M3.UNPACK_B R68, R69 ;  /* 0x00000045ff44723e */ /* 0x000fe200020006ff */
[----:B------:R-:W-:Y:S01]  /*138d0*/  HADD2.F32 R67, -RZ, R67.H1_H1 ;  /* 0x30000043ff437230 */ /* 0x000fe20000004100 */
[----:B------:R-:W-:Y:S01]  /*138e0*/  F2FP.F16.E4M3.UNPACK_B R46, R24 ;  /* 0x00000018ff2e723e */ /* 0x000fe200020006ff */
[----:B------:R-:W-:Y:S01]  /*138f0*/  HADD2.F32 R54, -RZ, R54.H1_H1 ;  /* 0x30000036ff367230 */ /* 0x000fe20000004100 */
[-C--:B------:R-:W-:Y:S01]  /*13900*/  F2FP.F16.E4M3.UNPACK_B R27, R34.reuse ;  /* 0x00000022ff1b723e */ /* 0x080fe200020006ff */
[----:B------:R-:W-:Y:S01]  /*13910*/  HADD2.F32 R51, -RZ, R61.H0_H0 ;  /* 0x2000003dff337230 */ /* 0x000fe20000004100 */
[----:B------:R-:W-:Y:S01]  /*13920*/  F2FP.F16.E4M3.UNPACK_B R34, R34.H1 ;  /* 0x00000022ff22723e */ /* 0x000fe200030006ff */
        /* <DEDUP_REMOVED lines=11> */
[C---:B------:R-:W-:Y:S01]  /*139e0*/  FFMA.FTZ R50, R60.reuse, R70, R75 ;  /* 0x000000463c327223 */ /* 0x040fe2000001004b */
[----:B------:R-:W-:Y:S01]  /*139f0*/  F2FP.F16.E4M3.UNPACK_B R70, R69.H1 ;  /* 0x00000045ff46723e */ /* 0x000fe200030006ff */
[----:B------:R-:W-:Y:S01]  /*13a00*/  HADD2.F32 R68, -RZ, R68.H1_H1 ;  /* 0x30000044ff447230 */ /* 0x000fe20000004100 */
[----:B------:R-:W-:Y:S01]  /*13a10*/  F2FP.F16.E4M3.UNPACK_B R64, R58.H1 ;  /* 0x0000003aff40723e */ /* 0x000fe200030006ff */
[----:B------:R-:W-:Y:S02]  /*13a20*/  HADD2.F32 R58, -RZ, R61.H1_H1 ;  /* 0x3000003dff3a7230 */ /* 0x000fe40000004100 */
[----:B------:R-:W-:Y:S01]  /*13a30*/  FFMA.FTZ R51, R60, R66, -R73 ;  /* 0x000000423c337223 */ /* 0x000fe20000010849 */
[----:B------:R-:W-:Y:S01]  /*13a40*/  HADD2.F32 R67, -RZ, R70.H0_H0 ;  /* 0x20000046ff437230 */ /* 0x000fe20000004100 */
[----:B------:R-:W-:Y:S01]  /*13a50*/  F2FP.F16.E4M3.UNPACK_B R24, R26 ;  /* 0x0000001aff18723e */ /* 0x000fe200020006ff */
[----:B------:R-:W-:Y:S02]  /*13a60*/  HADD2.F32 R60, -RZ, R63.H0_H0 ;  /* 0x2000003fff3c7230 */ /* 0x000fe40000004100 */
[----:B------:R-:W-:Y:S01]  /*13a70*/  FMUL.FTZ R72, R58, R68 ;  /* 0x000000443a487220 */ /* 0x000fe20000410000 */
[----:B------:R-:W-:-:S02]  /*13a80*/  HADD2.F32 R59, -RZ, R59.H1_H1 ;  /* 0x3000003bff3b7230 */ /* 0x000fc40000004100 */
[----:B------:R-:W-:Y:S01]  /*13a90*/  FMUL.FTZ R69, R58, R65 ;  /* 0x000000413a457220 */ /* 0x000fe20000410000 */
[----:B------:R-:W-:Y:S02]  /*13aa0*/  HADD2.F32 R66, -RZ, R64.H0_H0 ;  /* 0x20000040ff427230 */ /* 0x000fe40000004100 */
[C---:B------:R-:W-:Y:S01]  /*13ab0*/  FMUL.FTZ R74, R60.reuse, R67 ;  /* 0x000000433c4a7220 */ /* 0x040fe20000410000 */
[----:B------:R-:W-:Y:S02]  /*13ac0*/  HADD2.F32 R61, -RZ, R62.H0_H0 ;  /* 0x2000003eff3d7230 */ /* 0x000fe40000004100 */
[C---:B------:R-:W-:Y:S01]  /*13ad0*/  FFMA.FTZ R58, R59.reuse, R65, -R72 ;  /* 0x000000413b3a7223 */ /* 0x040fe20000010848 */
[----:B------:R-:W-:Y:S01]  /*13ae0*/  FFMA.FTZ R59, R59, R68, R69 ;  /* 0x000000443b3b7223 */ /* 0x000fe20000010045 */
[-C--:B------:R-:W-:Y:S01]  /*13af0*/  FMUL.FTZ R76, R60, R66.reuse ;  /* 0x000000423c4c7220 */ /* 0x080fe20000410000 */
[----:B------:R-:W-:Y:S01]  /*13b00*/  F2FP.F16.E4M3.UNPACK_B R69, R53.H1 ;  /* 0x00000035ff45723e */ /* 0x000fe200030006ff */
[----:B------:R-:W-:Y:S01]  /*13b10*/  FFMA.FTZ R60, R61, R66, -R74 ;  /* 0x000000423d3c7223 */ /* 0x000fe2000001084a */
[----:B------:R-:W-:-:S02]  /*13b20*/  HADD2.F32 R71, -RZ, R70.H1_H1 ;  /* 0x30000046ff477230 */ /* 0x000fc40000004100 */
[----:B------:R-:W-:Y:S01]  /*13b30*/  FFMA.FTZ R61, R61, R67, R76 ;  /* 0x000000433d3d7223 */ /* 0x000fe2000001004c */
[----:B------:R-:W-:Y:S01]  /*13b40*/  HADD2.F32 R67, -RZ, R64.H1_H1 ;  /* 0x30000040ff437230 */ /* 0x000fe20000004100 */
[----:B------:R-:W-:Y:S01]  /*13b50*/  F2FP.F16.E4M3.UNPACK_B R66, R52.H1 ;  /* 0x00000034ff42723e */ /* 0x000fe200030006ff */
[----:B------:R-:W-:Y:S01]  /*13b60*/  HADD2.F32 R64, -RZ, R63.H1_H1 ;  /* 0x3000003fff407230 */ /* 0x000fe20000004100 */
[----:B------:R-:W-:Y:S01]  /*13b70*/  F2FP.F16.E4M3.UNPACK_B R26, R26.H1 ;  /* 0x0000001aff1a723e */ /* 0x000fe200030006ff */
[----:B------:R-:W-:Y:S01]  /*13b80*/  HADD2.F32 R70, -RZ, R69.H0_H0 ;  /* 0x20000045ff467230 */ /* 0x000fe20000004100 */
[----:B------:R-:W-:Y:S01]  /*13b90*/  F2FP.SATFINITE.E4M3.F32.PACK_AB_MERGE_C R35, R54, R35, RZ ;  /* 0x000000233623723e */ /* 0x000fe200048070ff */
[----:B------:R-:W-:Y:S02]  /*13ba0*/  HADD2.F32 R63, -RZ, R57.H0_H0 ;  /* 0x20000039ff3f7230 */ /* 0x000fe40000004100 */
[----:B------:R-:W-:Y:S01]  /*13bb0*/  FMUL.FTZ R75, R64, R71 ;  /* 0x00000047404b7220 */ /* 0x000fe20000410000 */
[----:B------:R-:W-:-:S02]  /*13bc0*/  HADD2.F32 R68, -RZ, R66.H0_H0 ;  /* 0x20000042ff447230 */ /* 0x000fc40000004100 */
[----:B------:R-:W-:Y:S01]  /*13bd0*/  FMUL.FTZ R72, R64, R67 ;  /* 0x0000004340487220 */ /* 0x000fe20000410000 */
[----:B------:R-:W-:Y:S02]  /*13be0*/  HADD2.F32 R65, -RZ, R55.H0_H0 ;  /* 0x20000037ff417230 */ /* 0x000fe40000004100 */
[C---:B------:R-:W-:Y:S01]  /*13bf0*/  FMUL.FTZ R64, R63.reuse, R70 ;  /* 0x000000463f407220 */ /* 0x040fe20000410000 */
[----:B------:R-:W-:Y:S02]  /*13c00*/  HADD2.F32 R62, -RZ, R62.H1_H1 ;  /* 0x3000003eff3e7230 */ /* 0x000fe40000004100 */
[-C--:B------:R-:W-:Y:S01]  /*13c10*/  FMUL.FTZ R73, R63, R68.reuse ;  /* 0x000000443f497220 */ /* 0x080fe20000410000 */
[----:B------:R-:W-:Y:S02]  /*13c20*/  HADD2.F32 R57, -RZ, R57.H1_H1 ;  /* 0x30000039ff397230 */ /* 0x000fe40000004100 */
[----:B------:R-:W-:Y:S01]  /*13c30*/  FFMA.FTZ R64, R65, R68, -R64 ;  /* 0x0000004441407223 */ /* 0x000fe20000010840 */
[----:B------:R-:W-:-:S02]  /*13c40*/  HADD2.F32 R68, -RZ, R69.H1_H1 ;  /* 0x30000045ff447230 */ /* 0x000fc40000004100 */
[C---:B------:R-:W-:Y:S01]  /*13c50*/  FFMA.FTZ R63, R62.reuse, R67, -R75 ;  /* 0x000000433e3f7223 */ /* 0x040fe2000001084b */
[----:B------:R-:W-:Y:S01]  /*13c60*/  HADD2.F32 R66, -RZ, R66.H1_H1 ;  /* 0x30000042ff427230 */ /* 0x000fe20000004100 */
[----:B------:R-:W-:Y:S01]  /*13c70*/  F2FP.F16.E4M3.UNPACK_B R67, R52 ;  /* 0x00000034ff43723e */ /* 0x000fe200020006ff */
[----:B------:R-:W-:Y:S02]  /*13c80*/  HADD2.F32 R55, -RZ, R55.H1_H1 ;  /* 0x30000037ff377230 */ /* 0x000fe40000004100 */
[----:B------:R-:W-:Y:S01]  /*13c90*/  FFMA.FTZ R62, R62, R71, R72 ;  /* 0x000000473e3e7223 */ /* 0x000fe20000010048 */
[C---:B------:R-:W-:Y:S01]  /*13ca0*/  FMUL.FTZ R52, R57.reuse, R68 ;  /* 0x0000004439347220 */ /* 0x040fe20000410000 */
[----:B------:R-:W-:Y:S01]  /*13cb0*/  F2FP.F16.E4M3.UNPACK_B R69, R53 ;  /* 0x00000035ff45723e */ /* 0x000fe200020006ff */
[----:B------:R-:W-:Y:S01]  /*13cc0*/  FMUL.FTZ R71, R57, R66 ;  /* 0x0000004239477220 */ /* 0x000fe20000410000 */
[----:B------:R-:W-:Y:S01]  /*13cd0*/  FFMA.FTZ R65, R65, R70, R73 ;  /* 0x0000004641417223 */ /* 0x000fe20000010049 */
[----:B------:R-:W-:Y:S01]  /*13ce0*/  FFMA.FTZ R53, R55, R66, -R52 ;  /* 0x0000004237357223 */ /* 0x000fe20000010834 */
[----:B------:R-:W-:-:S02]  /*13cf0*/  HADD2.F32 R57, -RZ, R49.H0_H0 ;  /* 0x20000031ff397230 */ /* 0x000fc40000004100 */
[----:B------:R-:W-:Y:S01]  /*13d00*/  FFMA.FTZ R52, R55, R68, R71 ;  /* 0x0000004437347223 */ /* 0x000fe20000010047 */
[----:B------:R-:W-:Y:S01]  /*13d10*/  HADD2.F32 R70, -RZ, R69.H0_H0 ;  /* 0x20000045ff467230 */ /* 0x000fe20000004100 */
[----:B------:R-:W-:Y:S01]  /*13d20*/  F2FP.F16.E4M3.UNPACK_B R71, R45.H1 ;  /* 0x0000002dff47723e */ /* 0x000fe200030006ff */
        /* <DEDUP_REMOVED lines=9> */
[----:B------:R-:W-:Y:S01]  /*13dc0*/  F2FP.SATFINITE.E4M3.F32.PACK_AB_MERGE_C R61, R62, R61, RZ ;  /* 0x0000003d3e3d723e */ /* 0x000fe200048070ff */
        /* <DEDUP_REMOVED lines=23> */
[----:B------:R-:W-:Y:S01]  /*13f40*/  FMUL.FTZ R34, R34, R57 ;  /* 0x0000003922227220 */ /* 0x000fe20000410000 */
[--C-:B------:R-:W-:Y:S01]  /*13f50*/  HADD2.F32 R45, -RZ, R44.reuse.H0_H0 ;  /* 0x2000002cff2d7230 */ /* 0x100fe20000004100 */
[----:B------:R-:W-:Y:S01]  /*13f60*/  F2FP.SATFINITE.E4M3.F32.PACK_AB_MERGE_C R25, R48, R25, R35 ;  /* 0x000000193019723e */ /* 0x000fe20004807023 */
[C---:B------:R-:W-:Y:S01]  /*13f70*/  FFMA.FTZ R73, R26.reuse, R57, -R67 ;  /* 0x000000391a497223 */ /* 0x040fe20000010843 */
[----:B------:R-:W-:Y:S01]  /*13f80*/  FFMA.FTZ R75, R26, R71, R34 ;  /* 0x000000471a4b7223 */ /* 0x000fe20000010022 */
[----:B------:R-:W-:Y:S01]  /*13f90*/  HADD2.F32 R57, -RZ, R55.H0_H0 ;  /* 0x20000037ff397230 */ /* 0x000fe20000004100 */
[----:B------:R-:W-:Y:S01]  /*13fa0*/  F2FP.SATFINITE.E4M3.F32.PACK_AB_MERGE_C R33, R32, R33, R47 ;  /* 0x000000212021723e */ /* 0x000fe2000480702f */
[----:B------:R-:W-:Y:S01]  /*13fb0*/  HADD2.F32 R34, -RZ, R27.H0_H0 ;  /* 0x2000001bff227230 */ /* 0x000fe20000004100 */
[----:B------:R-:W-:Y:S01]  /*13fc0*/  F2FP.SATFINITE.E4M3.F32.PACK_AB_MERGE_C R72, R73, R72, RZ ;  /* 0x000000484948723e */ /* 0x000fe200048070ff */
[----:B------:R-:W-:Y:S01]  /*13fd0*/  HADD2.F32 R44, -RZ, R44.H1_H1 ;  /* 0x3000002cff2c7230 */ /* 0x000fe20000004100 */
[----:B------:R-:W-:Y:S01]  /*13fe0*/  F2FP.SATFINITE.E4M3.F32.PACK_AB_MERGE_C R74, R75, R74, RZ ;  /* 0x0000004a4b4a723e */ /* 0x000fe200048070ff */
[----:B------:R-:W-:-:S02]  /*13ff0*/  HADD2.F32 R55, -RZ, R55.H1_H1 ;  /* 0x30000037ff377230 */ /* 0x000fc40000004100 */
[C---:B------:R-:W-:Y:S01]  /*14000*/  FMUL.FTZ R67, R34.reuse, R57 ;  /* 0x0000003922437220 */ /* 0x040fe20000410000 */
[----:B------:R-:W-:Y:S02]  /*14010*/  HADD2.F32 R27, -RZ, R27.H1_H1 ;  /* 0x3000001bff1b7230 */ /* 0x000fe40000004100 */
[----:B------:R-:W-:Y:S01]  /*14020*/  FMUL.FTZ R34, R34, R45 ;  /* 0x0000002d22227220 */ /* 0x000fe20000410000 */
[--C-:B------:R-:W-:Y:S01]  /*14030*/  HADD2.F32 R26, -RZ, R24.reuse.H0_H0 ;  /* 0x20000018ff1a7230 */ /* 0x100fe20000004100 */
[----:B------:R-:W-:Y:S01]  /*14040*/  F2FP.SATFINITE.E4M3.F32.PACK_AB_MERGE_C R35, R59, R50, R61 ;  /* 0x000000323b23723e */ /* 0x000fe2000480703d */
        /* <DEDUP_REMOVED lines=16> */
.L_x_3218:
[----:B------:R-:W-:Y:S05]  /*14150*/  BSYNC B1 ;  /* 0x0000000000017941 */ /* 0x000fea0003800000 */
.L_x_3217:
[----:B------:R-:W-:Y:S04]  /*14160*/  BSSY B1, `(.L_x_3219) ;  /* 0x0000101000017945 */ /* 0x000fe80003800000 */
[----:B------:R-:W-:Y:S05]  /*14170*/  @P2 BRA `(.L_x_3220) ;  /* 0x0000000c00fc2947 */ /* 0x000fea0003800000 */
[----:B-1----:R-:W2:Y:S04]  /*14180*/  LDL R35, [R1+0x74] ;  /* 0x0000740001237983 */ /* 0x002ea80000100800 */
[----:B------:R-:W3:Y:S01]  /*14190*/  LDL R68, [R1+0x1ac] ;  /* 0x0001ac0001447983 */ /* 0x000ee20000100800 */
[----:B-----5:R-:W-:Y:S01]  /*141a0*/  SHF.R.U32.HI R25, RZ, 0x8, R28 ;  /* 0x00000008ff197819 */ /* 0x020fe2000001161c */
[----:B------:R-:W-:Y:S01]  /*141b0*/  VIADD R37, R219, 0x20 ;  /* 0x00000020db257836 */ /* 0x000fe20000000000 */
[----:B0-----:R-:W-:Y:S02]  /*141c0*/  LOP3.LUT R24, R28, 0xff, RZ, 0xc0, !PT ;  /* 0x000000ff1c187812 */ /* 0x001fe400078ec0ff */
[----:B------:R-:W-:Y:S01]  /*141d0*/  LOP3.LUT R25, R25, 0xff, RZ, 0xc0, !PT ;  /* 0x000000ff19197812 */ /* 0x000fe200078ec0ff */
[----:B------:R-:W-:Y:S01]  /*141e0*/  IMAD.SHL.U32 R37, R37, 0x80, RZ ;  /* 0x0000008025257824 */ /* 0x000fe200078e00ff */
[----:B------:R-:W-:-:S02]  /*141f0*/  LEA.HI R34, R3, R0, RZ, 0x1c ;  /* 0x0000000003227211 */ /* 0x000fc400078fe0ff */
[----:B------:R-:W-:Y:S02]  /*14200*/  PRMT R45, R25, 0x7604, R24 ;  /* 0x00007604192d7816 */ /* 0x000fe40000000018 */
[----:B------:R-:W-:Y:S01]  /*14210*/  LOP3.LUT R37, R37, 0x380, RZ, 0xc0, !PT ;  /* 0x0000038025257812 */ /* 0x000fe200078ec0ff */
[----:B------:R-:W-:Y:S01]  /*14220*/  IMAD.SHL.U32 R24, R34, 0x10, RZ ;  /* 0x0000001022187824 */ /* 0x000fe200078e00ff */
[----:B------:R-:W-:Y:S02]  /*14230*/  SHF.R.U32.HI R33, RZ, 0x8, R30 ;  /* 0x00000008ff217819 */ /* 0x000fe4000001161e */
[----:B------:R-:W-:Y:S02]  /*14240*/  LOP3.LUT R32, R30, 0xff, RZ, 0xc0, !PT ;  /* 0x000000ff1e207812 */ /* 0x000fe400078ec0ff */
[----:B------:R-:W-:Y:S02]  /*14250*/  LOP3.LUT R24, R37, 0x70, R24, 0xf8, !PT ;  /* 0x0000007025187812 */ /* 0x000fe400078ef818 */
[----:B------:R-:W-:-:S02]  /*14260*/  IADD3 R37, R219, 0x20, RZ ;  /* 0x00000020db257810 */ /* 0x000fc40007ffe0ff */
[----:B------:R-:W-:Y:S02]  /*14270*/  LOP3.LUT R33, R33, 0xff, RZ, 0xc0, !PT ;  /* 0x000000ff21217812 */ /* 0x000fe400078ec0ff */
[----:B------:R-:W-:Y:S01]  /*14280*/  SHF.R.S32.HI R25, RZ, 0x1f, R34 ;  /* 0x0000001fff197819 */ /* 0x000fe20000011422 */
[----:B------:R-:W-:Y:S01]  /*14290*/  IMAD.SHL.U32 R37, R37, 0x80, RZ ;  /* 0x0000008025257824 */ /* 0x000fe200078e00ff */
[----:B------:R-:W-:Y:S02]  /*142a0*/  PRMT R49, R33, 0x7604, R32 ;  /* 0x0000760421317816 */ /* 0x000fe40000000020 */
[----:B------:R-:W-:Y:S02]  /*142b0*/  LEA.HI R33, R25, R34, RZ, 0x3 ;  /* 0x0000002219217211 */ /* 0x000fe400078f18ff */
[----:B------:R-:W-:Y:S02]  /*142c0*/  LOP3.LUT R37, R37, 0x380, RZ, 0xc0, !PT ;  /* 0x0000038025257812 */ /* 0x000fe400078ec0ff */
[----:B------:R-:W-:Y:S01]  /*142d0*/  SHF.R.U32.HI R27, RZ, 0x8, R29 ;  /* 0x00000008ff1b7819 */ /* 0x000fe2000001161d */
[----:B------:R-:W-:Y:S01]  /*142e0*/  IMAD.SHL.U32 R33, R33, 0x800, RZ ;  /* 0x0000080021217824 */ /* 0x000fe200078e00ff */
[----:B------:R-:W-:-:S02]  /*142f0*/  SHF.R.U32.HI R32, RZ, 0x8, R4 ;  /* 0x00000008ff207819 */ /* 0x000fc40000011604 */
[----:B------:R-:W-:Y:S02]  /*14300*/  SHF.R.U32.HI R37, RZ, 0x3, R37 ;  /* 0x00000003ff257819 */ /* 0x000fe40000011625 */
[----:B------:R-:W-:Y:S02]  /*14310*/  LOP3.LUT R26, R29, 0xff, RZ, 0xc0, !PT ;  /* 0x000000ff1d1a7812 */ /* 0x000fe400078ec0ff */
[----:B------:R-:W-:Y:S02]  /*14320*/  LOP3.LUT R27, R27, 0xff, RZ, 0xc0, !PT ;  /* 0x000000ff1b1b7812 */ /* 0x000fe400078ec0ff */
[----:B------:R-:W-:Y:S02]  /*14330*/  LOP3.LUT R34, R32, 0xff, RZ, 0xc0, !PT ;  /* 0x000000ff20227812 */ /* 0x000fe400078ec0ff */
[----:B------:R-:W-:Y:S02]  /*14340*/  LOP3.LUT R32, R24, R37, RZ, 0x3c, !PT ;  /* 0x0000002518207212 */ /* 0x000fe400078e3cff */
[----:B------:R-:W-:-:S02]  /*14350*/  LOP3.LUT R33, R33, 0xffffc000, RZ, 0xc0, !PT ;  /* 0xffffc00021217812 */ /* 0x000fc400078ec0ff */
[----:B------:R-:W-:Y:S02]  /*14360*/  PRMT R44, R27, 0x7604, R26 ;  /* 0x000076041b2c7816 */ /* 0x000fe4000000001a */
[----:B------:R-:W-:Y:S02]  /*14370*/  SHF.R.U32.HI R26, RZ, 0x8, R31 ;  /* 0x00000008ff1a7819 */ /* 0x000fe4000001161f */
[----:B------:R-:W-:Y:S02]  /*14380*/  LOP3.LUT R25, R31, 0xff, RZ, 0xc0, !PT ;  /* 0x000000ff1f197812 */ /* 0x000fe400078ec0ff */
[----:B------:R-:W-:Y:S02]  /*14390*/  LOP3.LUT R27, R4, 0xff, RZ, 0xc0, !PT ;  /* 0x000000ff041b7812 */ /* 0x000fe400078ec0ff */
[----:B------:R-:W-:Y:S02]  /*143a0*/  LOP3.LUT R26, R26, 0xff, RZ, 0xc0, !PT ;  /* 0x000000ff1a1a7812 */ /* 0x000fe400078ec0ff */
[----:B------:R-:W-:-:S02]  /*143b0*/  PRMT R55, R34, 0x7604, R27 ;  /* 0x0000760422377816 */ /* 0x000fc4000000001b */
[----:B------:R-:W-:Y:S02]  /*143c0*/  PRMT R46, R26, 0x7604, R25 ;  /* 0x000076041a2e7816 */ /* 0x000fe40000000019 */
[----:B------:R-:W-:Y:S02]  /*143d0*/  SHF.R.U32.HI R48, RZ, 0x8, R5 ;  /* 0x00000008ff307819 */ /* 0x000fe40000011605 */
[----:B------:R-:W-:Y:S02]  /*143e0*/  SHF.R.U32.HI R51, RZ, 0x8, R6 ;  /* 0x00000008ff337819 */ /* 0x000fe40000011606 */
[----:B------:R-:W-:Y:S02]  /*143f0*/  SHF.R.U32.HI R53, RZ, 0x8, R7 ;  /* 0x00000008ff357819 */ /* 0x000fe40000011607 */
[----:B------:R-:W-:Y:S02]  /*14400*/  LOP3.LUT R47, R5, 0xff, RZ, 0xc0, !PT ;  /* 0x000000ff052f7812 */ /* 0x000fe400078ec0ff */
[----:B------:R-:W-:-:S02]  /*14410*/  LOP3.LUT R48, R48, 0xff, RZ, 0xc0, !PT ;  /* 0x000000ff30307812 */ /* 0x000fc400078ec0ff */
[----:B------:R-:W-:Y:S02]  /*14420*/  LOP3.LUT R50, R6, 0xff, RZ, 0xc0, !PT ;  /* 0x000000ff06327812 */ /* 0x000fe400078ec0ff */
[----:B------:R-:W-:Y:S02]  /*14430*/  LOP3.LUT R52, R7, 0xff, RZ, 0xc0, !PT ;  /* 0x000000ff07347812 */ /* 0x000fe400078ec0ff */
[----:B------:R-:W-:Y:S02]  /*14440*/  LOP3.LUT R51, R51, 0xff, RZ, 0xc0, !PT ;  /* 0x000000ff33337812 */ /* 0x000fe400078ec0ff */
[----:B------:R-:W-:Y:S02]  /*14450*/  LOP3.LUT R53, R53, 0xff, RZ, 0xc0, !PT ;  /* 0x000000ff35357812 */ /* 0x000fe400078ec0ff */
[----:B------:R-:W-:Y:S02]  /*14460*/  PRMT R48, R48, 0x7604, R47 ;  /* 0x0000760430307816 */ /* 0x000fe4000000002f */
[----:B------:R-:W-:-:S02]  /*14470*/  SHF.R.U32.HI R47, RZ, 0x10, R29 ;  /* 0x00000010ff2f7819 */ /* 0x000fc4000001161d */
[----:B------:R-:W-:Y:S02]  /*14480*/  PRMT R59, R51, 0x7604, R50 ;  /* 0x00007604333b7816 */ /* 0x000fe40000000032 */
[----:B------:R-:W-:Y:S01]  /*14490*/  PRMT R52, R53, 0x7604, R52 ;  /* 0x0000760435347816 */ /* 0x000fe20000000034 */
[----:B------:R-:W-:Y:S01]  /*144a0*/  IMAD.U32 R47, R47, 0x10000, RZ ;  /* 0x000100002f2f7824 */ /* 0x000fe200078e00ff */
[----:B------:R-:W-:Y:S02]  /*144b0*/  SHF.R.U32.HI R51, RZ, 0x10, R31 ;  /* 0x00000010ff337819 */ /* 0x000fe4000001161f */
[----:B------:R-:W-:Y:S02]  /*144c0*/  SHF.R.U32.HI R53, RZ, 0x10, R5 ;  /* 0x00000010ff357819 */ /* 0x000fe40000011605 */
[----:B------:R-:W-:Y:S01]  /*144d0*/  LOP3.LUT R47, R44, 0xff0000, R47, 0xf8, !PT ;  /* 0x00ff00002c2f7812 */ /* 0x000fe200078ef82f */
[----:B------:R-:W-:Y:S01]  /*144e0*/  IMAD.U32 R51, R51, 0x10000, RZ ;  /* 0x0001000033337824 */ /* 0x000fe200078e00ff */
        /* <DEDUP_REMOVED lines=14> */
[-C--:B------:R-:W-:Y:S02]  /*145d0*/  F2FP.F16.E4M3.UNPACK_B R56, R57.reuse ;  /* 0x00000039ff38723e */ /* 0x080fe400020006ff */
[----:B------:R-:W-:Y:S02]  /*145e0*/  LOP3.LUT R45, R45, 0xff000000, R4, 0xf8, !PT ;  /* 0xff0000002d2d7812 */ /* 0x000fe400078ef804 */
[----:B------:R-:W-:Y:S01]  /*145f0*/  LOP3.LUT R4, R59, 0xff000000, R6, 0xf8, !PT ;  /* 0xff0000003b047812 */ /* 0x000fe200078ef806 */
[--C-:B------:R-:W-:Y:S01]  /*14600*/  HADD2.F32 R58, -RZ, R56.reuse.H0_H0 ;  /* 0x20000038ff3a7230 */ /* 0x100fe20000004100 */
[----:B------:R-:W-:Y:S01]  /*14610*/  LOP3.LUT R61, R52, 0xff0000, R61, 0xf8, !PT ;  /* 0x00ff0000343d7812 */ /* 0x000fe200078ef83d */
[----:B------:R-:W-:Y:S01]  /*14620*/  HADD2.F32 R59, -RZ, R56.H1_H1 ;  /* 0x30000038ff3b7230 */ /* 0x000fe20000004100 */
[----:B------:R-:W-:Y:S02]  /*14630*/  F2FP.F16.E4M3.UNPACK_B R57, R57.H1 ;  /* 0x00000039ff39723e */ /* 0x000fe400030006ff */
[----:B------:R-:W-:-:S03]  /*14640*/  LOP3.LUT R61, R61, 0xff000000, R7, 0xf8, !PT ;  /* 0xff0000003d3d7812 */ /* 0x000fc600078ef807 */
[----:B------:R-:W-:Y:S01]  /*14650*/  HADD2.F32 R56, -RZ, R57.H0_H0 ;  /* 0x20000039ff387230 */ /* 0x000fe20000004100 */
[----:B--2---:R-:W-:Y:S01]  /*14660*/  IADD3 R32, R32, R33, R35 ;  /* 0x0000002120207210 */ /* 0x004fe20007ffe023 */
[----:B---3--:R-:W0:Y:S04]  /*14670*/  LDS.128 R24, [R68+0x20400] ;  /* 0x0204000044187984 */ /* 0x008e280000000c00 */
[----:B------:R-:W-:-:S05]  /*14680*/  IMAD.IADD R37, R23, 0x1, R32 ;  /* 0x0000000117257824 */ /* 0x000fca00078e0220 */
[----:B------:R-:W1:Y:S01]  /*14690*/  LDS.128 R32, [R37+0x20400] ;  /* 0x0204000025207984 */ /* 0x000e620000000c00 */
[-C--:B0-----:R-:W-:Y:S02]  /*146a0*/  F2FP.F16.E4M3.UNPACK_B R51, R27.reuse ;  /* 0x0000001bff33723e */ /* 0x081fe400020006ff */
[----:B------:R-:W-:Y:S02]  /*146b0*/  F2FP.F16.E4M3.UNPACK_B R54, R27.H1 ;  /* 0x0000001bff36723e */ /* 0x000fe400030006ff */
[-C--:B------:R-:W-:Y:S02]  /*146c0*/  F2FP.F16.E4M3.UNPACK_B R27, R24.reuse ;  /* 0x00000018ff1b723e */ /* 0x080fe400020006ff */
[----:B------:R-:W-:Y:S02]  /*146d0*/  F2FP.F16.E4M3.UNPACK_B R46, R24.H1 ;  /* 0x00000018ff2e723e */ /* 0x000fe400030006ff */
[----:B-1----:R-:W-:Y:S02]  /*146e0*/  F2FP.F16.E4M3.UNPACK_B R30, R33 ;  /* 0x00000021ff1e723e */ /* 0x002fe400020006ff */
[----:B------:R-:W-:-:S02]  /*146f0*/  F2FP.F16.E4M3.UNPACK_B R24, R53 ;  /* 0x00000035ff18723e */ /* 0x000fc400020006ff */
[-C--:B------:R-:W-:Y:S01]  /*14700*/  F2FP.F16.E4M3.UNPACK_B R29, R25.reuse ;  /* 0x00000019ff1d723e */ /* 0x080fe200020006ff */
[----:B------:R-:W-:Y:S01]  /*14710*/  HADD2.F32 R6, -RZ, R30.H0_H0 ;  /* 0x2000001eff067230 */ /* 0x000fe20000004100 */
[----:B------:R-:W-:Y:S01]  /*14720*/  F2FP.F16.E4M3.UNPACK_B R47, R25.H1 ;  /* 0x00000019ff2f723e */ /* 0x000fe200030006ff */
[----:B------:R-:W-:Y:S01]  /*14730*/  HADD2.F32 R31, -RZ, R24.H0_H0 ;  /* 0x20000018ff1f7230 */ /* 0x000fe20000004100 */
[----:B------:R-:W-:Y:S01]  /*14740*/  F2FP.F16.E4M3.UNPACK_B R48, R33.H1 ;  /* 0x00000021ff30723e */ /* 0x000fe200030006ff */
[----:B------:R-:W-:Y:S01]  /*14750*/  HADD2.F32 R25, -RZ, R29.H0_H0 ;  /* 0x2000001dff197230 */ /* 0x000fe20000004100 */
[-C--:B------:R-:W-:Y:S01]  /*14760*/  F2FP.F16.E4M3.UNPACK_B R33, R32.reuse ;  /* 0x00000020ff21723e */ /* 0x080fe200020006ff */
[----:B------:R-:W-:Y:S01]  /*14770*/  HADD2.F32 R30, -RZ, R30.H1_H1 ;  /* 0x3000001eff1e7230 */ /* 0x000fe20000004100 */
[----:B------:R-:W-:Y:S01]  /*14780*/  F2FP.F16.E4M3.UNPACK_B R49, R32.H1 ;  /* 0x00000020ff31723e */ /* 0x000fe200030006ff */
[----:B------:R-:W-:Y:S01]  /*14790*/  FMUL.FTZ R32, R6, R58 ;  /* 0x0000003a06207220 */ /* 0x000fe20000410000 */
[----:B------:R-:W-:-:S02]  /*147a0*/  F2FP.F16.E4M3.UNPACK_B R52, R35 ;  /* 0x00000023ff34723e */ /* 0x000fc400020006ff */
[----:B------:R-:W-:Y:S01]  /*147b0*/  F2FP.F16.E4M3.UNPACK_B R55, R35.H1 ;  /* 0x00000023ff37723e */ /* 0x000fe200030006ff */
[-C--:B------:R-:W-:Y:S01]  /*147c0*/  FMUL.FTZ R35, R6, R31.reuse ;  /* 0x0000001f06237220 */ /* 0x080fe20000410000 */
[C---:B------:R-:W-:Y:S01]  /*147d0*/  FFMA.FTZ R6, R25.reuse, R31, -R32 ;  /* 0x0000001f19067223 */ /* 0x040fe20000010820 */
[----:B------:R-:W-:Y:S01]  /*147e0*/  F2FP.F16.E4M3.UNPACK_B R53, R53.H1 ;  /* 0x00000035ff35723e */ /* 0x000fe200030006ff */
[----:B------:R-:W-:Y:S01]  /*147f0*/  FMUL.FTZ R63, R30, R59 ;  /* 0x0000003b1e3f7220 */ /* 0x000fe20000410000 */
[----:B------:R-:W-:Y:S01]  /*14800*/  FFMA.FTZ R25, R25, R58, R35 ;  /* 0x0000003a19197223 */ /* 0x000fe20000010023 */
[----:B------:R-:W-:Y:S01]  /*14810*/  HADD2.F32 R35, -RZ, R24.H1_H1 ;  /* 0x30000018ff237230 */ /* 0x000fe20000004100 */
[-C--:B------:R-:W-:Y:S01]  /*14820*/  F2FP.F16.E4M3.UNPACK_B R7, R34.reuse ;  /* 0x00000022ff07723e */ /* 0x080fe200020006ff */
[----:B------:R-:W-:Y:S01]  /*14830*/  HADD2.F32 R24, -RZ, R29.H1_H1 ;  /* 0x3000001dff187230 */ /* 0x000fe20000004100 */
[----:B------:R-:W-:Y:S01]  /*14840*/  F2FP.F16.E4M3.UNPACK_B R34, R34.H1 ;  /* 0x00000022ff22723e */ /* 0x000fe200030006ff */
[----:B------:R-:W-:-:S02]  /*14850*/  HADD2.F32 R29, -RZ, R48.H0_H0 ;  /* 0x20000030ff1d7230 */ /* 0x000fc40000004100 */
[-C--:B------:R-:W-:Y:S01]  /*14860*/  FMUL.FTZ R30, R30, R35.reuse ;  /* 0x000000231e1e7220 */ /* 0x080fe20000410000 */
[----:B------:R-:W-:Y:S01]  /*14870*/  HADD2.F32 R32, -RZ, R53.H0_H0 ;  /* 0x20000035ff207230 */ /* 0x000fe20000004100 */
[----:B------:R-:W-:Y:S01]  /*14880*/  F2FP.F16.E4M3.UNPACK_B R5, R26 ;  /* 0x0000001aff05723e */ /* 0x000fe200020006ff */
[----:B------:R-:W-:Y:S02]  /*14890*/  HADD2.F32 R31, -RZ, R47.H0_H0 ;  /* 0x2000002fff1f7230 */ /* 0x000fe40000004100 */
[C---:B------:R-:W-:Y:S01]  /*148a0*/  FMUL.FTZ R58, R29.reuse, R56 ;  /* 0x000000381d3a7220 */ /* 0x040fe20000410000 */
[----:B------:R-:W-:Y:S02]  /*148b0*/  HADD2.F32 R53, -RZ, R53.H1_H1 ;  /* 0x30000035ff357230 */ /* 0x000fe40000004100 */
[-C--:B------:R-:W-:Y:S01]  /*148c0*/  FMUL.FTZ R65, R29, R32.reuse ;  /* 0x000000201d417220 */ /* 0x080fe20000410000 */
[C---:B------:R-:W-:Y:S01]  /*148d0*/  FFMA.FTZ R29, R24.reuse, R35, -R63 ;  /* 0x00000023181d7223 */ /* 0x040fe2000001083f */
[----:B------:R-:W-:Y:S01]  /*148e0*/  FFMA.FTZ R24, R24, R59, R30 ;  /* 0x0000003b18187223 */ /* 0x000fe2000001001e */
[C---:B------:R-:W-:Y:S01]  /*148f0*/  FFMA.FTZ R30, R31.reuse, R32, -R58 ;  /* 0x000000201f1e7223 */ /* 0x040fe2000001083a */
[----:B------:R-:W-:Y:S01]  /*14900*/  FFMA.FTZ R31, R31, R56, R65 ;  /* 0x000000381f1f7223 */ /* 0x000fe20000010041 */
[----:B------:R-:W-:Y:S01]  /*14910*/  F2FP.F16.E4M3.UNPACK_B R59, R61 ;  /* 0x0000003dff3b723e */ /* 0x000fe200020006ff */
[----:B------:R-:W-:Y:S01]  /*14920*/  HADD2.F32 R58, -RZ, R57.H1_H1 ;  /* 0x30000039ff3a7230 */ /* 0x000fe20000004100 */
[----:B------:R-:W-:Y:S01]  /*14930*/  F2FP.F16.E4M3.UNPACK_B R56, R50 ;  /* 0x00000032ff38723e */ /* 0x000fe200020006ff */
[----:B------:R-:W-:Y:S01]  /*14940*/  HADD2.F32 R48, -RZ, R48.H1_H1 ;  /* 0x30000030ff307230 */ /* 0x000fe20000004100 */
[----:B------:R-:W-:Y:S01]  /*14950*/  F2FP.F16.E4M3.UNPACK_B R26, R26.H1 ;  /* 0x0000001aff1a723e */ /* 0x000fe200030006ff */
[----:B------:R-:W-:-:S02]  /*14960*/  HADD2.F32 R60, -RZ, R59.H0_H0 ;  /* 0x2000003bff3c7230 */ /* 0x000fc40000004100 */
[----:B------:R-:W-:Y:S02]  /*14970*/  HADD2.F32 R35, -RZ, R52.H0_H0 ;  /* 0x20000034ff237230 */ /* 0x000fe40000004100 */
        /* <DEDUP_REMOVED lines=35> */
[----:B------:R-:W-:Y:S01]  /*14bb0*/  F2FP.SATFINITE.E4M3.F32.PACK_AB_MERGE_C R25, R24, R25, R31 ;  /* 0x000000191819723e */ /* 0x000fe2000480701f */
[----:B------:R-:W-:Y:S02]  /*14bc0*/  HADD2.F32 R62, -RZ, R61.H0_H0 ;  /* 0x2000003dff3e7230 */ /* 0x000fe40000004100 */
        /* <DEDUP_REMOVED lines=10> */
[----:B------:R-:W-:Y:S01]  /*14c70*/  F2FP.F16.E4M3.UNPACK_B R60, R45 ;  /* 0x0000002dff3c723e */ /* 0x000fe200020006ff */
[----:B------:R-:W-:Y:S01]  /*14c80*/  FFMA.FTZ R57, R57, R62, R65 ;  /* 0x0000003e39397223 */ /* 0x000fe20000010041 */
[----:B------:R-:W-:Y:S02]  /*14c90*/  HADD2.F32 R62, -RZ, R61.H1_H1 ;  /* 0x3000003dff3e7230 */ /* 0x000fe40000004100 */
[C---:B------:R-:W-:Y:S01]  /*14ca0*/  FFMA.FTZ R55, R54.reuse, R59, -R67 ;  /* 0x0000003b36377223 */ /* 0x040fe20000010843 */
[----:B------:R-:W-:Y:S01]  /*14cb0*/  HADD2.F32 R59, -RZ, R58.H1_H1 ;  /* 0x3000003aff3b7230 */ /* 0x000fe20000004100 */
[----:B------:R-:W-:Y:S01]  /*14cc0*/  F2FP.F16.E4M3.UNPACK_B R58, R44 ;  /* 0x0000002cff3a723e */ /* 0x000fe200020006ff */
[----:B------:R-:W-:Y:S02]  /*14cd0*/  HADD2.F32 R46, -RZ, R46.H1_H1 ;  /* 0x3000002eff2e7230 */ /* 0x000fe40000004100 */
[C---:B------:R-:W-:Y:S01]  /*14ce0*/  FMUL.FTZ R45, R49.reuse, R62 ;  /* 0x0000003e312d7220 */ /* 0x040fe20000410000 */
[----:B------:R-:W-:Y:S01]  /*14cf0*/  FFMA.FTZ R54, R54, R63, R64 ;  /* 0x0000003f36367223 */ /* 0x000fe20000010040 */
[----:B------:R-:W-:Y:S01]  /*14d00*/  FMUL.FTZ R63, R49, R59 ;  /* 0x0000003b313f7220 */ /* 0x000fe20000410000 */
[----:B------:R-:W-:-:S02]  /*14d10*/  HADD2.F32 R61, -RZ, R60.H0_H0 ;  /* 0x2000003cff3d7230 */ /* 0x000fc40000004100 */
[C---:B------:R-:W-:Y:S01]  /*14d20*/  FFMA.FTZ R45, R46.reuse, R59, -R45 ;  /* 0x0000003b2e2d7223 */ /* 0x040fe2000001082d */
[----:B------:R-:W-:Y:S02]  /*14d30*/  HADD2.F32 R49, -RZ, R33.H0_H0 ;  /* 0x20000021ff317230 */ /* 0x000fe40000004100 */
[----:B------:R-:W-:Y:S01]  /*14d40*/  FFMA.FTZ R64, R46, R62, R63 ;  /* 0x0000003e2e407223 */ /* 0x000fe2000001003f */
[----:B------:R-:W-:Y:S02]  /*14d50*/  HADD2.F32 R59, -RZ, R58.H0_H0 ;  /* 0x2000003aff3b7230 */ /* 0x000fe40000004100 */
[----:B------:R-:W-:Y:S02]  /*14d60*/  HADD2.F32 R44, -RZ, R27.H0_H0 ;  /* 0x2000001bff2c7230 */ /* 0x000fe40000004100 */
[C---:B------:R-:W-:Y:S01]  /*14d70*/  FMUL.FTZ R63, R49.reuse, R61 ;  /* 0x0000003d313f7220 */ /* 0x040fe20000410000 */
        /* <DEDUP_REMOVED lines=10> */
[-C--:B------:R-:W-:Y:S01]  /*14e20*/  FMUL.FTZ R63, R46, R58.reuse ;  /* 0x0000003a2e3f7220 */ /* 0x080fe20000410000 */
[----:B------:R-:W-:Y:S01]  /*14e30*/  FFMA.FTZ R62, R27, R58, -R62 ;  /* 0x0000003a1b3e7223 */ /* 0x000fe2000001083e */
[----:B------:R-:W-:Y:S01]  /*14e40*/  HADD2.F32 R58, -RZ, R59.H0_H0 ;  /* 0x2000003bff3a7230 */ /* 0x000fe20000004100 */
[----:B------:R-:W-:Y:S01]  /*14e50*/  F2FP.F16.E4M3.UNPACK_B R4, R4 ;  /* 0x00000004ff04723e */ /* 0x000fe200020006ff */
        /* <DEDUP_REMOVED lines=8> */
[----:B------:R-:W-:Y:S01]  /*14ee0*/  HADD2.F32 R49, -RZ, R49.H1_H1 ;  /* 0x30000031ff317230 */ /* 0x000fe20000004100 */
[----:B------:R-:W-:Y:S01]  /*14ef0*/  F2FP.SATFINITE.E4M3.F32.PACK_AB_MERGE_C R57, R64, R57, RZ ;  /* 0x000000394039723e */ /* 0x000fe200048070ff */
[----:B------:R-:W-:-:S02]  /*14f00*/  HADD2.F32 R27, -RZ, R26.H0_H0 ;  /* 0x2000001aff1b7230 */ /* 0x000fc40000004100 */
[C---:B------:R-:W-:Y:S01]  /*14f10*/  FMUL.FTZ R63, R34.reuse, R59 ;  /* 0x0000003b223f7220 */ /* 0x040fe20000410000 */
[----:B------:R-:W-:Y:S02]  /*14f20*/  HADD2.F32 R26, -RZ, R26.H1_H1 ;  /* 0x3000001aff1a7230 */ /* 0x000fe40000004100 */
[----:B------:R-:W-:Y:S01]  /*14f30*/  FMUL.FTZ R34, R34, R49 ;  /* 0x0000003122227220 */ /* 0x000fe20000410000 */
[----:B------:R-:W-:Y:S01]  /*14f40*/  F2FP.SATFINITE.E4M3.F32.PACK_AB_MERGE_C R24, R60, R61, R57 ;  /* 0x0000003d3c18723e */ /* 0x000fe20004807039 */
[C---:B------:R-:W-:Y:S01]  /*14f50*/  FFMA.FTZ R66, R27.reuse, R46, -R66 ;  /* 0x0000002e1b427223 */ /* 0x040fe20000010842 */
[----:B------:R-:W-:Y:S01]  /*14f60*/  FFMA.FTZ R58, R27, R58, R44 ;  /* 0x0000003a1b3a7223 */ /* 0x000fe2000001002c */
[C---:B------:R-:W-:Y:S01]  /*14f70*/  FFMA.FTZ R63, R26.reuse, R49, -R63 ;  /* 0x000000311a3f7223 */ /* 0x040fe2000001083f */
[----:B------:R-:W-:Y:S01]  /*14f80*/  FFMA.FTZ R65, R26, R59, R34 ;  /* 0x0000003b1a417223 */ /* 0x000fe20000010022 */
[----:B------:R-:W-:Y:S02]  /*14f90*/  HADD2.F32 R49, -RZ, R4.H0_H0 ;  /* 0x20000004ff317230 */ /* 0x000fe40000004100 */
[----:B------:R-:W-:Y:S01]  /*14fa0*/  HADD2.F32 R26, -RZ, R7.H0_H0 ;  /* 0x20000007ff1a7230 */ /* 0x000fe20000004100 */
[----:B------:R-:W-:Y:S01]  /*14fb0*/  F2FP.SATFINITE.E4M3.F32.PACK_AB_MERGE_C R63, R63, R66, RZ ;  /* 0x000000423f3f723e */ /* 0x000fe200048070ff */
[----:B------:R-:W-:Y:S01]  /*14fc0*/  HADD2.F32 R27, -RZ, R28.H0_H0 ;  /* 0x2000001cff1b7230 */ /* 0x000fe20000004100 */
[----:B------:R-:W-:Y:S01]  /*14fd0*/  F2FP.SATFINITE.E4M3.F32.PACK_AB_MERGE_C R58, R65, R58, RZ ;  /* 0x0000003a413a723e */ /* 0x000fe200048070ff */
[----:B------:R-:W-:-:S02]  /*14fe0*/  HADD2.F32 R34, -RZ, R4.H1_H1 ;  /* 0x30000004ff227230 */ /* 0x000fc40000004100 */
[C---:B------:R-:W-:Y:S01]  /*14ff0*/  FMUL.FTZ R59, R26.reuse, R49 ;  /* 0x000000311a3b7220 */ /* 0x040fe20000410000 */
[----:B------:R-:W-:Y:S02]  /*15000*/  HADD2.F32 R7, -RZ, R7.H1_H1 ;  /* 0x30000007ff077230 */ /* 0x000fe40000004100 */
[----:B------:R-:W-:Y:S01]  /*15010*/  FMUL.FTZ R26, R26, R27 ;  /* 0x0000001b1a1a7220 */ /* 0x000fe20000410000 */
[----:B------:R-:W-:Y:S02]  /*15020*/  HADD2.F32 R28, -RZ, R28.H1_H1 ;  /* 0x3000001cff1c7230 */ /* 0x000fe40000004100 */
        /* <DEDUP_REMOVED lines=20> */
.L_x_3220:
[----:B------:R-:W-:Y:S05]  /*15170*/  BSYNC B1 ;  /* 0x0000000000017941 */ /* 0x000fea0003800000 */
.L_x_3219:
[----:B------:R-:W-:Y:S04]  /*15180*/  BSSY B1, `(.L_x_3221) ;  /* 0x0000109000017945 */ /* 0x000fe80003800000 */
[----:B------:R-:W-:Y:S05]  /*15190*/  @P1 BRA `(.L_x_3222) ;  /* 0x00000010001c1947 */ /* 0x000fea0003800000 */
[----:B-----5:R-:W3:Y:S04]  /*151a0*/  LDL R29, [R1+0x70] ;  /* 0x00007000011d7983 */ /* 0x020ee80000100800 */
[----:B------:R-:W4:Y:S01]  /*151b0*/  LDL R61, [R1+0x1a8] ;  /* 0x0001a800013d7983 */ /* 0x000f220000100800 */
[----:B--2---:R-:W-:Y:S01]  /*151c0*/  SHF.R.U32.HI R4, RZ, 0x8, R20 ;  /* 0x00000008ff047819 */ /* 0x004fe20000011614 */
[----:B------:R-:W-:Y:S01]  /*151d0*/  VIADD R31, R219, 0x40 ;  /* 0x00000040db1f7836 */ /* 0x000fe20000000000 */
[----:B------:R-:W-:Y:S02]  /*151e0*/  LOP3.LUT R5, R20, 0xff, RZ, 0xc0, !PT ;  /* 0x000000ff14057812 */ /* 0x000fe400078ec0ff */
[----:B------:R-:W-:Y:S01]  /*151f0*/  LOP3.LUT R4, R4, 0xff, RZ, 0xc0, !PT ;  /* 0x000000ff04047812 */ /* 0x000fe200078ec0ff */
[----:B------:R-:W-:Y:S01]  /*15200*/  IMAD.SHL.U32 R31, R31, 0x80, RZ ;  /* 0x000000801f1f7824 */ /* 0x000fe200078e00ff */
[----:B-1----:R-:W-:-:S02]  /*15210*/  LEA.HI R25, R3, R0, RZ, 0x1c ;  /* 0x0000000003197211 */ /* 0x002fc400078fe0ff */
[----:B------:R-:W-:Y:S02]  /*15220*/  PRMT R30, R4, 0x7604, R5 ;  /* 0x00007604041e7816 */ /* 0x000fe40000000005 */
[----:B------:R-:W-:Y:S01]  /*15230*/  SHF.R.U32.HI R4, RZ, 0x8, R38 ;  /* 0x00000008ff047819 */ /* 0x000fe20000011626 */
[----:B------:R-:W-:Y:S01]  /*15240*/  IMAD.SHL.U32 R27, R25, 0x10, RZ ;  /* 0x00000010191b7824 */ /* 0x000fe200078e00ff */
[----:B------:R-:W-:Y:S02]  /*15250*/  LOP3.LUT R31, R31, 0x380, RZ, 0xc0, !PT ;  /* 0x000003801f1f7812 */ /* 0x000fe400078ec0ff */
[----:B------:R-:W-:Y:S02]  /*15260*/  LOP3.LUT R5, R4, 0xff, RZ, 0xc0, !PT ;  /* 0x000000ff04057812 */ /* 0x000fe400078ec0ff */
[----:B------:R-:W-:Y:S01]  /*15270*/  LOP3.LUT R4, R31, 0x70, R27, 0xf8, !PT ;  /* 0x000000701f047812 */ /* 0x000fe200078ef81b */
[----:B------:R-:W-:Y:S01]  /*15280*/  VIADD R31, R219, 0x40 ;  /* 0x00000040db1f7836 */ /* 0x000fe20000000000 */
[----:B------:R-:W-:-:S02]  /*15290*/  SHF.R.U32.HI R6, RZ, 0x8, R21 ;  /* 0x00000008ff067819 */ /* 0x000fc40000011615 */
[----:B------:R-:W-:Y:S02]  /*152a0*/  SHF.R.S32.HI R26, RZ, 0x1f, R25 ;  /* 0x0000001fff1a7819 */ /* 0x000fe40000011419 */
[----:B------:R-:W-:Y:S02]  /*152b0*/  SHF.L.U32 R31, R31, 0x7, RZ ;  /* 0x000000071f1f7819 */ /* 0x000fe400000006ff */
[----:B------:R-:W-:Y:S02]  /*152c0*/  LOP3.LUT R7, R21, 0xff, RZ, 0xc0, !PT ;  /* 0x000000ff15077812 */ /* 0x000fe400078ec0ff */
[----:B------:R-:W-:Y:S02]  /*152d0*/  LOP3.LUT R6, R6, 0xff, RZ, 0xc0, !PT ;  /* 0x000000ff06067812 */ /* 0x000fe400078ec0ff */
[----:B------:R-:W-:Y:S02]  /*152e0*/  LEA.HI R28, R26, R25, RZ, 0x3 ;  /* 0x000000191a1c7211 */ /* 0x000fe400078f18ff */
[----:B------:R-:W-:-:S02]  /*152f0*/  LOP3.LUT R31, R31, 0x380, RZ, 0xc0, !PT ;  /* 0x000003801f1f7812 */ /* 0x000fc400078ec0ff */
[----:B------:R-:W-:Y:S01]  /*15300*/  PRMT R32, R6, 0x7604, R7 ;  /* 0x0000760406207816 */ /* 0x000fe20000000007 */
[----:B------:R-:W-:Y:S01]  /*15310*/  IMAD.SHL.U32 R28, R28, 0x800, RZ ;  /* 0x000008001c1c7824 */ /* 0x000fe200078e00ff */
[----:B------:R-:W-:Y:S02]  /*15320*/  SHF.R.U32.HI R7, RZ, 0x8, R39 ;  /* 0x00000008ff077819 */ /* 0x000fe40000011627 */
[----:B------:R-:W-:Y:S02]  /*15330*/  SHF.R.U32.HI R25, RZ, 0x8, R40 ;  /* 0x00000008ff197819 */ /* 0x000fe40000011628 */
[----:B------:R-:W-:Y:S02]  /*15340*/  SHF.R.U32.HI R31, RZ, 0x3, R31 ;  /* 0x00000003ff1f7819 */ /* 0x000fe4000001161f */
[----:B0-----:R-:W-:Y:S02]  /*15350*/  LOP3.LUT R24, R39, 0xff, RZ, 0xc0, !PT ;  /* 0x000000ff27187812 */ /* 0x001fe400078ec0ff */
[----:B------:R-:W-:-:S02]  /*15360*/  LOP3.LUT R26, R40, 0xff, RZ, 0xc0, !PT ;  /* 0x000000ff281a7812 */ /* 0x000fc400078ec0ff */
[----:B------:R-:W-:Y:S02]  /*15370*/  LOP3.LUT R7, R7, 0xff, RZ, 0xc0, !PT ;  /* 0x000000ff07077812 */ /* 0x000fe400078ec0ff */
[----:B------:R-:W-:Y:S02]  /*15380*/  LOP3.LUT R25, R25, 0xff, RZ, 0xc0, !PT ;  /* 0x000000ff19197812 */ /* 0x000fe400078ec0ff */
[----:B------:R-:W-:Y:S02]  /*15390*/  LOP3.LUT R4, R4, R31, RZ, 0x3c, !PT ;  /* 0x0000001f04047212 */ /* 0x000fe400078e3cff */
[----:B------:R-:W-:Y:S02]  /*153a0*/  LOP3.LUT R27, R28, 0xffffc000, RZ, 0xc0, !PT ;  /* 0xffffc0001c1b7812 */ /* 0x000fe400078ec0ff */
[----:B------:R-:W-:Y:S02]  /*153b0*/  PRMT R44, R7, 0x7604, R24 ;  /* 0x00007604072c7816 */ /* 0x000fe40000000018 */
[----:B------:R-:W-:-:S02]  /*153c0*/  PRMT R37, R25, 0x7604, R26 ;  /* 0x0000760419257816 */ /* 0x000fc4000000001a */
        /* <DEDUP_REMOVED lines=8> */
[----:B------:R-:W-:Y:S02]  /*15450*/  SHF.R.U32.HI R31, RZ, 0x10, R21 ;  /* 0x00000010ff1f7819 */ /* 0x000fe40000011615 */
[----:B------:R-:W-:Y:S02]  /*15460*/  LOP3.LUT R46, R43, 0xff, RZ, 0xc0, !PT ;  /* 0x000000ff2b2e7812 */ /* 0x000fe400078ec0ff */
[----:B------:R-:W-:Y:S02]  /*15470*/  SHF.R.U32.HI R33, RZ, 0x10, R38 ;  /* 0x00000010ff217819 */ /* 0x000fe40000011626 */
[----:B------:R-:W-:-:S02]  /*15480*/  LOP3.LUT R31, R31, 0xff, RZ, 0xc0, !PT ;  /* 0x000000ff1f1f7812 */ /* 0x000fc400078ec0ff */
[----:B------:R-:W-:Y:S02]  /*15490*/  LOP3.LUT R33, R33, 0xff, RZ, 0xc0, !PT ;  /* 0x000000ff21217812 */ /* 0x000fe400078ec0ff */
[----:B------:R-:W-:Y:S02]  /*154a0*/  PRMT R31, R31, 0x7054, R32 ;  /* 0x000070541f1f7816 */ /* 0x000fe40000000020 */
[----:B------:R-:W-:Y:S02]  /*154b0*/  SHF.R.U32.HI R32, RZ, 0x10, R41 ;  /* 0x00000010ff207819 */ /* 0x000fe40000011629 */
[----:B------:R-:W-:Y:S02]  /*154c0*/  PRMT R33, R33, 0x7054, R34 ;  /* 0x0000705421217816 */ /* 0x000fe40000000022 */
[----:B------:R-:W-:Y:S02]  /*154d0*/  SHF.R.U32.HI R34, RZ, 0x10, R42 ;  /* 0x00000010ff227819 */ /* 0x000fe4000001162a */
[----:B------:R-:W-:-:S02]  /*154e0*/  LOP3.LUT R32, R32, 0xff, RZ, 0xc0, !PT ;  /* 0x000000ff20207812 */ /* 0x000fc400078ec0ff */
[----:B------:R-:W-:Y:S02]  /*154f0*/  LOP3.LUT R34, R34, 0xff, RZ, 0xc0, !PT ;  /* 0x000000ff22227812 */ /* 0x000fe400078ec0ff */
[----:B------:R-:W-:Y:S02]  /*15500*/  PRMT R47, R32, 0x7054, R45 ;  /* 0x00007054202f7816 */ /* 0x000fe4000000002d */
[----:B------:R-:W-:Y:S02]  /*15510*/  SHF.R.U32.HI R35, RZ, 0x10, R39 ;  /* 0x00000010ff237819 */ /* 0x000fe40000011627 */
[----:B------:R-:W-:Y:S02]  /*15520*/  LOP3.LUT R50, R47, 0xff000000, R41, 0xf8, !PT ;  /* 0xff0000002f327812 */ /* 0x000fe400078ef829 */
[----:B------:R-:W-:Y:S02]  /*15530*/  LOP3.LUT R45, R31, 0xff000000, R21, 0xf8, !PT ;  /* 0xff0000001f2d7812 */ /* 0x000fe400078ef815 */
[----:B------:R-:W-:-:S04]  /*15540*/  LOP3.LUT R35, R35, 0xff, RZ, 0xc0, !PT ;  /* 0x000000ff23237812 */ /* 0x000fc800078ec0ff */
[----:B------:R-:W-:Y:S02]  /*15550*/  PRMT R35, R35, 0x7054, R44 ;  /* 0x0000705423237816 */ /* 0x000fe4000000002c */
[----:B------:R-:W-:-:S04]  /*15560*/  SHF.R.U32.HI R44, RZ, 0x10, R43 ;  /* 0x00000010ff2c7819 */ /* 0x000fc8000001162b */
[----:B------:R-:W-:Y:S02]  /*15570*/  LOP3.LUT R44, R44, 0xff, RZ, 0xc0, !PT ;  /* 0x000000ff2c2c7812 */ /* 0x000fe400078ec0ff */
[----:B---3--:R-:W-:Y:S02]  /*15580*/  IADD3 R28, R4, R27, R29 ;  /* 0x0000001b041c7210 */ /* 0x008fe40007ffe01d */
[----:B------:R-:W-:Y:S01]  /*15590*/  LOP3.LUT R27, R42, 0xff, RZ, 0xc0, !PT ;  /* 0x000000ff2a1b7812 */ /* 0x000fe200078ec0ff */
[----:B----4-:R-:W0:Y:S02]  /*155a0*/  LDS.128 R4, [R61+0x20400] ;  /* 0x020400003d047984 */ /* 0x010e240000000c00 */
[----:B------:R-:W-:Y:S01]  /*155b0*/  IMAD.IADD R28, R23, 0x1, R28 ;  /* 0x00000001171c7824 */ /* 0x000fe200078e021c */
[----:B------:R-:W-:Y:S02]  /*155c0*/  PRMT R49, R26, 0x7604, R27 ;  /* 0x000076041a317816 */ /* 0x000fe4000000001b */
[----:B------:R-:W-:-:S02]  /*155d0*/  SHF.R.U32.HI R29, RZ, 0x8, R43 ;  /* 0x00000008ff1d7819 */ /* 0x000fc4000001162b */
[----:B------:R-:W1:Y:S01]  /*155e0*/  LDS.128 R24, [R28+0x20400] ;  /* 0x020400001c187984 */ /* 0x000e620000000c00 */
[----:B------:R-:W-:Y:S02]  /*155f0*/  PRMT R51, R34, 0x7054, R49 ;  /* 0x0000705422337816 */ /* 0x000fe40000000031 */
[----:B------:R-:W-:Y:S02]  /*15600*/  LOP3.LUT R29, R29, 0xff, RZ, 0xc0, !PT ;  /* 0x000000ff1d1d7812 */ /* 0x000fe400078ec0ff */
[----:B------:R-:W-:Y:S02]  /*15610*/  LOP3.LUT R21, R51, 0xff000000, R42, 0xf8, !PT ;  /* 0xff00000033157812 */ /* 0x000fe400078ef82a */
[----:B------:R-:W-:Y:S02]  /*15620*/  PRMT R53, R29, 0x7604, R46 ;  /* 0x000076041d357816 */ /* 0x000fe4000000002e */
[----:B------:R-:W-:Y:S02]  /*15630*/  SHF.R.U32.HI R29, RZ, 0x10, R20 ;  /* 0x00000010ff1d7819 */ /* 0x000fe40000011614 */
[----:B------:R-:W-:-:S02]  /*15640*/  F2FP.F16.E4M3.UNPACK_B R51, R50 ;  /* 0x00000032ff33723e */ /* 0x000fc400020006ff */
[----:B------:R-:W-:Y:S02]  /*15650*/  LOP3.LUT R29, R29, 0xff, RZ, 0xc0, !PT ;  /* 0x000000ff1d1d7812 */ /* 0x000fe400078ec0ff */
[----:B------:R-:W-:Y:S01]  /*15660*/  LOP3.LUT R49, R35, 0xff000000, R39, 0xf8, !PT ;  /* 0xff00000023317812 */ /* 0x000fe200078ef827 */
[--C-:B------:R-:W-:Y:S01]  /*15670*/  HADD2.F32 R52, -RZ, R51.reuse.H0_H0 ;  /* 0x20000033ff347230 */ /* 0x100fe20000004100 */
[----:B------:R-:W-:Y:S01]  /*15680*/  PRMT R29, R29, 0x7054, R30 ;  /* 0x000070541d1d7816 */ /* 0x000fe2000000001e */
[----:B------:R-:W-:Y:S01]  /*15690*/  HADD2.F32 R51, -RZ, R51.H1_H1 ;  /* 0x30000033ff337230 */ /* 0x000fe20000004100 */
[----:B------:R-:W-:Y:S02]  /*156a0*/  SHF.R.U32.HI R30, RZ, 0x10, R40 ;  /* 0x00000010ff1e7819 */ /* 0x000fe40000011628 */
[----:B------:R-:W-:Y:S02]  /*156b0*/  LOP3.LUT R29, R29, 0xff000000, R20, 0xf8, !PT ;  /* 0xff0000001d1d7812 */ /* 0x000fe400078ef814 */
[----:B------:R-:W-:-:S02]  /*156c0*/  LOP3.LUT R30, R30, 0xff, RZ, 0xc0, !PT ;  /* 0x000000ff1e1e7812 */ /* 0x000fc400078ec0ff */
[----:B------:R-:W-:Y:S02]  /*156d0*/  LOP3.LUT R20, R33, 0xff000000, R38, 0xf8, !PT ;  /* 0xff00000021147812 */ /* 0x000fe400078ef826 */
[----:B------:R-:W-:Y:S02]  /*156e0*/  PRMT R37, R30, 0x7054, R37 ;  /* 0x000070541e257816 */ /* 0x000fe40000000025 */
[----:B------:R-:W-:Y:S02]  /*156f0*/  F2FP.F16.E4M3.UNPACK_B R50, R50.H1 ;  /* 0x00000032ff32723e */ /* 0x000fe400030006ff */
[----:B------:R-:W-:Y:S02]  /*15700*/  LOP3.LUT R31, R37, 0xff000000, R40, 0xf8, !PT ;  /* 0xff000000251f7812 */ /* 0x000fe400078ef828 */
[----:B------:R-:W-:Y:S02]  /*15710*/  F2FP.F16.E4M3.UNPACK_B R40, R45 ;  /* 0x0000002dff28723e */ /* 0x000fe400020006ff */
[----:B0-----:R-:W-:-:S02]  /*15720*/  F2FP.F16.E4M3.UNPACK_B R32, R5 ;  /* 0x00000005ff20723e */ /* 0x001fc400020006ff */
[----:B------:R-:W-:Y:S01]  /*15730*/  F2FP.F16.E4M3.UNPACK_B R37, R5.H1 ;  /* 0x00000005ff25723e */ /* 0x000fe200030006ff */
[----:B------:R-:W-:Y:S01]  /*15740*/  HADD2.F32 R48, -RZ, R40.H0_H0 ;  /* 0x20000028ff307230 */ /* 0x000fe20000004100 */
[----:B------:R-:W-:Y:S01]  /*15750*/  PRMT R53, R44, 0x7054, R53 ;  /* 0x000070542c357816 */ /* 0x000fe20000000035 */
[----:B------:R-:W-:Y:S01]  /*15760*/  HADD2.F32 R33, -RZ, R32.H0_H0 ;  /* 0x20000020ff217230 */ /* 0x000fe20000004100 */
[-C--:B-1----:R-:W-:Y:S02]  /*15770*/  F2FP.F16.E4M3.UNPACK_B R38, R25.reuse ;  /* 0x00000019ff26723e */ /* 0x082fe400020006ff */
[-C--:B------:R-:W-:Y:S02]  /*15780*/  F2FP.F16.E4M3.UNPACK_B R34, R24.reuse ;  /* 0x00000018ff22723e */ /* 0x080fe400020006ff */
[----:B------:R-:W-:Y:S01]  /*15790*/  F2FP.F16.E4M3.UNPACK_B R41, R24.H1 ;  /* 0x00000018ff29723e */ /* 0x000fe200030006ff */
[--C-:B------:R-:W-:Y:S01]  /*157a0*/  HADD2.F32 R5, -RZ, R38.reuse.H0_H0 ;  /* 0x20000026ff057230 */ /* 0x100fe20000004100 */
[----:B------:R-:W-:Y:S01]  /*157b0*/  F2FP.F16.E4M3.UNPACK_B R39, R25.H1 ;  /* 0x00000019ff27723e */ /* 0x000fe200030006ff */
[----:B------:R-:W-:Y:S01]  /*157c0*/  HADD2.F32 R38, -RZ, R38.H1_H1 ;  /* 0x30000026ff267230 */ /* 0x000fe20000004100 */
[----:B------:R-:W-:-:S02]  /*157d0*/  F2FP.F16.E4M3.UNPACK_B R45, R45.H1 ;  /* 0x0000002dff2d723e */ /* 0x000fc400030006ff */
[C---:B------:R-:W-:Y:S01]  /*157e0*/  FMUL.FTZ R24, R5.reuse, R52 ;  /* 0x0000003405187220 */ /* 0x040fe20000410000 */
[-C--:B------:R-:W-:Y:S01]  /*157f0*/  FMUL.FTZ R25, R5, R48.reuse ;  /* 0x0000003005197220 */ /* 0x080fe20000410000 */
[----:B------:R-:W-:Y:S01]  /*15800*/  F2FP.F16.E4M3.UNPACK_B R44, R27 ;  /* 0x0000001bff2c723e */ /* 0x000fe200020006ff */
[----:B------:R-:W-:Y:S01]  /*15810*/  FMUL.FTZ R55, R38, R51 ;  /* 0x0000003326377220 */ /* 0x000fe20000410000 */
[----:B------:R-:W-:Y:S01]  /*15820*/  F2FP.F16.E4M3.UNPACK_B R47, R27.H1 ;  /* 0x0000001bff2f723e */ /* 0x000fe200030006ff */
[----:B------:R-:W-:Y:S01]  /*15830*/  FFMA.FTZ R5, R33, R48, -R24 ;  /* 0x0000003021057223 */ /* 0x000fe20000010818 */
[----:B------:R-:W-:Y:S01]  /*15840*/  HADD2.F32 R48, -RZ, R50.H0_H0 ;  /* 0x20000032ff307230 */ /* 0x000fe20000004100 */
[----:B------:R-:W-:Y:S01]  /*15850*/  LOP3.LUT R53, R53, 0xff000000, R43, 0xf8, !PT ;  /* 0xff00000035357812 */ /* 0x000fe200078ef82b */
[----:B------:R-:W-:Y:S02]  /*15860*/  HADD2.F32 R27, -RZ, R39.H0_H0 ;  /* 0x20000027ff1b7230 */ /* 0x000fe40000004100 */
[----:B------:R-:W-:Y:S01]  /*15870*/  FFMA.FTZ R25, R33, R52, R25 ;  /* 0x0000003421197223 */ /* 0x000fe20000010019 */
[----:B------:R-:W-:Y:S01]  /*15880*/  HADD2.F32 R43, -RZ, R40.H1_H1 ;  /* 0x30000028ff2b7230 */ /* 0x000fe20000004100 */
[----:B------:R-:W-:Y:S01]  /*15890*/  F2FP.F16.E4M3.UNPACK_B R42, R7 ;  /* 0x00000007ff2a723e */ /* 0x000fe200020006ff */
[----:B------:R-:W-:-:S02]  /*158a0*/  HADD2.F32 R40, -RZ, R45.H0_H0 ;  /* 0x2000002dff287230 */ /* 0x000fc40000004100 */
[C---:B------:R-:W-:Y:S01]  /*158b0*/  FMUL.FTZ R52, R27.reuse, R48 ;  /* 0x000000301b347220 */ /* 0x040fe20000410000 */
[----:B------:R-:W-:Y:S02]  /*158c0*/  HADD2.F32 R33, -RZ, R37.H0_H0 ;  /* 0x20000025ff217230 */ /* 0x000fe40000004100 */
[----:B------:R-:W-:Y:S01]  /*158d0*/  FMUL.FTZ R38, R38, R43 ;  /* 0x0000002b26267220 */ /* 0x000fe20000410000 */
[----:B------:R-:W-:Y:S02]  /*158e0*/  HADD2.F32 R24, -RZ, R32.H1_H1 ;  /* 0x30000020ff187230 */ /* 0x000fe40000004100 */
[-C--:B------:R-:W-:Y:S01]  /*158f0*/  FMUL.FTZ R57, R27, R40.reuse ;  /* 0x000000281b397220 */ /* 0x080fe20000410000 */
[----:B------:R-:W-:Y:S02]  /*15900*/  HADD2.F32 R50, -RZ, R50.H1_H1 ;  /* 0x30000032ff327230 */ /* 0x000fe40000004100 */
[C---:B------:R-:W-:Y:S01]  /*15910*/  FFMA.FTZ R27, R33.reuse, R40, -R52 ;  /* 0x00000028211b7223 */ /* 0x040fe20000010834 */
[----:B------:R-:W-:Y:S01]  /*15920*/  HADD2.F32 R40, -RZ, R45.H1_H1 ;  /* 0x3000002dff287230 */ /* 0x000fe20000004100 */
[----:B------:R-:W-:Y:S01]  /*15930*/  F2FP.F16.E4M3.UNPACK_B R52, R53 ;  /* 0x00000035ff34723e */ /* 0x000fe200020006ff */
[----:B------:R-:W-:Y:S01]  /*15940*/  HADD2.F32 R39, -RZ, R39.H1_H1 ;  /* 0x30000027ff277230 */ /* 0x000fe20000004100 */
[----:B------:R-:W-:Y:S01]  /*15950*/  F2FP.F16.E4M3.UNPACK_B R45, R49 ;  /* 0x00000031ff2d723e */ /* 0x000fe200020006ff */
[C---:B------:R-:W-:Y:S01]  /*15960*/  FFMA.FTZ R32, R24.reuse, R43, -R55 ;  /* 0x0000002b18207223 */ /* 0x040fe20000010837 */
[----:B------:R-:W-:Y:S01]  /*15970*/  FFMA.FTZ R24, R24, R51, R38 ;  /* 0x0000003318187223 */ /* 0x000fe20000010026 */
[----:B------:R-:W-:Y:S01]  /*15980*/  FFMA.FTZ R33, R33, R48, R57 ;  /* 0x0000003021217223 */ /* 0x000fe20000010039 */
        /* <DEDUP_REMOVED lines=13> */
[----:B------:R-:W-:Y:S01]  /*15a60*/  F2FP.F16.E4M3.UNPACK_B R50, R53.H1 ;  /* 0x00000035ff32723e */ /* 0x000fe200030006ff */
[C---:B------:R-:W-:Y:S01]  /*15a70*/  FFMA.FTZ R37, R43.reuse, R51, R58 ;  /* 0x000000332b257223 */ /* 0x040fe2000001003a */
[----:B------:R-:W-:Y:S01]  /*15a80*/  HADD2.F32 R53, -RZ, R52.H1_H1 ;  /* 0x30000034ff357230 */ /* 0x000fe20000004100 */
[----:B------:R-:W-:Y:S01]  /*15a90*/  F2FP.F16.E4M3.UNPACK_B R46, R7.H1 ;  /* 0x00000007ff2e723e */ /* 0x000fe200030006ff */
[----:B------:R-:W-:Y:S02]  /*15aa0*/  HADD2.F32 R51, -RZ, R45.H1_H1 ;  /* 0x3000002dff337230 */ /* 0x000fe40000004100 */
[----:B------:R-:W-:Y:S01]  /*15ab0*/  FFMA.FTZ R39, R43, R48, -R56 ;  /* 0x000000302b277223 */ /* 0x000fe20000010838 */
[----:B------:R-:W-:Y:S02]  /*15ac0*/  HADD2.F32 R42, -RZ, R42.H1_H1 ;  /* 0x3000002aff2a7230 */ /* 0x000fe40000004100 */
[----:B------:R-:W-:Y:S01]  /*15ad0*/  FMUL.FTZ R55, R44, R53 ;  /* 0x000000352c377220 */ /* 0x000fe20000410000 */
[----:B------:R-:W-:-:S02]  /*15ae0*/  HADD2.F32 R52, -RZ, R50.H0_H0 ;  /* 0x20000032ff347230 */ /* 0x000fc40000004100 */
[-C--:B------:R-:W-:Y:S01]  /*15af0*/  FMUL.FTZ R54, R44, R51.reuse ;  /* 0x000000332c367220 */ /* 0x080fe20000410000 */
[----:B------:R-:W-:Y:S02]  /*15b00*/  HADD2.F32 R43, -RZ, R47.H0_H0 ;  /* 0x2000002fff2b7230 */ /* 0x000fe40000004100 */
[C---:B------:R-:W-:Y:S01]  /*15b10*/  FFMA.FTZ R44, R42.reuse, R51, -R55 ;  /* 0x000000332a2c7223 */ /* 0x040fe20000010837 */
[----:B------:R-:W-:Y:S02]  /*15b20*/  HADD2.F32 R48, -RZ, R49.H0_H0 ;  /* 0x20000031ff307230 */ /* 0x000fe40000004100 */
[----:B------:R-:W-:Y:S01]  /*15b30*/  FFMA.FTZ R42, R42, R53, R54 ;  /* 0x000000352a2a7223 */ /* 0x000fe20000010036 */
[----:B------:R-:W-:Y:S02]  /*15b40*/  HADD2.F32 R45, -RZ, R46.H0_H0 ;  /* 0x2000002eff2d7230 */ /* 0x000fe40000004100 */
[C---:B------:R-:W-:Y:S01]  /*15b50*/  FMUL.FTZ R56, R43.reuse, R52 ;  /* 0x000000342b387220 */ /* 0x040fe20000410000 */
[----:B------:R-:W-:Y:S01]  /*15b60*/  F2FP.F16.E4M3.UNPACK_B R53, R31.H1 ;  /* 0x0000001fff35723e */ /* 0x000fe200030006ff */
[----:B------:R-:W-:Y:S01]  /*15b70*/  FMUL.FTZ R57, R43, R48 ;  /* 0x000000302b397220 */ /* 0x000fe20000410000 */
[----:B------:R-:W-:-:S02]  /*15b80*/  HADD2.F32 R55, -RZ, R50.H1_H1 ;  /* 0x30000032ff377230 */ /* 0x000fc40000004100 */
[C---:B------:R-:W-:Y:S01]  /*15b90*/  FFMA.FTZ R43, R45.reuse, R48, -R56 ;  /* 0x000000302d2b7223 */ /* 0x040fe20000010838 */
[----:B------:R-:W-:Y:S01]  /*15ba0*/  F2FP.F16.E4M3.UNPACK_B R35, R4.H1 ;  /* 0x00000004ff23723e */ /* 0x000fe200030006ff */
[----:B------:R-:W-:Y:S01]  /*15bb0*/  HADD2.F32 R48, -RZ, R46.H1_H1 ;  /* 0x3000002eff307230 */ /* 0x000fe20000004100 */
[----:B------:R-:W-:Y:S01]  /*15bc0*/  F2FP.F16.E4M3.UNPACK_B R50, R29.H1 ;  /* 0x0000001dff32723e */ /* 0x000fe200030006ff */
[----:B------:R-:W-:Y:S02]  /*15bd0*/  HADD2.F32 R54, -RZ, R53.H0_H0 ;  /* 0x20000035ff367230 */ /* 0x000fe40000004100 */
[----:B------:R-:W-:Y:S01]  /*15be0*/  FFMA.FTZ R45, R45, R52, R57 ;  /* 0x000000342d2d7223 */ /* 0x000fe20000010039 */
[----:B------:R-:W-:Y:S01]  /*15bf0*/  HADD2.F32 R46, -RZ, R41.H0_H0 ;  /* 0x20000029ff2e7230 */ /* 0x000fe20000004100 */
[----:B------:R-:W-:Y:S01]  /*15c00*/  F2FP.F16.E4M3.UNPACK_B R30, R4 ;  /* 0x00000004ff1e723e */ /* 0x000fe200020006ff */
[----:B------:R-:W-:Y:S01]  /*15c10*/  HADD2.F32 R52, -RZ, R49.H1_H1 ;  /* 0x30000031ff347230 */ /* 0x000fe20000004100 */
[----:B------:R-:W-:Y:S01]  /*15c20*/  F2FP.F16.E4M3.UNPACK_B R4, R6 ;  /* 0x00000006ff04723e */ /* 0x000fe200020006ff */
[----:B------:R-:W-:-:S02]  /*15c30*/  HADD2.F32 R47, -RZ, R47.H1_H1 ;  /* 0x3000002fff2f7230 */ /* 0x000fc40000004100 */
[C---:B------:R-:W-:Y:S01]  /*15c40*/  FMUL.FTZ R56, R46.reuse, R54 ;  /* 0x000000362e387220 */ /* 0x040fe20000410000 */
[----:B------:R-:W-:Y:S01]  /*15c50*/  HADD2.F32 R51, -RZ, R50.H0_H0 ;  /* 0x20000032ff337230 */ /* 0x000fe20000004100 */
[----:B------:R-:W-:Y:S01]  /*15c60*/  F2FP.F16.E4M3.UNPACK_B R7, R6.H1 ;  /* 0x00000006ff07723e */ /* 0x000fe200030006ff */
[----:B------:R-:W-:Y:S02]  /*15c70*/  HADD2.F32 R49, -RZ, R35.H0_H0 ;  /* 0x20000023ff317230 */ /* 0x000fe40000004100 */
[C---:B------:R-:W-:Y:S01]  /*15c80*/  FMUL.FTZ R59, R47.reuse, R55 ;  /* 0x000000372f3b7220 */ /* 0x040fe20000410000 */
[----:B------:R-:W-:Y:S01]  /*15c90*/  FMUL.FTZ R58, R47, R52 ;  /* 0x000000342f3a7220 */ /* 0x000fe20000410000 */
[----:B------:R-:W-:Y:S02]  /*15ca0*/  HADD2.F32 R41, -RZ, R41.H1_H1 ;  /* 0x30000029ff297230 */ /* 0x000fe40000004100 */
[-C--:B------:R-:W-:Y:S01]  /*15cb0*/  FMUL.FTZ R57, R46, R51.reuse ;  /* 0x000000332e397220 */ /* 0x080fe20000410000 */
[----:B------:R-:W-:Y:S01]  /*15cc0*/  FFMA.FTZ R47, R49, R51, -R56 ;  /* 0x00000033312f7223 */ /* 0x000fe20000010838 */
[----:B------:R-:W-:-:S02]  /*15cd0*/  HADD2.F32 R56, -RZ, R53.H1_H1 ;  /* 0x30000035ff387230 */ /* 0x000fc40000004100 */
[C---:B------:R-:W-:Y:S01]  /*15ce0*/  FFMA.FTZ R46, R48.reuse, R52, -R59 ;  /* 0x00000034302e7223 */ /* 0x040fe2000001083b */
[----:B------:R-:W-:Y:S01]  /*15cf0*/  FFMA.FTZ R48, R48, R55, R58 ;  /* 0x0000003730307223 */ /* 0x000fe2000001003a */
[----:B------:R-:W-:Y:S01]  /*15d00*/  HADD2.F32 R52, -RZ, R50.H1_H1 ;  /* 0x30000032ff347230 */ /* 0x000fe20000004100 */
[----:B------:R-:W-:Y:S01]  /*15d10*/  F2FP.F16.E4M3.UNPACK_B R51, R31 ;  /* 0x0000001fff33723e */ /* 0x000fe200020006ff */
[----:B------:R-:W-:Y:S01]  /*15d20*/  HADD2.F32 R35, -RZ, R35.H1_H1 ;  /* 0x30000023ff237230 */ /* 0x000fe20000004100 */
[----:B------:R-:W-:Y:S01]  /*15d30*/  F2FP.F16.E4M3.UNPACK_B R50, R29 ;  /* 0x0000001dff32723e */ /* 0x000fe200020006ff */
[----:B------:R-:W-:Y:S01]  /*15d40*/  FMUL.FTZ R58, R41, R56 ;  /* 0x00000038293a7220 */ /* 0x000fe20000410000 */
[----:B------:R-:W-:Y:S01]  /*15d50*/  FFMA.FTZ R49, R49, R54, R57 ;  /* 0x0000003631317223 */ /* 0x000fe20000010039 */
[-C--:B------:R-:W-:Y:S01]  /*15d60*/  FMUL.FTZ R41, R41, R52.reuse ;  /* 0x0000003429297220 */ /* 0x080fe20000410000 */
[----:B------:R-:W-:Y:S02]  /*15d70*/  HADD2.F32 R54, -RZ, R51.H0_H0 ;  /* 0x20000033ff367230 */ /* 0x000fe40000004100 */
        /* <DEDUP_REMOVED lines=10> */
[----:B------:R-:W-:Y:S01]  /*15e20*/  F2FP.F16.E4M3.UNPACK_B R26, R26.H1 ;  /* 0x0000001aff1a723e */ /* 0x000fe200030006ff */
[----:B------:R-:W-:Y:S01]  /*15e30*/  HADD2.F32 R31, -RZ, R50.H1_H1 ;  /* 0x30000032ff1f7230 */ /* 0x000fe20000004100 */
[----:B------:R-:W-:Y:S01]  /*15e40*/  F2FP.F16.E4M3.UNPACK_B R35, R21.H1 ;  /* 0x00000015ff23723e */ /* 0x000fe200030006ff */
[----:B------:R-:W-:-:S02]  /*15e50*/  HADD2.F32 R30, -RZ, R30.H1_H1 ;  /* 0x3000001eff1e7230 */ /* 0x000fc40000004100 */
[C---:B------:R-:W-:Y:S01]  /*15e60*/  FMUL.FTZ R41, R34.reuse, R51 ;  /* 0x0000003322297220 */ /* 0x040fe20000410000 */
[C---:B------:R-:W-:Y:S01]  /*15e70*/  FFMA.FTZ R56, R29.reuse, R52, -R56 ;  /* 0x000000341d387223 */ /* 0x040fe20000010838 */
[----:B------:R-:W-:Y:S01]  /*15e80*/  FFMA.FTZ R58, R29, R54, R58 ;  /* 0x000000361d3a7223 */ /* 0x000fe2000001003a */
[-C--:B------:R-:W-:Y:S01]  /*15e90*/  F2FP.F16.E4M3.UNPACK_B R29, R20.reuse.H1 ;  /* 0x00000014ff1d723e */ /* 0x080fe200030006ff */
[-C--:B------:R-:W-:Y:S01]  /*15ea0*/  FMUL.FTZ R34, R34, R31.reuse ;  /* 0x0000001f22227220 */ /* 0x080fe20000410000 */
[C---:B------:R-:W-:Y:S01]  /*15eb0*/  FFMA.FTZ R41, R30.reuse, R31, -R41 ;  /* 0x0000001f1e297223 */ /* 0x040fe20000010829 */
[----:B------:R-:W-:Y:S01]  /*15ec0*/  HADD2.F32 R50, -RZ, R35.H0_H0 ;  /* 0x20000023ff327230 */ /* 0x000fe20000004100 */
[----:B------:R-:W-:Y:S01]  /*15ed0*/  F2FP.F16.E4M3.UNPACK_B R20, R20 ;  /* 0x00000014ff14723e */ /* 0x000fe200020006ff */
[----:B------:R-:W-:Y:S02]  /*15ee0*/  HADD2.F32 R31, -RZ, R26.H0_H0 ;  /* 0x2000001aff1f7230 */ /* 0x000fe40000004100 */
[----:B------:R-:W-:Y:S01]  /*15ef0*/  FFMA.FTZ R51, R30, R51, R34 ;  /* 0x000000331e337223 */ /* 0x000fe20000010022 */
[--C-:B------:R-:W-:Y:S01]  /*15f00*/  HADD2.F32 R30, -RZ, R29.reuse.H0_H0 ;  /* 0x2000001dff1e7230 */ /* 0x100fe20000004100 */
[----:B------:R-:W-:Y:S01]  /*15f10*/  F2FP.SATFINITE.E4M3.F32.PACK_AB_MERGE_C R27, R38, R27, RZ ;  /* 0x0000001b261b723e */ /* 0x000fe200048070ff */
[----:B------:R-:W-:-:S02]  /*15f20*/  HADD2.F32 R34, -RZ, R29.H1_H1 ;  /* 0x3000001dff227230 */ /* 0x000fc40000004100 */
[C---:B------:R-:W-:Y:S01]  /*15f30*/  FMUL.FTZ R52, R31.reuse, R50 ;  /* 0x000000321f347220 */ /* 0x040fe20000410000 */
[----:B------:R-:W-:Y:S02]  /*15f40*/  HADD2.F32 R29, -RZ, R7.H0_H0 ;  /* 0x20000007ff1d7230 */ /* 0x000fe40000004100 */
[-C--:B------:R-:W-:Y:S01]  /*15f50*/  FMUL.FTZ R54, R31, R30.reuse ;  /* 0x0000001e1f367220 */ /* 0x080fe20000410000 */
[----:B------:R-:W-:Y:S01]  /*15f60*/  HADD2.F32 R35, -RZ, R35.H1_H1 ;  /* 0x30000023ff237230 */ /* 0x000fe20000004100 */
[----:B------:R-:W-:Y:S01]  /*15f70*/  F2FP.SATFINITE.E4M3.F32.PACK_AB_MERGE_C R33, R40, R33, RZ ;  /* 0x000000212821723e */ /* 0x000fe200048070ff */
[----:B------:R-:W-:Y:S02]  /*15f80*/  HADD2.F32 R26, -RZ, R26.H1_H1 ;  /* 0x3000001aff1a7230 */ /* 0x000fe40000004100 */
[C---:B------:R-:W-:Y:S01]  /*15f90*/  FFMA.FTZ R52, R29.reuse, R30, -R52 ;  /* 0x0000001e1d347223 */ /* 0x040fe20000010834 */
[----:B------:R-:W-:Y:S02]  /*15fa0*/  HADD2.F32 R7, -RZ, R7.H1_H1 ;  /* 0x30000007ff077230 */ /* 0x000fe40000004100 */
[----:B------:R-:W-:Y:S01]  /*15fb0*/  FFMA.FTZ R54, R29, R50, R54 ;  /* 0x000000321d367223 */ /* 0x000fe20000010036 */
[----:B------:R-:W-:-:S02]  /*15fc0*/  HADD2.F32 R29, -RZ, R20.H1_H1 ;  /* 0x30000014ff1d7230 */ /* 0x000fc40000004100 */
[C---:B------:R-:W-:Y:S01]  /*15fd0*/  FMUL.FTZ R30, R26.reuse, R35 ;  /* 0x000000231a1e7220 */ /* 0x040fe20000410000 */
[-C--:B------:R-:W-:Y:S01]  /*15fe0*/  FMUL.FTZ R64, R26, R34.reuse ;  /* 0x000000221a407220 */ /* 0x080fe20000410000 */
[----:B------:R-:W-:Y:S01]  /*15ff0*/  F2FP.F16.E4M3.UNPACK_B R26, R21 ;  /* 0x00000015ff1a723e */ /* 0x000fe200020006ff */
[----:B------:R-:W-:Y:S02]  /*16000*/  HADD2.F32 R21, -RZ, R20.H0_H0 ;  /* 0x20000014ff157230 */ /* 0x000fe40000004100 */
[C---:B------:R-:W-:Y:S01]  /*16010*/  FFMA.FTZ R55, R7.reuse, R34, -R30 ;  /* 0x0000002207377223 */ /* 0x040fe2000001081e */
[----:B------:R-:W-:Y:S01]  /*16020*/  FFMA.FTZ R57, R7, R35, R64 ;  /* 0x0000002307397223 */ /* 0x000fe20000010040 */
[----:B------:R-:W-:Y:S01]  /*16030*/  HADD2.F32 R7, -RZ, R6.H0_H0 ;  /* 0x20000006ff077230 */ /* 0x000fe20000004100 */
[----:B------:R-:W-:Y:S01]  /*16040*/  F2FP.SATFINITE.E4M3.F32.PACK_AB_MERGE_C R45, R48, R45, RZ ;  /* 0x0000002d302d723e */ /* 0x000fe200048070ff */
[--C-:B------:R-:W-:Y:S01]  /*16050*/  HADD2.F32 R30, -RZ, R26.reuse.H0_H0 ;  /* 0x2000001aff1e7230 */ /* 0x100fe20000004100 */
[----:B------:R-:W-:Y:S01]  /*16060*/  F2FP.SATFINITE.E4M3.F32.PACK_AB_MERGE_C R52, R55, R52, RZ ;  /* 0x000000343734723e */ /* 0x000fe200048070ff */
[----:B------:R-:W-:Y:S01]  /*16070*/  HADD2.F32 R31, -RZ, R26.H1_H1 ;  /* 0x3000001aff1f7230 */ /* 0x000fe20000004100 */
[----:B------:R-:W-:Y:S01]  /*16080*/  F2FP.SATFINITE.E4M3.F32.PACK_AB_MERGE_C R49, R62, R49, RZ ;  /* 0x000000313e31723e */ /* 0x000fe200048070ff */
[----:B------:R-:W-:-:S02]  /*16090*/  HADD2.F32 R20, -RZ, R6.H1_H1 ;  /* 0x30000006ff147230 */ /* 0x000fc40000004100 */
[CC--:B------:R-:W-:Y:S01]  /*160a0*/  FMUL.FTZ R35, R7.reuse, R30.reuse ;  /* 0x0000001e07237220 */ /* 0x0c0fe20000410000 */
[--C-:B------:R-:W-:Y:S02]  /*160b0*/  HADD2.F32 R6, -RZ, R4.reuse.H0_H0 ;  /* 0x20000004ff067230 */ /* 0x100fe40000004100 */
[----:B------:R-:W-:Y:S01]  /*160c0*/  FMUL.FTZ R7, R7, R21 ;  /* 0x0000001507077220 */ /* 0x000fe20000410000 */
[----:B------:R-:W-:Y:S02]  /*160d0*/  HADD2.F32 R4, -RZ, R4.H1_H1 ;  /* 0x30000004ff047230 */ /* 0x000fe40000004100 */
[C---:B------:R-:W-:Y:S01]  /*160e0*/  FMUL.FTZ R53, R20.reuse, R31 ;  /* 0x0000001f14357220 */ /* 0x040fe20000410000 */
        /* <DEDUP_REMOVED lines=13> */
[----:B------:R-:W-:Y:S02]  /*161c0*/  F2FP.SATFINITE.E4M3.F32.PACK_AB_MERGE_C R27, R42, R37, R45 ;  /* 0x000000252a1b723e */ /* 0x000fe4000480702d */
[----:B------:R-:W-:Y:S01]  /*161d0*/  F2FP.SATFINITE.E4M3.F32.PACK_AB_MERGE_C R24, R51, R58, R49 ;  /* 0x0000003a3318723e */ /* 0x000fe20004807031 */
[----:B------:R3:W-:Y:S01]  /*161e0*/  STS.128 [R61+0x20400], R4 ;  /* 0x020400043d007388 */ /* 0x0007e20000000c00 */
[----:B------:R-:W-:-:S05]  /*161f0*/  F2FP.SATFINITE.E4M3.F32.PACK_AB_MERGE_C R26, R31, R26, R54 ;  /* 0x0000001a1f1a723e */ /* 0x000fca0004807036 */
[----:B------:R3:W-:Y:S02]  /*16200*/  STS.128 [R28+0x20400], R24 ;  /* 0x020400181c007388 */ /* 0x0007e40000000c00 */
.L_x_3222:
[----:B------:R-:W-:Y:S05]  /*16210*/  BSYNC B1 ;  /* 0x0000000000017941 */ /* 0x000fea0003800000 */
.L_x_3221:
[----:B------:R-:W-:Y:S05]  /*16220*/  @P0 BRA `(.L_x_3206) ;  /* 0x0000000c00fc0947 */ /* 0x000fea0003800000 */
[----:B-123--:R-:W2:Y:S04]  /*16230*/  LDL R25, [R1+0x6c] ;  /* 0x00006c0001197983 */ /* 0x00eea80000100800 */
[----:B------:R-:W3:Y:S01]  /*16240*/  LDL R47, [R1+0x1a4] ;  /* 0x0001a400012f7983 */ /* 0x000ee20000100800 */
[----:B------:R-:W-:Y:S01]  /*16250*/  LEA.HI R21, R3, R0, RZ, 0x1c ;  /* 0x0000000003157211 */ /* 0x000fe200078fe0ff */
[----:B------:R-:W-:Y:S01]  /*16260*/  VIADD R26, R219, 0x60 ;  /* 0x00000060db1a7836 */ /* 0x000fe20000000000 */
[----:B-----5:R-:W-:Y:S02]  /*16270*/  SHF.R.U32.HI R3, RZ, 0x8, R12 ;  /* 0x00000008ff037819 */ /* 0x020fe4000001160c */
[----:B------:R-:W-:Y:S01]  /*16280*/  LOP3.LUT R0, R12, 0xff, RZ, 0xc0, !PT ;  /* 0x000000ff0c007812 */ /* 0x000fe200078ec0ff */
[----:B------:R-:W-:Y:S01]  /*16290*/  IMAD.SHL.U32 R26, R26, 0x80, RZ ;  /* 0x000000801a1a7824 */ /* 0x000fe200078e00ff */
[----:B------:R-:W-:-:S02]  /*162a0*/  LOP3.LUT R3, R3, 0xff, RZ, 0xc0, !PT ;  /* 0x000000ff03037812 */ /* 0x000fc400078ec0ff */
[----:B------:R-:W-:Y:S02]  /*162b0*/  SHF.R.U32.HI R5, RZ, 0x8, R13 ;  /* 0x00000008ff057819 */ /* 0x000fe4000001160d */
[----:B------:R-:W-:Y:S02]  /*162c0*/  PRMT R3, R3, 0x7604, R0 ;  /* 0x0000760403037816 */ /* 0x000fe40000000000 */
[----:B------:R-:W-:Y:S02]  /*162d0*/  SHF.R.S32.HI R0, RZ, 0x1f, R21 ;  /* 0x0000001fff007819 */ /* 0x000fe40000011415 */
[----:B------:R-:W-:Y:S02]  /*162e0*/  LOP3.LUT R26, R26, 0x380, RZ, 0xc0, !PT ;  /* 0x000003801a1a7812 */ /* 0x000fe400078ec0ff */
[----:B0-----:R-:W-:Y:S01]  /*162f0*/  LEA.HI R24, R0, R21, RZ, 0x3 ;  /* 0x0000001500187211 */ /* 0x001fe200078f18ff */
[----:B------:R-:W-:Y:S01]  /*16300*/  IMAD.SHL.U32 R0, R21, 0x10, RZ ;  /* 0x0000001015007824 */ /* 0x000fe200078e00ff */
[----:B------:R-:W-:-:S02]  /*16310*/  SHF.R.U32.HI R7, RZ, 0x8, R14 ;  /* 0x00000008ff077819 */ /* 0x000fc4000001160e */
[----:B------:R-:W-:Y:S01]  /*16320*/  LOP3.LUT R4, R13, 0xff, RZ, 0xc0, !PT ;  /* 0x000000ff0d047812 */ /* 0x000fe200078ec0ff */
[----:B------:R-:W-:Y:S01]  /*16330*/  IMAD.SHL.U32 R24, R24, 0x800, RZ ;  /* 0x0000080018187824 */ /* 0x000fe200078e00ff */
[----:B------:R-:W-:Y:S02]  /*16340*/  LOP3.LUT R0, R26, 0x70, R0, 0xf8, !PT ;  /* 0x000000701a007812 */ /* 0x000fe400078ef800 */
[----:B------:R-:W-:Y:S02]  /*16350*/  IADD3 R26, R219, 0x60, RZ ;  /* 0x00000060db1a7810 */ /* 0x000fe40007ffe0ff */
[----:B------:R-:W-:Y:S02]  /*16360*/  LOP3.LUT R21, R24, 0xffffc000, RZ, 0xc0, !PT ;  /* 0xffffc00018157812 */ /* 0x000fe400078ec0ff */
[----:B------:R-:W-:Y:S01]  /*16370*/  LOP3.LUT R6, R14, 0xff, RZ, 0xc0, !PT ;  /* 0x000000ff0e067812 */ /* 0x000fe200078ec0ff */
[----:B------:R-:W-:Y:S01]  /*16380*/  IMAD.SHL.U32 R26, R26, 0x80, RZ ;  /* 0x000000801a1a7824 */ /* 0x000fe200078e00ff */
[----:B------:R-:W-:-:S02]  /*16390*/  LOP3.LUT R5, R5, 0xff, RZ, 0xc0, !PT ;  /* 0x000000ff05057812 */ /* 0x000fc400078ec0ff */
[----:B------:R-:W-:Y:S02]  /*163a0*/  LOP3.LUT R7, R7, 0xff, RZ, 0xc0, !PT ;  /* 0x000000ff07077812 */ /* 0x000fe400078ec0ff */
[----:B------:R-:W-:Y:S02]  /*163b0*/  LOP3.LUT R26, R26, 0x380, RZ, 0xc0, !PT ;  /* 0x000003801a1a7812 */ /* 0x000fe400078ec0ff */
[----:B------:R-:W-:Y:S02]  /*163c0*/  PRMT R20, R5, 0x7604, R4 ;  /* 0x0000760405147816 */ /* 0x000fe40000000004 */
[----:B------:R-:W-:Y:S02]  /*163d0*/  SHF.R.U32.HI R26, RZ, 0x3, R26 ;  /* 0x00000003ff1a7819 */ /* 0x000fe4000001161a */
[----:B------:R-:W-:Y:S02]  /*163e0*/  PRMT R29, R7, 0x7604, R6 ;  /* 0x00007604071d7816 */ /* 0x000fe40000000006 */
[----:B------:R-:W-:-:S02]  /*163f0*/  LOP3.LUT R0, R0, R26, RZ, 0x3c, !PT ;  /* 0x0000001a00007212 */ /* 0x000fc400078e3cff */
        /* <DEDUP_REMOVED lines=10> */
[----:B------:R-:W-:Y:S02]  /*164a0*/  LOP3.LUT R30, R30, 0xff, RZ, 0xc0, !PT ;  /* 0x000000ff1e1e7812 */ /* 0x000fe400078ec0ff */
[----:B------:R-:W-:-:S02]  /*164b0*/  LOP3.LUT R34, R11, 0xff, RZ, 0xc0, !PT ;  /* 0x000000ff0b227812 */ /* 0x000fc400078ec0ff */
[----:B------:R-:W-:Y:S02]  /*164c0*/  LOP3.LUT R35, R35, 0xff, RZ, 0xc0, !PT ;  /* 0x000000ff23237812 */ /* 0x000fe400078ec0ff */
[----:B------:R-:W-:Y:S02]  /*164d0*/  SHF.R.U32.HI R32, RZ, 0x8, R10 ;  /* 0x00000008ff207819 */ /* 0x000fe4000001160a */
[----:B------:R-:W-:Y:S02]  /*164e0*/  PRMT R34, R35, 0x7604, R34 ;  /* 0x0000760423227816 */ /* 0x000fe40000000022 */
[----:B------:R-:W-:Y:S02]  /*164f0*/  SHF.R.U32.HI R35, RZ, 0x10, R9 ;  /* 0x00000010ff237819 */ /* 0x000fe40000011609 */
[----:B------:R-:W-:Y:S02]  /*16500*/  SHF.R.U32.HI R39, RZ, 0x10, R11 ;  /* 0x00000010ff277819 */ /* 0x000fe4000001160b */
[----:B------:R-:W-:-:S02]  /*16510*/  LOP3.LUT R31, R10, 0xff, RZ, 0xc0, !PT ;  /* 0x000000ff0a1f7812 */ /* 0x000fc400078ec0ff */
[----:B------:R-:W-:Y:S01]  /*16520*/  LOP3.LUT R32, R32, 0xff, RZ, 0xc0, !PT ;  /* 0x000000ff20207812 */ /* 0x000fe200078ec0ff */
[----:B------:R-:W-:Y:S01]  /*16530*/  IMAD.U32 R39, R39, 0x10000, RZ ;  /* 0x0001000027277824 */ /* 0x000fe200078e00ff */
[----:B------:R-:W-:Y:S02]  /*16540*/  SHF.L.U32 R35, R35, 0x10, RZ ;  /* 0x0000001023237819 */ /* 0x000fe400000006ff */
[----:B------:R-:W-:Y:S02]  /*16550*/  PRMT R37, R32, 0x7604, R31 ;  /* 0x0000760420257816 */ /* 0x000fe4000000001f */
        /* <DEDUP_REMOVED lines=8> */
[----:B------:R-:W-:-:S05]  /*165e0*/  IMAD.U32 R31, R31, 0x10000, RZ ;  /* 0x000100001f1f7824 */ /* 0x000fca00078e00ff */
[----:B------:R-:W-:Y:S02]  /*165f0*/  LOP3.LUT R31, R28, 0xff0000, R31, 0xf8, !PT ;  /* 0x00ff00001c1f7812 */ /* 0x000fe400078ef81f */
[----:B--2---:R-:W-:Y:S02]  /*16600*/  IADD3 R0, R0, R21, R25 ;  /* 0x0000001500007210 */ /* 0x004fe40007ffe019 */
[----:B------:R-:W-:Y:S01]  /*16610*/  LOP3.LUT R21, R9, 0xff, RZ, 0xc0, !PT ;  /* 0x000000ff09157812 */ /* 0x000fe200078ec0ff */
[----:B---3--:R-:W0:Y:S02]  /*16620*/  LDS.128 R4, [R47+0x20400] ;  /* 0x020400002f047984 */ /* 0x008e240000000c00 */
[----:B------:R-:W-:Y:S01]  /*16630*/  IMAD.IADD R0, R23, 0x1, R0 ;  /* 0x0000000117007824 */ /* 0x000fe200078e0200 */
[----:B------:R-:W-:Y:S02]  /*16640*/  PRMT R30, R30, 0x7604, R21 ;  /* 0x000076041e1e7816 */ /* 0x000fe40000000015 */
[----:B------:R-:W-:-:S02]  /*16650*/  SHF.R.U32.HI R21, RZ, 0x10, R13 ;  /* 0x00000010ff157819 */ /* 0x000fc4000001160d */
[----:B------:R-:W1:Y:S01]  /*16660*/  LDS.128 R24, [R0+0x20400] ;  /* 0x0204000000187984 */ /* 0x000e620000000c00 */
[----:B------:R-:W-:Y:S02]  /*16670*/  LOP3.LUT R35, R30, 0xff0000, R35, 0xf8, !PT ;  /* 0x00ff00001e237812 */ /* 0x000fe400078ef823 */
[----:B------:R-:W-:Y:S02]  /*16680*/  IMAD.U32 R21, R21, 0x10000, RZ ;  /* 0x0001000015157824 */ /* 0x000fe400078e00ff */
[----:B------:R-:W-:-:S03]  /*16690*/  LOP3.LUT R37, R35, 0xff000000, R9, 0xf8, !PT ;  /* 0xff00000023257812 */ /* 0x000fc600078ef809 */
[----:B------:R-:W-:-:S04]  /*166a0*/  LOP3.LUT R21, R20, 0xff0000, R21, 0xf8, !PT ;  /* 0x00ff000014157812 */ /* 0x000fc800078ef815 */
[----:B------:R-:W-:Y:S02]  /*166b0*/  LOP3.LUT R13, R21, 0xff000000, R13, 0xf8, !PT ;  /* 0xff000000150d7812 */ /* 0x000fe400078ef80d */
[--C-:B------:R-:W-:Y:S02]  /*166c0*/  LOP3.LUT R21, R33, 0xff0000, R8.reuse, 0xf8, !PT ;  /* 0x00ff000021157812 */ /* 0x100fe400078ef808 */
[----:B------:R-:W-:Y:S02]  /*166d0*/  F2FP.F16.E4M3.UNPACK_B R14, R13 ;  /* 0x0000000dff0e723e */ /* 0x000fe400020006ff */
[----:B------:R-:W-:Y:S02]  /*166e0*/  LOP3.LUT R29, R21, 0xff000000, R8, 0xf8, !PT ;  /* 0xff000000151d7812 */ /* 0x000fe400078ef808 */
[----:B------:R-:W-:Y:S01]  /*166f0*/  LOP3.LUT R8, R39, 0xff000000, R10, 0xf8, !PT ;  /* 0xff00000027087812 */ /* 0x000fe200078ef80a */
[----:B------:R-:W-:Y:S01]  /*16700*/  HADD2.F32 R28, -RZ, R14.H0_H0 ;  /* 0x2000000eff1c7230 */ /* 0x000fe20000004100 */
[----:B------:R-:W-:-:S02]  /*16710*/  F2FP.F16.E4M3.UNPACK_B R39, R37 ;  /* 0x00000025ff27723e */ /* 0x000fc400020006ff */
[----:B------:R-:W-:Y:S02]  /*16720*/  LOP3.LUT R33, R31, 0xff000000, R15, 0xf8, !PT ;  /* 0xff0000001f217812 */ /* 0x000fe400078ef80f */
[----:B------:R-:W-:Y:S01]  /*16730*/  F2FP.F16.E4M3.UNPACK_B R37, R37.H1 ;  /* 0x00000025ff25723e */ /* 0x000fe200030006ff */
[--C-:B------:R-:W-:Y:S02]  /*16740*/  HADD2.F32 R40, -RZ, R39.reuse.H0_H0 ;  /* 0x20000027ff287230 */ /* 0x100fe40000004100 */
[----:B------:R-:W-:Y:S01]  /*16750*/  HADD2.F32 R39, -RZ, R39.H1_H1 ;  /* 0x30000027ff277230 */ /* 0x000fe20000004100 */
[-C--:B0-----:R-:W-:Y:S02]  /*16760*/  F2FP.F16.E4M3.UNPACK_B R10, R5.reuse ;  /* 0x00000005ff0a723e */ /* 0x081fe400020006ff */
[----:B------:R-:W-:Y:S02]  /*16770*/  F2FP.F16.E4M3.UNPACK_B R20, R5.H1 ;  /* 0x00000005ff14723e */ /* 0x000fe400030006ff */
[----:B------:R-:W-:Y:S01]  /*16780*/  F2FP.F16.E4M3.UNPACK_B R30, R7 ;  /* 0x00000007ff1e723e */ /* 0x000fe200020006ff */
[--C-:B------:R-:W-:Y:S01]  /*16790*/  HADD2.F32 R9, -RZ, R10.reuse.H0_H0 ;  /* 0x2000000aff097230 */ /* 0x100fe20000004100 */
[-C--:B-1----:R-:W-:Y:S01]  /*167a0*/  F2FP.F16.E4M3.UNPACK_B R11, R25.reuse ;  /* 0x00000019ff0b723e */ /* 0x082fe200020006ff */
[----:B------:R-:W-:Y:S01]  /*167b0*/  HADD2.F32 R10, -RZ, R10.H1_H1 ;  /* 0x3000000aff0a7230 */ /* 0x000fe20000004100 */
[----:B------:R-:W-:-:S02]  /*167c0*/  F2FP.F16.E4M3.UNPACK_B R21, R25.H1 ;  /* 0x00000019ff15723e */ /* 0x000fc400030006ff */
[-C--:B------:R-:W-:Y:S01]  /*167d0*/  F2FP.F16.E4M3.UNPACK_B R25, R24.reuse ;  /* 0x00000018ff19723e */ /* 0x080fe200020006ff */
[--C-:B------:R-:W-:Y:S01]  /*167e0*/  HADD2.F32 R5, -RZ, R11.reuse.H0_H0 ;  /* 0x2000000bff057230 */ /* 0x100fe20000004100 */
[----:B------:R-:W-:Y:S01]  /*167f0*/  F2FP.F16.E4M3.UNPACK_B R34, R24.H1 ;  /* 0x00000018ff22723e */ /* 0x000fe200030006ff */
[----:B------:R-:W-:Y:S01]  /*16800*/  HADD2.F32 R11, -RZ, R11.H1_H1 ;  /* 0x3000000bff0b7230 */ /* 0x000fe20000004100 */
[-C--:B------:R-:W-:Y:S02]  /*16810*/  F2FP.F16.E4M3.UNPACK_B R31, R27.reuse ;  /* 0x0000001bff1f723e */ /* 0x080fe400020006ff */
[C---:B------:R-:W-:Y:S01]  /*16820*/  FMUL.FTZ R24, R5.reuse, R40 ;  /* 0x0000002805187220 */ /* 0x040fe20000410000 */
[----:B------:R-:W-:Y:S01]  /*16830*/  F2FP.F16.E4M3.UNPACK_B R38, R27.H1 ;  /* 0x0000001bff26723e */ /* 0x000fe200030006ff */
[-C--:B------:R-:W-:Y:S01]  /*16840*/  FMUL.FTZ R27, R5, R28.reuse ;  /* 0x0000001c051b7220 */ /* 0x080fe20000410000 */
[----:B------:R-:W-:Y:S01]  /*16850*/  FMUL.FTZ R41, R11, R39 ;  /* 0x000000270b297220 */ /* 0x000fe20000410000 */
[C---:B------:R-:W-:Y:S01]  /*16860*/  FFMA.FTZ R5, R9.reuse, R28, -R24 ;  /* 0x0000001c09057223 */ /* 0x040fe20000010818 */
[----:B------:R-:W-:Y:S01]  /*16870*/  F2FP.F16.E4M3.UNPACK_B R24, R13.H1 ;  /* 0x0000000dff18723e */ /* 0x000fe200030006ff */
[----:B------:R-:W-:Y:S01]  /*16880*/  FFMA.FTZ R9, R9, R40, R27 ;  /* 0x0000002809097223 */ /* 0x000fe2000001001b */
[----:B------:R-:W-:Y:S01]  /*16890*/  HADD2.F32 R27, -RZ, R14.H1_H1 ;  /* 0x3000000eff1b7230 */ /* 0x000fe20000004100 */
[----:B------:R-:W-:Y:S01]  /*168a0*/  F2FP.F16.E4M3.UNPACK_B R35, R7.H1 ;  /* 0x00000007ff23723e */ /* 0x000fe200030006ff */
[----:B------:R-:W-:Y:S01]  /*168b0*/  HADD2.F32 R40, -RZ, R37.H0_H0 ;  /* 0x20000025ff287230 */ /* 0x000fe20000004100 */
[----:B------:R-:W-:Y:S01]  /*168c0*/  F2FP.F16.E4M3.UNPACK_B R32, R4.H1 ;  /* 0x00000004ff20723e */ /* 0x000fe200030006ff */
[----:B------:R-:W-:-:S02]  /*168d0*/  HADD2.F32 R14, -RZ, R21.H0_H0 ;  /* 0x20000015ff0e7230 */ /* 0x000fc40000004100 */
[-C--:B------:R-:W-:Y:S01]  /*168e0*/  FMUL.FTZ R44, R11, R27.reuse ;  /* 0x0000001b0b2c7220 */ /* 0x080fe20000410000 */
[----:B------:R-:W-:Y:S01]  /*168f0*/  HADD2.F32 R28, -RZ, R24.H0_H0 ;  /* 0x20000018ff1c7230 */ /* 0x000fe20000004100 */
[----:B------:R-:W-:Y:S01]  /*16900*/  F2FP.F16.E4M3.UNPACK_B R15, R4 ;  /* 0x00000004ff0f723e */ /* 0x000fe200020006ff */
[----:B------:R-:W-:Y:S02]  /*16910*/  HADD2.F32 R13, -RZ, R20.H0_H0 ;  /* 0x20000014ff0d7230 */ /* 0x000fe40000004100 */
[C---:B------:R-:W-:Y:S01]  /*16920*/  FMUL.FTZ R46, R14.reuse, R40 ;  /* 0x000000280e2e7220 */ /* 0x040fe20000410000 */
[----:B------:R-:W-:Y:S01]  /*16930*/  F2FP.F16.E4M3.UNPACK_B R4, R6 ;  /* 0x00000006ff04723e */ /* 0x000fe200020006ff */
        /* <DEDUP_REMOVED lines=8> */
[----:B------:R-:W-:Y:S02]  /*169c0*/  HADD2.F32 R27, -RZ, R24.H1_H1 ;  /* 0x30000018ff1b7230 */ /* 0x000fe40000004100 */
[----:B------:R-:W-:Y:S01]  /*169d0*/  FFMA.FTZ R10, R10, R39, R44 ;  /* 0x000000270a0a7223 */ /* 0x000fe2000001002c */
[----:B------:R-:W-:Y:S01]  /*169e0*/  HADD2.F32 R20, -RZ, R21.H1_H1 ;  /* 0x30000015ff147230 */ /* 0x000fe20000004100 */
[----:B------:R-:W-:Y:S01]  /*169f0*/  F2FP.F16.E4M3.UNPACK_B R7, R6.H1 ;  /* 0x00000006ff07723e */ /* 0x000fe200030006ff */
[----:B------:R-:W-:Y:S01]  /*16a00*/  HADD2.F32 R43, -RZ, R40.H0_H0 ;  /* 0x20000028ff2b7230 */ /* 0x000fe20000004100 */
[----:B------:R-:W-:Y:S01]  /*16a10*/  F2FP.F16.E4M3.UNPACK_B R6, R26 ;  /* 0x0000001aff06723e */ /* 0x000fe200020006ff */
[----:B------:R-:W-:-:S02]  /*16a20*/  HADD2.F32 R24, -RZ, R31.H0_H0 ;  /* 0x2000001fff187230 */ /* 0x000fc40000004100 */
[C---:B------:R-:W-:Y:S01]  /*16a30*/  FMUL.FTZ R45, R20.reuse, R41 ;  /* 0x00000029142d7220 */ /* 0x040fe20000410000 */
[--C-:B------:R-:W-:Y:S02]  /*16a40*/  HADD2.F32 R39, -RZ, R37.reuse.H0_H0 ;  /* 0x20000025ff277230 */ /* 0x100fe40000004100 */
[----:B------:R-:W-:Y:S01]  /*16a50*/  FMUL.FTZ R44, R20, R27 ;  /* 0x0000001b142c7220 */ /* 0x000fe20000410000 */
[----:B------:R-:W-:Y:S02]  /*16a60*/  HADD2.F32 R21, -RZ, R30.H0_H0 ;  /* 0x2000001eff157230 */ /* 0x000fe40000004100 */
[----:B------:R-:W-:Y:S01]  /*16a70*/  FMUL.FTZ R46, R24, R43 ;  /* 0x0000002b182e7220 */ /* 0x000fe20000410000 */
[----:B------:R-:W-:Y:S01]  /*16a80*/  FFMA.FTZ R20, R28, R27, -R45 ;  /* 0x0000001b1c147223 */ /* 0x000fe2000001082d */
[----:B------:R-:W-:Y:S01]  /*16a90*/  FMUL.FTZ R48, R24, R39 ;  /* 0x0000002718307220 */ /* 0x000fe20000410000 */
[----:B------:R-:W-:Y:S01]  /*16aa0*/  FFMA.FTZ R28, R28, R41, R44 ;  /* 0x000000291c1c7223 */ /* 0x000fe2000001002c */
[----:B------:R-:W-:Y:S01]  /*16ab0*/  FFMA.FTZ R24, R21, R39, -R46 ;  /* 0x0000002715187223 */ /* 0x000fe2000001082e */
[----:B------:R-:W-:Y:S01]  /*16ac0*/  HADD2.F32 R39, -RZ, R37.H1_H1 ;  /* 0x30000025ff277230 */ /* 0x000fe20000004100 */
[----:B------:R-:W-:Y:S01]  /*16ad0*/  F2FP.F16.E4M3.UNPACK_B R41, R42.H1 ;  /* 0x0000002aff29723e */ /* 0x000fe200030006ff */
[----:B------:R-:W-:Y:S01]  /*16ae0*/  HADD2.F32 R42, -RZ, R40.H1_H1 ;  /* 0x30000028ff2a7230 */ /* 0x000fe20000004100 */
[----:B------:R-:W-:Y:S01]  /*16af0*/  F2FP.F16.E4M3.UNPACK_B R37, R33.H1 ;  /* 0x00000021ff25723e */ /* 0x000fe200030006ff */
[----:B------:R-:W-:-:S02]  /*16b00*/  HADD2.F32 R31, -RZ, R31.H1_H1 ;  /* 0x3000001fff1f7230 */ /* 0x000fc40000004100 */
[----:B------:R-:W-:Y:S01]  /*16b10*/  FFMA.FTZ R21, R21, R43, R48 ;  /* 0x0000002b15157223 */ /* 0x000fe20000010030 */
[----:B------:R-:W-:Y:S01]  /*16b20*/  HADD2.F32 R44, -RZ, R41.H0_H0 ;  /* 0x20000029ff2c7230 */ /* 0x000fe20000004100 */
[----:B------:R-:W-:Y:S01]  /*16b30*/  F2FP.F16.E4M3.UNPACK_B R26, R26.H1 ;  /* 0x0000001aff1a723e */ /* 0x000fe200030006ff */
[----:B------:R-:W-:Y:S02]  /*16b40*/  HADD2.F32 R27, -RZ, R38.H0_H0 ;  /* 0x20000026ff1b7230 */ /* 0x000fe40000004100 */
[C---:B------:R-:W-:Y:S01]  /*16b50*/  FMUL.FTZ R43, R31.reuse, R42 ;  /* 0x0000002a1f2b7220 */ /* 0x040fe20000410000 */
[----:B------:R-:W-:Y:S02]  /*16b60*/  HADD2.F32 R40, -RZ, R37.H0_H0 ;  /* 0x20000025ff287230 */ /* 0x000fe40000004100 */
[----:B------:R-:W-:Y:S01]  /*16b70*/  FMUL.FTZ R31, R31, R39 ;  /* 0x000000271f1f7220 */ /* 0x000fe20000410000 */
[----:B------:R-:W-:Y:S02]  /*16b80*/  HADD2.F32 R30, -RZ, R30.H1_H1 ;  /* 0x3000001eff1e7230 */ /* 0x000fe40000004100 */
[----:B------:R-:W-:Y:S01]  /*16b90*/  FMUL.FTZ R46, R27, R44 ;  /* 0x0000002c1b2e7220 */ /* 0x000fe20000410000 */
[----:B------:R-:W-:-:S02]  /*16ba0*/  HADD2.F32 R33, -RZ, R35.H0_H0 ;  /* 0x20000023ff217230 */ /* 0x000fc40000004100 */
[----:B------:R-:W-:Y:S01]  /*16bb0*/  FMUL.FTZ R45, R27, R40 ;  /* 0x000000281b2d7220 */ /* 0x000fe20000410000 */
[----:B------:R-:W-:Y:S01]  /*16bc0*/  F2FP.SATFINITE.E4M3.F32.PACK_AB_MERGE_C R11, R20, R11, RZ ;  /* 0x0000000b140b723e */ /* 0x000fe200048070ff */
[C---:B------:R-:W-:Y:S01]  /*16bd0*/  FFMA.FTZ R27, R30.reuse, R39, -R43 ;  /* 0x000000271e1b7223 */ /* 0x040fe2000001082b */
[----:B------:R-:W-:Y:S01]  /*16be0*/  FFMA.FTZ R30, R30, R42, R31 ;  /* 0x0000002a1e1e7223 */ /* 0x000fe2000001001f */
[C---:B------:R-:W-:Y:S01]  /*16bf0*/  FFMA.FTZ R31, R33.reuse, R40, -R46 ;  /* 0x00000028211f7223 */ /* 0x040fe2000001082e */
[----:B------:R-:W-:Y:S01]  /*16c00*/  F2FP.F16.E4M3.UNPACK_B R43, R29.H1 ;  /* 0x0000001dff2b723e */ /* 0x000fe200030006ff */
[----:B------:R-:W-:Y:S01]  /*16c10*/  HADD2.F32 R42, -RZ, R37.H1_H1 ;  /* 0x30000025ff2a7230 */ /* 0x000fe20000004100 */
[----:B------:R-:W-:Y:S01]  /*16c20*/  F2FP.F16.E4M3.UNPACK_B R40, R12.H1 ;  /* 0x0000000cff28723e */ /* 0x000fe200030006ff */
[----:B------:R-:W-:Y:S02]  /*16c30*/  HADD2.F32 R46, -RZ, R41.H1_H1 ;  /* 0x30000029ff2e7230 */ /* 0x000fe40000004100 */
[----:B------:R-:W-:Y:S01]  /*16c40*/  FFMA.FTZ R33, R33, R44, R45 ;  /* 0x0000002c21217223 */ /* 0x000fe2000001002d */
[----:B------:R-:W-:Y:S01]  /*16c50*/  HADD2.F32 R39, -RZ, R38.H1_H1 ;  /* 0x30000026ff277230 */ /* 0x000fe20000004100 */
[----:B------:R-:W-:Y:S01]  /*16c60*/  F2FP.SATFINITE.E4M3.F32.PACK_AB_MERGE_C R13, R28, R13, RZ ;  /* 0x0000000d1c0d723e */ /* 0x000fe200048070ff */
[----:B------:R-:W-:Y:S01]  /*16c70*/  HADD2.F32 R37, -RZ, R35.H1_H1 ;  /* 0x30000023ff257230 */ /* 0x000fe20000004100 */
[----:B------:R-:W-:Y:S01]  /*16c80*/  F2FP.SATFINITE.E4M3.F32.PACK_AB_MERGE_C R5, R14, R5, R11 ;  /* 0x000000050e05723e */ /* 0x000fe2000480700b */
[----:B------:R-:W-:-:S02]  /*16c90*/  HADD2.F32 R44, -RZ, R43.H0_H0 ;  /* 0x2000002bff2c7230 */ /* 0x000fc40000004100 */
[C---:B------:R-:W-:Y:S01]  /*16ca0*/  FMUL.FTZ R50, R39.reuse, R46 ;  /* 0x0000002e27327220 */ /* 0x040fe20000410000 */
[----:B------:R-:W-:Y:S02]  /*16cb0*/  HADD2.F32 R38, -RZ, R34.H0_H0 ;  /* 0x20000022ff267230 */ /* 0x000fe40000004100 */
[-C--:B------:R-:W-:Y:S01]  /*16cc0*/  FMUL.FTZ R45, R39, R42.reuse ;  /* 0x0000002a272d7220 */ /* 0x080fe20000410000 */
[----:B------:R-:W-:Y:S02]  /*16cd0*/  HADD2.F32 R41, -RZ, R40.H0_H0 ;  /* 0x20000028ff297230 */ /* 0x000fe40000004100 */
[C---:B------:R-:W-:Y:S01]  /*16ce0*/  FFMA.FTZ R50, R37.reuse, R42, -R50 ;  /* 0x0000002a25327223 */ /* 0x040fe20000010832 */
[----:B------:R-:W-:Y:S02]  /*16cf0*/  HADD2.F32 R35, -RZ, R32.H0_H0 ;  /* 0x20000020ff237230 */ /* 0x000fe40000004100 */
[C---:B------:R-:W-:Y:S01]  /*16d00*/  FMUL.FTZ R48, R38.reuse, R44 ;  /* 0x0000002c26307220 */ /* 0x040fe20000410000 */
[----:B------:R-:W-:Y:S01]  /*16d10*/  FFMA.FTZ R46, R37, R46, R45 ;  /* 0x0000002e252e7223 */ /* 0x000fe2000001002d */
[----:B------:R-:W-:Y:S01]  /*16d20*/  FMUL.FTZ R39, R38, R41 ;  /* 0x0000002926277220 */ /* 0x000fe20000410000 */
[----:B------:R-:W-:Y:S01]  /*16d30*/  HADD2.F32 R43, -RZ, R43.H1_H1 ;  /* 0x3000002bff2b7230 */ /* 0x000fe20000004100 */
[----:B------:R-:W-:Y:S01]  /*16d40*/  F2FP.F16.E4M3.UNPACK_B R38, R29 ;  /* 0x0000001dff26723e */ /* 0x000fe200020006ff */
[----:B------:R-:W-:-:S02]  /*16d50*/  HADD2.F32 R34, -RZ, R34.H1_H1 ;  /* 0x30000022ff227230 */ /* 0x000fc40000004100 */
[C---:B------:R-:W-:Y:S01]  /*16d60*/  FFMA.FTZ R48, R35.reuse, R41, -R48 ;  /* 0x0000002923307223 */ /* 0x040fe20000010830 */
[----:B------:R-:W-:Y:S02]  /*16d70*/  HADD2.F32 R37, -RZ, R40.H1_H1 ;  /* 0x30000028ff257230 */ /* 0x000fe40000004100 */
[----:B------:R-:W-:Y:S01]  /*16d80*/  FFMA.FTZ R44, R35, R44, R39 ;  /* 0x0000002c232c7223 */ /* 0x000fe20000010027 */
        /* <DEDUP_REMOVED lines=29> */
[--C-:B------:R-:W-:Y:S01]  /*16f60*/  HADD2.F32 R15, -RZ, R12.reuse.H0_H0 ;  /* 0x2000000cff0f7230 */ /* 0x100fe20000004100 */
[----:B------:R-:W-:Y:S01]  /*16f70*/  F2FP.SATFINITE.E4M3.F32.PACK_AB_MERGE_C R11, R30, R21, R33 ;  /* 0x000000151e0b723e */ /* 0x000fe20004807021 */
[----:B------:R-:W-:Y:S02]  /*16f80*/  HADD2.F32 R29, -RZ, R12.H1_H1 ;  /* 0x3000000cff1d7230 */ /* 0x000fe40000004100 */
[C---:B------:R-:W-:Y:S01]  /*16f90*/  FMUL.FTZ R45, R25.reuse, R32 ;  /* 0x00000020192d7220 */ /* 0x040fe20000410000 */
[----:B------:R-:W-:Y:S02]  /*16fa0*/  HADD2.F32 R12, -RZ, R7.H0_H0 ;  /* 0x20000007ff0c7230 */ /* 0x000fe40000004100 */
[----:B------:R-:W-:Y:S01]  /*16fb0*/  FMUL.FTZ R25, R25, R15 ;  /* 0x0000000f19197220 */ /* 0x000fe20000410000 */
[----:B------:R-:W-:Y:S02]  /*16fc0*/  HADD2.F32 R35, -RZ, R35.H1_H1 ;  /* 0x30000023ff237230 */ /* 0x000fe40000004100 */
        /* <DEDUP_REMOVED lines=37> */
.L_x_3206:
[----:B------:R-:W-:Y:S05]  /*17220*/  BSYNC B0 ;  /* 0x0000000000007941 */ /* 0x000fea0003800000 */
.L_x_3178:
        /* <DEDUP_REMOVED lines=8> */
.L_x_3175:
[----:B01--4-:R-:W0:Y:S01]  /*172b0*/  S2R R0, SR_TID.X ;  /* 0x0000000000007919 */ /* 0x013e220000002100 */
[----:B------:R-:W-:Y:S05]  /*172c0*/  WARPSYNC.ALL ;  /* 0x0000000000007948 */ /* 0x000fea0003800000 */
[----:B0-----:R-:W-:-:S05]  /*172d0*/  SHF.R.U32.HI R0, RZ, 0x7, R0 ;  /* 0x00000007ff007819 */ /* 0x001fca0000011600 */
[----:B------:R-:W-:Y:S02]  /*172e0*/  VIADD R88, R0, 0x8 ;  /* 0x0000000800587836 */ /* 0x000fe40000000000 */
[----:B------:R-:W-:-:S03]  /*172f0*/  IMAD.U32 R0, RZ, RZ, UR44 ;  /* 0x0000002cff007e24 */ /* 0x000fc6000f8e00ff */
[----:B------:R0:W-:Y:S02]  /*17300*/  BAR.SYNC.DEFER_BLOCKING R88, 0x100 ;  /* 0x000400580000751d */ /* 0x0001e40000010000 */
[----:B------:R-:W-:-:S13]  /*17310*/  ISETP.NE.AND P0, PT, R0, 0x3, PT ;  /* 0x000000030000780c */ /* 0x000fda0003f05270 */
[----:B0-----:R-:W-:Y:S05]  /*17320*/  @!P0 BRA `(.L_x_3223) ;  /* 0x0000000000048947 */ /* 0x001fea0003800000 */
[----:B------:R-:W-:Y:S01]  /*17330*/  BPT.TRAP 0x1 ;  /* 0x000000040000795c */ /* 0x000fe20000300000 */
.L_x_3223:
[----:B------:R-:W-:Y:S01]  /*17340*/  IMAD R3, R221, 0x8, R23 ;  /* 0x00000008dd037824 */ /* 0x000fe200078e0217 */
[----:B------:R-:W-:-:S04]  /*17350*/  SHF.L.U32 R89, R222, 0x1f, RZ ;  /* 0x0000001fde597819 */ /* 0x000fc800000006ff */
[----:B------:R0:W1:Y:S01]  /*17360*/  SYNCS.PHASECHK.TRANS64.TRYWAIT P1, [R3+URZ+0x38830], R89 ;  /* 0x03883059030075a7 */ /* 0x000062000802017f */
[----:B------:R-:W-:Y:S05]  /*17370*/  @!P0 BRA `(.L_x_3224) ;  /* 0x0000000000048947 */ /* 0x000fea0003800000 */
[----:B------:R-:W-:Y:S01]  /*17380*/  BPT.TRAP 0x1 ;  /* 0x000000040000795c */ /* 0x000fe20000300000 */
.L_x_3224:
[----:B-1----:R-:W-:Y:S05]  /*17390*/  @P1 BRA `(.L_x_3225) ;  /* 0x0000000000081947 */ /* 0x002fea0003800000 */
[----:B------:R-:W1:Y:S02]  /*173a0*/  SYNCS.PHASECHK.TRANS64.TRYWAIT P1, [R3+URZ+0x38830], R89 ;  /* 0x03883059030075a7 */ /* 0x000e64000802017f */
[----:B-1----:R-:W-:Y:S05]  /*173b0*/  @!P1 BRA `(.L_x_3226) ;  /* 0x000001c800ac9947 */ /* 0x002fea0003800000 */
.L_x_3225:
[----:B------:R-:W-:Y:S05]  /*173c0*/  WARPSYNC.ALL ;  /* 0x0000000000007948 */ /* 0x000fea0003800000 */
[----:B------:R-:W-:Y:S01]  /*173d0*/  R2UR UR4, R23 ;  /* 0x00000000170472ca */ /* 0x000fe200000e0000 */
[----:B--23-5:R-:W-:Y:S01]  /*173e0*/  IMAD.MOV.U32 R5, RZ, RZ, 0x40000040 ;  /* 0x40000040ff057424 */ /* 0x02cfe200078e00ff */
[----:B------:R-:W-:Y:S01]  /*173f0*/  LOP3.LUT R4, R36, 0x10000, RZ, 0xfc, !PT ;  /* 0x0001000024047812 */ /* 0x000fe200078efcff */
[----:B------:R-:W-:Y:S01]  /*17400*/  IMAD.MOV.U32 R95, RZ, RZ, 0x40000040 ;  /* 0x40000040ff5f7424 */ /* 0x000fe200078e00ff */
[----:B------:R-:W-:Y:S01]  /*17410*/  MOV R7, 0x40000040 ;  /* 0x4000004000077802 */ /* 0x000fe20000000f00 */
[----:B------:R-:W-:Y:S01]  /*17420*/  WARPGROUP.ARRIVE ;  /* 0x00000000000079c5 */ /* 0x000fe20000000000 */
[----:B------:R-:W-:Y:S01]  /*17430*/  R2UR UR5, R5 ;  /* 0x00000000050572ca */ /* 0x000fe200000e0000 */
[----:B------:R-:W-:Y:S01]  /*17440*/  VIADD R94, R4, 0x2 ;  /* 0x00000002045e7836 */ /* 0x000fe20000000000 */
[----:B------:R-:W-:Y:S01]  /*17450*/  R2UR UR7, R7 ;  /* 0x00000000070772ca */ /* 0x000fe200000e0000 */
[----:B------:R-:W-:-:S02]  /*17460*/  IMAD.MOV.U32 R9, RZ, RZ, 0x40000040 ;  /* 0x40000040ff097424 */ /* 0x000fc400078e00ff */
[----:B------:R-:W2:Y:S01]  /*17470*/  S2R R0, SR_TID.X ;  /* 0x0000000000007919 */ /* 0x000ea20000002100 */
[C---:B------:R-:W-:Y:S01]  /*17480*/  VIADD R92, R4.reuse, 0x4 ;  /* 0x00000004045c7836 */ /* 0x040fe20000000000 */
[----:B------:R-:W-:Y:S01]  /*17490*/  UIADD3 UR4, UR4, 0x28400, URZ ;  /* 0x0002840004047890 */ /* 0x000fe2000fffe03f */
[----:B------:R-:W-:Y:S01]  /*174a0*/  IMAD.MOV.U32 R93, RZ, RZ, 0x40000040 ;  /* 0x40000040ff5d7424 */ /* 0x000fe200078e00ff */
[----:B------:R-:W-:Y:S01]  /*174b0*/  STL.64 [R1+0x40], R94 ;  /* 0x0000405e01007387 */ /* 0x000fe20000100a00 */
[C---:B------:R-:W-:Y:S01]  /*174c0*/  VIADD R90, R4.reuse, 0x6 ;  /* 0x00000006045a7836 */ /* 0x040fe20000000000 */
[----:B------:R-:W-:Y:S01]  /*174d0*/  USHF.R.U32.HI UR4, URZ, 0x4, UR4 ;  /* 0x000000043f047899 */ /* 0x000fe20008011604 */
[----:B------:R-:W-:Y:S01]  /*174e0*/  IMAD.MOV.U32 R91, RZ, RZ, 0x40000040 ;  /* 0x40000040ff5b7424 */ /* 0x000fe200078e00ff */
[----:B------:R-:W-:Y:S01]  /*174f0*/  STL.64 [R1+0x38], R92 ;  /* 0x0000385c01007387 */ /* 0x000fe20000100a00 */
[C---:B------:R-:W-:Y:S01]  /*17500*/  VIADD R20, R4.reuse, 0x400 ;  /* 0x0000040004147836 */ /* 0x040fe20000000000 */
[----:B------:R-:W-:Y:S01]  /*17510*/  ULOP3.LUT UR4, UR4, 0x3fff, URZ, 0xc0, !UPT ;  /* 0x00003fff04047892 */ /* 0x000fe2000f8ec03f */
[----:B------:R-:W-:Y:S01]  /*17520*/  IMAD.MOV.U32 R21, RZ, RZ, 0x40000040 ;  /* 0x40000040ff157424 */ /* 0x000fe200078e00ff */
[----:B------:R-:W-:Y:S01]  /*17530*/  STL.64 [R1+0x30], R90 ;  /* 0x0000305a01007387 */ /* 0x000fe20000100a00 */
[C---:B------:R-:W-:Y:S01]  /*17540*/  VIADD R14, R4.reuse, 0x402 ;  /* 0x00000402040e7836 */ /* 0x040fe20000000000 */
[----:B------:R-:W-:Y:S01]  /*17550*/  ULOP3.LUT UR42, UR4, 0x10000, URZ, 0xfc, !UPT ;  /* 0x00010000042a7892 */ /* 0x000fe2000f8efc3f */
[----:B------:R-:W-:Y:S01]  /*17560*/  IMAD.MOV.U32 R15, RZ, RZ, 0x40000040 ;  /* 0x40000040ff0f7424 */ /* 0x000fe200078e00ff */
[----:B------:R3:W-:Y:S01]  /*17570*/  STL.64 [R1+0x10], R20 ;  /* 0x0000101401007387 */ /* 0x0007e20000100a00 */
[C---:B------:R-:W-:Y:S01]  /*17580*/  R2UR UR4, R4.reuse ;  /* 0x00000000040472ca */ /* 0x040fe200000e0000 */
[----:B------:R-:W-:-:S02]  /*17590*/  VIADD R12, R4, 0x404 ;  /* 0x00000404040c7836 */ /* 0x000fc40000000000 */
[----:B------:R-:W-:Y:S01]  /*175a0*/  LEA R6, R221, UR42, 0xb ;  /* 0x0000002add067c11 */ /* 0x000fe2000f8e58ff */
[----:B------:R-:W-:Y:S02]  /*175b0*/  IMAD.MOV.U32 R13, RZ, RZ, 0x40000040 ;  /* 0x40000040ff0d7424 */ /* 0x000fe400078e00ff */
[----:B------:R-:W-:Y:S01]  /*175c0*/  VIADD R10, R4, 0x406 ;  /* 0x00000406040a7836 */ /* 0x000fe20000000000 */
[C---:B------:R-:W-:Y:S01]  /*175d0*/  R2UR UR6, R6.reuse ;  /* 0x00000000060672ca */ /* 0x040fe200000e0000 */
[----:B------:R-:W-:Y:S02]  /*175e0*/  VIADD R8, R6, 0x2 ;  /* 0x0000000206087836 */ /* 0x000fe40000000000 */
[----:B------:R-:W-:Y:S02]  /*175f0*/  IMAD.MOV.U32 R11, RZ, RZ, 0x40000040 ;  /* 0x40000040ff0b7424 */ /* 0x000fe400078e00ff */
[----:B------:R-:W-:Y:S01]  /*17600*/  IMAD.MOV.U32 R7, RZ, RZ, 0x40000040 ;  /* 0x40000040ff077424 */ /* 0x000fe200078e00ff */
[----:B--2---:R-:W-:-:S07]  /*17610*/  SHF.R.U32.HI R0, RZ, 0x7, R0 ;  /* 0x00000007ff007819 */ /* 0x004fce0000011600 */
[----:B------:R-:W-:Y:S01]  /*17620*/  QGMMA.64x128x32.F32.E4M3.E4M3 R24, gdesc[UR4], RZ, !UPT, gsb0 ;  /* 0x01e00000041879f3 */ /* 0x000fe2000c0008ff */
[----:B------:R-:W-:Y:S02]  /*17630*/  R2UR UR4, R94 ;  /* 0x000000005e0472ca */ /* 0x000fe400000e0000 */
[----:B------:R-:W-:Y:S02]  /*17640*/  R2UR UR5, R95 ;  /* 0x000000005f0572ca */ /* 0x000fe400000e0000 */
[----:B------:R-:W-:Y:S02]  /*17650*/  R2UR UR6, R8 ;  /* 0x00000000080672ca */ /* 0x000fe400000e0000 */
[----:B------:R-:W-:Y:S01]  /*17660*/  R2UR UR7, R9 ;  /* 0x00000000090772ca */ /* 0x000fe200000e0000 */
[----:B------:R-:W-:Y:S01]  /*17670*/  IMAD.MOV.U32 R9, RZ, RZ, 0x40000040 ;  /* 0x40000040ff097424 */ /* 0x000fe200078e00ff */
[----:B------:R-:W-:Y:S01]  /*17680*/  IADD3 R8, R6, 0x4, RZ ;  /* 0x0000000406087810 */ /* 0x000fe20007ffe0ff */
[----:B------:R-:W-:-:S02]  /*17690*/  WARPGROUP.DEPBAR.LE gsb0, 0x0 ;  /* 0x00008000000079c5 */ /* 0x000fc40000010000 */
[----:B------:R-:W-:-:S08]  /*176a0*/  WARPGROUP.ARRIVE ;  /* 0x00000000000079c5 */ /* 0x000fd00000000000 */
[----:B------:R-:W-:Y:S01]  /*176b0*/  QGMMA.64x128x32.F32.E4M3.E4M3 R24, gdesc[UR4], R24, gsb0 ;  /* 0x01e00000041879f3 */ /* 0x000fe20008000818 */
[----:B------:R-:W-:Y:S02]  /*176c0*/  R2UR UR4, R92 ;  /* 0x000000005c0472ca */ /* 0x000fe400000e0000 */
[----:B------:R-:W-:Y:S02]  /*176d0*/  R2UR UR5, R93 ;  /* 0x000000005d0572ca */ /* 0x000fe400000e0000 */
[----:B------:R-:W-:Y:S01]  /*176e0*/  R2UR UR6, R8 ;  /* 0x00000000080672ca */ /* 0x000fe200000e0000 */
[----:B------:R-:W-:Y:S01]  /*176f0*/  VIADD R8, R6, 0x6 ;  /* 0x0000000606087836 */ /* 0x000fe20000000000 */
[----:B------:R-:W-:Y:S02]  /*17700*/  R2UR UR7, R9 ;  /* 0x00000000090772ca */ /* 0x000fe400000e0000 */
[----:B------:R-:W-:Y:S01]  /*17710*/  MOV R9, 0x40000040 ;  /* 0x4000004000097802 */ /* 0x000fe20000000f00 */
[----:B------:R-:W-:-:S02]  /*17720*/  WARPGROUP.DEPBAR.LE gsb0, 0x0 ;  /* 0x00008000000079c5 */ /* 0x000fc40000010000 */
[----:B------:R-:W-:-:S08]  /*17730*/  WARPGROUP.ARRIVE ;  /* 0x00000000000079c5 */ /* 0x000fd00000000000 */
[----:B------:R-:W-:Y:S01]  /*17740*/  QGMMA.64x128x32.F32.E4M3.E4M3 R24, gdesc[UR4], R24, gsb0 ;  /* 0x01e00000041879f3 */ /* 0x000fe20008000818 */
[----:B------:R-:W-:Y:S02]  /*17750*/  R2UR UR4, R90 ;  /* 0x000000005a0472ca */ /* 0x000fe400000e0000 */
[----:B------:R-:W-:Y:S02]  /*17760*/  R2UR UR5, R91 ;  /* 0x000000005b0572ca */ /* 0x000fe400000e0000 */
[----:B------:R-:W-:Y:S01]  /*17770*/  R2UR UR6, R8 ;  /* 0x00000000080672ca */ /* 0x000fe200000e0000 */
[----:B------:R-:W-:Y:S01]  /*17780*/  VIADD R8, R6, 0x400 ;  /* 0x0000040006087836 */ /* 0x000fe20000000000 */
[----:B------:R-:W-:Y:S01]  /*17790*/  R2UR UR7, R9 ;  /* 0x00000000090772ca */ /* 0x000fe200000e0000 */
[----:B------:R-:W-:Y:S01]  /*177a0*/  IMAD.MOV.U32 R9, RZ, RZ, 0x40000040 ;  /* 0x40000040ff097424 */ /* 0x000fe200078e00ff */
[----:B------:R-:W-:Y:S02]  /*177b0*/  WARPGROUP.DEPBAR.LE gsb0, 0x0 ;  /* 0x00008000000079c5 */ /* 0x000fe40000010000 */
[----:B------:R-:W-:-:S09]  /*177c0*/  WARPGROUP.ARRIVE ;  /* 0x00000000000079c5 */ /* 0x000fd20000000000 */
[----:B------:R-:W-:Y:S01]  /*177d0*/  QGMMA.64x128x32.F32.E4M3.E4M3 R24, gdesc[UR4], R24, gsb0 ;  /* 0x01e00000041879f3 */ /* 0x000fe20008000818 */
[----:B------:R-:W-:Y:S02]  /*177e0*/  R2UR UR4, R20 ;  /* 0x00000000140472ca */ /* 0x000fe400000e0000 */
[----:B------:R-:W-:Y:S02]  /*177f0*/  R2UR UR5, R21 ;  /* 0x00000000150572ca */ /* 0x000fe400000e0000 */
[----:B------:R-:W-:Y:S02]  /*17800*/  R2UR UR6, R8 ;  /* 0x00000000080672ca */ /* 0x000fe400000e0000 */
[----:B------:R-:W-:Y:S01]  /*17810*/  R2UR UR7, R9 ;  /* 0x00000000090772ca */ /* 0x000fe200000e0000 */
[----:B------:R-:W-:Y:S01]  /*17820*/  IMAD.MOV.U32 R9, RZ, RZ, 0x40000040 ;  /* 0x40000040ff097424 */ /* 0x000fe200078e00ff */
[----:B------:R-:W-:Y:S02]  /*17830*/  IADD3 R8, R6, 0x402, RZ ;  /* 0x0000040206087810 */ /* 0x000fe40007ffe0ff */
[----:B---3--:R-:W-:Y:S01]  /*17840*/  IADD3 R20, -R0, 0xb, RZ ;  /* 0x0000000b00147810 */ /* 0x008fe20007ffe1ff */
[----:B------:R-:W-:-:S02]  /*17850*/  WARPGROUP.DEPBAR.LE gsb0, 0x0 ;  /* 0x00008000000079c5 */ /* 0x000fc40000010000 */
[----:B------:R-:W-:-:S06]  /*17860*/  WARPGROUP.ARRIVE ;  /* 0x00000000000079c5 */ /* 0x000fcc0000000000 */
[----:B------:R-:W-:Y:S01]  /*17870*/  QGMMA.64x128x32.F32.E4M3.E4M3 R24, gdesc[UR4], R24, gsb0 ;  /* 0x01e00000041879f3 */ /* 0x000fe20008000818 */
[----:B------:R-:W-:Y:S02]  /*17880*/  R2UR UR4, R14 ;  /* 0x000000000e0472ca */ /* 0x000fe400000e0000 */
[----:B------:R-:W-:Y:S02]  /*17890*/  R2UR UR5, R15 ;  /* 0x000000000f0572ca */ /* 0x000fe400000e0000 */
[----:B------:R-:W-:Y:S01]  /*178a0*/  R2UR UR6, R8 ;  /* 0x00000000080672ca */ /* 0x000fe200000e0000 */
[C---:B------:R-:W-:Y:S01]  /*178b0*/  VIADD R8, R6.reuse, 0x404 ;  /* 0x0000040406087836 */ /* 0x040fe20000000000 */
[----:B------:R-:W-:Y:S01]  /*178c0*/  R2UR UR7, R9 ;  /* 0x00000000090772ca */ /* 0x000fe200000e0000 */
[----:B------:R-:W-:Y:S01]  /*178d0*/  VIADD R6, R6, 0x406 ;  /* 0x0000040606067836 */ /* 0x000fe20000000000 */
[----:B------:R-:W-:Y:S01]  /*178e0*/  MOV R9, 0x40000040 ;  /* 0x4000004000097802 */ /* 0x000fe20000000f00 */
[----:B------:R-:W-:-:S02]  /*178f0*/  WARPGROUP.DEPBAR.LE gsb0, 0x0 ;  /* 0x00008000000079c5 */ /* 0x000fc40000010000 */
[----:B------:R-:W-:-:S08]  /*17900*/  WARPGROUP.ARRIVE ;  /* 0x00000000000079c5 */ /* 0x000fd00000000000 */
[----:B------:R-:W-:Y:S01]  /*17910*/  QGMMA.64x128x32.F32.E4M3.E4M3 R24, gdesc[UR4], R24, gsb0 ;  /* 0x01e00000041879f3 */ /* 0x000fe20008000818 */
[----:B------:R-:W-:Y:S02]  /*17920*/  R2UR UR4, R12 ;  /* 0x000000000c0472ca */ /* 0x000fe400000e0000 */
[----:B------:R-:W-:Y:S02]  /*17930*/  R2UR UR5, R13 ;  /* 0x000000000d0572ca */ /* 0x000fe400000e0000 */
[----:B------:R-:W-:Y:S02]  /*17940*/  R2UR UR6, R8 ;  /* 0x00000000080672ca */ /* 0x000fe400000e0000 */
[----:B------:R-:W-:Y:S01]  /*17950*/  R2UR UR7, R9 ;  /* 0x00000000090772ca */ /* 0x000fe200000e0000 */
[----:B------:R-:W-:Y:S02]  /*17960*/  WARPGROUP.DEPBAR.LE gsb0, 0x0 ;  /* 0x00008000000079c5 */ /* 0x000fe40000010000 */
[----:B------:R-:W-:-:S10]  /*17970*/  WARPGROUP.ARRIVE ;  /* 0x00000000000079c5 */ /* 0x000fd40000000000 */
[----:B------:R-:W-:Y:S01]  /*17980*/  QGMMA.64x128x32.F32.E4M3.E4M3 R24, gdesc[UR4], R24, gsb0 ;  /* 0x01e00000041879f3 */ /* 0x000fe20008000818 */
[----:B------:R-:W-:Y:S02]  /*17990*/  R2UR UR4, R10 ;  /* 0x000000000a0472ca */ /* 0x000fe400000e0000 */
[----:B------:R-:W-:Y:S02]  /*179a0*/  R2UR UR5, R11 ;  /* 0x000000000b0572ca */ /* 0x000fe400000e0000 */
[----:B------:R-:W-:Y:S02]  /*179b0*/  R2UR UR6, R6 ;  /* 0x00000000060672ca */ /* 0x000fe400000e0000 */
[----:B------:R-:W-:Y:S01]  /*179c0*/  R2UR UR7, R7 ;  /* 0x00000000070772ca */ /* 0x000fe200000e0000 */
[----:B------:R-:W-:Y:S02]  /*179d0*/  WARPGROUP.DEPBAR.LE gsb0, 0x0 ;  /* 0x00008000000079c5 */ /* 0x000fe40000010000 */
[----:B------:R-:W-:-:S10]  /*179e0*/  WARPGROUP.ARRIVE ;  /* 0x00000000000079c5 */ /* 0x000fd40000000000 */
[----:B------:R-:W-:Y:S03]  /*179f0*/  QGMMA.64x128x32.F32.E4M3.E4M3 R24, gdesc[UR4], R24, gsb0 ;  /* 0x01e00000041879f3 */ /* 0x000fe60008000818 */
[----:B------:R-:W-:Y:S02]  /*17a00*/  WARPGROUP.DEPBAR.LE gsb0, 0x0 ;  /* 0x00008000000079c5 */ /* 0x000fe40000010000 */
[----:B------:R2:W-:Y:S06]  /*17a10*/  BAR.ARV R20, 0x100 ;  /* 0x000400140000751d */ /* 0x0005ec0000002000 */
[----:B------:R-:W-:Y:S05]  /*17a20*/  @!P0 BRA `(.L_x_3227) ;  /* 0x0000000000048947 */ /* 0x000fea0003800000 */
[----:B------:R-:W-:Y:S01]  /*17a30*/  BPT.TRAP 0x1 ;  /* 0x000000040000795c */ /* 0x000fe20000300000 */
.L_x_3227:
[----:B------:R-:W3:Y:S01]  /*17a40*/  LDL.LU R102, [R1] ;  /* 0x0000000001667983 */ /* 0x000ee20000300800 */
[C---:B------:R-:W-:Y:S01]  /*17a50*/  FMUL.FTZ R91, R2.reuse, R27 ;  /* 0x0000001b025b7220 */ /* 0x040fe20000410000 */
[C---:B------:R-:W-:Y:S01]  /*17a60*/  FMUL.FTZ R90, R2.reuse, R26 ;  /* 0x0000001a025a7220 */ /* 0x040fe20000410000 */
[C---:B------:R-:W-:Y:S01]  /*17a70*/  FMUL.FTZ R96, R2.reuse, R39 ;  /* 0x0000002702607220 */ /* 0x040fe20000410000 */
[----:B------:R-:W4:Y:S01]  /*17a80*/  LDL R105, [R1+0x50] ;  /* 0x0000500001697983 */ /* 0x000f220000100800 */
[----:B------:R-:W5:Y:S01]  /*17a90*/  LDC R103, c[0x0][0x448] ;  /* 0x00011200ff677b82 */ /* 0x000f620000000800 */
[C---:B------:R-:W-:Y:S01]  /*17aa0*/  FMUL.FTZ R95, R2.reuse, R35 ;  /* 0x00000023025f7220 */ /* 0x040fe20000410000 */
[C---:B------:R-:W-:Y:S01]  /*17ab0*/  FMUL.FTZ R0, R2.reuse, R24 ;  /* 0x0000001802007220 */ /* 0x040fe20000410000 */
[----:B------:R-:W4:Y:S01]  /*17ac0*/  LDL R104, [R1+0x7c] ;  /* 0x00007c0001687983 */ /* 0x000f220000100800 */
[C---:B------:R-:W-:Y:S01]  /*17ad0*/  FMUL.FTZ R27, R2.reuse, R41 ;  /* 0x00000029021b7220 */ /* 0x040fe20000410000 */
[C---:B------:R-:W-:Y:S01]  /*17ae0*/  FMUL.FTZ R26, R2.reuse, R40 ;  /* 0x00000028021a7220 */ /* 0x040fe20000410000 */
[C---:B------:R-:W-:Y:S01]  /*17af0*/  FMUL.FTZ R24, R2.reuse, R36 ;  /* 0x0000002402187220 */ /* 0x040fe20000410000 */
[----:B------:R-:W2:Y:S01]  /*17b00*/  LDL R41, [R1+0x54] ;  /* 0x0000540001297983 */ /* 0x000ea20000100800 */
[C---:B------:R-:W-:Y:S01]  /*17b10*/  FMUL.FTZ R94, R2.reuse, R34 ;  /* 0x00000022025e7220 */ /* 0x040fe20000410000 */
[C---:B------:R-:W-:Y:S01]  /*17b20*/  FMUL.FTZ R21, R2.reuse, R33 ;  /* 0x0000002102157220 */ /* 0x040fe20000410000 */
[C---:B------:R-:W-:Y:S01]  /*17b30*/  FMUL.FTZ R97, R2.reuse, R38 ;  /* 0x0000002602617220 */ /* 0x040fe20000410000 */
[----:B------:R-:W3:Y:S01]  /*17b40*/  LDL R40, [R1+0x68] ;  /* 0x0000680001287983 */ /* 0x000ee20000100800 */
[C---:B------:R-:W-:Y:S01]  /*17b50*/  FMUL.FTZ R92, R2.reuse, R30 ;  /* 0x0000001e025c7220 */ /* 0x040fe20000410000 */
[C---:B------:R-:W-:Y:S01]  /*17b60*/  FMUL.FTZ R6, R2.reuse, R25 ;  /* 0x0000001902067220 */ /* 0x040fe20000410000 */
[----:B------:R-:W0:Y:S01]  /*17b70*/  MUFU.TANH R90, R90 ;  /* 0x0000005a005a7308 */ /* 0x000e220000002400 */
[----:B------:R-:W3:Y:S01]  /*17b80*/  LDL R39, [R1+0x48] ;  /* 0x0000480001277983 */ /* 0x000ee20000100800 */
        /* <DEDUP_REMOVED lines=8> */
[----:B-----5:R-:W-:Y:S01]  /*17c10*/  ISETP.NE.AND P1, PT, R103, 0x1, PT ;  /* 0x000000016700780c */ /* 0x020fe20003f25270 */
[C---:B------:R-:W-:Y:S01]  /*17c20*/  FMUL.FTZ R33, R2.reuse, R53 ;  /* 0x0000003502217220 */ /* 0x040fe20000410000 */
[----:B------:R-:W-:Y:S01]  /*17c30*/  MOV R38, 0xffffff80 ;  /* 0xffffff8000267802 */ /* 0x000fe20000000f00 */
        /* <DEDUP_REMOVED lines=9> */
[----:B------:R-:W-:Y:S01]  /*17cd0*/  FMUL.FTZ R87, R2, R87 ;  /* 0x0000005702577220 */ /* 0x000fe20000410000 */
[----:B------:R-:W0:Y:S01]  /*17ce0*/  @P1 LDC R35, c[0x0][0x44c] ;  /* 0x00011300ff231b82 */ /* 0x000e220000000800 */
[----:B------:R-:W5:Y:S01]  /*17cf0*/  MUFU.TANH R93, R93 ;  /* 0x0000005d005d7308 */ /* 0x000f620000002400 */
[----:B------:R-:W-:-:S06]  /*17d00*/  ULDC UR41, c[0x0][0x988] ;  /* 0x0002620000297ab9 */ /* 0x000fcc0000000800 */
[----:B------:R-:W1:Y:S01]  /*17d10*/  @P1 LDC R36, c[0x0][0x450] ;  /* 0x00011400ff241b82 */ /* 0x000e620000000800 */
[C---:B------:R-:W-:Y:S01]  /*17d20*/  FMUL.FTZ R53, R2.reuse, R55 ;  /* 0x0000003702357220 */ /* 0x040fe20000410000 */
[----:B------:R-:W-:Y:S01]  /*17d30*/  IMAD R38, R169, R38, 0x80 ;  /* 0x00000080a9267424 */ /* 0x000fe200078e0226 */
[----:B------:R-:W5:Y:S08]  /*17d40*/  MUFU.TANH R94, R94 ;  /* 0x0000005e005e7308 */ /* 0x000f700000002400 */
[----:B------:R-:W5:Y:S08]  /*17d50*/  MUFU.TANH R95, R95 ;  /* 0x0000005f005f7308 */ /* 0x000f700000002400 */
[----:B------:R-:W5:Y:S08]  /*17d60*/  MUFU.TANH R97, R97 ;  /* 0x0000006100617308 */ /* 0x000f700000002400 */
[----:B------:R-:W5:Y:S08]  /*17d70*/  MUFU.TANH R96, R96 ;  /* 0x0000006000607308 */ /* 0x000f700000002400 */
[----:B------:R-:W5:Y:S01]  /*17d80*/  MUFU.TANH R99, R99 ;  /* 0x0000006300637308 */ /* 0x000f620000002400 */
[----:B------:R-:W-:-:S07]  /*17d90*/  FMUL.FTZ R103, R2, R50 ;  /* 0x0000003202677220 */ /* 0x000fce0000410000 */
[----:B------:R-:W5:Y:S08]  /*17da0*/  MUFU.TANH R98, R98 ;  /* 0x0000006200627308 */ /* 0x000f700000002400 */
[----:B------:R-:W5:Y:S08]  /*17db0*/  MUFU.TANH R101, R101 ;  /* 0x0000006500657308 */ /* 0x000f700000002400 */
[----:B------:R-:W5:Y:S08]  /*17dc0*/  MUFU.TANH R100, R100 ;  /* 0x0000006400647308 */ /* 0x000f700000002400 */
[----:B------:R-:W5:Y:S01]  /*17dd0*/  MUFU.TANH R103, R103 ;  /* 0x0000006700677308 */ /* 0x000f620000002400 */
[C---:B------:R-:W-:Y:S01]  /*17de0*/  FMUL.FTZ R31, R2.reuse, R49 ;  /* 0x00000031021f7220 */ /* 0x040fe20000410000 */
[----:B------:R-:W-:-:S06]  /*17df0*/  FMUL.FTZ R32, R2, R52 ;  /* 0x0000003402207220 */ /* 0x000fcc0000410000 */
[----:B------:R-:W-:Y:S08]  /*17e00*/  MUFU.TANH R54, R54 ;  /* 0x0000003600367308 */ /* 0x000ff00000002400 */
        /* <DEDUP_REMOVED lines=15> */
[----:B------:R-:W-:Y:S01]  /*17f00*/  MUFU.TANH R30, R30 ;  /* 0x0000001e001e7308 */ /* 0x000fe20000002400 */
[----:B----4-:R-:W-:-:S04]  /*17f10*/  IMAD.IADD R34, R104, 0x1, R105 ;  /* 0x0000000168227824 */ /* 0x010fc800078e0269 */
[----:B0-----:R-:W-:-:S05]  /*17f20*/  @P1 IMAD.HI.U32 R35, R34, R35, RZ ;  /* 0x0000002322231227 */ /* 0x001fca00078e00ff */
[----:B-1----:R-:W-:-:S05]  /*17f30*/  @P1 SHF.R.U32.HI R34, RZ, R36, R35 ;  /* 0x00000024ff221219 */ /* 0x002fca0000011623 */
[----:B------:R-:W0:Y:S01]  /*17f40*/  SHFL.IDX PT, R55, R34, 0x1, 0x1c1f ;  /* 0x003c1f0022377f89 */ /* 0x000e2200000e0000 */
[----:B--2---:R-:W-:Y:S02]  /*17f50*/  IADD3 R37, R41, 0x1, R38 ;  /* 0x0000000129257810 */ /* 0x004fe40007ffe026 */
[----:B---3--:R-:W-:Y:S02]  /*17f60*/  IADD3 R38, -R40, R38, R41 ;  /* 0x0000002628267210 */ /* 0x008fe40007ffe129 */
[----:B------:R-:W-:Y:S02]  /*17f70*/  IADD3 R37, -R39, R37, -R40 ;  /* 0x0000002527257210 */ /* 0x000fe40007ffe928 */
[----:B------:R-:W-:-:S04]  /*17f80*/  LOP3.LUT R102, R102, 0xfffffffe, RZ, 0xc0, !PT ;  /* 0xfffffffe66667812 */ /* 0x000fc800078ec0ff */
[----:B------:R-:W-:Y:S02]  /*17f90*/  @P1 LOP3.LUT R102, R102, 0x1, RZ, 0xfc, !PT ;  /* 0x0000000166661812 */ /* 0x000fe400078efcff */
[----:B0-----:R-:W-:-:S04]  /*17fa0*/  VIADDMNMX R55, R55, R37, R38, PT ;  /* 0x0000002537377246 */ /* 0x001fc80003800126 */
[C---:B------:R-:W-:Y:S02]  /*17fb0*/  ISETP.GT.AND P1, PT, R55.reuse, RZ, PT ;  /* 0x000000ff3700720c */ /* 0x040fe40003f24270 */
[C---:B------:R-:W-:Y:S02]  /*17fc0*/  ISETP.GT.AND P2, PT, R55.reuse, 0x1, PT ;  /* 0x000000013700780c */ /* 0x040fe40003f44270 */
[----:B------:R-:W-:Y:S02]  /*17fd0*/  ISETP.GT.AND P3, PT, R55, 0x8, PT ;  /* 0x000000083700780c */ /* 0x000fe40003f64270 */
[----:B------:R-:W-:Y:S02]  /*17fe0*/  FSEL R39, R90, -INF , P1 ;  /* 0xff8000005a277808 */ /* 0x000fe40000800000 */
[----:B------:R-:W-:Y:S02]  /*17ff0*/  FSEL R40, R91, -INF , P2 ;  /* 0xff8000005b287808 */ /* 0x000fe40001000000 */
[----:B------:R-:W-:-:S02]  /*18000*/  ISETP.GT.AND P1, PT, R55, 0x9, PT ;  /* 0x000000093700780c */ /* 0x000fc40003f24270 */
[----:B-----5:R-:W-:Y:S02]  /*18010*/  FSEL R41, R92, -INF , P3 ;  /* 0xff8000005c297808 */ /* 0x020fe40001800000 */
[----:B------:R-:W-:Y:S02]  /*18020*/  FMNMX.FTZ R44, R39, R40, !PT ;  /* 0x00000028272c7209 */ /* 0x000fe40007810000 */
[----:B------:R-:W-:Y:S02]  /*18030*/  ISETP.GT.AND P2, PT, R55, 0x10, PT ;  /* 0x000000103700780c */ /* 0x000fe40003f44270 */
[----:B------:R-:W-:Y:S02]  /*18040*/  FSEL R42, R93, -INF , P1 ;  /* 0xff8000005d2a7808 */ /* 0x000fe40000800000 */
[----:B------:R-:W-:Y:S02]  /*18050*/  FMNMX.FTZ R43, R41, R44, !PT ;  /* 0x0000002c292b7209 */ /* 0x000fe40007810000 */
[----:B------:R-:W-:-:S02]  /*18060*/  ISETP.GT.AND P1, PT, R55, 0x11, PT ;  /* 0x000000113700780c */ /* 0x000fc40003f24270 */
[----:B------:R-:W-:Y:S02]  /*18070*/  FSEL R44, R94, -INF , P2 ;  /* 0xff8000005e2c7808 */ /* 0x000fe40001000000 */
[----:B------:R-:W-:Y:S02]  /*18080*/  FMNMX.FTZ R45, R42, R43, !PT ;  /* 0x0000002b2a2d7209 */ /* 0x000fe40007810000 */
[----:B------:R-:W-:Y:S02]  /*18090*/  ISETP.GT.AND P2, PT, R55, 0x18, PT ;  /* 0x000000183700780c */ /* 0x000fe40003f44270 */
[----:B------:R-:W-:Y:S02]  /*180a0*/  FSEL R43, R95, -INF , P1 ;  /* 0xff8000005f2b7808 */ /* 0x000fe40000800000 */
[----:B------:R-:W-:Y:S02]  /*180b0*/  FMNMX.FTZ R48, R44, R45, !PT ;  /* 0x0000002d2c307209 */ /* 0x000fe40007810000 */
[----:B------:R-:W-:-:S02]  /*180c0*/  ISETP.GT.AND P1, PT, R55, 0x19, PT ;  /* 0x000000193700780c */ /* 0x000fc40003f24270 */
[----:B------:R-:W-:Y:S02]  /*180d0*/  FSEL R46, R97, -INF , P2 ;  /* 0xff800000612e7808 */ /* 0x000fe40001000000 */
[----:B------:R-:W-:Y:S01]  /*180e0*/  FMNMX.FTZ R47, R43, R48, !PT ;  /* 0x000000302b2f7209 */ /* 0x000fe20007810000 */
[----:B------:R0:W-:Y:S01]  /*180f0*/  STL [R1], R102 ;  /* 0x0000006601007387 */ /* 0x0001e20000100800 */
[C---:B------:R-:W-:Y:S02]  /*18100*/  ISETP.GT.AND P2, PT, R55.reuse, 0x20, PT ;  /* 0x000000203700780c */ /* 0x040fe40003f44270 */
[----:B------:R-:W-:Y:S02]  /*18110*/  FSEL R45, R96, -INF , P1 ;  /* 0xff800000602d7808 */ /* 0x000fe40000800000 */
[----:B------:R-:W-:Y:S02]  /*18120*/  FMNMX.FTZ R48, R46, R47, !PT ;  /* 0x0000002f2e307209 */ /* 0x000fe40007810000 */
[----:B------:R-:W-:Y:S01]  /*18130*/  ISETP.GT.AND P1, PT, R55, 0x21, PT ;  /* 0x000000213700780c */ /* 0x000fe20003f24270 */
[----:B0-----:R-:W-:Y:S01]  /*18140*/  FMUL.FTZ R102, R2, R51 ;  /* 0x0000003302667220 */ /* 0x001fe20000410000 */
[----:B------:R-:W-:-:S02]  /*18150*/  FSEL R47, R99, -INF , P2 ;  /* 0xff800000632f7808 */ /* 0x000fc40001000000 */
[----:B------:R-:W-:Y:S02]  /*18160*/  FMNMX.FTZ R50, R45, R48, !PT ;  /* 0x000000302d327209 */ /* 0x000fe40007810000 */
[----:B------:R-:W-:Y:S01]  /*18170*/  ISETP.GT.AND P2, PT, R55, 0x28, PT ;  /* 0x000000283700780c */ /* 0x000fe20003f44270 */
[----:B------:R-:W0:Y:S01]  /*18180*/  MUFU.TANH R102, R102 ;  /* 0x0000006600667308 */ /* 0x000e220000002400 */
[----:B------:R-:W-:Y:S02]  /*18190*/  FSEL R48, R98, -INF , P1 ;  /* 0xff80000062307808 */ /* 0x000fe40000800000 */
[----:B------:R-:W-:Y:S01]  /*181a0*/  FMNMX.FTZ R51, R47, R50, !PT ;  /* 0x000000322f337209 */ /* 0x000fe20007810000 */
[C---:B------:R-:W-:Y:S01]  /*181b0*/  FMUL.FTZ R36, R2.reuse, R57 ;  /* 0x0000003902247220 */ /* 0x040fe20000410000 */
[----:B------:R-:W-:Y:S01]  /*181c0*/  ISETP.GT.AND P1, PT, R55, 0x29, PT ;  /* 0x000000293700780c */ /* 0x000fe20003f24270 */
[----:B------:R-:W-:Y:S01]  /*181d0*/  FMUL.FTZ R57, R2, R58 ;  /* 0x0000003a02397220 */ /* 0x000fe20000410000 */
[----:B------:R-:W-:-:S02]  /*181e0*/  FSEL R49, R101, -INF , P2 ;  /* 0xff80000065317808 */ /* 0x000fc40001000000 */
[----:B------:R-:W-:Y:S01]  /*181f0*/  FMNMX.FTZ R52, R48, R51, !PT ;  /* 0x0000003330347209 */ /* 0x000fe20007810000 */
[C---:B------:R-:W-:Y:S01]  /*18200*/  FMUL.FTZ R35, R2.reuse, R56 ;  /* 0x0000003802237220 */ /* 0x040fe20000410000 */
[----:B------:R-:W-:Y:S01]  /*18210*/  ISETP.GT.AND P2, PT, R55, 0x30, PT ;  /* 0x000000303700780c */ /* 0x000fe20003f44270 */
[----:B------:R-:W-:Y:S01]  /*18220*/  FMUL.FTZ R56, R2, R59 ;  /* 0x0000003b02387220 */ /* 0x000fe20000410000 */
[----:B------:R-:W-:Y:S01]  /*18230*/  FSEL R50, R100, -INF , P1 ;  /* 0xff80000064327808 */ /* 0x000fe20000800000 */
[C---:B------:R-:W-:Y:S01]  /*18240*/  FMUL.FTZ R58, R2.reuse, R62 ;  /* 0x0000003e023a7220 */ /* 0x040fe20000410000 */
[----:B------:R-:W-:Y:S01]  /*18250*/  FMNMX.FTZ R91, R49, R52, !PT ;  /* 0x00000034315b7209 */ /* 0x000fe20007810000 */
[C---:B------:R-:W-:Y:S01]  /*18260*/  FMUL.FTZ R62, R2.reuse, R67 ;  /* 0x00000043023e7220 */ /* 0x040fe20000410000 */
[----:B------:R-:W1:Y:S01]  /*18270*/  MUFU.TANH R57, R57 ;  /* 0x0000003900397308 */ /* 0x000e620000002400 */
[----:B------:R-:W-:Y:S01]  /*18280*/  FMUL.FTZ R67, R2, R70 ;  /* 0x0000004602437220 */ /* 0x000fe20000410000 */
[----:B------:R-:W-:-:S02]  /*18290*/  ISETP.GT.AND P1, PT, R55, 0x31, PT ;  /* 0x000000313700780c */ /* 0x000fc40003f24270 */
[----:B------:R-:W-:Y:S02]  /*182a0*/  FSEL R51, R103, -INF , P2 ;  /* 0xff80000067337808 */ /* 0x000fe40001000000 */
[----:B------:R-:W-:Y:S02]  /*182b0*/  FMNMX.FTZ R70, R50, R91, !PT ;  /* 0x0000005b32467209 */ /* 0x000fe40007810000 */
[----:B------:R-:W2:Y:S01]  /*182c0*/  MUFU.TANH R56, R56 ;  /* 0x0000003800387308 */ /* 0x000ea20000002400 */
[----:B------:R-:W-:Y:S01]  /*182d0*/  ISETP.GT.AND P2, PT, R55, 0x38, PT ;  /* 0x000000383700780c */ /* 0x000fe20003f44270 */
[----:B------:R-:W-:Y:S01]  /*182e0*/  FMUL.FTZ R59, R2, R63 ;  /* 0x0000003f023b7220 */ /* 0x000fe20000410000 */
[----:B0-----:R-:W-:Y:S02]  /*182f0*/  FSEL R52, R102, -INF , P1 ;  /* 0xff80000066347808 */ /* 0x001fe40000800000 */
[----:B------:R-:W-:Y:S01]  /*18300*/  FMNMX.FTZ R91, R51, R70, !PT ;  /* 0x00000046335b7209 */ /* 0x000fe20007810000 */
[----:B------:R-:W-:Y:S01]  /*18310*/  FMUL.FTZ R63, R2, R66 ;  /* 0x00000042023f7220 */ /* 0x000fe20000410000 */
[----:B------:R-:W-:Y:S01]  /*18320*/  ISETP.GT.AND P1, PT, R55, 0x39, PT ;  /* 0x000000393700780c */ /* 0x000fe20003f24270 */
[----:B------:R-:W0:Y:S01]  /*18330*/  MUFU.TANH R58, R58 ;  /* 0x0000003a003a7308 */ /* 0x000e220000002400 */
[----:B------:R-:W-:-:S02]  /*18340*/  FSEL R54, R54, -INF , P2 ;  /* 0xff80000036367808 */ /* 0x000fc40001000000 */
[----:B------:R-:W-:Y:S01]  /*18350*/  FMNMX.FTZ R91, R52, R91, !PT ;  /* 0x0000005b345b7209 */ /* 0x000fe20007810000 */
[C---:B------:R-:W-:Y:S01]  /*18360*/  FMUL.FTZ R66, R2.reuse, R71 ;  /* 0x0000004702427220 */ /* 0x040fe20000410000 */
[----:B------:R-:W-:Y:S01]  /*18370*/  FMUL.FTZ R71, R2, R74 ;  /* 0x0000004a02477220 */ /* 0x000fe20000410000 */
[----:B------:R-:W-:Y:S02]  /*18380*/  ISETP.GT.AND P2, PT, R55, 0x40, PT ;  /* 0x000000403700780c */ /* 0x000fe40003f44270 */
[----:B------:R-:W3:Y:S01]  /*18390*/  MUFU.TANH R59, R59 ;  /* 0x0000003b003b7308 */ /* 0x000ee20000002400 */
[----:B------:R-:W-:Y:S02]  /*183a0*/  FSEL R53, R53, -INF , P1 ;  /* 0xff80000035357808 */ /* 0x000fe40000800000 */
[----:B------:R-:W-:Y:S02]  /*183b0*/  FMNMX.FTZ R74, R54, R91, !PT ;  /* 0x0000005b364a7209 */ /* 0x000fe40007810000 */
[----:B------:R-:W-:-:S02]  /*183c0*/  ISETP.GT.AND P1, PT, R55, 0x41, PT ;  /* 0x000000413700780c */ /* 0x000fc40003f24270 */
[----:B-1----:R-:W-:Y:S01]  /*183d0*/  FSEL R57, R57, -INF , P2 ;  /* 0xff80000039397808 */ /* 0x002fe20001000000 */
[----:B------:R-:W1:Y:S01]  /*183e0*/  MUFU.TANH R63, R63 ;  /* 0x0000003f003f7308 */ /* 0x000e620000002400 */
[----:B------:R-:W-:Y:S02]  /*183f0*/  FMNMX.FTZ R74, R53, R74, !PT ;  /* 0x0000004a354a7209 */ /* 0x000fe40007810000 */
[----:B------:R-:W-:Y:S02]  /*18400*/  ISETP.GT.AND P2, PT, R55, 0x48, PT ;  /* 0x000000483700780c */ /* 0x000fe40003f44270 */
[----:B--2---:R-:W-:Y:S02]  /*18410*/  FSEL R56, R56, -INF , P1 ;  /* 0xff80000038387808 */ /* 0x004fe40000800000 */
[----:B------:R-:W-:Y:S01]  /*18420*/  FMNMX.FTZ R91, R57, R74, !PT ;  /* 0x0000004a395b7209 */ /* 0x000fe20007810000 */
[----:B------:R-:W2:Y:S01]  /*18430*/  MUFU.TANH R62, R62 ;  /* 0x0000003e003e7308 */ /* 0x000ea20000002400 */
[----:B------:R-:W-:-:S02]  /*18440*/  ISETP.GT.AND P1, PT, R55, 0x49, PT ;  /* 0x000000493700780c */ /* 0x000fc40003f24270 */
[----:B0-----:R-:W-:Y:S02]  /*18450*/  FSEL R58, R58, -INF , P2 ;  /* 0xff8000003a3a7808 */ /* 0x001fe40001000000 */
[----:B------:R-:W-:-:S03]  /*18460*/  FMNMX.FTZ R91, R56, R91, !PT ;  /* 0x0000005b385b7209 */ /* 0x000fc60007810000 */
[----:B------:R-:W0:Y:S01]  /*18470*/  MUFU.TANH R67, R67 ;  /* 0x0000004300437308 */ /* 0x000e220000002400 */
[C---:B------:R-:W-:Y:S01]  /*18480*/  FMUL.FTZ R70, R2.reuse, R75 ;  /* 0x0000004b02467220 */ /* 0x040fe20000410000 */
[----:B------:R-:W-:Y:S01]  /*18490*/  FMUL.FTZ R75, R2, R78 ;  /* 0x0000004e024b7220 */ /* 0x000fe20000410000 */
[----:B------:R-:W-:Y:S02]  /*184a0*/  ISETP.GT.AND P2, PT, R55, 0x50, PT ;  /* 0x000000503700780c */ /* 0x000fe40003f44270 */
[----:B---3--:R-:W-:Y:S02]  /*184b0*/  FSEL R59, R59, -INF , P1 ;  /* 0xff8000003b3b7808 */ /* 0x008fe40000800000 */
[----:B------:R-:W-:Y:S01]  /*184c0*/  FMNMX.FTZ R78, R58, R91, !PT ;  /* 0x0000005b3a4e7209 */ /* 0x000fe20007810000 */
[----:B------:R-:W3:Y:S01]  /*184d0*/  MUFU.TANH R66, R66 ;  /* 0x0000004200427308 */ /* 0x000ee20000002400 */
[----:B------:R-:W-:Y:S02]  /*184e0*/  ISETP.GT.AND P1, PT, R55, 0x51, PT ;  /* 0x000000513700780c */ /* 0x000fe40003f24270 */
[----:B-1----:R-:W-:-:S02]  /*184f0*/  FSEL R63, R63, -INF , P2 ;  /* 0xff8000003f3f7808 */ /* 0x002fc40001000000 */
[----:B------:R-:W-:-:S03]  /*18500*/  FMNMX.FTZ R78, R59, R78, !PT ;  /* 0x0000004e3b4e7209 */ /* 0x000fc60007810000 */
[----:B------:R-:W1:Y:S01]  /*18510*/  MUFU.TANH R71, R71 ;  /* 0x0000004700477308 */ /* 0x000e620000002400 */
[----:B------:R-:W-:Y:S01]  /*18520*/  ISETP.GT.AND P2, PT, R55, 0x58, PT ;  /* 0x000000583700780c */ /* 0x000fe20003f44270 */
[----:B------:R-:W-:Y:S01]  /*18530*/  FMUL.FTZ R74, R2, R79 ;  /* 0x0000004f024a7220 */ /* 0x000fe20000410000 */
[----:B--2---:R-:W-:Y:S02]  /*18540*/  FSEL R62, R62, -INF , P1 ;  /* 0xff8000003e3e7808 */ /* 0x004fe40000800000 */
[----:B------:R-:W-:-:S03]  /*18550*/  FMNMX.FTZ R91, R63, R78, !PT ;  /* 0x0000004e3f5b7209 */ /* 0x000fc60007810000 */
[----:B------:R-:W2:Y:S01]  /*18560*/  MUFU.TANH R70, R70 ;  /* 0x0000004600467308 */ /* 0x000ea20000002400 */
[----:B------:R-:W-:Y:S01]  /*18570*/  ISETP.GT.AND P1, PT, R55, 0x59, PT ;  /* 0x000000593700780c */ /* 0x000fe20003f24270 */
[----:B------:R-:W-:Y:S01]  /*18580*/  FMUL.FTZ R79, R2, R82 ;  /* 0x00000052024f7220 */ /* 0x000fe20000410000 */
[----:B0-----:R-:W-:Y:S02]  /*18590*/  FSEL R67, R67, -INF , P2 ;  /* 0xff80000043437808 */ /* 0x001fe40001000000 */
[----:B------:R-:W-:-:S03]  /*185a0*/  FMNMX.FTZ R78, R62, R91, !PT ;  /* 0x0000005b3e4e7209 */ /* 0x000fc60007810000 */
[----:B------:R-:W0:Y:S01]  /*185b0*/  MUFU.TANH R75, R75 ;  /* 0x0000004b004b7308 */ /* 0x000e220000002400 */
[----:B------:R-:W-:Y:S02]  /*185c0*/  ISETP.GT.AND P2, PT, R55, 0x60, PT ;  /* 0x000000603700780c */ /* 0x000fe40003f44270 */
[----:B---3--:R-:W-:Y:S02]  /*185d0*/  FSEL R66, R66, -INF , P1 ;  /* 0xff80000042427808 */ /* 0x008fe40000800000 */
[----:B------:R-:W-:-:S03]  /*185e0*/  FMNMX.FTZ R91, R67, R78, !PT ;  /* 0x0000004e435b7209 */ /* 0x000fc60007810000 */
[----:B------:R-:W3:Y:S01]  /*185f0*/  MUFU.TANH R74, R74 ;  /* 0x0000004a004a7308 */ /* 0x000ee20000002400 */
[----:B------:R-:W-:Y:S02]  /*18600*/  ISETP.GT.AND P1, PT, R55, 0x61, PT ;  /* 0x000000613700780c */ /* 0x000fe40003f24270 */
[----:B-1----:R-:W-:Y:S02]  /*18610*/  FSEL R71, R71, -INF , P2 ;  /* 0xff80000047477808 */ /* 0x002fe40001000000 */
[----:B------:R-:W-:-:S03]  /*18620*/  FMNMX.FTZ R78, R66, R91, !PT ;  /* 0x0000005b424e7209 */ /* 0x000fc60007810000 */
[----:B------:R-:W1:Y:S01]  /*18630*/  MUFU.TANH R79, R79 ;  /* 0x0000004f004f7308 */ /* 0x000e620000002400 */
[----:B------:R-:W-:Y:S02]  /*18640*/  ISETP.GT.AND P2, PT, R55, 0x68, PT ;  /* 0x000000683700780c */ /* 0x000fe40003f44270 */
[----:B--2---:R-:W-:-:S05]  /*18650*/  FSEL R70, R70, -INF , P1 ;  /* 0xff80000046467808 */ /* 0x004fca0000800000 */
[----:B------:R2:W4:Y:S01]  /*18660*/  MUFU.TANH R90, R83 ;  /* 0x00000053005a7308 */ /* 0x0005220000002400 */
[----:B------:R-:W-:Y:S02]  /*18670*/  ISETP.GT.AND P1, PT, R55, 0x69, PT ;  /* 0x000000693700780c */ /* 0x000fe40003f24270 */
[----:B0-----:R-:W-:Y:S02]  /*18680*/  FSEL R75, R75, -INF , P2 ;  /* 0xff8000004b4b7808 */ /* 0x001fe40001000000 */
[----:B--2---:R-:W-:-:S04]  /*18690*/  FMNMX.FTZ R83, R71, R78, !PT ;  /* 0x0000004e47537209 */ /* 0x004fc80007810000 */
[----:B------:R-:W-:Y:S02]  /*186a0*/  FMNMX.FTZ R78, R70, R83, !PT ;  /* 0x00000053464e7209 */ /* 0x000fe40007810000 */
[----:B------:R-:W-:Y:S02]  /*186b0*/  ISETP.GT.AND P2, PT, R55, 0x70, PT ;  /* 0x000000703700780c */ /* 0x000fe40003f44270 */
[----:B---3--:R-:W-:Y:S02]  /*186c0*/  FSEL R74, R74, -INF , P1 ;  /* 0xff8000004a4a7808 */ /* 0x008fe40000800000 */
[----:B------:R-:W-:Y:S02]  /*186d0*/  FMNMX.FTZ R83, R75, R78, !PT ;  /* 0x0000004e4b537209 */ /* 0x000fe40007810000 */
[----:B------:R-:W-:Y:S02]  /*186e0*/  ISETP.GT.AND P1, PT, R55, 0x71, PT ;  /* 0x000000713700780c */ /* 0x000fe40003f24270 */
[----:B-1----:R-:W-:-:S02]  /*186f0*/  FSEL R79, R79, -INF , P2 ;  /* 0xff8000004f4f7808 */ /* 0x002fc40001000000 */
[----:B------:R-:W-:Y:S01]  /*18700*/  FMNMX.FTZ R82, R74, R83, !PT ;  /* 0x000000534a527209 */ /* 0x000fe20007810000 */
[----:B------:R-:W-:Y:S01]  /*18710*/  FMUL.FTZ R78, R2, R60 ;  /* 0x0000003c024e7220 */ /* 0x000fe20000410000 */
[----:B------:R-:W-:Y:S02]  /*18720*/  ISETP.GT.AND P2, PT, R55, 0x78, PT ;  /* 0x000000783700780c */ /* 0x000fe40003f44270 */
[----:B----4-:R-:W-:Y:S02]  /*18730*/  FSEL R60, R90, -INF , P1 ;  /* 0xff8000005a3c7808 */ /* 0x010fe40000800000 */
[----:B------:R-:W-:Y:S01]  /*18740*/  FMNMX.FTZ R83, R79, R82, !PT ;  /* 0x000000524f537209 */ /* 0x000fe20007810000 */
[----:B------:R-:W-:Y:S01]  /*18750*/  FMUL.FTZ R82, R2, R61 ;  /* 0x0000003d02527220 */ /* 0x000fe20000410000 */
[----:B------:R-:W-:Y:S02]  /*18760*/  FSEL R61, R86, -INF , P2 ;  /* 0xff800000563d7808 */ /* 0x000fe40001000000 */
[----:B------:R-:W-:-:S02]  /*18770*/  ISETP.GT.AND P1, PT, R55, 0x79, PT ;  /* 0x000000793700780c */ /* 0x000fc40003f24270 */
[----:B------:R-:W-:Y:S02]  /*18780*/  FMNMX.FTZ R86, R60, R83, !PT ;  /* 0x000000533c567209 */ /* 0x000fe40007810000 */
[----:B------:R-:W-:Y:S02]  /*18790*/  FSEL R55, R87, -INF , P1 ;  /* 0xff80000057377808 */ /* 0x000fe40000800000 */
[----:B------:R-:W-:-:S04]  /*187a0*/  FMNMX.FTZ R86, R61, R86, !PT ;  /* 0x000000563d567209 */ /* 0x000fc80007810000 */
[----:B------:R-:W-:-:S05]  /*187b0*/  FMNMX.FTZ R86, R55, R86, !PT ;  /* 0x0000005637567209 */ /* 0x000fca0007810000 */
[----:B------:R-:W0:Y:S04]  /*187c0*/  SHFL.BFLY PT, R83, R86, 0x2, 0x1f ;  /* 0x0c401f0056537f89 */ /* 0x000e2800000e0000 */
[----:B------:R-:W1:Y:S01]  /*187d0*/  SHFL.IDX PT, R34, R34, RZ, 0x1c1f ;  /* 0x001c1fff22227589 */ /* 0x000e6200000e0000 */
[----:B0-----:R-:W-:-:S05]  /*187e0*/  FMNMX.FTZ R83, R86, R83, !PT ;  /* 0x0000005356537209 */ /* 0x001fca0007810000 */
[----:B------:R-:W0:Y:S01]  /*187f0*/  SHFL.BFLY PT, R168, R83, 0x1, 0x1f ;  /* 0x0c201f0053a87f89 */ /* 0x000e2200000e0000 */
[----:B------:R-:W-:Y:S01]  /*18800*/  IMAD.U32 R87, RZ, RZ, UR41 ;  /* 0x00000029ff577e24 */ /* 0x000fe2000f8e00ff */
[----:B-1----:R-:W-:-:S04]  /*18810*/  VIADDMNMX R37, R34, R37, R38, PT ;  /* 0x0000002522257246 */ /* 0x002fc80003800126 */
[C---:B------:R-:W-:Y:S02]  /*18820*/  ISETP.GT.AND P2, PT, R37.reuse, 0x1, PT ;  /* 0x000000012500780c */ /* 0x040fe40003f44270 */
[----:B------:R-:W-:Y:S02]  /*18830*/  ISETP.GT.AND P3, PT, R37, 0x8, PT ;  /* 0x000000082500780c */ /* 0x000fe40003f64270 */
[----:B0-----:R-:W-:Y:S01]  /*18840*/  FMNMX.FTZ R168, R83, R168, !PT ;  /* 0x000000a853a87209 */ /* 0x001fe20007810000 */
[----:B------:R-:W-:-:S03]  /*18850*/  FMUL.FTZ R83, R2, R84 ;  /* 0x0000005402537220 */ /* 0x000fc60000410000 */
[C---:B------:R-:W-:Y:S01]  /*18860*/  FSETP.NEU.FTZ.AND P1, PT, R168.reuse, -INF , PT ;  /* 0xff800000a800780b */ /* 0x040fe20003f3d000 */
[----:B------:R-:W-:-:S05]  /*18870*/  FFMA.FTZ R84, R168, R87, -8 ;  /* 0xc1000000a8547423 */ /* 0x000fca0000010057 */
[----:B------:R-:W-:Y:S02]  /*18880*/  FSEL R84, R84, RZ, P1 ;  /* 0x000000ff54547208 */ /* 0x000fe40000800000 */
[----:B------:R-:W-:-:S03]  /*18890*/  ISETP.GT.AND P1, PT, R37, RZ, PT ;  /* 0x000000ff2500720c */ /* 0x000fc60003f24270 */
[--C-:B------:R-:W-:Y:S01]  /*188a0*/  FFMA.FTZ R153, R39, UR41, -R84.reuse ;  /* 0x0000002927997c23 */ /* 0x100fe20008010854 */
[----:B------:R-:W-:Y:S02]  /*188b0*/  FSEL R0, R0, -INF , P1 ;  /* 0xff80000000007808 */ /* 0x000fe40000800000 */
[----:B------:R-:W-:Y:S02]  /*188c0*/  FSEL R39, R6, -INF , P2 ;  /* 0xff80000006277808 */ /* 0x000fe40001000000 */
[----:B------:R-:W-:Y:S02]  /*188d0*/  ISETP.GT.AND P1, PT, R37, 0x9, PT ;  /* 0x000000092500780c */ /* 0x000fe40003f24270 */
[----:B------:R-:W-:Y:S02]  /*188e0*/  FSEL R7, R7, -INF , P3 ;  /* 0xff80000007077808 */ /* 0x000fe40001800000 */
[----:B------:R-:W-:Y:S01]  /*188f0*/  FMNMX.FTZ R38, R0, R39, !PT ;  /* 0x0000002700267209 */ /* 0x000fe20007810000 */
[--C-:B------:R-:W-:Y:S01]  /*18900*/  FFMA.FTZ R34, R40, UR41, -R84.reuse ;  /* 0x0000002928227c23 */ /* 0x100fe20008010854 */
[----:B------:R-:W-:-:S01]  /*18910*/  FFMA.FTZ R40, R41, UR41, -R84 ;  /* 0x0000002929287c23 */ /* 0x000fc20008010854 */
[----:B------:R-:W-:-:S02]  /*18920*/  ISETP.GT.AND P2, PT, R37, 0x10, PT ;  /* 0x000000102500780c */ /* 0x000fc40003f44270 */
[----:B------:R-:W-:Y:S02]  /*18930*/  FSEL R8, R8, -INF , P1 ;  /* 0xff80000008087808 */ /* 0x000fe40000800000 */
[----:B------:R-:W-:Y:S02]  /*18940*/  FMNMX.FTZ R41, R7, R38, !PT ;  /* 0x0000002607297209 */ /* 0x000fe40007810000 */
[----:B------:R-:W-:Y:S02]  /*18950*/  ISETP.GT.AND P1, PT, R37, 0x11, PT ;  /* 0x000000112500780c */ /* 0x000fe40003f24270 */
[----:B------:R-:W-:Y:S02]  /*18960*/  FSEL R38, R9, -INF , P2 ;  /* 0xff80000009267808 */ /* 0x000fe40001000000 */
[----:B------:R-:W-:Y:S01]  /*18970*/  FMNMX.FTZ R41, R8, R41, !PT ;  /* 0x0000002908297209 */ /* 0x000fe20007810000 */
[----:B------:R0:W-:Y:S01]  /*18980*/  MUFU.EX2 R6, R40 ;  /* 0x0000002800067308 */ /* 0x0001e20000000800 */
[----:B------:R-:W-:-:S02]  /*18990*/  ISETP.GT.AND P2, PT, R37, 0x18, PT ;  /* 0x000000182500780c */ /* 0x000fc40003f44270 */
[----:B------:R-:W-:Y:S01]  /*189a0*/  FMNMX.FTZ R41, R38, R41, !PT ;  /* 0x0000002926297209 */ /* 0x000fe20007810000 */
[----:B------:R-:W-:-:S01]  /*189b0*/  FFMA.FTZ R42, R42, UR41, -R84 ;  /* 0x000000292a2a7c23 */ /* 0x000fc20008010854 */
[----:B------:R-:W-:Y:S02]  /*189c0*/  FSEL R24, R24, -INF , P2 ;  /* 0xff80000018187808 */ /* 0x000fe40001000000 */
[----:B0-----:R-:W-:Y:S02]  /*189d0*/  FSEL R40, R21, -INF , P1 ;  /* 0xff80000015287808 */ /* 0x001fe40000800000 */
[C---:B------:R-:W-:Y:S02]  /*189e0*/  ISETP.GT.AND P1, PT, R37.reuse, 0x19, PT ;  /* 0x000000192500780c */ /* 0x040fe40003f24270 */
[----:B------:R-:W-:Y:S01]  /*189f0*/  FMNMX.FTZ R41, R40, R41, !PT ;  /* 0x0000002928297209 */ /* 0x000fe20007810000 */
[----:B------:R0:W-:Y:S01]  /*18a00*/  MUFU.EX2 R9, R42 ;  /* 0x0000002a00097308 */ /* 0x0001e20000000800 */
[----:B------:R-:W-:-:S02]  /*18a10*/  ISETP.GT.AND P2, PT, R37, 0x20, PT ;  /* 0x000000202500780c */ /* 0x000fc40003f44270 */
[----:B------:R-:W-:Y:S02]  /*18a20*/  FSEL R25, R25, -INF , P1 ;  /* 0xff80000019197808 */ /* 0x000fe40000800000 */
[----:B------:R-:W-:Y:S02]  /*18a30*/  ISETP.GT.AND P1, PT, R37, 0x21, PT ;  /* 0x000000212500780c */ /* 0x000fe40003f24270 */
[----:B0-----:R-:W-:Y:S02]  /*18a40*/  FMNMX.FTZ R42, R24, R41, !PT ;  /* 0x00000029182a7209 */ /* 0x001fe40007810000 */
[----:B------:R-:W-:Y:S02]  /*18a50*/  FSEL R41, R26, -INF , P2 ;  /* 0xff8000001a297808 */ /* 0x000fe40001000000 */
[----:B------:R-:W-:Y:S01]  /*18a60*/  FMNMX.FTZ R42, R25, R42, !PT ;  /* 0x0000002a192a7209 */ /* 0x000fe20007810000 */
[----:B------:R-:W0:Y:S01]  /*18a70*/  MUFU.TANH R31, R31 ;  /* 0x0000001f001f7308 */ /* 0x000e220000002400 */
[----:B------:R-:W-:-:S01]  /*18a80*/  FFMA.FTZ R155, R44, UR41, -R84 ;  /* 0x000000292c9b7c23 */ /* 0x000fc20008010854 */
[----:B------:R-:W-:-:S02]  /*18a90*/  ISETP.GT.AND P2, PT, R37, 0x28, PT ;  /* 0x000000282500780c */ /* 0x000fc40003f44270 */
[----:B------:R-:W-:Y:S02]  /*18aa0*/  FSEL R27, R27, -INF , P1 ;  /* 0xff8000001b1b7808 */ /* 0x000fe40000800000 */
[----:B------:R-:W-:Y:S02]  /*18ab0*/  FMNMX.FTZ R44, R41, R42, !PT ;  /* 0x0000002a292c7209 */ /* 0x000fe40007810000 */
[----:B------:R-:W1:Y:S01]  /*18ac0*/  MUFU.TANH R32, R32 ;  /* 0x0000002000207308 */ /* 0x000e620000002400 */
[----:B------:R-:W-:Y:S02]  /*18ad0*/  ISETP.GT.AND P1, PT, R37, 0x29, PT ;  /* 0x000000292500780c */ /* 0x000fe40003f24270 */
[----:B------:R-:W-:Y:S02]  /*18ae0*/  FSEL R42, R28, -INF , P2 ;  /* 0xff8000001c2a7808 */ /* 0x000fe40001000000 */
[----:B------:R-:W-:Y:S01]  /*18af0*/  FMNMX.FTZ R21, R27, R44, !PT ;  /* 0x0000002c1b157209 */ /* 0x000fe20007810000 */
[----:B------:R-:W-:Y:S01]  /*18b00*/  FFMA.FTZ R43, R43, UR41, -R84 ;  /* 0x000000292b2b7c23 */ /* 0x000fe20008010854 */
[----:B------:R-:W-:Y:S01]  /*18b10*/  ISETP.GT.AND P2, PT, R37, 0x30, PT ;  /* 0x000000302500780c */ /* 0x000fe20003f44270 */
[----:B------:R-:W2:Y:S01]  /*18b20*/  MUFU.TANH R33, R33 ;  /* 0x0000002100217308 */ /* 0x000ea20000002400 */
[----:B------:R-:W-:-:S02]  /*18b30*/  FSEL R29, R29, -INF , P1 ;  /* 0xff8000001d1d7808 */ /* 0x000fc40000800000 */
[----:B------:R-:W-:Y:S02]  /*18b40*/  FMNMX.FTZ R44, R42, R21, !PT ;  /* 0x000000152a2c7209 */ /* 0x000fe40007810000 */
[----:B------:R-:W-:Y:S02]  /*18b50*/  ISETP.GT.AND P1, PT, R37, 0x31, PT ;  /* 0x000000312500780c */ /* 0x000fe40003f24270 */
[----:B------:R-:W-:Y:S01]  /*18b60*/  FMNMX.FTZ R44, R29, R44, !PT ;  /* 0x0000002c1d2c7209 */ /* 0x000fe20007810000 */
[----:B------:R-:W3:Y:S01]  /*18b70*/  MUFU.TANH R35, R35 ;  /* 0x0000002300237308 */ /* 0x000ee20000002400 */
[----:B0-----:R-:W-:-:S07]  /*18b80*/  FSEL R31, R31, -INF , P1 ;  /* 0xff8000001f1f7808 */ /* 0x001fce0000800000 */
[----:B------:R0:W-:Y:S01]  /*18b90*/  MUFU.EX2 R26, R43 ;  /* 0x0000002b001a7308 */ /* 0x0001e20000000800 */
[----:B------:R-:W-:Y:S02]  /*18ba0*/  ISETP.GT.AND P1, PT, R37, 0x39, PT ;  /* 0x000000392500780c */ /* 0x000fe40003f24270 */
[----:B0-----:R-:W-:-:S05]  /*18bb0*/  FSEL R43, R30, -INF , P2 ;  /* 0xff8000001e2b7808 */ /* 0x001fca0001000000 */
[----:B------:R-:W0:Y:S01]  /*18bc0*/  MUFU.TANH R36, R36 ;  /* 0x0000002400247308 */ /* 0x000e220000002400 */
[----:B------:R-:W-:Y:S02]  /*18bd0*/  ISETP.GT.AND P2, PT, R37, 0x38, PT ;  /* 0x000000382500780c */ /* 0x000fe40003f44270 */
[----:B------:R-:W-:Y:S01]  /*18be0*/  FMNMX.FTZ R44, R43, R44, !PT ;  /* 0x0000002c2b2c7209 */ /* 0x000fe20007810000 */
[----:B------:R-:W-:Y:S01]  /*18bf0*/  FMUL.FTZ R64, R2, R64 ;  /* 0x0000004002407220 */ /* 0x000fe20000410000 */
[----:B-1----:R-:W-:Y:S02]  /*18c00*/  FSEL R32, R32, -INF , P2 ;  /* 0xff80000020207808 */ /* 0x002fe40001000000 */
[----:B------:R-:W-:Y:S01]  /*18c10*/  FMNMX.FTZ R21, R31, R44, !PT ;  /* 0x0000002c1f157209 */ /* 0x000fe20007810000 */
[----:B------:R-:W1:Y:S01]  /*18c20*/  MUFU.TANH R78, R78 ;  /* 0x0000004e004e7308 */ /* 0x000e620000002400 */
[----:B------:R-:W-:Y:S01]  /*18c30*/  ISETP.GT.AND P2, PT, R37, 0x40, PT ;  /* 0x000000402500780c */ /* 0x000fe20003f44270 */
[----:B------:R-:W-:Y:S01]  /*18c40*/  FMUL.FTZ R65, R2, R65 ;  /* 0x0000004102417220 */ /* 0x000fe20000410000 */
[----:B--2---:R-:W-:-:S02]  /*18c50*/  FSEL R33, R33, -INF , P1 ;  /* 0xff80000021217808 */ /* 0x004fc40000800000 */
[----:B------:R-:W-:-:S03]  /*18c60*/  FMNMX.FTZ R44, R32, R21, !PT ;  /* 0x00000015202c7209 */ /* 0x000fc60007810000 */
[----:B------:R-:W2:Y:S01]  /*18c70*/  MUFU.TANH R82, R82 ;  /* 0x0000005200527308 */ /* 0x000ea20000002400 */
[----:B------:R-:W-:Y:S01]  /*18c80*/  ISETP.GT.AND P1, PT, R37, 0x41, PT ;  /* 0x000000412500780c */ /* 0x000fe20003f24270 */
[----:B------:R-:W-:Y:S01]  /*18c90*/  FMUL.FTZ R68, R2, R68 ;  /* 0x0000004402447220 */ /* 0x000fe20000410000 */
[----:B---3--:R-:W-:Y:S02]  /*18ca0*/  FSEL R35, R35, -INF , P2 ;  /* 0xff80000023237808 */ /* 0x008fe40001000000 */
[----:B------:R-:W-:-:S03]  /*18cb0*/  FMNMX.FTZ R44, R33, R44, !PT ;  /* 0x0000002c212c7209 */ /* 0x000fc60007810000 */
[----:B------:R-:W3:Y:S01]  /*18cc0*/  MUFU.TANH R64, R64 ;  /* 0x0000004000407308 */ /* 0x000ee20000002400 */
[----:B------:R-:W-:Y:S01]  /*18cd0*/  ISETP.GT.AND P2, PT, R37, 0x48, PT ;  /* 0x000000482500780c */ /* 0x000fe20003f44270 */
[----:B------:R-:W-:Y:S01]  /*18ce0*/  FMUL.FTZ R69, R2, R69 ;  /* 0x0000004502457220 */ /* 0x000fe20000410000 */
[----:B0-----:R-:W-:Y:S02]  /*18cf0*/  FSEL R36, R36, -INF , P1 ;  /* 0xff80000024247808 */ /* 0x001fe40000800000 */
[----:B------:R-:W-:-:S03]  /*18d00*/  FMNMX.FTZ R21, R35, R44, !PT ;  /* 0x0000002c23157209 */ /* 0x000fc60007810000 */
[----:B------:R-:W0:Y:S01]  /*18d10*/  MUFU.TANH R65, R65 ;  /* 0x0000004100417308 */ /* 0x000e220000002400 */
[----:B------:R-:W-:Y:S01]  /*18d20*/  ISETP.GT.AND P1, PT, R37, 0x49, PT ;  /* 0x000000492500780c */ /* 0x000fe20003f24270 */
[----:B------:R-:W-:Y:S01]  /*18d30*/  FMUL.FTZ R72, R2, R72 ;  /* 0x0000004802487220 */ /* 0x000fe20000410000 */
[----:B-1----:R-:W-:Y:S02]  /*18d40*/  FSEL R78, R78, -INF , P2 ;  /* 0xff8000004e4e7808 */ /* 0x002fe40001000000 */
[----:B------:R-:W-:-:S03]  /*18d50*/  FMNMX.FTZ R21, R36, R21, !PT ;  /* 0x0000001524157209 */ /* 0x000fc60007810000 */
[----:B------:R-:W1:Y:S01]  /*18d60*/  MUFU.TANH R68, R68 ;  /* 0x0000004400447308 */ /* 0x000e620000002400 */
[----:B------:R-:W-:Y:S01]  /*18d70*/  ISETP.GT.AND P2, PT, R37, 0x50, PT ;  /* 0x000000502500780c */ /* 0x000fe20003f44270 */
[----:B------:R-:W-:Y:S01]  /*18d80*/  FMUL.FTZ R73, R2, R73 ;  /* 0x0000004902497220 */ /* 0x000fe20000410000 */
[----:B--2---:R-:W-:Y:S02]  /*18d90*/  FSEL R82, R82, -INF , P1 ;  /* 0xff80000052527808 */ /* 0x004fe40000800000 */
[----:B------:R-:W-:-:S03]  /*18da0*/  FMNMX.FTZ R21, R78, R21, !PT ;  /* 0x000000154e157209 */ /* 0x000fc60007810000 */
[----:B------:R-:W2:Y:S01]  /*18db0*/  MUFU.TANH R69, R69 ;  /* 0x0000004500457308 */ /* 0x000ea20000002400 */
[----:B------:R-:W-:-:S01]  /*18dc0*/  FFMA.FTZ R46, R46, UR41, -R84 ;  /* 0x000000292e2e7c23 */ /* 0x000fc20008010854 */
[C---:B------:R-:W-:Y:S01]  /*18dd0*/  ISETP.GT.AND P1, PT, R37.reuse, 0x51, PT ;  /* 0x000000512500780c */ /* 0x040fe20003f24270 */
[----:B------:R-:W-:Y:S01]  /*18de0*/  FMUL.FTZ R76, R2, R76 ;  /* 0x0000004c024c7220 */ /* 0x000fe20000410000 */
[----:B---3--:R-:W-:Y:S02]  /*18df0*/  FSEL R64, R64, -INF , P2 ;  /* 0xff80000040407808 */ /* 0x008fe40001000000 */
[----:B------:R-:W-:Y:S02]  /*18e00*/  FMNMX.FTZ R21, R82, R21, !PT ;  /* 0x0000001552157209 */ /* 0x000fe40007810000 */
[----:B------:R-:W3:Y:S01]  /*18e10*/  MUFU.TANH R72, R72 ;  /* 0x0000004800487308 */ /* 0x000ee20000002400 */
[----:B------:R-:W-:Y:S01]  /*18e20*/  ISETP.GT.AND P2, PT, R37, 0x58, PT ;  /* 0x000000582500780c */ /* 0x000fe20003f44270 */
[----:B------:R-:W-:Y:S01]  /*18e30*/  FMUL.FTZ R77, R2, R77 ;  /* 0x0000004d024d7220 */ /* 0x000fe20000410000 */
[----:B0-----:R-:W-:-:S05]  /*18e40*/  FSEL R65, R65, -INF , P1 ;  /* 0xff80000041417808 */ /* 0x001fca0000800000 */
[----:B------:R-:W0:Y:S01]  /*18e50*/  MUFU.TANH R73, R73 ;  /* 0x0000004900497308 */ /* 0x000e220000002400 */
[----:B------:R-:W-:Y:S01]  /*18e60*/  ISETP.GT.AND P1, PT, R37, 0x59, PT ;  /* 0x000000592500780c */ /* 0x000fe20003f24270 */
[----:B------:R-:W-:Y:S01]  /*18e70*/  FMUL.FTZ R80, R2, R80 ;  /* 0x0000005002507220 */ /* 0x000fe20000410000 */
[----:B-1----:R-:W-:-:S05]  /*18e80*/  FSEL R68, R68, -INF , P2 ;  /* 0xff80000044447808 */ /* 0x002fca0001000000 */
[----:B------:R1:W-:Y:S01]  /*18e90*/  MUFU.EX2 R28, R46 ;  /* 0x0000002e001c7308 */ /* 0x0003e20000000800 */
[----:B------:R-:W-:-:S01]  /*18ea0*/  FFMA.FTZ R30, R48, UR41, -R84 ;  /* 0x00000029301e7c23 */ /* 0x000fc20008010854 */
[----:B-1----:R-:W-:-:S06]  /*18eb0*/  FMNMX.FTZ R46, R64, R21, !PT ;  /* 0x00000015402e7209 */ /* 0x002fcc0007810000 */
[----:B------:R-:W1:Y:S01]  /*18ec0*/  MUFU.TANH R76, R76 ;  /* 0x0000004c004c7308 */ /* 0x000e620000002400 */
[----:B------:R-:W-:Y:S01]  /*18ed0*/  FMNMX.FTZ R21, R65, R46, !PT ;  /* 0x0000002e41157209 */ /* 0x000fe20007810000 */
[----:B------:R-:W-:Y:S01]  /*18ee0*/  FMUL.FTZ R81, R2, R81 ;  /* 0x0000005102517220 */ /* 0x000fe20000410000 */
[----:B------:R-:W-:Y:S02]  /*18ef0*/  ISETP.GT.AND P2, PT, R37, 0x60, PT ;  /* 0x000000602500780c */ /* 0x000fe40003f44270 */
[----:B--2---:R-:W-:-:S03]  /*18f00*/  FSEL R69, R69, -INF , P1 ;  /* 0xff80000045457808 */ /* 0x004fc60000800000 */
[----:B------:R-:W2:Y:S01]  /*18f10*/  MUFU.TANH R77, R77 ;  /* 0x0000004d004d7308 */ /* 0x000ea20000002400 */
[----:B------:R-:W-:Y:S02]  /*18f20*/  FMNMX.FTZ R48, R68, R21, !PT ;  /* 0x0000001544307209 */ /* 0x000fe40007810000 */
[----:B------:R-:W-:Y:S02]  /*18f30*/  ISETP.GT.AND P1, PT, R37, 0x61, PT ;  /* 0x000000612500780c */ /* 0x000fe40003f24270 */
[----:B---3--:R-:W-:Y:S02]  /*18f40*/  FSEL R72, R72, -INF , P2 ;  /* 0xff80000048487808 */ /* 0x008fe40001000000 */
[----:B------:R-:W-:Y:S01]  /*18f50*/  FMNMX.FTZ R21, R69, R48, !PT ;  /* 0x0000003045157209 */ /* 0x000fe20007810000 */
[----:B------:R-:W3:Y:S01]  /*18f60*/  MUFU.TANH R80, R80 ;  /* 0x0000005000507308 */ /* 0x000ee20000002400 */
[----:B------:R-:W-:Y:S01]  /*18f70*/  ISETP.GT.AND P2, PT, R37, 0x68, PT ;  /* 0x000000682500780c */ /* 0x000fe20003f44270 */
[----:B------:R-:W-:Y:S01]  /*18f80*/  FMUL.FTZ R85, R2, R85 ;  /* 0x0000005502557220 */ /* 0x000fe20000410000 */
[----:B0-----:R-:W-:-:S02]  /*18f90*/  FSEL R73, R73, -INF , P1 ;  /* 0xff80000049497808 */ /* 0x001fc40000800000 */
[----:B------:R-:W-:-:S03]  /*18fa0*/  FMNMX.FTZ R48, R72, R21, !PT ;  /* 0x0000001548307209 */ /* 0x000fc60007810000 */
[----:B------:R-:W0:Y:S01]  /*18fb0*/  MUFU.TANH R81, R81 ;  /* 0x0000005100517308 */ /* 0x000e220000002400 */
[----:B------:R-:W-:Y:S02]  /*18fc0*/  ISETP.GT.AND P1, PT, R37, 0x69, PT ;  /* 0x000000692500780c */ /* 0x000fe40003f24270 */
[----:B-1----:R-:W-:Y:S02]  /*18fd0*/  FSEL R76, R76, -INF , P2 ;  /* 0xff8000004c4c7808 */ /* 0x002fe40001000000 */
[----:B------:R-:W-:-:S03]  /*18fe0*/  FMNMX.FTZ R21, R73, R48, !PT ;  /* 0x0000003049157209 */ /* 0x000fc60007810000 */
[----:B------:R-:W1:Y:S01]  /*18ff0*/  MUFU.TANH R83, R83 ;  /* 0x0000005300537308 */ /* 0x000e620000002400 */
[----:B------:R-:W-:Y:S02]  /*19000*/  ISETP.GT.AND P2, PT, R37, 0x70, PT ;  /* 0x000000702500780c */ /* 0x000fe40003f44270 */
[----:B--2---:R-:W-:Y:S02]  /*19010*/  FSEL R77, R77, -INF , P1 ;  /* 0xff8000004d4d7808 */ /* 0x004fe40000800000 */
[----:B------:R-:W-:-:S03]  /*19020*/  FMNMX.FTZ R48, R76, R21, !PT ;  /* 0x000000154c307209 */ /* 0x000fc60007810000 */
[----:B------:R-:W2:Y:S01]  /*19030*/  MUFU.TANH R85, R85 ;  /* 0x0000005500557308 */ /* 0x000ea20000002400 */
[----:B------:R-:W-:Y:S02]  /*19040*/  ISETP.GT.AND P1, PT, R37, 0x71, PT ;  /* 0x000000712500780c */ /* 0x000fe40003f24270 */
[----:B---3--:R-:W-:Y:S02]  /*19050*/  FSEL R80, R80, -INF , P2 ;  /* 0xff80000050507808 */ /* 0x008fe40001000000 */
[----:B------:R-:W-:Y:S02]  /*19060*/  FMNMX.FTZ R21, R77, R48, !PT ;  /* 0x000000304d157209 */ /* 0x000fe40007810000 */
[----:B------:R-:W-:Y:S02]  /*19070*/  ISETP.GT.AND P2, PT, R37, 0x78, PT ;  /* 0x000000782500780c */ /* 0x000fe40003f44270 */
[----:B0-----:R-:W-:Y:S02]  /*19080*/  FSEL R81, R81, -INF , P1 ;  /* 0xff80000051517808 */ /* 0x001fe40000800000 */
[----:B------:R-:W-:-:S02]  /*19090*/  FMNMX.FTZ R48, R80, R21, !PT ;  /* 0x0000001550307209 */ /* 0x000fc40007810000 */
[----:B------:R-:W-:Y:S02]  /*190a0*/  ISETP.GT.AND P1, PT, R37, 0x79, PT ;  /* 0x000000792500780c */ /* 0x000fe40003f24270 */
[----:B-1----:R-:W-:Y:S02]  /*190b0*/  FSEL R83, R83, -INF , P2 ;  /* 0xff80000053537808 */ /* 0x002fe40001000000 */
[----:B------:R-:W-:Y:S01]  /*190c0*/  FMNMX.FTZ R48, R81, R48, !PT ;  /* 0x0000003051307209 */ /* 0x000fe20007810000 */
[--C-:B------:R-:W-:Y:S01]  /*190d0*/  FFMA.FTZ R157, R47, UR41, -R84.reuse ;  /* 0x000000292f9d7c23 */ /* 0x100fe20008010854 */
[----:B------:R-:W-:-:S01]  /*190e0*/  FFMA.FTZ R47, R50, UR41, -R84 ;  /* 0x00000029322f7c23 */ /* 0x000fc20008010854 */
[----:B--2---:R-:W-:Y:S02]  /*190f0*/  FSEL R85, R85, -INF , P1 ;  /* 0xff80000055557808 */ /* 0x004fe40000800000 */
[----:B------:R-:W-:-:S04]  /*19100*/  FMNMX.FTZ R50, R83, R48, !PT ;  /* 0x0000003053327209 */ /* 0x000fc80007810000 */
[----:B------:R-:W-:Y:S01]  /*19110*/  FMNMX.FTZ R21, R85, R50, !PT ;  /* 0x0000003255157209 */ /* 0x000fe20007810000 */
[----:B------:R-:W-:-:S04]  /*19120*/  FFMA.FTZ R46, R52, UR41, -R84 ;  /* 0x00000029342e7c23 */ /* 0x000fc80008010854 */
[----:B------:R-:W0:Y:S01]  /*19130*/  SHFL.BFLY PT, R52, R21, 0x2, 0x1f ;  /* 0x0c401f0015347f89 */ /* 0x000e2200000e0000 */
[----:B------:R-:W-:-:S04]  /*19140*/  FFMA.FTZ R56, R56, UR41, -R84 ;  /* 0x0000002938387c23 */ /* 0x000fc80008010854 */
[----:B------:R0:W-:Y:S02]  /*19150*/  MUFU.EX2 R48, R56 ;  /* 0x0000003800307308 */ /* 0x0001e40000000800 */
[----:B0-----:R-:W-:-:S05]  /*19160*/  FMNMX.FTZ R56, R21, R52, !PT ;  /* 0x0000003415387209 */ /* 0x001fca0007810000 */
[----:B------:R-:W0:Y:S01]  /*19170*/  SHFL.BFLY PT, R21, R56, 0x1, 0x1f ;  /* 0x0c201f0038157f89 */ /* 0x000e2200000e0000 */
[----:B------:R-:W-:Y:S01]  /*19180*/  MUFU.EX2 R153, R153 ;  /* 0x0000009900997308 */ /* 0x000fe20000000800 */
[----:B------:R-:W-:-:S01]  /*19190*/  FFMA.FTZ R52, R70, UR41, -R84 ;  /* 0x0000002946347c23 */ /* 0x000fc20008010854 */
[----:B0-----:R-:W-:Y:S01]  /*191a0*/  FMNMX.FTZ R21, R56, R21, !PT ;  /* 0x0000001538157209 */ /* 0x001fe20007810000 */
[----:B------:R-:W-:-:S01]  /*191b0*/  FFMA.FTZ R56, R60, UR41, -R84 ;  /* 0x000000293c387c23 */ /* 0x000fc20008010854 */
[----:B------:R-:W-:Y:S02]  /*191c0*/  IMAD.U32 R60, RZ, RZ, UR41 ;  /* 0x00000029ff3c7e24 */ /* 0x000fe4000f8e00ff */
[C---:B------:R-:W-:Y:S02]  /*191d0*/  FSETP.NEU.FTZ.AND P1, PT, R21.reuse, -INF , PT ;  /* 0xff8000001500780b */ /* 0x040fe40003f3d000 */
[----:B------:R-:W-:-:S05]  /*191e0*/  FFMA.FTZ R60, R21, R60, -8 ;  /* 0xc1000000153c7423 */ /* 0x000fca000001003c */
[----:B------:R-:W-:-:S05]  /*191f0*/  FSEL R60, R60, RZ, P1 ;  /* 0x000000ff3c3c7208 */ /* 0x000fca0000800000 */
[--C-:B------:R-:W-:Y:S01]  /*19200*/  FFMA.FTZ R152, R0, UR41, -R60.reuse ;  /* 0x0000002900987c23 */ /* 0x100fe2000801083c */
[----:B------:R-:W-:-:S01]  /*19210*/  FFMA.FTZ R39, R39, UR41, -R60 ;  /* 0x0000002927277c23 */ /* 0x000fc2000801083c */
[----:B------:R-:W-:Y:S01]  /*19220*/  FFMA.FTZ R0, R7, UR41, -R60 ;  /* 0x0000002907007c23 */ /* 0x000fe2000801083c */
[----:B------:R-:W0:Y:S01]  /*19230*/  MUFU.EX2 R34, R34 ;  /* 0x0000002200227308 */ /* 0x000e220000000800 */
[----:B------:R-:W-:-:S01]  /*19240*/  FFMA.FTZ R70, R55, UR41, -R84 ;  /* 0x0000002937467c23 */ /* 0x000fc20008010854 */
[----:B------:R-:W-:-:S06]  /*19250*/  FFMA.FTZ R55, R8, UR41, -R60 ;  /* 0x0000002908377c23 */ /* 0x000fcc000801083c */
[----:B------:R-:W-:Y:S01]  /*19260*/  MUFU.EX2 R152, R152 ;  /* 0x0000009800987308 */ /* 0x000fe20000000800 */
[----:B------:R-:W-:-:S07]  /*19270*/  FFMA.FTZ R154, R38, UR41, -R60 ;  /* 0x00000029269a7c23 */ /* 0x000fce000801083c */
[----:B------:R-:W1:Y:S01]  /*19280*/  MUFU.EX2 R39, R39 ;  /* 0x0000002700277308 */ /* 0x000e620000000800 */
[----:B------:R-:W-:-:S07]  /*19290*/  FFMA.FTZ R7, R40, UR41, -R60 ;  /* 0x0000002928077c23 */ /* 0x000fce000801083c */
[----:B------:R-:W2:Y:S01]  /*192a0*/  MUFU.EX2 R0, R0 ;  /* 0x0000000000007308 */ /* 0x000ea20000000800 */
[----:B------:R-:W-:-:S01]  /*192b0*/  FFMA.FTZ R37, R58, UR41, -R84 ;  /* 0x000000293a257c23 */ /* 0x000fc20008010854 */
[----:B------:R-:W-:-:S06]  /*192c0*/  FFMA.FTZ R58, R59, UR41, -R84 ;  /* 0x000000293b3a7c23 */ /* 0x000fcc0008010854 */
[----:B------:R-:W3:Y:S01]  /*192d0*/  MUFU.EX2 R55, R55 ;  /* 0x0000003700377308 */ /* 0x000ee20000000800 */
[----:B------:R-:W-:-:S01]  /*192e0*/  FFMA.FTZ R8, R24, UR41, -R60 ;  /* 0x0000002918087c23 */ /* 0x000fc2000801083c */
[--C-:B------:R-:W-:Y:S01]  /*192f0*/  FFMA.FTZ R59, R25, UR41, -R60.reuse ;  /* 0x00000029193b7c23 */ /* 0x100fe2000801083c */
[----:B------:R-:W-:-:S01]  /*19300*/  FFMA.FTZ R158, R43, UR41, -R60 ;  /* 0x000000292b9e7c23 */ /* 0x000fc2000801083c */
[----:B------:R-:W-:-:S04]  /*19310*/  FFMA.FTZ R25, R27, UR41, -R60 ;  /* 0x000000291b197c23 */ /* 0x000fc8000801083c */
[----:B------:R-:W4:Y:S01]  /*19320*/  MUFU.EX2 R155, R155 ;  /* 0x0000009b009b7308 */ /* 0x000f220000000800 */
[----:B------:R-:W-:-:S01]  /*19330*/  FFMA.FTZ R43, R33, UR41, -R60 ;  /* 0x00000029212b7c23 */ /* 0x000fc2000801083c */
[----:B------:R-:W-:Y:S01]  /*19340*/  FFMA.FTZ R27, R31, UR41, -R60 ;  /* 0x000000291f1b7c23 */ /* 0x000fe2000801083c */
[----:B0-----:R-:W-:-:S05]  /*19350*/  FADD.FTZ R33, R153, R34 ;  /* 0x0000002299217221 */ /* 0x001fca0000010000 */
[----:B------:R-:W0:Y:S01]  /*19360*/  MUFU.EX2 R154, R154 ;  /* 0x0000009a009a7308 */ /* 0x000e220000000800 */
[----:B------:R-:W-:-:S01]  /*19370*/  FFMA.FTZ R45, R45, UR41, -R84 ;  /* 0x000000292d2d7c23 */ /* 0x000fc20008010854 */
[----:B-1----:R-:W-:Y:S01]  /*19380*/  FADD.FTZ R31, R152, R39 ;  /* 0x00000027981f7221 */ /* 0x002fe20000010000 */
[----:B------:R-:W-:-:S05]  /*19390*/  FADD.FTZ R40, R6, R33 ;  /* 0x0000002106287221 */ /* 0x000fca0000010000 */
[----:B------:R-:W1:Y:S01]  /*193a0*/  MUFU.EX2 R7, R7 ;  /* 0x0000000700077308 */ /* 0x000e620000000800 */
[----:B--2---:R-:W-:-:S01]  /*193b0*/  FADD.FTZ R38, R0, R31 ;  /* 0x0000001f00267221 */ /* 0x004fc20000010000 */
[----:B------:R-:W-:Y:S01]  /*193c0*/  FFMA.FTZ R156, R41, UR41, -R60 ;  /* 0x00000029299c7c23 */ /* 0x000fe2000801083c */
[----:B------:R-:W-:-:S05]  /*193d0*/  FADD.FTZ R40, R9, R40 ;  /* 0x0000002809287221 */ /* 0x000fca0000010000 */
[----:B------:R-:W2:Y:S01]  /*193e0*/  MUFU.EX2 R8, R8 ;  /* 0x0000000800087308 */ /* 0x000ea20000000800 */
[----:B---3--:R-:W-:-:S01]  /*193f0*/  FADD.FTZ R31, R55, R38 ;  /* 0x00000026371f7221 */ /* 0x008fc20000010000 */
[----:B----4-:R-:W-:-:S06]  /*19400*/  FADD.FTZ R33, R155, R40 ;  /* 0x000000289b217221 */ /* 0x010fcc0000010000 */
[----:B------:R-:W3:Y:S01]  /*19410*/  MUFU.EX2 R45, R45 ;  /* 0x0000002d002d7308 */ /* 0x000ee20000000800 */
[----:B0-----:R-:W-:-:S01]  /*19420*/  FADD.FTZ R38, R154, R31 ;  /* 0x0000001f9a267221 */ /* 0x001fc20000010000 */
[----:B------:R-:W-:-:S06]  /*19430*/  FFMA.FTZ R161, R57, UR41, -R84 ;  /* 0x0000002939a17c23 */ /* 0x000fcc0008010854 */
[----:B------:R-:W0:Y:S01]  /*19440*/  MUFU.EX2 R59, R59 ;  /* 0x0000003b003b7308 */ /* 0x000e220000000800 */
[----:B------:R-:W-:-:S01]  /*19450*/  FFMA.FTZ R24, R42, UR41, -R60 ;  /* 0x000000292a187c23 */ /* 0x000fc2000801083c */
[--C-:B------:R-:W-:Y:S01]  /*19460*/  FFMA.FTZ R49, R49, UR41, -R84.reuse ;  /* 0x0000002931317c23 */ /* 0x100fe20008010854 */
[----:B------:R-:W-:-:S05]  /*19470*/  FFMA.FTZ R57, R61, UR41, -R84 ;  /* 0x000000293d397c23 */ /* 0x000fca0008010854 */
[----:B------:R-:W4:Y:S01]  /*19480*/  MUFU.EX2 R157, R157 ;  /* 0x0000009d009d7308 */ /* 0x000f220000000800 */
[----:B------:R-:W-:-:S01]  /*19490*/  FADD.FTZ R61, R26, R33 ;  /* 0x000000211a3d7221 */ /* 0x000fc20000010000 */
[----:B-1----:R-:W-:-:S06]  /*194a0*/  FADD.FTZ R33, R7, R38 ;  /* 0x0000002607217221 */ /* 0x002fcc0000010000 */
[----:B------:R-:W1:Y:S01]  /*194b0*/  MUFU.EX2 R156, R156 ;  /* 0x0000009c009c7308 */ /* 0x000e620000000800 */
[----:B------:R-:W-:-:S01]  /*194c0*/  FFMA.FTZ R41, R29, UR41, -R60 ;  /* 0x000000291d297c23 */ /* 0x000fc2000801083c */
[----:B------:R-:W-:-:S06]  /*194d0*/  FADD.FTZ R40, R28, R61 ;  /* 0x0000003d1c287221 */ /* 0x000fcc0000010000 */
[----:B------:R-:W5:Y:S01]  /*194e0*/  MUFU.EX2 R30, R30 ;  /* 0x0000001e001e7308 */ /* 0x000f620000000800 */
[----:B------:R-:W-:-:S01]  /*194f0*/  FFMA.FTZ R159, R51, UR41, -R84 ;  /* 0x00000029339f7c23 */ /* 0x000fc20008010854 */
[----:B--2---:R-:W-:-:S06]  /*19500*/  FADD.FTZ R38, R8, R33 ;  /* 0x0000002108267221 */ /* 0x004fcc0000010000 */
[----:B------:R-:W2:Y:S01]  /*19510*/  MUFU.EX2 R25, R25 ;  /* 0x0000001900197308 */ /* 0x000ea20000000800 */
[----:B---3--:R-:W-:-:S01]  /*19520*/  FADD.FTZ R40, R45, R40 ;  /* 0x000000282d287221 */ /* 0x008fc20000010000 */
[----:B0-----:R-:W-:-:S06]  /*19530*/  FADD.FTZ R33, R59, R38 ;  /* 0x000000263b217221 */ /* 0x001fcc0000010000 */
[----:B------:R0:W3:Y:S08]  /*19540*/  MUFU.EX2 R44, R49 ;  /* 0x00000031002c7308 */ /* 0x0000f00000000800 */
[----:B------:R-:W3:Y:S01]  /*19550*/  MUFU.EX2 R24, R24 ;  /* 0x0000001800187308 */ /* 0x000ee20000000800 */
[----:B----4-:R-:W-:-:S01]  /*19560*/  FADD.FTZ R61, R157, R40 ;  /* 0x000000289d3d7221 */ /* 0x010fc20000010000 */
[----:B0-----:R-:W-:-:S06]  /*19570*/  FFMA.FTZ R49, R54, UR41, -R84 ;  /* 0x0000002936317c23 */ /* 0x001fcc0008010854 */
[----:B------:R-:W0:Y:S01]  /*19580*/  MUFU.EX2 R47, R47 ;  /* 0x0000002f002f7308 */ /* 0x000e220000000800 */
[----:B-1----:R-:W-:-:S01]  /*19590*/  FADD.FTZ R40, R156, R33 ;  /* 0x000000219c287221 */ /* 0x002fc20000010000 */
[----:B------:R-:W-:-:S06]  /*195a0*/  FFMA.FTZ R32, R32, UR41, -R60 ;  /* 0x0000002920207c23 */ /* 0x000fcc000801083c */
[----:B------:R-:W1:Y:S01]  /*195b0*/  MUFU.EX2 R41, R41 ;  /* 0x0000002900297308 */ /* 0x000e620000000800 */
[----:B------:R-:W-:-:S01]  /*195c0*/  FFMA.FTZ R163, R63, UR41, -R84 ;  /* 0x000000293fa37c23 */ /* 0x000fc20008010854 */
[----:B-----5:R-:W-:-:S06]  /*195d0*/  FADD.FTZ R63, R30, R61 ;  /* 0x0000003d1e3f7221 */ /* 0x020fcc0000010000 */
[----:B------:R-:W4:Y:S01]  /*195e0*/  MUFU.EX2 R159, R159 ;  /* 0x0000009f009f7308 */ /* 0x000f220000000800 */
[----:B------:R-:W-:-:S01]  /*195f0*/  FFMA.FTZ R54, R53, UR41, -R84 ;  /* 0x0000002935367c23 */ /* 0x000fc20008010854 */
[----:B--2---:R-:W-:-:S06]  /*19600*/  FADD.FTZ R33, R25, R40 ;  /* 0x0000002819217221 */ /* 0x004fcc0000010000 */
[----:B------:R-:W2:Y:S01]  /*19610*/  MUFU.EX2 R158, R158 ;  /* 0x0000009e009e7308 */ /* 0x000ea20000000800 */
[----:B---3--:R-:W-:-:S01]  /*19620*/  FADD.FTZ R42, R44, R63 ;  /* 0x0000003f2c2a7221 */ /* 0x008fc20000010000 */
[----:B------:R-:W-:-:S06]  /*19630*/  FADD.FTZ R40, R24, R33 ;  /* 0x0000002118287221 */ /* 0x000fcc0000010000 */
[----:B------:R-:W3:Y:S01]  /*19640*/  MUFU.EX2 R46, R46 ;  /* 0x0000002e002e7308 */ /* 0x000ee20000000800 */
[----:B------:R-:W-:-:S07]  /*19650*/  FFMA.FTZ R160, R35, UR41, -R60 ;  /* 0x0000002923a07c23 */ /* 0x000fce000801083c */
[----:B------:R-:W5:Y:S01]  /*19660*/  MUFU.EX2 R27, R27 ;  /* 0x0000001b001b7308 */ /* 0x000f620000000800 */
[----:B0-----:R-:W-:-:S01]  /*19670*/  FADD.FTZ R42, R47, R42 ;  /* 0x0000002a2f2a7221 */ /* 0x001fc20000010000 */
[----:B-1----:R-:W-:-:S06]  /*19680*/  FADD.FTZ R33, R41, R40 ;  /* 0x0000002829217221 */ /* 0x002fcc0000010000 */
[----:B------:R-:W0:Y:S01]  /*19690*/  MUFU.EX2 R49, R49 ;  /* 0x0000003100317308 */ /* 0x000e220000000800 */
[----:B------:R-:W-:-:S07]  /*196a0*/  FFMA.FTZ R29, R36, UR41, -R60 ;  /* 0x00000029241d7c23 */ /* 0x000fce000801083c */
[----:B------:R-:W1:Y:S01]  /*196b0*/  MUFU.EX2 R32, R32 ;  /* 0x0000002000207308 */ /* 0x000e620000000800 */
[----:B----4-:R-:W-:-:S01]  /*196c0*/  FADD.FTZ R63, R159, R42 ;  /* 0x0000002a9f3f7221 */ /* 0x010fc20000010000 */
[----:B--2---:R-:W-:-:S06]  /*196d0*/  FADD.FTZ R40, R158, R33 ;  /* 0x000000219e287221 */ /* 0x004fcc0000010000 */
[----:B------:R-:W2:Y:S01]  /*196e0*/  MUFU.EX2 R54, R54 ;  /* 0x0000003600367308 */ /* 0x000ea20000000800 */
[----:B------:R-:W-:-:S07]  /*196f0*/  FFMA.FTZ R35, R78, UR41, -R60 ;  /* 0x000000294e237c23 */ /* 0x000fce000801083c */
[----:B------:R-:W4:Y:S01]  /*19700*/  MUFU.EX2 R43, R43 ;  /* 0x0000002b002b7308 */ /* 0x000f220000000800 */
[----:B---3--:R-:W-:-:S01]  /*19710*/  FADD.FTZ R42, R46, R63 ;  /* 0x0000003f2e2a7221 */ /* 0x008fc20000010000 */
[----:B-----5:R-:W-:-:S06]  /*19720*/  FADD.FTZ R63, R27, R40 ;  /* 0x000000281b3f7221 */ /* 0x020fcc0000010000 */
[----:B------:R-:W3:Y:S01]  /*19730*/  MUFU.EX2 R161, R161 ;  /* 0x000000a100a17308 */ /* 0x000ee20000000800 */
[----:B------:R-:W-:-:S07]  /*19740*/  FFMA.FTZ R36, R82, UR41, -R60 ;  /* 0x0000002952247c23 */ /* 0x000fce000801083c */
[----:B------:R-:W5:Y:S01]  /*19750*/  MUFU.EX2 R160, R160 ;  /* 0x000000a000a07308 */ /* 0x000f620000000800 */
[----:B------:R-:W-:-:S01]  /*19760*/  FFMA.FTZ R31, R65, UR41, -R60 ;  /* 0x00000029411f7c23 */ /* 0x000fc2000801083c */
[----:B0-----:R-:W-:Y:S01]  /*19770*/  FADD.FTZ R65, R49, R42 ;  /* 0x0000002a31417221 */ /* 0x001fe20000010000 */
[----:B-1----:R-:W-:-:S05]  /*19780*/  FADD.FTZ R40, R32, R63 ;  /* 0x0000003f20287221 */ /* 0x002fca0000010000 */
[----:B------:R-:W0:Y:S01]  /*19790*/  MUFU.EX2 R29, R29 ;  /* 0x0000001d001d7308 */ /* 0x000e220000000800 */
[----:B------:R-:W-:-:S01]  /*197a0*/  FFMA.FTZ R162, R64, UR41, -R60 ;  /* 0x0000002940a27c23 */ /* 0x000fc2000801083c */
[----:B--2---:R-:W-:-:S06]  /*197b0*/  FADD.FTZ R42, R54, R65 ;  /* 0x00000041362a7221 */ /* 0x004fcc0000010000 */
[----:B------:R-:W1:Y:S01]  /*197c0*/  MUFU.EX2 R37, R37 ;  /* 0x0000002500257308 */ /* 0x000e620000000800 */
[----:B------:R-:W-:-:S01]  /*197d0*/  FFMA.FTZ R50, R62, UR41, -R84 ;  /* 0x000000293e327c23 */ /* 0x000fc20008010854 */
[----:B----4-:R-:W-:-:S06]  /*197e0*/  FADD.FTZ R63, R43, R40 ;  /* 0x000000282b3f7221 */ /* 0x010fcc0000010000 */
[----:B------:R-:W2:Y:S01]  /*197f0*/  MUFU.EX2 R35, R35 ;  /* 0x0000002300237308 */ /* 0x000ea20000000800 */
[----:B---3--:R-:W-:-:S01]  /*19800*/  FADD.FTZ R65, R161, R42 ;  /* 0x0000002aa1417221 */ /* 0x008fc20000010000 */
[----:B------:R-:W-:-:S06]  /*19810*/  FFMA.FTZ R51, R67, UR41, -R84 ;  /* 0x0000002943337c23 */ /* 0x000fcc0008010854 */
[----:B------:R-:W3:Y:S01]  /*19820*/  MUFU.EX2 R58, R58 ;  /* 0x0000003a003a7308 */ /* 0x000ee20000000800 */
[----:B-----5:R-:W-:-:S01]  /*19830*/  FADD.FTZ R64, R160, R63 ;  /* 0x0000003fa0407221 */ /* 0x020fc20000010000 */
[----:B------:R-:W-:-:S06]  /*19840*/  FFMA.FTZ R38, R68, UR41, -R60 ;  /* 0x0000002944267c23 */ /* 0x000fcc000801083c */
[----:B------:R-:W4:Y:S01]  /*19850*/  MUFU.EX2 R36, R36 ;  /* 0x0000002400247308 */ /* 0x000f220000000800 */
[----:B------:R-:W-:Y:S02]  /*19860*/  VIADD R42, R3, 0x38840 ;  /* 0x00038840032a7836 */ /* 0x000fe40000000000 */
[----:B------:R-:W-:Y:S01]  /*19870*/  FADD.FTZ R68, R48, R65 ;  /* 0x0000004130447221 */ /* 0x000fe20000010000 */
[----:B------:R-:W-:-:S04]  /*19880*/  IMAD.U32 R63, RZ, RZ, UR37 ;  /* 0x00000025ff3f7e24 */ /* 0x000fc8000f8e00ff */
[----:B------:R-:W5:Y:S01]  /*19890*/  MUFU.EX2 R163, R163 ;  /* 0x000000a300a37308 */ /* 0x000f620000000800 */
[----:B------:R-:W-:-:S01]  /*198a0*/  FFMA.FTZ R62, R66, UR41, -R84 ;  /* 0x00000029423e7c23 */ /* 0x000fc20008010854 */
[----:B0-----:R-:W-:-:S06]  /*198b0*/  FADD.FTZ R64, R29, R64 ;  /* 0x000000401d407221 */ /* 0x001fcc0000010000 */
[----:B------:R-:W0:Y:S01]  /*198c0*/  MUFU.EX2 R162, R162 ;  /* 0x000000a200a27308 */ /* 0x000e220000000800 */
[----:B------:R-:W-:-:S01]  /*198d0*/  FFMA.FTZ R61, R69, UR41, -R60 ;  /* 0x00000029453d7c23 */ /* 0x000fc2000801083c */
[----:B-1----:R-:W-:Y:S01]  /*198e0*/  FADD.FTZ R67, R37, R68 ;  /* 0x0000004425437221 */ /* 0x002fe20000010000 */
[----:B------:R-:W-:-:S05]  /*198f0*/  PRMT R42, R63, 0x654, R42 ;  /* 0x000006543f2a7816 */ /* 0x000fca000000002a */
[----:B------:R-:W1:Y:S01]  /*19900*/  MUFU.EX2 R50, R50 ;  /* 0x0000003200327308 */ /* 0x000e620000000800 */
[----:B------:R-:W-:-:S01]  /*19910*/  FFMA.FTZ R165, R71, UR41, -R84 ;  /* 0x0000002947a57c23 */ /* 0x000fc20008010854 */
[----:B--2---:R-:W-:-:S06]  /*19920*/  FADD.FTZ R63, R35, R64 ;  /* 0x00000040233f7221 */ /* 0x004fcc0000010000 */
[----:B------:R-:W2:Y:S01]  /*19930*/  MUFU.EX2 R31, R31 ;  /* 0x0000001f001f7308 */ /* 0x000ea20000000800 */
[----:B------:R-:W-:-:S01]  /*19940*/  FFMA.FTZ R164, R72, UR41, -R60 ;  /* 0x0000002948a47c23 */ /* 0x000fc2000801083c */
[----:B---3--:R-:W-:-:S06]  /*19950*/  FADD.FTZ R64, R58, R67 ;  /* 0x000000433a407221 */ /* 0x008fcc0000010000 */
[----:B------:R-:W3:Y:S01]  /*19960*/  MUFU.EX2 R51, R51 ;  /* 0x0000003300337308 */ /* 0x000ee20000000800 */
[----:B----4-:R-:W-:-:S01]  /*19970*/  FADD.FTZ R67, R36, R63 ;  /* 0x0000003f24437221 */ /* 0x010fc20000010000 */
[----:B------:R-:W-:Y:S01]  /*19980*/  FFMA.FTZ R33, R73, UR41, -R60 ;  /* 0x0000002949217c23 */ /* 0x000fe2000801083c */
[----:B------:R0:W-:Y:S05]  /*19990*/  SYNCS.ARRIVE.TRANS64.RED.A1T0 RZ, [R42+URZ], RZ ;  /* 0x000000ff2aff79a7 */ /* 0x0001ea000810043f */
[----:B------:R-:W4:Y:S01]  /*199a0*/  MUFU.EX2 R38, R38 ;  /* 0x0000002600267308 */ /* 0x000f220000000800 */
[----:B-----5:R-:W-:-:S01]  /*199b0*/  FADD.FTZ R69, R163, R64 ;  /* 0x00000040a3457221 */ /* 0x020fc20000010000 */
[----:B------:R-:W-:-:S06]  /*199c0*/  FFMA.FTZ R53, R75, UR41, -R84 ;  /* 0x000000294b357c23 */ /* 0x000fcc0008010854 */
[----:B------:R-:W5:Y:S01]  /*199d0*/  MUFU.EX2 R62, R62 ;  /* 0x0000003e003e7308 */ /* 0x000f620000000800 */
[----:B0-----:R-:W-:-:S01]  /*199e0*/  FADD.FTZ R42, R162, R67 ;  /* 0x00000043a22a7221 */ /* 0x001fc20000010000 */
[----:B------:R-:W-:-:S06]  /*199f0*/  FFMA.FTZ R40, R76, UR41, -R60 ;  /* 0x000000294c287c23 */ /* 0x000fcc000801083c */
[----:B------:R-:W0:Y:S01]  /*19a00*/  MUFU.EX2 R61, R61 ;  /* 0x0000003d003d7308 */ /* 0x000e220000000800 */
[----:B-1----:R-:W-:-:S01]  /*19a10*/  FADD.FTZ R64, R50, R69 ;  /* 0x0000004532407221 */ /* 0x002fc20000010000 */
[----:B------:R-:W-:-:S06]  /*19a20*/  FFMA.FTZ R66, R74, UR41, -R84 ;  /* 0x000000294a427c23 */ /* 0x000fcc0008010854 */
[----:B------:R-:W1:Y:S01]  /*19a30*/  MUFU.EX2 R165, R165 ;  /* 0x000000a500a57308 */ /* 0x000e620000000800 */
[----:B--2---:R-:W-:-:S01]  /*19a40*/  FADD.FTZ R67, R31, R42 ;  /* 0x0000002a1f437221 */ /* 0x004fc20000010000 */
[----:B------:R-:W-:-:S06]  /*19a50*/  FFMA.FTZ R65, R77, UR41, -R60 ;  /* 0x000000294d417c23 */ /* 0x000fcc000801083c */
[----:B------:R-:W2:Y:S01]  /*19a60*/  MUFU.EX2 R164, R164 ;  /* 0x000000a400a47308 */ /* 0x000ea20000000800 */
[----:B---3--:R-:W-:-:S01]  /*19a70*/  FADD.FTZ R69, R51, R64 ;  /* 0x0000004033457221 */ /* 0x008fc20000010000 */
[----:B------:R-:W-:-:S06]  /*19a80*/  FFMA.FTZ R167, R79, UR41, -R84 ;  /* 0x000000294fa77c23 */ /* 0x000fcc0008010854 */
[----:B------:R-:W3:Y:S01]  /*19a90*/  MUFU.EX2 R52, R52 ;  /* 0x0000003400347308 */ /* 0x000ee20000000800 */
[----:B----4-:R-:W-:-:S01]  /*19aa0*/  FADD.FTZ R42, R38, R67 ;  /* 0x00000043262a7221 */ /* 0x010fc20000010000 */
[----:B------:R-:W-:-:S06]  /*19ab0*/  FFMA.FTZ R166, R80, UR41, -R60 ;  /* 0x0000002950a67c23 */ /* 0x000fcc000801083c */
[----:B------:R-:W4:Y:S01]  /*19ac0*/  MUFU.EX2 R33, R33 ;  /* 0x0000002100217308 */ /* 0x000f220000000800 */
[----:B------:R-:W-:Y:S01]  /*19ad0*/  F2FP.SATFINITE.E4M3.F32.PACK_AB_MERGE_C R6, R9, R6, RZ ;  /* 0x000000060906723e */ /* 0x000fe200048070ff */
[----:B-----5:R-:W-:-:S06]  /*19ae0*/  FADD.FTZ R64, R62, R69 ;  /* 0x000000453e407221 */ /* 0x020fcc0000010000 */
[----:B------:R-:W5:Y:S01]  /*19af0*/  MUFU.EX2 R53, R53 ;  /* 0x0000003500357308 */ /* 0x000f620000000800 */
[----:B0-----:R-:W-:-:S01]  /*19b00*/  FADD.FTZ R9, R61, R42 ;  /* 0x0000002a3d097221 */ /* 0x001fc20000010000 */
[----:B------:R-:W-:-:S06]  /*19b10*/  FFMA.FTZ R63, R81, UR41, -R60 ;  /* 0x00000029513f7c23 */ /* 0x000fcc000801083c */
[----:B------:R-:W0:Y:S01]  /*19b20*/  MUFU.EX2 R40, R40 ;  /* 0x0000002800287308 */ /* 0x000e220000000800 */
[----:B------:R-:W-:Y:S01]  /*19b30*/  F2FP.SATFINITE.E4M3.F32.PACK_AB_MERGE_C R28, R45, R28, RZ ;  /* 0x0000001c2d1c723e */ /* 0x000fe200048070ff */
[----:B-1----:R-:W-:Y:S01]  /*19b40*/  FADD.FTZ R45, R165, R64 ;  /* 0x00000040a52d7221 */ /* 0x002fe20000010000 */
[----:B------:R-:W-:-:S05]  /*19b50*/  F2FP.SATFINITE.E4M3.F32.PACK_AB_MERGE_C R55, R55, R0, RZ ;  /* 0x000000003737723e */ /* 0x000fca00048070ff */
[----:B------:R-:W1:Y:S01]  /*19b60*/  MUFU.EX2 R66, R66 ;  /* 0x0000004200427308 */ /* 0x000e620000000800 */
[----:B------:R-:W-:-:S01]  /*19b70*/  FFMA.FTZ R83, R83, UR41, -R60 ;  /* 0x0000002953537c23 */ /* 0x000fc2000801083c */
[----:B--2---:R-:W-:-:S06]  /*19b80*/  FADD.FTZ R0, R164, R9 ;  /* 0x00000009a4007221 */ /* 0x004fcc0000010000 */
[----:B------:R-:W2:Y:S01]  /*19b90*/  MUFU.EX2 R65, R65 ;  /* 0x0000004100417308 */ /* 0x000ea20000000800 */
[----:B------:R-:W-:-:S01]  /*19ba0*/  FFMA.FTZ R60, R85, UR41, -R60 ;  /* 0x00000029553c7c23 */ /* 0x000fc2000801083c */
[----:B---3--:R-:W-:Y:S01]  /*19bb0*/  FADD.FTZ R42, R52, R45 ;  /* 0x0000002d342a7221 */ /* 0x008fe20000010000 */
[----:B------:R-:W-:-:S05]  /*19bc0*/  F2FP.SATFINITE.E4M3.F32.PACK_AB_MERGE_C R24, R41, R24, RZ ;  /* 0x000000182918723e */ /* 0x000fca00048070ff */
[----:B------:R-:W3:Y:S01]  /*19bd0*/  MUFU.EX2 R167, R167 ;  /* 0x000000a700a77308 */ /* 0x000ee20000000800 */
[----:B----4-:R-:W-:-:S07]  /*19be0*/  FADD.FTZ R41, R33, R0 ;  /* 0x0000000021297221 */ /* 0x010fce0000010000 */
[----:B------:R-:W4:Y:S01]  /*19bf0*/  MUFU.EX2 R166, R166 ;  /* 0x000000a600a67308 */ /* 0x000f220000000800 */
[----:B-----5:R-:W-:-:S01]  /*19c00*/  FADD.FTZ R45, R53, R42 ;  /* 0x0000002a352d7221 */ /* 0x020fc20000010000 */
[----:B0-----:R-:W-:-:S06]  /*19c10*/  FADD.FTZ R0, R40, R41 ;  /* 0x0000002928007221 */ /* 0x001fcc0000010000 */
[----:B------:R-:W0:Y:S08]  /*19c20*/  MUFU.EX2 R56, R56 ;  /* 0x0000003800387308 */ /* 0x000e300000000800 */
[----:B------:R-:W5:Y:S01]  /*19c30*/  MUFU.EX2 R63, R63 ;  /* 0x0000003f003f7308 */ /* 0x000f620000000800 */
[----:B-1----:R-:W-:-:S01]  /*19c40*/  FADD.FTZ R42, R66, R45 ;  /* 0x0000002d422a7221 */ /* 0x002fc20000010000 */
[----:B--2---:R-:W-:-:S06]  /*19c50*/  FADD.FTZ R41, R65, R0 ;  /* 0x0000000041297221 */ /* 0x004fcc0000010000 */
[----:B------:R-:W1:Y:S01]  /*19c60*/  MUFU.EX2 R57, R57 ;  /* 0x0000003900397308 */ /* 0x000e620000000800 */
[----:B------:R-:W-:-:S07]  /*19c70*/  F2FP.SATFINITE.E4M3.F32.PACK_AB_MERGE_C R32, R43, R32, RZ ;  /* 0x000000202b20723e */ /* 0x000fce00048070ff */
[----:B------:R-:W-:Y:S01]  /*19c80*/  MUFU.EX2 R70, R70 ;  /* 0x0000004600467308 */ /* 0x000fe20000000800 */
[----:B------:R-:W-:-:S07]  /*19c90*/  F2FP.SATFINITE.E4M3.F32.PACK_AB_MERGE_C R43, R36, R35, RZ ;  /* 0x00000023242b723e */ /* 0x000fce00048070ff */
[----:B------:R-:W2:Y:S08]  /*19ca0*/  MUFU.EX2 R9, R83 ;  /* 0x0000005300097308 */ /* 0x000eb00000000800 */
[----:B------:R-:W2:Y:S01]  /*19cb0*/  MUFU.EX2 R60, R60 ;  /* 0x0000003c003c7308 */ /* 0x000ea20000000800 */
[----:B---3--:R-:W-:-:S01]  /*19cc0*/  FADD.FTZ R35, R167, R42 ;  /* 0x0000002aa7237221 */ /* 0x008fc20000010000 */
[----:B----4-:R-:W-:-:S03]  /*19cd0*/  FADD.FTZ R0, R166, R41 ;  /* 0x00000029a6007221 */ /* 0x010fc60000010000 */
[----:B0-----:R-:W-:Y:S01]  /*19ce0*/  FADD.FTZ R36, R56, R35 ;  /* 0x0000002338247221 */ /* 0x001fe20000010000 */
[----:B-----5:R-:W-:-:S01]  /*19cf0*/  FADD.FTZ R0, R63, R0 ;  /* 0x000000003f007221 */ /* 0x020fc20000010000 */
[----:B------:R-:W-:Y:S02]  /*19d00*/  F2FP.SATFINITE.E4M3.F32.PACK_AB_MERGE_C R58, R58, R37, RZ ;  /* 0x000000253a3a723e */ /* 0x000fe400048070ff */
[----:B-1----:R-:W-:-:S01]  /*19d10*/  FADD.FTZ R37, R57, R36 ;  /* 0x0000002439257221 */ /* 0x002fc20000010000 */
[----:B------:R-:W-:Y:S01]  /*19d20*/  F2FP.SATFINITE.E4M3.F32.PACK_AB_MERGE_C R8, R59, R8, RZ ;  /* 0x000000083b08723e */ /* 0x000fe200048070ff */
[----:B--2---:R-:W-:-:S01]  /*19d30*/  FADD.FTZ R35, R9, R0 ;  /* 0x0000000009237221 */ /* 0x004fc20000010000 */
[----:B------:R-:W-:Y:S02]  /*19d40*/  F2FP.SATFINITE.E4M3.F32.PACK_AB_MERGE_C R44, R47, R44, RZ ;  /* 0x0000002c2f2c723e */ /* 0x000fe400048070ff */
[----:B------:R-:W-:Y:S02]  /*19d50*/  F2FP.SATFINITE.E4M3.F32.PACK_AB_MERGE_C R49, R54, R49, RZ ;  /* 0x000000313631723e */ /* 0x000fe400048070ff */
[----:B------:R-:W-:-:S02]  /*19d60*/  F2FP.SATFINITE.E4M3.F32.PACK_AB_MERGE_C R38, R61, R38, RZ ;  /* 0x000000263d26723e */ /* 0x000fc400048070ff */
[----:B------:R-:W-:Y:S02]  /*19d70*/  F2FP.SATFINITE.E4M3.F32.PACK_AB_MERGE_C R51, R62, R51, RZ ;  /* 0x000000333e33723e */ /* 0x000fe400048070ff */
[----:B------:R-:W-:Y:S02]  /*19d80*/  F2FP.SATFINITE.E4M3.F32.PACK_AB_MERGE_C R40, R65, R40, RZ ;  /* 0x000000284128723e */ /* 0x000fe400048070ff */
[----:B------:R-:W-:Y:S02]  /*19d90*/  F2FP.SATFINITE.E4M3.F32.PACK_AB_MERGE_C R53, R66, R53, RZ ;  /* 0x000000354235723e */ /* 0x000fe400048070ff */
[----:B------:R-:W-:Y:S02]  /*19da0*/  F2FP.SATFINITE.E4M3.F32.PACK_AB_MERGE_C R57, R70, R57, RZ ;  /* 0x000000394639723e */ /* 0x000fe400048070ff */
[----:B------:R-:W-:Y:S01]  /*19db0*/  F2FP.SATFINITE.E4M3.F32.PACK_AB_MERGE_C R36, R60, R9, RZ ;  /* 0x000000093c24723e */ /* 0x000fe200048070ff */
[----:B------:R-:W-:Y:S01]  /*19dc0*/  FADD.FTZ R0, R70, R37 ;  /* 0x0000002546007221 */ /* 0x000fe20000010000 */
[----:B------:R-:W-:-:S01]  /*19dd0*/  FADD.FTZ R9, R60, R35 ;  /* 0x000000233c097221 */ /* 0x000fc20000010000 */
[----:B------:R-:W-:-:S02]  /*19de0*/  F2FP.SATFINITE.E4M3.F32.PACK_AB_MERGE_C R153, R34, R153, R6 ;  /* 0x000000992299723e */ /* 0x000fc40004807006 */
[----:B------:R-:W-:Y:S02]  /*19df0*/  F2FP.SATFINITE.E4M3.F32.PACK_AB_MERGE_C R155, R26, R155, R28 ;  /* 0x0000009b1a9b723e */ /* 0x000fe4000480701c */
[----:B------:R-:W-:Y:S02]  /*19e00*/  F2FP.SATFINITE.E4M3.F32.PACK_AB_MERGE_C R152, R39, R152, R55 ;  /* 0x000000982798723e */ /* 0x000fe40004807037 */
[----:B------:R-:W-:Y:S02]  /*19e10*/  F2FP.SATFINITE.E4M3.F32.PACK_AB_MERGE_C R154, R7, R154, R8 ;  /* 0x0000009a079a723e */ /* 0x000fe40004807008 */
[----:B------:R-:W-:Y:S02]  /*19e20*/  F2FP.SATFINITE.E4M3.F32.PACK_AB_MERGE_C R156, R25, R156, R24 ;  /* 0x0000009c199c723e */ /* 0x000fe40004807018 */
[----:B------:R-:W-:Y:S02]  /*19e30*/  F2FP.SATFINITE.E4M3.F32.PACK_AB_MERGE_C R157, R30, R157, R44 ;  /* 0x0000009d1e9d723e */ /* 0x000fe4000480702c */
        /* <DEDUP_REMOVED lines=9> */
[----:B------:R-:W-:Y:S01]  /*19ed0*/  F2FP.SATFINITE.E4M3.F32.PACK_AB_MERGE_C R167, R56, R167, R57 ;  /* 0x000000a738a7723e */ /* 0x000fe20004807039 */
[----:B------:R-:W-:Y:S06]  /*19ee0*/  @!P0 BRA `(.L_x_3228) ;  /* 0x0000000000048947 */ /* 0x000fec0003800000 */
[----:B------:R-:W-:Y:S01]  /*19ef0*/  BPT.TRAP 0x1 ;  /* 0x000000040000795c */ /* 0x000fe20000300000 */
.L_x_3228:
[----:B------:R0:W1:Y:S01]  /*19f00*/  SYNCS.PHASECHK.TRANS64.TRYWAIT P1, [R3+URZ+0x38850], R89 ;  /* 0x03885059030075a7 */ /* 0x000062000802017f */
[----:B------:R-:W-:Y:S05]  /*19f10*/  @!P0 BRA `(.L_x_3229) ;  /* 0x0000000000048947 */ /* 0x000fea0003800000 */
[----:B------:R-:W-:Y:S01]  /*19f20*/  BPT.TRAP 0x1 ;  /* 0x000000040000795c */ /* 0x000fe20000300000 */
.L_x_3229:
[----:B------:R-:W-:Y:S04]  /*19f30*/  BSSY B0, `(.L_x_3230) ;  /* 0x0000004000007945 */ /* 0x000fe80003800000 */
[----:B-1----:R-:W-:Y:S05]  /*19f40*/  @P1 BRA `(.L_x_3231) ;  /* 0x0000000000081947 */ /* 0x002fea0003800000 */
[----:B------:R-:W1:Y:S02]  /*19f50*/  SYNCS.PHASECHK.TRANS64.TRYWAIT P1, [R3+URZ+0x38850], R89 ;  /* 0x03885059030075a7 */ /* 0x000e64000802017f */
[----:B-1----:R-:W-:Y:S05]  /*19f60*/  @!P1 BRA `(.L_x_3232) ;  /* 0x0000019c00d49947 */ /* 0x002fea0003800000 */
.L_x_3231:
[----:B------:R-:W-:Y:S05]  /*19f70*/  BSYNC B0 ;  /* 0x0000000000007941 */ /* 0x000fea0003800000 */
.L_x_3230:
        /* <DEDUP_REMOVED lines=13> */
[----:B------:R-:W-:-:S06]  /*1a050*/  ULOP3.LUT UR43, UR4, 0x10000, URZ, 0xfc, !UPT ;  /* 0x00010000042b7892 */ /* 0x000fcc000f8efc3f */
[----:B------:R-:W-:-:S04]  /*1a060*/  LEA R26, R221, UR43, 0xb ;  /* 0x0000002bdd1a7c11 */ /* 0x000fc8000f8e58ff */
[C---:B------:R-:W-:Y:S01]  /*1a070*/  R2UR UR6, R26.reuse ;  /* 0x000000001a0672ca */ /* 0x040fe200000e0000 */
[C---:B------:R-:W-:Y:S01]  /*1a080*/  VIADD R6, R26.reuse, 0x4 ;  /* 0x000000041a067836 */ /* 0x040fe20000000000 */
[C---:B------:R-:W-:Y:S01]  /*1a090*/  IADD3 R24, R26.reuse, 0x2, RZ ;  /* 0x000000021a187810 */ /* 0x040fe20007ffe0ff */
[----:B------:R-:W-:-:S03]  /*1a0a0*/  VIADD R26, R26, 0x6 ;  /* 0x000000061a1a7836 */ /* 0x000fc60000000000 */
[----:B------:R-:W-:Y:S02]  /*1a0b0*/  R2UR UR10, R24 ;  /* 0x00000000180a72ca */ /* 0x000fe400000e0000 */
[----:B------:R-:W-:Y:S02]  /*1a0c0*/  R2UR UR18, R26 ;  /* 0x000000001a1272ca */ /* 0x000fe400000e0000 */
[----:B01----:R-:W-:Y:S01]  /*1a0d0*/  WARPGROUP.ARRIVE ;  /* 0x00000000000079c5 */ /* 0x003fe20000000000 */
[----:B------:R-:W-:-:S05]  /*1a0e0*/  R2UR UR14, R6 ;  /* 0x00000000060e72ca */ /* 0x000fca00000e0000 */
        /* <DEDUP_REMOVED lines=14> */
[----:B------:R-:W-:Y:S05]  /*1a1d0*/  @!P0 BRA `(.L_x_3233) ;  /* 0x0000000000048947 */ /* 0x000fea0003800000 */
[----:B------:R-:W-:Y:S01]  /*1a1e0*/  BPT.TRAP 0x1 ;  /* 0x000000040000795c */ /* 0x000fe20000300000 */
.L_x_3233:
[----:B------:R-:W2:Y:S01]  /*1a1f0*/  LDL R7, [R1+0x50] ;  /* 0x0000500001077983 */ /* 0x000ea20000100800 */
[----:B------:R-:W0:Y:S03]  /*1a200*/  LDC R6, c[0x0][0x448] ;  /* 0x00011200ff067b82 */ /* 0x000e260000000800 */
[----:B------:R-:W3:Y:S04]  /*1a210*/  LDL R153, [R1+0x48] ;  /* 0x0000480001997983 */ /* 0x000ee80000100800 */
[----:B------:R-:W3:Y:S04]  /*1a220*/  LDL R152, [R1+0x54] ;  /* 0x0000540001987983 */ /* 0x000ee80000100800 */
[----:B------:R-:W4:Y:S01]  /*1a230*/  LDL R8, [R1+0x5c] ;  /* 0x00005c0001087983 */ /* 0x000f220000100800 */
[----:B------:R-:W-:Y:S01]  /*1a240*/  VIADD R3, R3, 0x38860 ;  /* 0x0003886003037836 */ /* 0x000fe20000000000 */
[----:B------:R-:W-:Y:S01]  /*1a250*/  ULDC UR39, c[0x0][0x988] ;  /* 0x0002620000277ab9 */ /* 0x000fe20000000800 */
[----:B------:R-:W-:Y:S01]  /*1a260*/  ULDC UR40, c[0x0][0x988] ;  /* 0x0002620000287ab9 */ /* 0x000fe20000000800 */
[----:B0-----:R-:W-:-:S02]  /*1a270*/  ISETP.NE.AND P1, PT, R6, 0x1, PT ;  /* 0x000000010600780c */ /* 0x001fc40003f25270 */
[----:B------:R-:W-:-:S04]  /*1a280*/  MOV R6, UR37 ;  /* 0x0000002500067c02 */ /* 0x000fc80008000f00 */
[----:B------:R-:W-:-:S04]  /*1a290*/  PRMT R3, R6, 0x654, R3 ;  /* 0x0000065406037816 */ /* 0x000fc80000000003 */
[----:B------:R0:W-:Y:S03]  /*1a2a0*/  SYNCS.ARRIVE.TRANS64.RED.A1T0 RZ, [R3+URZ], RZ ;  /* 0x000000ff03ff79a7 */ /* 0x0001e6000810043f */
[----:B------:R-:W2:Y:S08]  /*1a2b0*/  @P1 LDC R6, c[0x0][0x44c] ;  /* 0x00011300ff061b82 */ /* 0x000eb00000000800 */
[----:B0-----:R-:W0:Y:S01]  /*1a2c0*/  @P1 LDC R3, c[0x0][0x450] ;  /* 0x00011400ff031b82 */ /* 0x001e220000000800 */
[----:B--2---:R-:W-:-:S05]  /*1a2d0*/  @P1 IMAD.HI.U32 R6, R7, R6, RZ ;  /* 0x0000000607061227 */ /* 0x004fca00078e00ff */
[----:B0-----:R-:W-:-:S04]  /*1a2e0*/  @P1 SHF.R.U32.HI R7, RZ, R3, R6 ;  /* 0x00000003ff071219 */ /* 0x001fc80000011606 */
[----:B---3--:R-:W-:-:S04]  /*1a2f0*/  IADD3 R3, R7, R152, -R153 ;  /* 0x0000009807037210 */ /* 0x008fc80007ffe899 */
[----:B------:R-:W-:-:S04]  /*1a300*/  SHF.R.S32.HI R6, RZ, 0x1f, R3 ;  /* 0x0000001fff067819 */ /* 0x000fc80000011403 */
[----:B------:R-:W-:Y:S01]  /*1a310*/  LEA.HI R6, R6, R3, RZ, 0x7 ;  /* 0x0000000306067211 */ /* 0x000fe200078f38ff */
[----:B------:R-:W-:-:S03]  /*1a320*/  VIADD R3, R169, 0xfffffffe ;  /* 0xfffffffea9037836 */ /* 0x000fc60000000000 */
[----:B------:R-:W-:-:S04]  /*1a330*/  SHF.R.S32.HI R6, RZ, 0x7, R6 ;  /* 0x00000007ff067819 */ /* 0x000fc80000011406 */
[----:B----4-:R-:W-:-:S04]  /*1a340*/  VIMNMX R8, R8, R6, !PT ;  /* 0x0000000608087248 */ /* 0x010fc80007fe0100 */
[----:B------:R-:W-:Y:S01]  /*1a350*/  ISETP.GE.AND P1, PT, R3, R8, PT ;  /* 0x000000080300720c */ /* 0x000fe20003f26270 */
[----:B------:R0:W-:-:S12]  /*1a360*/  STL [R1+0x58], R8 ;  /* 0x0000580801007387 */ /* 0x0001d80000100800 */
[----:B0-----:R-:W-:Y:S05]  /*1a370*/  @!P1 BRA `(.L_x_3234) ;  /* 0x0000003800dc9947 */ /* 0x001fea0003800000 */
[----:B------:R-:W-:Y:S02]  /*1a380*/  IMAD.MOV.U32 R225, RZ, RZ, R168 ;  /* 0x000000ffffe17224 */ /* 0x000fe400078e00a8 */
[----:B------:R-:W-:-:S07]  /*1a390*/  IMAD.MOV.U32 R224, RZ, RZ, R21 ;  /* 0x000000ffffe07224 */ /* 0x000fce00078e0015 */
.L_x_3246:
[----:B------:R-:W-:Y:S01]  /*1a3a0*/  VIADD R221, R221, 0x1 ;  /* 0x00000001dddd7836 */ /* 0x000fe20000000000 */
[----:B------:R-:W-:Y:S05]  /*1a3b0*/  YIELD ;  /* 0x0000000000007946 */ /* 0x000fea0003800000 */
[----:B------:R-:W-:-:S04]  /*1a3c0*/  ISETP.NE.AND P1, PT, R221, 0x2, PT ;  /* 0x00000002dd00780c */ /* 0x000fc80003f25270 */
[----:B------:R-:W-:Y:S02]  /*1a3d0*/  SEL R8, R221, RZ, P1 ;  /* 0x000000ffdd087207 */ /* 0x000fe40000800000 */
[----:B------:R-:W-:-:S03]  /*1a3e0*/  SEL R6, RZ, 0x1, P1 ;  /* 0x00000001ff067807 */ /* 0x000fc60000800000 */
[----:B------:R-:W-:Y:S01]  /*1a3f0*/  IMAD.MOV.U32 R221, RZ, RZ, R8 ;  /* 0x000000ffffdd7224 */ /* 0x000fe200078e0008 */
[----:B------:R-:W-:Y:S01]  /*1a400*/  LOP3.LUT R222, R222, R6, RZ, 0x3c, !PT ;  /* 0x00000006dede7212 */ /* 0x000fe200078e3cff */
[----:B------:R-:W-:Y:S06]  /*1a410*/  @!P0 BRA `(.L_x_3235) ;  /* 0x0000000000048947 */ /* 0x000fec0003800000 */
[----:B------:R-:W-:Y:S01]  /*1a420*/  BPT.TRAP 0x1 ;  /* 0x000000040000795c */ /* 0x000fe20000300000 */
.L_x_3235:
[----:B------:R-:W-:Y:S02]  /*1a430*/  LEA R6, R221, R23, 0x3 ;  /* 0x00000017dd067211 */ /* 0x000fe400078e18ff */
[----:B------:R-:W-:-:S04]  /*1a440*/  SHF.L.U32 R7, R222, 0x1f, RZ ;  /* 0x0000001fde077819 */ /* 0x000fc800000006ff */
[----:B------:R0:W1:Y:S01]  /*1a450*/  SYNCS.PHASECHK.TRANS64.TRYWAIT P1, [R6+URZ+0x38830], R7 ;  /* 0x03883007060075a7 */ /* 0x000062000802017f */
[----:B------:R-:W-:Y:S05]  /*1a460*/  @!P0 BRA `(.L_x_3236) ;  /* 0x0000000000048947 */ /* 0x000fea0003800000 */
[----:B------:R-:W-:Y:S01]  /*1a470*/  BPT.TRAP 0x1 ;  /* 0x000000040000795c */ /* 0x000fe20000300000 */
.L_x_3236:
[----:B------:R-:W-:Y:S01]  /*1a480*/  LEA R20, R8, UR42, 0xb ;  /* 0x0000002a08147c11 */ /* 0x000fe2000f8e58ff */
[----:B------:R-:W-:-:S04]  /*1a490*/  IMAD.MOV.U32 R21, RZ, RZ, 0x40000040 ;  /* 0x40000040ff157424 */ /* 0x000fc800078e00ff */
[C---:B------:R-:W-:Y:S02]  /*1a4a0*/  VIADD R152, R20.reuse, 0x2 ;  /* 0x0000000214987836 */ /* 0x040fe40000000000 */
[----:B------:R-:W-:Y:S01]  /*1a4b0*/  VIADD R155, R20, 0x4 ;  /* 0x00000004149b7836 */ /* 0x000fe20000000000 */
[----:B-1----:R-:W-:Y:S06]  /*1a4c0*/  @P1 BRA `(.L_x_3237) ;  /* 0x0000000000081947 */ /* 0x002fec0003800000 */
[----:B------:R-:W1:Y:S02]  /*1a4d0*/  SYNCS.PHASECHK.TRANS64.TRYWAIT P1, [R6+URZ+0x38830], R7 ;  /* 0x03883007060075a7 */ /* 0x000e64000802017f */
[----:B-1----:R-:W-:Y:S05]  /*1a4e0*/  @!P1 BRA `(.L_x_3238) ;  /* 0x0000019800889947 */ /* 0x002fea0003800000 */
.L_x_3237:
[----:B------:R0:W-:Y:S04]  /*1a4f0*/  STL.64 [R1+0x1c0], R6 ;  /* 0x0001c00601007387 */ /* 0x0001e80000100a00 */
[----:B01----:R-:W2:Y:S04]  /*1a500*/  LDL.64 R6, [R1+0x40] ;  /* 0x0000400001067983 */ /* 0x003ea80000100a00 */
[----:B------:R0:W-:Y:S01]  /*1a510*/  STL.64 [R1+0x1b8], R2 ;  /* 0x0001b80201007387 */ /* 0x0001e20000100a00 */
[----:B------:R-:W-:Y:S05]  /*1a520*/  WARPSYNC.ALL ;  /* 0x0000000000007948 */ /* 0x000fea0003800000 */
[----:B------:R-:W-:Y:S01]  /*1a530*/  VIADD R154, R20, 0x6 ;  /* 0x00000006149a7836 */ /* 0x000fe20000000000 */
[----:B------:R-:W-:Y:S01]  /*1a540*/  MOV R157, 0x40000040 ;  /* 0x40000040009d7802 */ /* 0x000fe20000000f00 */
[----:B------:R-:W-:Y:S01]  /*1a550*/  IMAD.MOV.U32 R153, RZ, RZ, 0x40000040 ;  /* 0x40000040ff997424 */ /* 0x000fe200078e00ff */
[----:B------:R-:W3:Y:S04]  /*1a560*/  LDL.64 R226, [R1+0x10] ;  /* 0x0000100001e27983 */ /* 0x000ee80000100a00 */
[----:B0-----:R-:W4:Y:S01]  /*1a570*/  LDL.64 R2, [R1+0x38] ;  /* 0x0000380001027983 */ /* 0x001f220000100a00 */
[----:B------:R-:W-:-:S02]  /*1a580*/  R2UR UR10, R152 ;  /* 0x00000000980a72ca */ /* 0x000fc400000e0000 */
[----:B------:R-:W-:Y:S01]  /*1a590*/  MOV R152, R155 ;  /* 0x0000009b00987202 */ /* 0x000fe20000000f00 */
[----:B------:R-:W-:Y:S01]  /*1a5a0*/  IMAD.MOV.U32 R155, RZ, RZ, 0x40000040 ;  /* 0x40000040ff9b7424 */ /* 0x000fe200078e00ff */
[C---:B------:R-:W-:Y:S01]  /*1a5b0*/  R2UR UR6, R20.reuse ;  /* 0x00000000140672ca */ /* 0x040fe200000e0000 */
[----:B------:R-:W-:Y:S01]  /*1a5c0*/  VIADD R156, R20, 0x404 ;  /* 0x00000404149c7836 */ /* 0x000fe20000000000 */
[----:B------:R-:W-:Y:S02]  /*1a5d0*/  R2UR UR7, R21 ;  /* 0x00000000150772ca */ /* 0x000fe400000e0000 */
[----:B------:R-:W-:Y:S01]  /*1a5e0*/  R2UR UR14, R152 ;  /* 0x00000000980e72ca */ /* 0x000fe200000e0000 */
[----:B------:R-:W-:Y:S01]  /*1a5f0*/  VIADD R152, R20, 0x400 ;  /* 0x0000040014987836 */ /* 0x000fe20000000000 */
[----:B------:R-:W-:Y:S02]  /*1a600*/  R2UR UR4, R4 ;  /* 0x00000000040472ca */ /* 0x000fe400000e0000 */
[----:B------:R-:W-:-:S02]  /*1a610*/  R2UR UR5, R5 ;  /* 0x00000000050572ca */ /* 0x000fc400000e0000 */
[----:B------:R-:W-:Y:S01]  /*1a620*/  R2UR UR18, R154 ;  /* 0x000000009a1272ca */ /* 0x000fe200000e0000 */
[----:B------:R-:W-:Y:S01]  /*1a630*/  VIADD R154, R20, 0x402 ;  /* 0x00000402149a7836 */ /* 0x000fe20000000000 */
[C---:B------:R-:W-:Y:S02]  /*1a640*/  R2UR UR11, R153.reuse ;  /* 0x00000000990b72ca */ /* 0x040fe400000e0000 */
[----:B------:R-:W-:Y:S02]  /*1a650*/  R2UR UR15, R153 ;  /* 0x00000000990f72ca */ /* 0x000fe400000e0000 */
[----:B------:R-:W-:Y:S02]  /*1a660*/  R2UR UR19, R155 ;  /* 0x000000009b1372ca */ /* 0x000fe400000e0000 */
[----:B------:R-:W-:Y:S02]  /*1a670*/  R2UR UR22, R152 ;  /* 0x00000000981672ca */ /* 0x000fe400000e0000 */
[----:B------:R-:W-:-:S02]  /*1a680*/  R2UR UR23, R153 ;  /* 0x00000000991772ca */ /* 0x000fc400000e0000 */
[----:B------:R-:W-:Y:S02]  /*1a690*/  R2UR UR26, R154 ;  /* 0x000000009a1a72ca */ /* 0x000fe400000e0000 */
[----:B------:R-:W-:Y:S02]  /*1a6a0*/  R2UR UR27, R155 ;  /* 0x000000009b1b72ca */ /* 0x000fe400000e0000 */
[----:B------:R-:W-:Y:S02]  /*1a6b0*/  R2UR UR30, R156 ;  /* 0x000000009c1e72ca */ /* 0x000fe400000e0000 */
[----:B------:R-:W-:Y:S02]  /*1a6c0*/  R2UR UR31, R157 ;  /* 0x000000009d1f72ca */ /* 0x000fe400000e0000 */
[----:B------:R-:W-:-:S06]  /*1a6d0*/  WARPGROUP.ARRIVE ;  /* 0x00000000000079c5 */ /* 0x000fcc0000000000 */
[----:B------:R-:W-:Y:S01]  /*1a6e0*/  QGMMA.64x128x32.F32.E4M3.E4M3 R152, gdesc[UR4], RZ, !UPT, gsb0 ;  /* 0x01e00000049879f3 */ /* 0x000fe2000c0008ff */
[----:B------:R-:W-:Y:S02]  /*1a6f0*/  VIADD R20, R20, 0x406 ;  /* 0x0000040614147836 */ /* 0x000fe40000000000 */
[----:B------:R-:W-:-:S03]  /*1a700*/  IMAD.MOV.U32 R21, RZ, RZ, 0x40000040 ;  /* 0x40000040ff157424 */ /* 0x000fc600078e00ff */
[----:B------:R-:W-:Y:S02]  /*1a710*/  R2UR UR34, R20 ;  /* 0x00000000142272ca */ /* 0x000fe400000e0000 */
[----:B------:R-:W-:Y:S02]  /*1a720*/  R2UR UR35, R21 ;  /* 0x00000000152372ca */ /* 0x000fe400000e0000 */
[----:B------:R-:W3:Y:S01]  /*1a730*/  LDL.64 R20, [R1+0x30] ;  /* 0x0000300001147983 */ /* 0x000ee20000100a00 */
[----:B------:R-:W-:Y:S02]  /*1a740*/  WARPGROUP.DEPBAR.LE gsb0, 0x0 ;  /* 0x00008000000079c5 */ /* 0x000fe40000010000 */
[----:B------:R-:W-:Y:S01]  /*1a750*/  WARPGROUP.ARRIVE ;  /* 0x00000000000079c5 */ /* 0x000fe20000000000 */
[----:B--2---:R-:W-:Y:S02]  /*1a760*/  R2UR UR8, R6 ;  /* 0x00000000060872ca */ /* 0x004fe400000e0000 */
[----:B------:R-:W-:-:S02]  /*1a770*/  R2UR UR9, R7 ;  /* 0x00000000070972ca */ /* 0x000fc400000e0000 */
[----:B------:R-:W-:Y:S01]  /*1a780*/  R2UR UR24, R14 ;  /* 0x000000000e1872ca */ /* 0x000fe200000e0000 */
[----:B------:R0:W5:Y:S10]  /*1a790*/  LDL.LU.64 R6, [R1+0x1c0] ;  /* 0x0001c00001067983 */ /* 0x0001740000300a00 */
[----:B------:R-:W-:Y:S01]  /*1a7a0*/  QGMMA.64x128x32.F32.E4M3.E4M3 R152, gdesc[UR8], R152, gsb0 ;  /* 0x01e00000089879f3 */ /* 0x000fe20008000898 */
[----:B----4-:R-:W-:-:S02]  /*1a7b0*/  R2UR UR12, R2 ;  /* 0x00000000020c72ca */ /* 0x010fc400000e0000 */
[----:B------:R-:W-:Y:S02]  /*1a7c0*/  R2UR UR13, R3 ;  /* 0x00000000030d72ca */ /* 0x000fe400000e0000 */
[----:B---3--:R-:W-:Y:S01]  /*1a7d0*/  R2UR UR20, R226 ;  /* 0x00000000e21472ca */ /* 0x008fe200000e0000 */
[----:B------:R0:W5:Y:S01]  /*1a7e0*/  LDL.LU.64 R2, [R1+0x1b8] ;  /* 0x0001b80001027983 */ /* 0x0001620000300a00 */
[----:B------:R-:W-:Y:S02]  /*1a7f0*/  WARPGROUP.DEPBAR.LE gsb0, 0x0 ;  /* 0x00008000000079c5 */ /* 0x000fe40000010000 */
[----:B------:R-:W-:-:S07]  /*1a800*/  WARPGROUP.ARRIVE ;  /* 0x00000000000079c5 */ /* 0x000fce0000000000 */
[----:B------:R-:W-:Y:S01]  /*1a810*/  QGMMA.64x128x32.F32.E4M3.E4M3 R152, gdesc[UR12], R152, gsb0 ;  /* 0x01e000000c9879f3 */ /* 0x000fe20008000898 */
[----:B------:R-:W-:Y:S02]  /*1a820*/  R2UR UR16, R20 ;  /* 0x00000000141072ca */ /* 0x000fe400000e0000 */
[----:B------:R-:W-:Y:S02]  /*1a830*/  R2UR UR17, R21 ;  /* 0x00000000151172ca */ /* 0x000fe400000e0000 */
[----:B------:R-:W-:Y:S01]  /*1a840*/  R2UR UR21, R227 ;  /* 0x00000000e31572ca */ /* 0x000fe200000e0000 */
[----:B------:R-:W-:Y:S02]  /*1a850*/  WARPGROUP.DEPBAR.LE gsb0, 0x0 ;  /* 0x00008000000079c5 */ /* 0x000fe40000010000 */
[----:B------:R-:W-:-:S08]  /*1a860*/  WARPGROUP.ARRIVE ;  /* 0x00000000000079c5 */ /* 0x000fd00000000000 */
[----:B------:R-:W-:Y:S01]  /*1a870*/  QGMMA.64x128x32.F32.E4M3.E4M3 R152, gdesc[UR16], R152, gsb0 ;  /* 0x01e00000109879f3 */ /* 0x000fe20008000898 */
[----:B------:R-:W-:Y:S02]  /*1a880*/  R2UR UR25, R15 ;  /* 0x000000000f1972ca */ /* 0x000fe400000e0000 */
[----:B------:R-:W-:Y:S02]  /*1a890*/  WARPGROUP.DEPBAR.LE gsb0, 0x0 ;  /* 0x00008000000079c5 */ /* 0x000fe40000010000 */
[----:B------:R-:W-:-:S07]  /*1a8a0*/  WARPGROUP.ARRIVE ;  /* 0x00000000000079c5 */ /* 0x000fce0000000000 */
[----:B------:R-:W-:Y:S01]  /*1a8b0*/  QGMMA.64x128x32.F32.E4M3.E4M3 R152, gdesc[UR20], R152, gsb0 ;  /* 0x01e00000149879f3 */ /* 0x000fe20008000898 */
[----:B------:R-:W-:Y:S02]  /*1a8c0*/  R2UR UR28, R12 ;  /* 0x000000000c1c72ca */ /* 0x000fe400000e0000 */
[----:B------:R-:W-:Y:S01]  /*1a8d0*/  R2UR UR29, R13 ;  /* 0x000000000d1d72ca */ /* 0x000fe200000e0000 */
[----:B------:R-:W-:Y:S02]  /*1a8e0*/  WARPGROUP.DEPBAR.LE gsb0, 0x0 ;  /* 0x00008000000079c5 */ /* 0x000fe40000010000 */
[----:B------:R-:W-:-:S06]  /*1a8f0*/  WARPGROUP.ARRIVE ;  /* 0x00000000000079c5 */ /* 0x000fcc0000000000 */
[----:B------:R-:W-:Y:S01]  /*1a900*/  QGMMA.64x128x32.F32.E4M3.E4M3 R152, gdesc[UR24], R152, gsb0 ;  /* 0x01e00000189879f3 */ /* 0x000fe20008000898 */
[----:B------:R-:W-:Y:S02]  /*1a910*/  R2UR UR32, R10 ;  /* 0x000000000a2072ca */ /* 0x000fe400000e0000 */
[----:B------:R-:W-:Y:S01]  /*1a920*/  R2UR UR33, R11 ;  /* 0x000000000b2172ca */ /* 0x000fe200000e0000 */
[----:B------:R-:W-:Y:S02]  /*1a930*/  WARPGROUP.DEPBAR.LE gsb0, 0x0 ;  /* 0x00008000000079c5 */ /* 0x000fe40000010000 */
[----:B------:R-:W-:-:S06]  /*1a940*/  WARPGROUP.ARRIVE ;  /* 0x00000000000079c5 */ /* 0x000fcc0000000000 */
[----:B------:R-:W-:Y:S03]  /*1a950*/  QGMMA.64x128x32.F32.E4M3.E4M3 R152, gdesc[UR28], R152, gsb0 ;  /* 0x01e000001c9879f3 */ /* 0x000fe60008000898 */
[----:B------:R-:W1:Y:S01]  /*1a960*/  S2R R226, SR_TID.X ;  /* 0x0000000000e27919 */ /* 0x000e620000002100 */
[----:B------:R-:W-:Y:S02]  /*1a970*/  WARPGROUP.DEPBAR.LE gsb0, 0x0 ;  /* 0x00008000000079c5 */ /* 0x000fe40000010000 */
[----:B------:R-:W-:-:S06]  /*1a980*/  WARPGROUP.ARRIVE ;  /* 0x00000000000079c5 */ /* 0x000fcc0000000000 */
[----:B------:R-:W-:Y:S01]  /*1a990*/  QGMMA.64x128x32.F32.E4M3.E4M3 R152, gdesc[UR32], R152, gsb0 ;  /* 0x01e00000209879f3 */ /* 0x000fe20008000898 */
[----:B-1----:R-:W-:-:S04]  /*1a9a0*/  SHF.R.U32.HI R226, RZ, 0x7, R226 ;  /* 0x00000007ffe27819 */ /* 0x002fc800000116e2 */
[----:B------:R-:W-:Y:S01]  /*1a9b0*/  IADD3 R20, -R226, 0xb, RZ ;  /* 0x0000000be2147810 */ /* 0x000fe20007ffe1ff */
[----:B------:R-:W-:-:S04]  /*1a9c0*/  WARPGROUP.DEPBAR.LE gsb0, 0x0 ;  /* 0x00008000000079c5 */ /* 0x000fc80000010000 */
[----:B------:R0:W-:Y:S06]  /*1a9d0*/  BAR.ARV R20, 0x100 ;  /* 0x000400140000751d */ /* 0x0001ec0000002000 */
[----:B------:R-:W-:Y:S05]  /*1a9e0*/  @!P0 BRA `(.L_x_3239) ;  /* 0x0000000000048947 */ /* 0x000fea0003800000 */
[----:B------:R-:W-:Y:S01]  /*1a9f0*/  BPT.TRAP 0x1 ;  /* 0x000000040000795c */ /* 0x000fe20000300000 */
.L_x_3239:
[----:B------:R-:W2:Y:S01]  /*1aa00*/  LDL R226, [R1+0x7c] ;  /* 0x00007c0001e27983 */ /* 0x000ea20000100800 */
[----:B------:R-:W1:Y:S03]  /*1aa10*/  LDC R21, c[0x0][0x448] ;  /* 0x00011200ff157b82 */ /* 0x000e660000000800 */
[----:B------:R3:W-:Y:S04]  /*1aa20*/  STL [R1+0x1c4], R8 ;  /* 0x0001c40801007387 */ /* 0x0007e80000100800 */
[----:B---3--:R-:W2:Y:S01]  /*1aa30*/  LDL R8, [R1+0x50] ;  /* 0x0000500001087983 */ /* 0x008ea20000100800 */
[C---:B-----5:R-:W-:Y:S01]  /*1aa40*/  FMUL.FTZ R154, R2.reuse, R154 ;  /* 0x0000009a029a7220 */ /* 0x060fe20000410000 */
[C---:B------:R-:W-:Y:S01]  /*1aa50*/  FMUL.FTZ R152, R2.reuse, R152 ;  /* 0x0000009802987220 */ /* 0x040fe20000410000 */
[C---:B------:R-:W-:Y:S01]  /*1aa60*/  FMUL.FTZ R158, R2.reuse, R158 ;  /* 0x0000009e029e7220 */ /* 0x040fe20000410000 */
[----:B------:R3:W-:Y:S01]  /*1aa70*/  STL [R1+0x1c0], R7 ;  /* 0x0001c00701007387 */ /* 0x0007e20000100800 */
[C---:B------:R-:W-:Y:S01]  /*1aa80*/  FMUL.FTZ R167, R2.reuse, R167 ;  /* 0x000000a702a77220 */ /* 0x040fe20000410000 */
[C---:B------:R-:W-:Y:S01]  /*1aa90*/  FMUL.FTZ R166, R2.reuse, R166 ;  /* 0x000000a602a67220 */ /* 0x040fe20000410000 */
[C---:B------:R-:W-:Y:S01]  /*1aaa0*/  FMUL.FTZ R162, R2.reuse, R162 ;  /* 0x000000a202a27220 */ /* 0x040fe20000410000 */
[----:B------:R-:W-:Y:S01]  /*1aab0*/  STL [R1+0x1bc], R5 ;  /* 0x0001bc0501007387 */ /* 0x000fe20000100800 */
[C---:B------:R-:W-:Y:S01]  /*1aac0*/  FMUL.FTZ R163, R2.reuse, R163 ;  /* 0x000000a302a37220 */ /* 0x040fe20000410000 */
[C---:B------:R-:W-:Y:S01]  /*1aad0*/  FMUL.FTZ R155, R2.reuse, R155 ;  /* 0x0000009b029b7220 */ /* 0x040fe20000410000 */
[----:B-1----:R-:W-:Y:S01]  /*1aae0*/  ISETP.NE.AND P1, PT, R21, 0x1, PT ;  /* 0x000000011500780c */ /* 0x002fe20003f25270 */
[----:B------:R1:W-:Y:S01]  /*1aaf0*/  STL [R1+0x1b8], R4 ;  /* 0x0001b80401007387 */ /* 0x0003e20000100800 */
[C---:B------:R-:W-:Y:S01]  /*1ab00*/  FMUL.FTZ R171, R2.reuse, R171 ;  /* 0x000000ab02ab7220 */ /* 0x040fe20000410000 */
[----:B---3--:R3:W-:Y:S01]  /*1ab10*/  MUFU.TANH R7, R158 ;  /* 0x0000009e00077308 */ /* 0x0087e20000002400 */
[C---:B------:R-:W-:Y:S01]  /*1ab20*/  FMUL.FTZ R170, R2.reuse, R170 ;  /* 0x000000aa02aa7220 */ /* 0x040fe20000410000 */
[C---:B------:R-:W-:Y:S01]  /*1ab30*/  FMUL.FTZ R179, R2.reuse, R179 ;  /* 0x000000b302b37220 */ /* 0x040fe20000410000 */
[C---:B------:R-:W-:Y:S01]  /*1ab40*/  FMUL.FTZ R174, R2.reuse, R174 ;  /* 0x000000ae02ae7220 */ /* 0x040fe20000410000 */
[C---:B------:R-:W-:Y:S01]  /*1ab50*/  FMUL.FTZ R182, R2.reuse, R182 ;  /* 0x000000b602b67220 */ /* 0x040fe20000410000 */
[C---:B------:R-:W-:Y:S01]  /*1ab60*/  FMUL.FTZ R187, R2.reuse, R187 ;  /* 0x000000bb02bb7220 */ /* 0x040fe20000410000 */
[C---:B------:R-:W-:Y:S01]  /*1ab70*/  FMUL.FTZ R191, R2.reuse, R191 ;  /* 0x000000bf02bf7220 */ /* 0x040fe20000410000 */
[C---:B------:R-:W-:Y:S01]  /*1ab80*/  FMUL.FTZ R178, R2.reuse, R178 ;  /* 0x000000b202b27220 */ /* 0x040fe20000410000 */
[----:B-1----:R1:W4:Y:S01]  /*1ab90*/  MUFU.TANH R4, R152 ;  /* 0x0000009800047308 */ /* 0x0023220000002400 */
[C---:B---3--:R-:W-:Y:S01]  /*1aba0*/  FMUL.FTZ R158, R2.reuse, R169 ;  /* 0x000000a9029e7220 */ /* 0x048fe20000410000 */
[----:B------:R-:W3:Y:S01]  /*1abb0*/  @P1 LDC R227, c[0x0][0x44c] ;  /* 0x00011300ffe31b82 */ /* 0x000ee20000000800 */
[C---:B------:R-:W-:Y:S01]  /*1abc0*/  FMUL.FTZ R190, R2.reuse, R190 ;  /* 0x000000be02be7220 */ /* 0x040fe20000410000 */
[C---:B------:R-:W-:Y:S01]  /*1abd0*/  FMUL.FTZ R159, R2.reuse, R159 ;  /* 0x0000009f029f7220 */ /* 0x040fe20000410000 */
[C---:B------:R-:W-:Y:S01]  /*1abe0*/  FMUL.FTZ R175, R2.reuse, R175 ;  /* 0x000000af02af7220 */ /* 0x040fe20000410000 */
[C---:B------:R-:W-:Y:S01]  /*1abf0*/  FMUL.FTZ R228, R2.reuse, R153 ;  /* 0x0000009902e47220 */ /* 0x040fe20000410000 */
[C---:B------:R-:W-:Y:S01]  /*1ac00*/  FMUL.FTZ R183, R2.reuse, R183 ;  /* 0x000000b702b77220 */ /* 0x040fe20000410000 */
[----:B------:R0:W0:Y:S01]  /*1ac10*/  MUFU.TANH R5, R155 ;  /* 0x0000009b00057308 */ /* 0x0000220000002400 */
[C---:B-1----:R-:W-:Y:S01]  /*1ac20*/  FMUL.FTZ R152, R2.reuse, R156 ;  /* 0x0000009c02987220 */ /* 0x042fe20000410000 */
[----:B------:R-:W1:Y:S01]  /*1ac30*/  @P1 LDC R21, c[0x0][0x450] ;  /* 0x00011400ff151b82 */ /* 0x000e620000000800 */
[C---:B------:R-:W-:Y:S01]  /*1ac40*/  FMUL.FTZ R156, R2.reuse, R164 ;  /* 0x000000a4029c7220 */ /* 0x040fe20000410000 */
[C---:B------:R-:W-:Y:S01]  /*1ac50*/  FMUL.FTZ R194, R2.reuse, R194 ;  /* 0x000000c202c27220 */ /* 0x040fe20000410000 */
[C---:B------:R-:W-:Y:S01]  /*1ac60*/  FMUL.FTZ R199, R2.reuse, R199 ;  /* 0x000000c702c77220 */ /* 0x040fe20000410000 */
[C---:B------:R-:W-:Y:S01]  /*1ac70*/  FMUL.FTZ R202, R2.reuse, R202 ;  /* 0x000000ca02ca7220 */ /* 0x040fe20000410000 */
[----:B------:R-:W-:Y:S01]  /*1ac80*/  FMUL.FTZ R203, R2, R203 ;  /* 0x000000cb02cb7220 */ /* 0x000fe20000410000 */
[----:B------:R0:W-:Y:S01]  /*1ac90*/  MUFU.TANH R164, R166 ;  /* 0x000000a600a47308 */ /* 0x0001e20000002400 */
[----:B----4-:R-:W-:-:S02]  /*1aca0*/  IMAD.MOV.U32 R169, RZ, RZ, R4 ;  /* 0x000000ffffa97224 */ /* 0x010fc400078e0004 */
[C---:B0-----:R-:W-:Y:S01]  /*1acb0*/  FMUL.FTZ R155, R2.reuse, R161 ;  /* 0x000000a1029b7220 */ /* 0x041fe20000410000 */
[----:B------:R-:W-:Y:S02]  /*1acc0*/  IMAD.MOV.U32 R161, RZ, RZ, R7 ;  /* 0x000000ffffa17224 */ /* 0x000fe400078e0007 */
[C---:B------:R-:W-:Y:S01]  /*1acd0*/  FMUL.FTZ R198, R2.reuse, R198 ;  /* 0x000000c602c67220 */ /* 0x040fe20000410000 */
[C---:B------:R-:W-:Y:S01]  /*1ace0*/  FMUL.FTZ R186, R2.reuse, R186 ;  /* 0x000000ba02ba7220 */ /* 0x040fe20000410000 */
[C---:B------:R-:W-:Y:S01]  /*1acf0*/  FMUL.FTZ R195, R2.reuse, R195 ;  /* 0x000000c302c37220 */ /* 0x040fe20000410000 */
[----:B------:R-:W-:Y:S01]  /*1ad00*/  MUFU.TANH R4, R171 ;  /* 0x000000ab00047308 */ /* 0x000fe20000002400 */
[----:B------:R-:W-:Y:S02]  /*1ad10*/  IMAD.MOV.U32 R166, RZ, RZ, R161 ;  /* 0x000000ffffa67224 */ /* 0x000fe400078e00a1 */
[C---:B------:R-:W-:Y:S01]  /*1ad20*/  FMUL.FTZ R161, R2.reuse, R172 ;  /* 0x000000ac02a17220 */ /* 0x040fe20000410000 */
[----:B------:R-:W-:Y:S01]  /*1ad30*/  FMUL.FTZ R172, R2, R188 ;  /* 0x000000bc02ac7220 */ /* 0x000fe20000410000 */
[----:B------:R-:W-:-:S03]  /*1ad40*/  IMAD.MOV.U32 R188, RZ, RZ, R5 ;  /* 0x000000ffffbc7224 */ /* 0x000fc600078e0005 */
[----:B------:R-:W-:Y:S08]  /*1ad50*/  MUFU.TANH R7, R170 ;  /* 0x000000aa00077308 */ /* 0x000ff00000002400 */
[----:B------:R-:W-:Y:S08]  /*1ad60*/  MUFU.TANH R5, R190 ;  /* 0x000000be00057308 */ /* 0x000ff00000002400 */
[----:B------:R0:W-:Y:S01]  /*1ad70*/  MUFU.TANH R153, R159 ;  /* 0x0000009f00997308 */ /* 0x0001e20000002400 */
[C---:B------:R-:W-:Y:S01]  /*1ad80*/  FMUL.FTZ R206, R2.reuse, R206 ;  /* 0x000000ce02ce7220 */ /* 0x040fe20000410000 */
[----:B------:R-:W-:-:S06]  /*1ad90*/  FMUL.FTZ R207, R2, R207 ;  /* 0x000000cf02cf7220 */ /* 0x000fcc0000410000 */
[----:B------:R-:W-:Y:S01]  /*1ada0*/  MUFU.TANH R228, R228 ;  /* 0x000000e400e47308 */ /* 0x000fe20000002400 */
[----:B0-----:R-:W-:-:S07]  /*1adb0*/  FMUL.FTZ R159, R2, R168 ;  /* 0x000000a8029f7220 */ /* 0x001fce0000410000 */
        /* <DEDUP_REMOVED lines=8> */
[----:B--2---:R-:W-:-:S07]  /*1ae40*/  IMAD.IADD R226, R226, 0x1, R8 ;  /* 0x00000001e2e27824 */ /* 0x004fce00078e0208 */
[----:B------:R0:W2:Y:S01]  /*1ae50*/  MUFU.TANH R8, R154 ;  /* 0x0000009a00087308 */ /* 0x0000a20000002400 */
[----:B---3--:R-:W-:-:S05]  /*1ae60*/  @P1 IMAD.HI.U32 R227, R226, R227, RZ ;  /* 0x000000e3e2e31227 */ /* 0x008fca00078e00ff */
[----:B-1----:R-:W-:Y:S01]  /*1ae70*/  @P1 SHF.R.U32.HI R226, RZ, R21, R227 ;  /* 0x00000015ffe21219 */ /* 0x002fe200000116e3 */
[C---:B------:R-:W-:Y:S01]  /*1ae80*/  FMUL.FTZ R21, R2.reuse, R157 ;  /* 0x0000009d02157220 */ /* 0x040fe20000410000 */
[----:B------:R1:W3:Y:S01]  /*1ae90*/  MUFU.TANH R227, R167 ;  /* 0x000000a700e37308 */ /* 0x0002e20000002400 */
[C---:B0-----:R-:W-:Y:S01]  /*1aea0*/  FMUL.FTZ R154, R2.reuse, R160 ;  /* 0x000000a0029a7220 */ /* 0x041fe20000410000 */
[----:B------:R-:W-:Y:S01]  /*1aeb0*/  FMUL.FTZ R157, R2, R165 ;  /* 0x000000a5029d7220 */ /* 0x000fe20000410000 */
[----:B--2---:R-:W-:-:S05]  /*1aec0*/  IMAD.MOV.U32 R160, RZ, RZ, R8 ;  /* 0x000000ffffa07224 */ /* 0x004fca00078e0008 */
[----:B------:R0:W2:Y:S01]  /*1aed0*/  MUFU.TANH R165, R174 ;  /* 0x000000ae00a57308 */ /* 0x0000a20000002400 */
[----:B-1----:R-:W-:Y:S02]  /*1aee0*/  IMAD.MOV.U32 R167, RZ, RZ, R160 ;  /* 0x000000ffffa77224 */ /* 0x002fe400078e00a0 */
[C---:B------:R-:W-:Y:S01]  /*1aef0*/  FMUL.FTZ R160, R2.reuse, R173 ;  /* 0x000000ad02a07220 */ /* 0x040fe20000410000 */
[C---:B------:R-:W-:Y:S01]  /*1af00*/  FMUL.FTZ R173, R2.reuse, R189 ;  /* 0x000000bd02ad7220 */ /* 0x040fe20000410000 */
[----:B------:R-:W-:-:S03]  /*1af10*/  FMUL.FTZ R189, R2, R204 ;  /* 0x000000cc02bd7220 */ /* 0x000fc60000410000 */
[----:B------:R-:W-:Y:S01]  /*1af20*/  MUFU.TANH R8, R162 ;  /* 0x000000a200087308 */ /* 0x000fe20000002400 */
[----:B---3--:R-:W-:Y:S01]  /*1af30*/  IMAD.MOV.U32 R170, RZ, RZ, R227 ;  /* 0x000000ffffaa7224 */ /* 0x008fe200078e00e3 */
[----:B------:R-:W3:Y:S01]  /*1af40*/  LDL R204, [R1+0x48] ;  /* 0x0000480001cc7983 */ /* 0x000ee20000100800 */
[----:B0-----:R-:W-:-:S05]  /*1af50*/  IMAD.MOV.U32 R174, RZ, RZ, R7 ;  /* 0x000000ffffae7224 */ /* 0x001fca00078e0007 */
[----:B------:R0:W1:Y:S01]  /*1af60*/  MUFU.TANH R162, R163 ;  /* 0x000000a300a27308 */ /* 0x0000620000002400 */
[----:B--2---:R-:W-:Y:S02]  /*1af70*/  IMAD.MOV.U32 R175, RZ, RZ, R165 ;  /* 0x000000ffffaf7224 */ /* 0x004fe400078e00a5 */
[----:B------:R-:W-:-:S05]  /*1af80*/  FMUL.FTZ R165, R2, R185 ;  /* 0x000000b902a57220 */ /* 0x000fca0000410000 */
[----:B------:R2:W-:Y:S01]  /*1af90*/  MUFU.TANH R227, R179 ;  /* 0x000000b300e37308 */ /* 0x0005e20000002400 */
[C---:B0-----:R-:W-:Y:S01]  /*1afa0*/  FMUL.FTZ R163, R2.reuse, R177 ;  /* 0x000000b102a37220 */ /* 0x041fe20000410000 */
[----:B------:R-:W-:-:S06]  /*1afb0*/  FMUL.FTZ R177, R2, R184 ;  /* 0x000000b802b17220 */ /* 0x000fcc0000410000 */
[----:B------:R0:W-:Y:S01]  /*1afc0*/  MUFU.TANH R7, R178 ;  /* 0x000000b200077308 */ /* 0x0001e20000002400 */
[----:B--2---:R-:W-:Y:S02]  /*1afd0*/  IMAD.MOV.U32 R179, RZ, RZ, R164 ;  /* 0x000000ffffb37224 */ /* 0x004fe400078e00a4 */
[C---:B------:R-:W-:Y:S01]  /*1afe0*/  FMUL.FTZ R164, R2.reuse, R181 ;  /* 0x000000b502a47220 */ /* 0x040fe20000410000 */
[----:B-1----:R-:W-:Y:S01]  /*1aff0*/  MOV R171, R162 ;  /* 0x000000a200ab7202 */ /* 0x002fe20000000f00 */
[C---:B------:R-:W-:Y:S01]  /*1b000*/  FMUL.FTZ R162, R2.reuse, R176 ;  /* 0x000000b002a27220 */ /* 0x040fe20000410000 */
[----:B------:R-:W-:Y:S02]  /*1b010*/  IMAD.MOV.U32 R176, RZ, RZ, R4 ;  /* 0x000000ffffb07224 */ /* 0x000fe400078e0004 */
[----:B------:R-:W-:Y:S01]  /*1b020*/  IMAD.MOV.U32 R184, RZ, RZ, R179 ;  /* 0x000000ffffb87224 */ /* 0x000fe200078e00b3 */
[----:B------:R1:W2:Y:S01]  /*1b030*/  MUFU.TANH R181, R182 ;  /* 0x000000b600b57308 */ /* 0x0002a20000002400 */
[----:B0-----:R-:W-:-:S07]  /*1b040*/  FMUL.FTZ R178, R2, R180 ;  /* 0x000000b402b27220 */ /* 0x001fce0000410000 */
[----:B------:R-:W-:Y:S01]  /*1b050*/  MUFU.TANH R4, R187 ;  /* 0x000000bb00047308 */ /* 0x000fe20000002400 */
[----:B-1----:R-:W-:-:S07]  /*1b060*/  MOV R182, R169 ;  /* 0x000000a900b67202 */ /* 0x002fce0000000f00 */
[----:B------:R0:W1:Y:S01]  /*1b070*/  MUFU.TANH R187, R191 ;  /* 0x000000bf00bb7308 */ /* 0x0000620000002400 */
[----:B--2---:R-:W-:Y:S01]  /*1b080*/  IMAD.MOV.U32 R190, RZ, RZ, R181 ;  /* 0x000000ffffbe7224 */ /* 0x004fe200078e00b5 */
[----:B------:R-:W-:Y:S01]  /*1b090*/  MOV R181, R174 ;  /* 0x000000ae00b57202 */ /* 0x000fe20000000f00 */
[----:B------:R-:W-:-:S05]  /*1b0a0*/  FMUL.FTZ R174, R2, R197 ;  /* 0x000000c502ae7220 */ /* 0x000fca0000410000 */
[----:B------:R2:W4:Y:S01]  /*1b0b0*/  MUFU.TANH R169, R183 ;  /* 0x000000b700a97308 */ /* 0x0005220000002400 */
[----:B0-----:R-:W-:Y:S02]  /*1b0c0*/  IMAD.MOV.U32 R191, RZ, RZ, R166 ;  /* 0x000000ffffbf7224 */ /* 0x001fe400078e00a6 */
[----:B------:R-:W-:Y:S01]  /*1b0d0*/  FMUL.FTZ R166, R2, R193 ;  /* 0x000000c102a67220 */ /* 0x000fe20000410000 */
[----:B------:R-:W-:-:S04]  /*1b0e0*/  MOV R193, R168 ;  /* 0x000000a800c17202 */ /* 0x000fc80000000f00 */
[----:B------:R0:W-:Y:S01]  /*1b0f0*/  MUFU.TANH R179, R194 ;  /* 0x000000c200b37308 */ /* 0x0001e20000002400 */
[----:B--2---:R-:W-:Y:S02]  /*1b100*/  IMAD.MOV.U32 R183, RZ, RZ, R170 ;  /* 0x000000ffffb77224 */ /* 0x004fe400078e00aa */
[----:B------:R-:W-:Y:S02]  /*1b110*/  IMAD.MOV.U32 R170, RZ, RZ, R167 ;  /* 0x000000ffffaa7224 */ /* 0x000fe400078e00a7 */
[----:B------:R-:W-:-:S03]  /*1b120*/  FMUL.FTZ R167, R2, R192 ;  /* 0x000000c002a77220 */ /* 0x000fc60000410000 */
[----:B------:R2:W-:Y:S01]  /*1b130*/  MUFU.TANH R197, R199 ;  /* 0x000000c700c57308 */ /* 0x0005e20000002400 */
[----:B0-----:R-:W-:Y:S01]  /*1b140*/  MOV R194, R176 ;  /* 0x000000b000c27202 */ /* 0x001fe20000000f00 */
[C---:B------:R-:W-:Y:S01]  /*1b150*/  FMUL.FTZ R176, R2.reuse, R201 ;  /* 0x000000c902b07220 */ /* 0x040fe20000410000 */
[----:B-1----:R-:W-:Y:S02]  /*1b160*/  IMAD.MOV.U32 R201, RZ, RZ, R187 ;  /* 0x000000ffffc97224 */ /* 0x002fe400078e00bb */
[----:B------:R-:W-:Y:S02]  /*1b170*/  IMAD.MOV.U32 R187, RZ, RZ, R183 ;  /* 0x000000ffffbb7224 */ /* 0x000fe400078e00b7 */
[----:B----4-:R-:W-:Y:S01]  /*1b180*/  IMAD.MOV.U32 R192, RZ, RZ, R169 ;  /* 0x000000ffffc07224 */ /* 0x010fe200078e00a9 */
[----:B------:R0:W1:Y:S01]  /*1b190*/  MUFU.TANH R183, R202 ;  /* 0x000000ca00b77308 */ /* 0x0000620000002400 */
[----:B--2---:R-:W-:Y:S02]  /*1b1a0*/  IMAD.MOV.U32 R199, RZ, RZ, R175 ;  /* 0x000000ffffc77224 */ /* 0x004fe400078e00af */
[----:B------:R-:W-:Y:S01]  /*1b1b0*/  FMUL.FTZ R175, R2, R200 ;  /* 0x000000c802af7220 */ /* 0x000fe20000410000 */
[----:B------:R-:W-:-:S02]  /*1b1c0*/  IMAD.MOV.U32 R200, RZ, RZ, R184 ;  /* 0x000000ffffc87224 */ /* 0x000fc400078e00b8 */
[----:B------:R-:W-:Y:S01]  /*1b1d0*/  FMUL.FTZ R169, R2, R196 ;  /* 0x000000c402a97220 */ /* 0x000fe20000410000 */
[----:B------:R-:W-:Y:S02]  /*1b1e0*/  IMAD.MOV.U32 R184, RZ, RZ, R7 ;  /* 0x000000ffffb87224 */ /* 0x000fe400078e0007 */
[----:B------:R-:W-:Y:S01]  /*1b1f0*/  IMAD.MOV.U32 R196, RZ, RZ, R153 ;  /* 0x000000ffffc47224 */ /* 0x000fe200078e0099 */
[----:B------:R2:W-:Y:S01]  /*1b200*/  MUFU.TANH R7, R203 ;  /* 0x000000cb00077308 */ /* 0x0005e20000002400 */
[----:B0-----:R-:W-:-:S07]  /*1b210*/  IMAD.MOV.U32 R202, RZ, RZ, R5 ;  /* 0x000000ffffca7224 */ /* 0x001fce00078e0005 */
[----:B------:R0:W-:Y:S01]  /*1b220*/  MUFU.TANH R5, R206 ;  /* 0x000000ce00057308 */ /* 0x0001e20000002400 */
[----:B--2---:R-:W-:-:S07]  /*1b230*/  IMAD.MOV.U32 R203, RZ, RZ, R4 ;  /* 0x000000ffffcb7224 */ /* 0x004fce00078e0004 */
[----:B------:R2:W-:Y:S01]  /*1b240*/  MUFU.TANH R4, R207 ;  /* 0x000000cf00047308 */ /* 0x0005e20000002400 */
[----:B0-----:R-:W4:Y:S07]  /*1b250*/  LDL R206, [R1+0x54] ;  /* 0x0000540001ce7983 */ /* 0x001f2e0000100800 */
[----:B------:R0:W1:Y:S01]  /*1b260*/  MUFU.TANH R185, R198 ;  /* 0x000000c600b97308 */ /* 0x0000620000002400 */
[----:B--2---:R-:W4:Y:S04]  /*1b270*/  LDL R207, [R1+0x68] ;  /* 0x0000680001cf7983 */ /* 0x004f280000100800 */
[----:B------:R-:W2:Y:S03]  /*1b280*/  SHFL.IDX PT, R153, R226, RZ, 0x1c1f ;  /* 0x001c1fffe2997589 */ /* 0x000ea600000e0000 */
[----:B------:R-:W2:Y:S01]  /*1b290*/  MUFU.TANH R154, R154 ;  /* 0x0000009a009a7308 */ /* 0x000ea20000002400 */
[----:B0-----:R-:W-:-:S02]  /*1b2a0*/  IMAD.MOV.U32 R198, RZ, RZ, R188 ;  /* 0x000000ffffc67224 */ /* 0x001fc400078e00bc */
[----:B------:R-:W-:Y:S02]  /*1b2b0*/  IMAD.MOV.U32 R188, RZ, RZ, R170 ;  /* 0x000000ffffbc7224 */ /* 0x000fe400078e00aa */
[----:B------:R-:W-:Y:S01]  /*1b2c0*/  IMAD.MOV.U32 R170, RZ, RZ, -0x80 ;  /* 0xffffff80ffaa7424 */ /* 0x000fe200078e00ff */
[----:B------:R0:W2:Y:S02]  /*1b2d0*/  SHFL.IDX PT, R168, R226, 0x1, 0x1c1f ;  /* 0x003c1f00e2a87f89 */ /* 0x0000a400000e0000 */
[----:B------:R-:W2:Y:S01]  /*1b2e0*/  MUFU.TANH R21, R21 ;  /* 0x0000001500157308 */ /* 0x000ea20000002400 */
[----:B------:R-:W-:-:S07]  /*1b2f0*/  IMAD R170, R3, R170, 0x1 ;  /* 0x0000000103aa7424 */ /* 0x000fce00078e02aa */
[----:B------:R-:W-:Y:S08]  /*1b300*/  MUFU.TANH R180, R186 ;  /* 0x000000ba00b47308 */ /* 0x000ff00000002400 */
[----:B------:R-:W2:Y:S08]  /*1b310*/  MUFU.TANH R157, R157 ;  /* 0x0000009d009d7308 */ /* 0x000eb00000002400 */
[----:B------:R1:W2:Y:S08]  /*1b320*/  MUFU.TANH R186, R195 ;  /* 0x000000c300ba7308 */ /* 0x0002b00000002400 */
[----:B------:R-:W2:Y:S08]  /*1b330*/  MUFU.TANH R160, R160 ;  /* 0x000000a000a07308 */ /* 0x000eb00000002400 */
[----:B------:R-:W2:Y:S08]  /*1b340*/  MUFU.TANH R162, R162 ;  /* 0x000000a200a27308 */ /* 0x000eb00000002400 */
[----:B------:R-:W2:Y:S01]  /*1b350*/  MUFU.TANH R163, R163 ;  /* 0x000000a300a37308 */ /* 0x000ea20000002400 */
[----:B-1----:R-:W-:-:S07]  /*1b360*/  FMUL.FTZ R195, R2, R211 ;  /* 0x000000d302c37220 */ /* 0x002fce0000410000 */
[----:B------:R-:W1:Y:S08]  /*1b370*/  MUFU.TANH R178, R178 ;  /* 0x000000b200b27308 */ /* 0x000e700000002400 */
[----:B------:R-:W1:Y:S08]  /*1b380*/  MUFU.TANH R164, R164 ;  /* 0x000000a400a47308 */ /* 0x000e700000002400 */
[----:B------:R-:W1:Y:S08]  /*1b390*/  MUFU.TANH R177, R177 ;  /* 0x000000b100b17308 */ /* 0x000e700000002400 */
[----:B------:R-:W1:Y:S01]  /*1b3a0*/  MUFU.TANH R165, R165 ;  /* 0x000000a500a57308 */ /* 0x000e620000002400 */
[C---:B------:R-:W-:Y:S01]  /*1b3b0*/  FMUL.FTZ R229, R2.reuse, R210 ;  /* 0x000000d202e57220 */ /* 0x040fe20000410000 */
[----:B0-----:R-:W-:Y:S01]  /*1b3c0*/  FMUL.FTZ R226, R2, R214 ;  /* 0x000000d602e27220 */ /* 0x001fe20000410000 */
[----:B------:R-:W-:-:S05]  /*1b3d0*/  IMAD.MOV.U32 R210, RZ, RZ, R183 ;  /* 0x000000ffffd27224 */ /* 0x000fca00078e00b7 */
[----:B------:R-:W0:Y:S01]  /*1b3e0*/  MUFU.TANH R173, R173 ;  /* 0x000000ad00ad7308 */ /* 0x000e220000002400 */
[----:B------:R-:W-:-:S07]  /*1b3f0*/  IMAD.MOV.U32 R214, RZ, RZ, R185 ;  /* 0x000000ffffd67224 */ /* 0x000fce00078e00b9 */
[----:B------:R-:W0:Y:S08]  /*1b400*/  MUFU.TANH R167, R167 ;  /* 0x000000a700a77308 */ /* 0x000e300000002400 */
[----:B------:R-:W0:Y:S08]  /*1b410*/  MUFU.TANH R166, R166 ;  /* 0x000000a600a67308 */ /* 0x000e300000002400 */
[----:B------:R-:W0:Y:S08]  /*1b420*/  MUFU.TANH R169, R169 ;  /* 0x000000a900a97308 */ /* 0x000e300000002400 */
[----:B------:R-:W0:Y:S08]  /*1b430*/  MUFU.TANH R174, R174 ;  /* 0x000000ae00ae7308 */ /* 0x000e300000002400 */
[----:B------:R-:W0:Y:S08]  /*1b440*/  MUFU.TANH R175, R175 ;  /* 0x000000af00af7308 */ /* 0x000e300000002400 */
[----:B------:R-:W0:Y:S08]  /*1b450*/  MUFU.TANH R176, R176 ;  /* 0x000000b000b07308 */ /* 0x000e300000002400 */
[----:B------:R-:W0:Y:S01]  /*1b460*/  MUFU.TANH R189, R189 ;  /* 0x000000bd00bd7308 */ /* 0x000e220000002400 */
[----:B----4-:R-:W-:-:S04]  /*1b470*/  IADD3 R170, R206, R170, -R207 ;  /* 0x000000aaceaa7210 */ /* 0x010fc80007ffe8cf */
[----:B---3--:R-:W-:-:S05]  /*1b480*/  IADD3 R170, R170, -R204, RZ ;  /* 0x800000ccaaaa7210 */ /* 0x008fca0007ffe0ff */
[----:B--2---:R-:W-:Y:S02]  /*1b490*/  IMAD.IADD R153, R170, 0x1, R153 ;  /* 0x00000001aa997824 */ /* 0x004fe400078e0299 */
[----:B------:R-:W-:-:S03]  /*1b4a0*/  IMAD.MOV.U32 R204, RZ, RZ, R202 ;  /* 0x000000ffffcc7224 */ /* 0x000fc600078e00ca */
[C---:B------:R-:W-:Y:S01]  /*1b4b0*/  ISETP.GT.AND P2, PT, R153.reuse, RZ, PT ;  /* 0x000000ff9900720c */ /* 0x040fe20003f44270 */
[----:B------:R-:W-:Y:S01]  /*1b4c0*/  IMAD.MOV.U32 R202, RZ, RZ, R199 ;  /* 0x000000ffffca7224 */ /* 0x000fe200078e00c7 */
[----:B------:R-:W-:Y:S01]  /*1b4d0*/  MOV R199, R192 ;  /* 0x000000c000c77202 */ /* 0x000fe20000000f00 */
[----:B------:R-:W-:Y:S01]  /*1b4e0*/  IMAD.MOV.U32 R206, RZ, RZ, R203 ;  /* 0x000000ffffce7224 */ /* 0x000fe200078e00cb */
[C---:B------:R-:W-:Y:S02]  /*1b4f0*/  ISETP.GT.AND P3, PT, R153.reuse, 0x1, PT ;  /* 0x000000019900780c */ /* 0x040fe40003f64270 */
[----:B------:R-:W-:Y:S01]  /*1b500*/  FSEL R192, R182, -INF , P2 ;  /* 0xff800000b6c07808 */ /* 0x000fe20001000000 */
[----:B------:R-:W-:Y:S01]  /*1b510*/  IMAD.MOV.U32 R203, RZ, RZ, R201 ;  /* 0x000000ffffcb7224 */ /* 0x000fe200078e00c9 */
[C---:B------:R-:W-:Y:S02]  /*1b520*/  ISETP.GT.AND P4, PT, R153.reuse, 0x8, PT ;  /* 0x000000089900780c */ /* 0x040fe40003f84270 */
[C---:B------:R-:W-:Y:S01]  /*1b530*/  ISETP.GT.AND P2, PT, R153.reuse, 0x10, PT ;  /* 0x000000109900780c */ /* 0x040fe20003f44270 */
[----:B------:R-:W-:Y:S01]  /*1b540*/  IMAD.MOV.U32 R201, RZ, RZ, R197 ;  /* 0x000000ffffc97224 */ /* 0x000fe200078e00c5 */
[C---:B------:R-:W-:Y:S01]  /*1b550*/  ISETP.GT.AND P1, PT, R153.reuse, 0x9, PT ;  /* 0x000000099900780c */ /* 0x040fe20003f24270 */
[----:B------:R-:W-:Y:S01]  /*1b560*/  IMAD.IADD R168, R170, 0x1, R168 ;  /* 0x00000001aaa87824 */ /* 0x000fe200078e02a8 */
[----:B------:R-:W-:Y:S01]  /*1b570*/  FSEL R170, R228, -INF , P3 ;  /* 0xff800000e4aa7808 */ /* 0x000fe20001800000 */
[----:B------:R-:W-:Y:S01]  /*1b580*/  IMAD.MOV.U32 R197, RZ, RZ, R190 ;  /* 0x000000ffffc57224 */ /* 0x000fe200078e00be */
[C---:B------:R-:W-:Y:S01]  /*1b590*/  ISETP.GT.AND P3, PT, R153.reuse, 0x11, PT ;  /* 0x000000119900780c */ /* 0x040fe20003f64270 */
[----:B------:R-:W-:Y:S01]  /*1b5a0*/  IMAD.MOV.U32 R190, RZ, RZ, R227 ;  /* 0x000000ffffbe7224 */ /* 0x000fe200078e00e3 */
[----:B------:R-:W-:Y:S01]  /*1b5b0*/  FSEL R152, R152, -INF , P4 ;  /* 0xff80000098987808 */ /* 0x000fe20002000000 */
[----:B------:R-:W-:Y:S01]  /*1b5c0*/  FMUL.FTZ R227, R2, R215 ;  /* 0x000000d702e37220 */ /* 0x000fe20000410000 */
[----:B------:R-:W-:Y:S01]  /*1b5d0*/  FSEL R182, R154, -INF , P2 ;  /* 0xff8000009ab67808 */ /* 0x000fe20001000000 */
[----:B------:R-:W-:Y:S01]  /*1b5e0*/  IMAD.MOV.U32 R215, RZ, RZ, R171 ;  /* 0x000000ffffd77224 */ /* 0x000fe200078e00ab */
[----:B------:R-:W-:-:S02]  /*1b5f0*/  ISETP.GT.AND P4, PT, R153, 0x18, PT ;  /* 0x000000189900780c */ /* 0x000fc40003f84270 */
[----:B------:R-:W-:Y:S01]  /*1b600*/  MOV R154, R206 ;  /* 0x000000ce009a7202 */ /* 0x000fe20000000f00 */
[----:B------:R-:W-:Y:S01]  /*1b610*/  IMAD.MOV.U32 R206, RZ, RZ, R204 ;  /* 0x000000ffffce7224 */ /* 0x000fe200078e00cc */
[----:B------:R-:W-:Y:S01]  /*1b620*/  FSEL R171, R21, -INF , P1 ;  /* 0xff80000015ab7808 */ /* 0x000fe20000800000 */
[----:B------:R-:W-:Y:S01]  /*1b630*/  IMAD.MOV.U32 R204, RZ, RZ, R197 ;  /* 0x000000ffffcc7224 */ /* 0x000fe200078e00c5 */
[----:B------:R-:W-:Y:S02]  /*1b640*/  ISETP.GT.AND P1, PT, R153, 0x19, PT ;  /* 0x000000199900780c */ /* 0x000fe40003f24270 */
[----:B------:R-:W-:Y:S02]  /*1b650*/  MOV R197, R188 ;  /* 0x000000bc00c57202 */ /* 0x000fe40000000f00 */
[----:B------:R-:W-:Y:S01]  /*1b660*/  FSEL R155, R155, -INF , P3 ;  /* 0xff8000009b9b7808 */ /* 0x000fe20001800000 */
[----:B------:R-:W-:Y:S01]  /*1b670*/  IMAD.MOV.U32 R207, RZ, RZ, R203 ;  /* 0x000000ffffcf7224 */ /* 0x000fe200078e00cb */
[C---:B------:R-:W-:Y:S01]  /*1b680*/  ISETP.GT.AND P2, PT, R153.reuse, 0x20, PT ;  /* 0x000000209900780c */ /* 0x040fe20003f44270 */
[----:B------:R-:W-:Y:S01]  /*1b690*/  IMAD.MOV.U32 R211, RZ, RZ, R201 ;  /* 0x000000ffffd37224 */ /* 0x000fe200078e00c9 */
[----:B------:R-:W-:-:S02]  /*1b6a0*/  ISETP.GT.AND P3, PT, R153, 0x21, PT ;  /* 0x000000219900780c */ /* 0x000fc40003f64270 */
[----:B------:R-:W-:Y:S01]  /*1b6b0*/  FSEL R188, R156, -INF , P4 ;  /* 0xff8000009cbc7808 */ /* 0x000fe20002000000 */
[----:B------:R-:W-:Y:S01]  /*1b6c0*/  IMAD.MOV.U32 R203, RZ, RZ, R193 ;  /* 0x000000ffffcb7224 */ /* 0x000fe200078e00c1 */
[----:B------:R-:W-:Y:S01]  /*1b6d0*/  ISETP.GT.AND P4, PT, R153, 0x28, PT ;  /* 0x000000289900780c */ /* 0x000fe20003f84270 */
[----:B------:R-:W-:Y:S01]  /*1b6e0*/  IMAD.MOV.U32 R201, RZ, RZ, R187 ;  /* 0x000000ffffc97224 */ /* 0x000fe200078e00bb */
[----:B------:R-:W-:Y:S01]  /*1b6f0*/  FSEL R187, R157, -INF , P1 ;  /* 0xff8000009dbb7808 */ /* 0x000fe20000800000 */
[----:B------:R-:W-:Y:S01]  /*1b700*/  IMAD.MOV.U32 R21, RZ, RZ, R186 ;  /* 0x000000ffff157224 */ /* 0x000fe200078e00ba */
[----:B------:R-:W-:Y:S01]  /*1b710*/  MOV R156, R180 ;  /* 0x000000b4009c7202 */ /* 0x000fe20000000f00 */
[----:B------:R-:W-:Y:S01]  /*1b720*/  IMAD.MOV.U32 R193, RZ, RZ, R181 ;  /* 0x000000ffffc17224 */ /* 0x000fe200078e00b5 */
[----:B------:R-:W-:Y:S02]  /*1b730*/  ISETP.GT.AND P1, PT, R153, 0x29, PT ;  /* 0x000000299900780c */ /* 0x000fe40003f24270 */
[----:B------:R-:W-:-:S02]  /*1b740*/  FSEL R186, R159, -INF , P2 ;  /* 0xff8000009fba7808 */ /* 0x000fc40001000000 */
[----:B------:R-:W-:Y:S01]  /*1b750*/  FSEL R181, R158, -INF , P3 ;  /* 0xff8000009eb57808 */ /* 0x000fe20001800000 */
[----:B------:R-:W-:Y:S01]  /*1b760*/  IMAD.MOV.U32 R157, RZ, RZ, R179 ;  /* 0x000000ffff9d7224 */ /* 0x000fe200078e00b3 */
[C---:B------:R-:W-:Y:S02]  /*1b770*/  ISETP.GT.AND P2, PT, R153.reuse, 0x30, PT ;  /* 0x000000309900780c */ /* 0x040fe40003f44270 */
[----:B------:R-:W-:Y:S02]  /*1b780*/  ISETP.GT.AND P3, PT, R153, 0x31, PT ;  /* 0x000000319900780c */ /* 0x000fe40003f64270 */
[----:B------:R-:W-:Y:S02]  /*1b790*/  FSEL R180, R161, -INF , P4 ;  /* 0xff800000a1b47808 */ /* 0x000fe40002000000 */
[----:B------:R-:W-:Y:S02]  /*1b7a0*/  ISETP.GT.AND P4, PT, R153, 0x38, PT ;  /* 0x000000389900780c */ /* 0x000fe40003f84270 */
[----:B------:R-:W-:-:S02]  /*1b7b0*/  FSEL R183, R160, -INF , P1 ;  /* 0xff800000a0b77808 */ /* 0x000fc40000800000 */
[----:B------:R-:W-:Y:S02]  /*1b7c0*/  ISETP.GT.AND P1, PT, R153, 0x39, PT ;  /* 0x000000399900780c */ /* 0x000fe40003f24270 */
[----:B------:R-:W-:Y:S02]  /*1b7d0*/  FSEL R185, R162, -INF , P2 ;  /* 0xff800000a2b97808 */ /* 0x000fe40001000000 */
[----:B------:R-:W-:Y:S01]  /*1b7e0*/  FSEL R179, R163, -INF , P3 ;  /* 0xff800000a3b37808 */ /* 0x000fe20001800000 */
[----:B------:R-:W-:Y:S01]  /*1b7f0*/  IMAD.MOV.U32 R163, RZ, RZ, R157 ;  /* 0x000000ffffa37224 */ /* 0x000fe200078e009d */
[C---:B------:R-:W-:Y:S01]  /*1b800*/  ISETP.GT.AND P2, PT, R153.reuse, 0x40, PT ;  /* 0x000000409900780c */ /* 0x040fe20003f44270 */
[----:B------:R-:W-:Y:S01]  /*1b810*/  IMAD.MOV.U32 R157, RZ, RZ, R156 ;  /* 0x000000ffff9d7224 */ /* 0x000fe200078e009c */
[----:B-1----:R-:W-:Y:S01]  /*1b820*/  FSEL R178, R178, -INF , P4 ;  /* 0xff800000b2b27808 */ /* 0x002fe20002000000 */
[----:B------:R-:W-:Y:S01]  /*1b830*/  IMAD.MOV.U32 R156, RZ, RZ, R184 ;  /* 0x000000ffff9c7224 */ /* 0x000fe200078e00b8 */
[----:B------:R-:W-:-:S02]  /*1b840*/  ISETP.GT.AND P3, PT, R153, 0x41, PT ;  /* 0x000000419900780c */ /* 0x000fc40003f64270 */
[----:B------:R-:W-:Y:S02]  /*1b850*/  ISETP.GT.AND P4, PT, R153, 0x48, PT ;  /* 0x000000489900780c */ /* 0x000fe40003f84270 */
[----:B------:R-:W-:Y:S01]  /*1b860*/  FSEL R184, R164, -INF , P1 ;  /* 0xff800000a4b87808 */ /* 0x000fe20000800000 */
[----:B------:R-:W-:Y:S01]  /*1b870*/  IMAD.MOV.U32 R164, RZ, RZ, R154 ;  /* 0x000000ffffa47224 */ /* 0x000fe200078e009a */
[----:B------:R-:W-:Y:S02]  /*1b880*/  FSEL R177, R177, -INF , P2 ;  /* 0xff800000b1b17808 */ /* 0x000fe40001000000 */
[C---:B------:R-:W-:Y:S02]  /*1b890*/  ISETP.GT.AND P1, PT, R153.reuse, 0x49, PT ;  /* 0x000000499900780c */ /* 0x040fe40003f24270 */
[----:B------:R-:W-:Y:S02]  /*1b8a0*/  ISETP.GT.AND P2, PT, R153, 0x50, PT ;  /* 0x000000509900780c */ /* 0x000fe40003f44270 */
[----:B------:R-:W-:-:S02]  /*1b8b0*/  FSEL R154, R165, -INF , P3 ;  /* 0xff800000a59a7808 */ /* 0x000fc40001800000 */
[----:B------:R-:W-:Y:S02]  /*1b8c0*/  FSEL R172, R172, -INF , P4 ;  /* 0xff800000acac7808 */ /* 0x000fe40002000000 */
[C---:B------:R-:W-:Y:S02]  /*1b8d0*/  ISETP.GT.AND P3, PT, R153.reuse, 0x51, PT ;  /* 0x000000519900780c */ /* 0x040fe40003f64270 */
[----:B------:R-:W-:Y:S02]  /*1b8e0*/  ISETP.GT.AND P4, PT, R153, 0x58, PT ;  /* 0x000000589900780c */ /* 0x000fe40003f84270 */
[----:B0-----:R-:W-:Y:S02]  /*1b8f0*/  FSEL R173, R173, -INF , P1 ;  /* 0xff800000adad7808 */ /* 0x001fe40000800000 */
[----:B------:R-:W-:Y:S02]  /*1b900*/  FSEL R161, R167, -INF , P2 ;  /* 0xff800000a7a17808 */ /* 0x000fe40001000000 */
[----:B------:R-:W-:-:S02]  /*1b910*/  ISETP.GT.AND P1, PT, R153, 0x59, PT ;  /* 0x000000599900780c */ /* 0x000fc40003f24270 */
[----:B------:R-:W-:Y:S02]  /*1b920*/  ISETP.GT.AND P2, PT, R153, 0x60, PT ;  /* 0x000000609900780c */ /* 0x000fe40003f44270 */
[----:B------:R-:W-:Y:S02]  /*1b930*/  FSEL R160, R166, -INF , P3 ;  /* 0xff800000a6a07808 */ /* 0x000fe40001800000 */
[----:B------:R-:W-:Y:S02]  /*1b940*/  FSEL R162, R169, -INF , P4 ;  /* 0xff800000a9a27808 */ /* 0x000fe40002000000 */
[C---:B------:R-:W-:Y:S02]  /*1b950*/  ISETP.GT.AND P3, PT, R153.reuse, 0x61, PT ;  /* 0x000000619900780c */ /* 0x040fe40003f64270 */
[----:B------:R-:W-:Y:S01]  /*1b960*/  ISETP.GT.AND P4, PT, R153, 0x68, PT ;  /* 0x000000689900780c */ /* 0x000fe20003f84270 */
[----:B------:R-:W-:Y:S01]  /*1b970*/  IMAD.MOV.U32 R167, RZ, RZ, R156 ;  /* 0x000000ffffa77224 */ /* 0x000fe200078e009c */
[----:B------:R-:W-:-:S02]  /*1b980*/  MOV R165, R157 ;  /* 0x0000009d00a57202 */ /* 0x000fc40000000f00 */
[----:B------:R-:W-:Y:S02]  /*1b990*/  FSEL R156, R174, -INF , P1 ;  /* 0xff800000ae9c7808 */ /* 0x000fe40000800000 */
[----:B------:R-:W-:Y:S02]  /*1b9a0*/  FSEL R157, R175, -INF , P2 ;  /* 0xff800000af9d7808 */ /* 0x000fe40001000000 */
[C---:B------:R-:W-:Y:S02]  /*1b9b0*/  ISETP.GT.AND P1, PT, R168.reuse, RZ, PT ;  /* 0x000000ffa800720c */ /* 0x040fe40003f24270 */
[----:B------:R-:W-:Y:S02]  /*1b9c0*/  ISETP.GT.AND P2, PT, R168, 0x1, PT ;  /* 0x00000001a800780c */ /* 0x000fe40003f44270 */
[----:B------:R-:W-:Y:S02]  /*1b9d0*/  FSEL R158, R176, -INF , P3 ;  /* 0xff800000b09e7808 */ /* 0x000fe40001800000 */
[----:B------:R-:W-:-:S02]  /*1b9e0*/  FSEL R159, R189, -INF , P4 ;  /* 0xff800000bd9f7808 */ /* 0x000fc40002000000 */
[C---:B------:R-:W-:Y:S02]  /*1b9f0*/  ISETP.GT.AND P3, PT, R168.reuse, 0x8, PT ;  /* 0x00000008a800780c */ /* 0x040fe40003f64270 */
[----:B------:R-:W-:Y:S02]  /*1ba00*/  ISETP.GT.AND P4, PT, R168, 0x9, PT ;  /* 0x00000009a800780c */ /* 0x000fe40003f84270 */
[----:B------:R-:W-:Y:S02]  /*1ba10*/  FSEL R197, R197, -INF , P1 ;  /* 0xff800000c5c57808 */ /* 0x000fe40000800000 */
[----:B------:R-:W-:Y:S02]  /*1ba20*/  FSEL R198, R198, -INF , P2 ;  /* 0xff800000c6c67808 */ /* 0x000fe40001000000 */
[C---:B------:R-:W-:Y:S02]  /*1ba30*/  ISETP.GT.AND P1, PT, R168.reuse, 0x10, PT ;  /* 0x00000010a800780c */ /* 0x040fe40003f24270 */
[----:B------:R-:W-:-:S02]  /*1ba40*/  ISETP.GT.AND P2, PT, R168, 0x11, PT ;  /* 0x00000011a800780c */ /* 0x000fc40003f44270 */
[----:B------:R-:W-:Y:S02]  /*1ba50*/  FSEL R191, R191, -INF , P3 ;  /* 0xff800000bfbf7808 */ /* 0x000fe40001800000 */
[----:B------:R-:W-:Y:S02]  /*1ba60*/  FSEL R196, R196, -INF , P4 ;  /* 0xff800000c4c47808 */ /* 0x000fe40002000000 */
[C---:B------:R-:W-:Y:S02]  /*1ba70*/  ISETP.GT.AND P3, PT, R168.reuse, 0x18, PT ;  /* 0x00000018a800780c */ /* 0x040fe40003f64270 */
[----:B------:R-:W-:Y:S02]  /*1ba80*/  ISETP.GT.AND P4, PT, R168, 0x19, PT ;  /* 0x00000019a800780c */ /* 0x000fe40003f84270 */
[----:B------:R-:W-:Y:S02]  /*1ba90*/  FSEL R228, R8, -INF , P1 ;  /* 0xff80000008e47808 */ /* 0x000fe40000800000 */
[----:B------:R-:W-:Y:S01]  /*1baa0*/  FSEL R215, R215, -INF , P2 ;  /* 0xff800000d7d77808 */ /* 0x000fe20001000000 */
[----:B------:R-:W0:Y:S01]  /*1bab0*/  MUFU.TANH R229, R229 ;  /* 0x000000e500e57308 */ /* 0x000e220000002400 */
[C---:B------:R-:W-:Y:S01]  /*1bac0*/  ISETP.GT.AND P1, PT, R168.reuse, 0x20, PT ;  /* 0x00000020a800780c */ /* 0x040fe20003f24270 */
[----:B------:R-:W-:Y:S01]  /*1bad0*/  UMOV UR41, UR40 ;  /* 0x0000002800297c82 */ /* 0x000fe20008000000 */
[----:B------:R-:W-:Y:S01]  /*1bae0*/  ISETP.GT.AND P2, PT, R168, 0x21, PT ;  /* 0x00000021a800780c */ /* 0x000fe20003f44270 */
[----:B------:R-:W-:Y:S01]  /*1baf0*/  FMUL.FTZ R205, R2, R205 ;  /* 0x000000cd02cd7220 */ /* 0x000fe20000410000 */
[----:B------:R-:W-:Y:S01]  /*1bb00*/  FSEL R200, R200, -INF , P3 ;  /* 0xff800000c8c87808 */ /* 0x000fe20001800000 */
[----:B------:R1:W5:Y:S01]  /*1bb10*/  LDL.LU R8, [R1+0x1c4] ;  /* 0x0001c40001087983 */ /* 0x0003620000300800 */
        /* <DEDUP_REMOVED lines=26> */
[C---:B------:R-:W-:Y:S02]  /*1bcc0*/  ISETP.GT.AND P4, PT, R168.reuse, 0x59, PT ;  /* 0x00000059a800780c */ /* 0x040fe40003f84270 */
[----:B------:R-:W-:Y:S02]  /*1bcd0*/  FSEL R163, R163, -INF , P1 ;  /* 0xff800000a3a37808 */ /* 0x000fe40000800000 */
[----:B------:R-:W-:Y:S02]  /*1bce0*/  FSEL R164, R21, -INF , P2 ;  /* 0xff80000015a47808 */ /* 0x000fe40001000000 */
[----:B------:R-:W-:Y:S02]  /*1bcf0*/  ISETP.GT.AND P1, PT, R168, 0x60, PT ;  /* 0x00000060a800780c */ /* 0x000fe40003f24270 */
[----:B------:R-:W-:-:S02]  /*1bd00*/  FSEL R214, R214, -INF , P3 ;  /* 0xff800000d6d67808 */ /* 0x000fc40001800000 */
[----:B------:R-:W-:Y:S02]  /*1bd10*/  FSEL R21, R211, -INF , P4 ;  /* 0xff800000d3157808 */ /* 0x000fe40002000000 */
[C---:B------:R-:W-:Y:S02]  /*1bd20*/  ISETP.GT.AND P2, PT, R168.reuse, 0x61, PT ;  /* 0x00000061a800780c */ /* 0x040fe40003f44270 */
[C---:B------:R-:W-:Y:S02]  /*1bd30*/  ISETP.GT.AND P3, PT, R168.reuse, 0x68, PT ;  /* 0x00000068a800780c */ /* 0x040fe40003f64270 */
[----:B------:R-:W-:Y:S02]  /*1bd40*/  ISETP.GT.AND P4, PT, R168, 0x69, PT ;  /* 0x00000069a800780c */ /* 0x000fe40003f84270 */
[----:B------:R-:W-:Y:S02]  /*1bd50*/  FSEL R165, R210, -INF , P1 ;  /* 0xff800000d2a57808 */ /* 0x000fe40000800000 */
[----:B------:R-:W-:-:S02]  /*1bd60*/  FSEL R166, R7, -INF , P2 ;  /* 0xff80000007a67808 */ /* 0x000fc40001000000 */
[----:B------:R-:W-:Y:S01]  /*1bd70*/  FSEL R167, R5, -INF , P3 ;  /* 0xff80000005a77808 */ /* 0x000fe20001800000 */
[----:B------:R-:W2:Y:S01]  /*1bd80*/  MUFU.TANH R195, R195 ;  /* 0x000000c300c37308 */ /* 0x000ea20000002400 */
[----:B------:R-:W-:-:S07]  /*1bd90*/  FSEL R210, R4, -INF , P4 ;  /* 0xff80000004d27808 */ /* 0x000fce0002000000 */
[----:B------:R-:W3:Y:S01]  /*1bda0*/  MUFU.TANH R226, R226 ;  /* 0x000000e200e27308 */ /* 0x000ee20000002400 */
[----:B------:R-:W-:-:S07]  /*1bdb0*/  ISETP.GT.AND P1, PT, R168, 0x70, PT ;  /* 0x00000070a800780c */ /* 0x000fce0003f24270 */
[----:B------:R-:W4:Y:S01]  /*1bdc0*/  MUFU.TANH R227, R227 ;  /* 0x000000e300e37308 */ /* 0x000f220000002400 */
[C---:B------:R-:W-:Y:S02]  /*1bdd0*/  ISETP.GT.AND P2, PT, R168.reuse, 0x71, PT ;  /* 0x00000071a800780c */ /* 0x040fe40003f44270 */
[----:B------:R-:W-:Y:S01]  /*1bde0*/  ISETP.GT.AND P5, PT, R153, 0x79, PT ;  /* 0x000000799900780c */ /* 0x000fe20003fa4270 */
[----:B------:R-:W-:Y:S01]  /*1bdf0*/  IMAD.U32 R169, RZ, RZ, UR41 ;  /* 0x00000029ffa97e24 */ /* 0x000fe2000f8e00ff */
[C---:B------:R-:W-:Y:S01]  /*1be00*/  ISETP.GT.AND P3, PT, R168.reuse, 0x78, PT ;  /* 0x00000078a800780c */ /* 0x040fe20003f64270 */
[----:B------:R1:W5:Y:S01]  /*1be10*/  LDL.LU R7, [R1+0x1c0] ;  /* 0x0001c00001077983 */ /* 0x0003620000300800 */
[----:B------:R-:W-:Y:S02]  /*1be20*/  ISETP.GT.AND P4, PT, R168, 0x79, PT ;  /* 0x00000079a800780c */ /* 0x000fe40003f84270 */
[----:B------:R-:W-:Y:S01]  /*1be30*/  FMNMX.FTZ R168, R197, R225, !PT ;  /* 0x000000e1c5a87209 */ /* 0x000fe20007810000 */
[----:B------:R1:W-:Y:S01]  /*1be40*/  MUFU.TANH R176, R205 ;  /* 0x000000cd00b07308 */ /* 0x0003e20000002400 */
[----:B0-----:R-:W-:Y:S01]  /*1be50*/  FSEL R211, R229, -INF , P1 ;  /* 0xff800000e5d37808 */ /* 0x001fe20000800000 */
[----:B------:R0:W5:Y:S01]  /*1be60*/  LDL.LU R5, [R1+0x1bc] ;  /* 0x0001bc0001057983 */ /* 0x0001620000300800 */
[----:B------:R-:W-:-:S02]  /*1be70*/  FMNMX.FTZ R168, R198, R168, !PT ;  /* 0x000000a8c6a87209 */ /* 0x000fc40007810000 */
[----:B--2---:R-:W-:Y:S01]  /*1be80*/  FSEL R195, R195, -INF , P2 ;  /* 0xff800000c3c37808 */ /* 0x004fe20001000000 */
[----:B------:R0:W5:Y:S01]  /*1be90*/  LDL.LU R4, [R1+0x1b8] ;  /* 0x0001b80001047983 */ /* 0x0001620000300800 */
        /* <DEDUP_REMOVED lines=26> */
[----:B------:R-:W-:Y:S02]  /*1c040*/  FMNMX.FTZ R168, R211, R168, !PT ;  /* 0x000000a8d3a87209 */ /* 0x000fe40007810000 */
[----:B---3--:R-:W-:Y:S02]  /*1c050*/  FSEL R226, R226, -INF , P3 ;  /* 0xff800000e2e27808 */ /* 0x008fe40001800000 */
[----:B------:R-:W-:Y:S02]  /*1c060*/  FMNMX.FTZ R168, R195, R168, !PT ;  /* 0x000000a8c3a87209 */ /* 0x000fe40007810000 */
[----:B----4-:R-:W-:Y:S02]  /*1c070*/  FSEL R227, R227, -INF , P4 ;  /* 0xff800000e3e37808 */ /* 0x010fe40002000000 */
[C---:B------:R-:W-:Y:S02]  /*1c080*/  ISETP.GT.AND P1, PT, R153.reuse, 0x69, PT ;  /* 0x000000699900780c */ /* 0x040fe40003f24270 */
[----:B------:R-:W-:-:S02]  /*1c090*/  ISETP.GT.AND P2, PT, R153, 0x70, PT ;  /* 0x000000709900780c */ /* 0x000fc40003f44270 */
[C---:B------:R-:W-:Y:S02]  /*1c0a0*/  ISETP.GT.AND P3, PT, R153.reuse, 0x71, PT ;  /* 0x000000719900780c */ /* 0x040fe40003f64270 */
[----:B------:R-:W-:Y:S02]  /*1c0b0*/  ISETP.GT.AND P4, PT, R153, 0x78, PT ;  /* 0x000000789900780c */ /* 0x000fe40003f84270 */
[----:B------:R-:W-:-:S04]  /*1c0c0*/  FMNMX.FTZ R153, R226, R168, !PT ;  /* 0x000000a8e2997209 */ /* 0x000fc80007810000 */
[----:B------:R-:W-:-:S05]  /*1c0d0*/  FMNMX.FTZ R153, R227, R153, !PT ;  /* 0x00000099e3997209 */ /* 0x000fca0007810000 */
[----:B------:R-:W2:Y:S02]  /*1c0e0*/  SHFL.BFLY PT, R168, R153, 0x2, 0x1f ;  /* 0x0c401f0099a87f89 */ /* 0x000ea400000e0000 */
[----:B--2---:R-:W-:-:S05]  /*1c0f0*/  FMNMX.FTZ R168, R153, R168, !PT ;  /* 0x000000a899a87209 */ /* 0x004fca0007810000 */
[----:B------:R-:W2:Y:S02]  /*1c100*/  SHFL.BFLY PT, R153, R168, 0x1, 0x1f ;  /* 0x0c201f00a8997f89 */ /* 0x000ea400000e0000 */
[----:B--2---:R-:W-:-:S04]  /*1c110*/  FMNMX.FTZ R168, R168, R153, !PT ;  /* 0x00000099a8a87209 */ /* 0x004fc80007810000 */
[C---:B------:R-:W-:Y:S01]  /*1c120*/  FSETP.NEU.FTZ.AND P6, PT, R168.reuse, -INF , PT ;  /* 0xff800000a800780b */ /* 0x040fe20003fdd000 */
[----:B------:R-:W-:-:S03]  /*1c130*/  FFMA.FTZ R169, R168, R169, -8 ;  /* 0xc1000000a8a97423 */ /* 0x000fc600000100a9 */
[----:B------:R-:W-:Y:S02]  /*1c140*/  FSEL R153, R168, RZ, P6 ;  /* 0x000000ffa8997208 */ /* 0x000fe40003000000 */
[----:B------:R-:W-:-:S03]  /*1c150*/  FSEL R169, R169, RZ, P6 ;  /* 0x000000ffa9a97208 */ /* 0x000fc60003000000 */
[----:B------:R-:W-:Y:S02]  /*1c160*/  FADD.FTZ R153, -R153, R225 ;  /* 0x000000e199997221 */ /* 0x000fe40000010100 */
[----:B------:R-:W-:-:S02]  /*1c170*/  FFMA.FTZ R191, R191, UR41, -R169 ;  /* 0x00000029bfbf7c23 */ /* 0x000fc400080108a9 */
[----:B------:R-:W-:Y:S01]  /*1c180*/  FMUL.FTZ R153, R153, UR41 ;  /* 0x0000002999997c20 */ /* 0x000fe20008410000 */
        /* <DEDUP_REMOVED lines=14> */
[----:B-1----:R-:W-:-:S01]  /*1c270*/  FFMA.FTZ R205, R199, UR41, -R169 ;  /* 0x00000029c7cd7c23 */ /* 0x002fc200080108a9 */
        /* <DEDUP_REMOVED lines=15> */
[----:B------:R-:W-:-:S02]  /*1c370*/  FFMA.FTZ R227, R227, UR41, -R169 ;  /* 0x00000029e3e37c23 */ /* 0x000fc400080108a9 */
[----:B------:R-:W-:Y:S08]  /*1c380*/  MUFU.EX2 R169, R153 ;  /* 0x0000009900a97308 */ /* 0x000ff00000000800 */
[----:B------:R-:W-:Y:S08]  /*1c390*/  MUFU.EX2 R153, R191 ;  /* 0x000000bf00997308 */ /* 0x000ff00000000800 */
[----:B------:R1:W-:Y:S02]  /*1c3a0*/  MUFU.EX2 R191, R196 ;  /* 0x000000c400bf7308 */ /* 0x0003e40000000800 */
[----:B-1----:R-:W-:-:S04]  /*1c3b0*/  FMNMX.FTZ R196, R192, R224, !PT ;  /* 0x000000e0c0c47209 */ /* 0x002fc80007810000 */
        /* <DEDUP_REMOVED lines=9> */
[----:B------:R-:W-:Y:S01]  /*1c450*/  FMNMX.FTZ R196, R180, R196, !PT ;  /* 0x000000c4b4c47209 */ /* 0x000fe20007810000 */
[----:B------:R-:W1:Y:S03]  /*1c460*/  MUFU.EX2 R197, R197 ;  /* 0x000000c500c57308 */ /* 0x000e660000000800 */
[----:B------:R-:W-:-:S04]  /*1c470*/  FMNMX.FTZ R196, R183, R196, !PT ;  /* 0x000000c4b7c47209 */ /* 0x000fc80007810000 */
[----:B------:R-:W-:Y:S01]  /*1c480*/  FMNMX.FTZ R196, R185, R196, !PT ;  /* 0x000000c4b9c47209 */ /* 0x000fe20007810000 */
[----:B------:R-:W2:Y:S03]  /*1c490*/  MUFU.EX2 R198, R198 ;  /* 0x000000c600c67308 */ /* 0x000ea60000000800 */
[----:B------:R-:W-:-:S04]  /*1c4a0*/  FMNMX.FTZ R196, R179, R196, !PT ;  /* 0x000000c4b3c47209 */ /* 0x000fc80007810000 */
[----:B------:R-:W-:Y:S01]  /*1c4b0*/  FMNMX.FTZ R196, R178, R196, !PT ;  /* 0x000000c4b2c47209 */ /* 0x000fe20007810000 */
[----:B-1----:R-:W-:-:S03]  /*1c4c0*/  FFMA.FTZ R0, R169, R0, R197 ;  /* 0x00000000a9007223 */ /* 0x002fc600000100c5 */
[----:B------:R-:W-:-:S04]  /*1c4d0*/  FMNMX.FTZ R196, R184, R196, !PT ;  /* 0x000000c4b8c47209 */ /* 0x000fc80007810000 */
[----:B------:R-:W-:Y:S01]  /*1c4e0*/  FMNMX.FTZ R196, R177, R196, !PT ;  /* 0x000000c4b1c47209 */ /* 0x000fe20007810000 */
[----:B--2---:R-:W-:-:S03]  /*1c4f0*/  FADD.FTZ R0, R198, R0 ;  /* 0x00000000c6007221 */ /* 0x004fc60000010000 */
[----:B------:R-:W-:Y:S01]  /*1c500*/  FMNMX.FTZ R196, R154, R196, !PT ;  /* 0x000000c49ac47209 */ /* 0x000fe20007810000 */
[----:B------:R-:W-:-:S01]  /*1c510*/  FADD.FTZ R0, R153, R0 ;  /* 0x0000000099007221 */ /* 0x000fc20000010000 */
[----:B------:R-:W-:Y:S02]  /*1c520*/  F2FP.SATFINITE.E4M3.F32.PACK_AB_MERGE_C R153, R191, R153, RZ ;  /* 0x00000099bf99723e */ /* 0x000fe400048070ff */
[----:B------:R-:W-:Y:S02]  /*1c530*/  FMNMX.FTZ R196, R172, R196, !PT ;  /* 0x000000c4acc47209 */ /* 0x000fe40007810000 */
[----:B------:R-:W-:Y:S02]  /*1c540*/  F2FP.SATFINITE.E4M3.F32.PACK_AB_MERGE_C R153, R198, R197, R153 ;  /* 0x000000c5c699723e */ /* 0x000fe40004807099 */
[----:B------:R-:W-:-:S04]  /*1c550*/  FMNMX.FTZ R197, R173, R196, !PT ;  /* 0x000000c4adc57209 */ /* 0x000fc80007810000 */
[----:B------:R-:W-:Y:S01]  /*1c560*/  FMNMX.FTZ R197, R161, R197, !PT ;  /* 0x000000c5a1c57209 */ /* 0x000fe20007810000 */
[----:B------:R-:W-:-:S03]  /*1c570*/  FMUL.FTZ R208, R2, R208 ;  /* 0x000000d002d07220 */ /* 0x000fc60000410000 */
[----:B------:R-:W-:Y:S01]  /*1c580*/  FMNMX.FTZ R197, R160, R197, !PT ;  /* 0x000000c5a0c57209 */ /* 0x000fe20007810000 */
[----:B------:R-:W-:-:S03]  /*1c590*/  FMUL.FTZ R198, R2, R209 ;  /* 0x000000d102c67220 */ /* 0x000fc60000410000 */
[----:B------:R-:W-:Y:S01]  /*1c5a0*/  FMNMX.FTZ R197, R162, R197, !PT ;  /* 0x000000c5a2c57209 */ /* 0x000fe20007810000 */
[----:B------:R1:W2:Y:S03]  /*1c5b0*/  MUFU.TANH R196, R208 ;  /* 0x000000d000c47308 */ /* 0x0002a60000002400 */
[----:B------:R-:W-:Y:S01]  /*1c5c0*/  FMNMX.FTZ R199, R156, R197, !PT ;  /* 0x000000c59cc77209 */ /* 0x000fe20007810000 */
[----:B------:R-:W-:-:S03]  /*1c5d0*/  FMUL.FTZ R212, R2, R212 ;  /* 0x000000d402d47220 */ /* 0x000fc60000410000 */
[----:B------:R-:W-:Y:S01]  /*1c5e0*/  FMNMX.FTZ R199, R157, R199, !PT ;  /* 0x000000c79dc77209 */ /* 0x000fe20007810000 */
[----:B------:R-:W3:Y:S01]  /*1c5f0*/  MUFU.TANH R198, R198 ;  /* 0x000000c600c67308 */ /* 0x000ee20000002400 */
[----:B------:R-:W-:Y:S02]  /*1c600*/  FMUL.FTZ R213, R2, R213 ;  /* 0x000000d502d57220 */ /* 0x000fe40000410000 */
[----:B-1----:R-:W-:-:S05]  /*1c610*/  FMNMX.FTZ R208, R158, R199, !PT ;  /* 0x000000c79ed07209 */ /* 0x002fca0007810000 */
[----:B------:R-:W1:Y:S01]  /*1c620*/  MUFU.TANH R197, R212 ;  /* 0x000000d400c57308 */ /* 0x000e620000002400 */
[----:B------:R-:W-:Y:S02]  /*1c630*/  FSEL R176, R176, -INF , P1 ;  /* 0xff800000b0b07808 */ /* 0x000fe40000800000 */
[----:B------:R-:W-:-:S05]  /*1c640*/  FMNMX.FTZ R208, R159, R208, !PT ;  /* 0x000000d09fd07209 */ /* 0x000fca0007810000 */
[----:B------:R-:W4:Y:S01]  /*1c650*/  MUFU.TANH R199, R213 ;  /* 0x000000d500c77308 */ /* 0x000f220000002400 */
[----:B--2---:R-:W-:Y:S02]  /*1c660*/  FSEL R196, R196, -INF , P2 ;  /* 0xff800000c4c47808 */ /* 0x004fe40001000000 */
[----:B------:R-:W-:Y:S02]  /*1c670*/  FMNMX.FTZ R208, R176, R208, !PT ;  /* 0x000000d0b0d07209 */ /* 0x000fe40007810000 */
[----:B---3--:R-:W-:Y:S02]  /*1c680*/  FSEL R198, R198, -INF , P3 ;  /* 0xff800000c6c67808 */ /* 0x008fe40001800000 */
[----:B------:R-:W-:Y:S02]  /*1c690*/  FMNMX.FTZ R208, R196, R208, !PT ;  /* 0x000000d0c4d07209 */ /* 0x000fe40007810000 */
[----:B-1----:R-:W-:Y:S02]  /*1c6a0*/  FSEL R197, R197, -INF , P4 ;  /* 0xff800000c5c57808 */ /* 0x002fe40002000000 */
[----:B------:R-:W-:-:S04]  /*1c6b0*/  FMNMX.FTZ R208, R198, R208, !PT ;  /* 0x000000d0c6d07209 */ /* 0x000fc80007810000 */
[----:B------:R-:W-:Y:S02]  /*1c6c0*/  FMNMX.FTZ R208, R197, R208, !PT ;  /* 0x000000d0c5d07209 */ /* 0x000fe40007810000 */
[----:B----4-:R-:W-:-:S04]  /*1c6d0*/  FSEL R199, R199, -INF , P5 ;  /* 0xff800000c7c77808 */ /* 0x010fc80002800000 */
[----:B------:R-:W-:-:S05]  /*1c6e0*/  FMNMX.FTZ R208, R199, R208, !PT ;  /* 0x000000d0c7d07209 */ /* 0x000fca0007810000 */
[----:B------:R-:W1:Y:S01]  /*1c6f0*/  SHFL.BFLY PT, R209, R208, 0x2, 0x1f ;  /* 0x0c401f00d0d17f89 */ /* 0x000e6200000e0000 */
[----:B------:R1:W-:Y:S08]  /*1c700*/  MUFU.EX2 R212, R215 ;  /* 0x000000d700d47308 */ /* 0x0003f00000000800 */
[----:B------:R2:W-:Y:S01]  /*1c710*/  MUFU.EX2 R213, R225 ;  /* 0x000000e100d57308 */ /* 0x0005e20000000800 */
[----:B-1----:R-:W-:-:S05]  /*1c720*/  FMNMX.FTZ R215, R208, R209, !PT ;  /* 0x000000d1d0d77209 */ /* 0x002fca0007810000 */
[----:B--2---:R-:W1:Y:S02]  /*1c730*/  SHFL.BFLY PT, R225, R215, 0x1, 0x1f ;  /* 0x0c201f00d7e17f89 */ /* 0x004e6400000e0000 */
[----:B------:R1:W-:Y:S08]  /*1c740*/  MUFU.EX2 R209, R21 ;  /* 0x0000001500d17308 */ /* 0x0003f00000000800 */
[----:B------:R2:W-:Y:S01]  /*1c750*/  MUFU.EX2 R208, R214 ;  /* 0x000000d600d07308 */ /* 0x0005e20000000800 */
[----:B-1----:R-:W-:Y:S01]  /*1c760*/  FMNMX.FTZ R21, R215, R225, !PT ;  /* 0x000000e1d7157209 */ /* 0x002fe20007810000 */
[----:B------:R-:W-:-:S03]  /*1c770*/  IMAD.U32 R215, RZ, RZ, UR41 ;  /* 0x00000029ffd77e24 */ /* 0x000fc6000f8e00ff */
[C---:B------:R-:W-:Y:S01]  /*1c780*/  FSETP.NEU.FTZ.AND P1, PT, R21.reuse, -INF , PT ;  /* 0xff8000001500780b */ /* 0x040fe20003f3d000 */
[----:B------:R-:W-:-:S03]  /*1c790*/  FFMA.FTZ R215, R21, R215, -8 ;  /* 0xc100000015d77423 */ /* 0x000fc600000100d7 */
[----:B--2---:R-:W-:Y:S02]  /*1c7a0*/  FSEL R214, R21, RZ, P1 ;  /* 0x000000ff15d67208 */ /* 0x004fe40000800000 */
[----:B------:R-:W-:-:S03]  /*1c7b0*/  FSEL R215, R215, RZ, P1 ;  /* 0x000000ffd7d77208 */ /* 0x000fc60000800000 */
[----:B------:R-:W-:Y:S02]  /*1c7c0*/  FADD.FTZ R224, -R214, R224 ;  /* 0x000000e0d6e07221 */ /* 0x000fe40000010100 */
[----:B------:R-:W-:Y:S01]  /*1c7d0*/  MUFU.EX2 R214, R167 ;  /* 0x000000a700d67308 */ /* 0x000fe20000000800 */
[----:B------:R-:W-:-:S07]  /*1c7e0*/  FFMA.FTZ R192, R192, UR41, -R215 ;  /* 0x00000029c0c07c23 */ /* 0x000fce00080108d7 */
[----:B------:R1:W-:Y:S02]  /*1c7f0*/  MUFU.EX2 R167, R211 ;  /* 0x000000d300a77308 */ /* 0x0003e40000000800 */
[----:B-1----:R-:W-:-:S01]  /*1c800*/  FFMA.FTZ R211, R170, UR41, -R215 ;  /* 0x00000029aad37c23 */ /* 0x002fc200080108d7 */
[----:B------:R-:W-:-:S05]  /*1c810*/  FMUL.FTZ R170, R224, UR41 ;  /* 0x00000029e0aa7c20 */ /* 0x000fca0008410000 */
[----:B------:R-:W-:Y:S01]  /*1c820*/  MUFU.EX2 R192, R192 ;  /* 0x000000c000c07308 */ /* 0x000fe20000000800 */
[----:B------:R-:W-:-:S01]  /*1c830*/  FFMA.FTZ R152, R152, UR41, -R215 ;  /* 0x0000002998987c23 */ /* 0x000fc200080108d7 */
[----:B------:R-:W-:-:S06]  /*1c840*/  FFMA.FTZ R224, R171, UR41, -R215 ;  /* 0x00000029abe07c23 */ /* 0x000fcc00080108d7 */
[----:B------:R-:W1:Y:S08]  /*1c850*/  MUFU.EX2 R170, R170 ;  /* 0x000000aa00aa7308 */ /* 0x000e700000000800 */
[----:B------:R-:W2:Y:S08]  /*1c860*/  MUFU.EX2 R211, R211 ;  /* 0x000000d300d37308 */ /* 0x000eb00000000800 */
[----:B------:R-:W3:Y:S08]  /*1c870*/  MUFU.EX2 R152, R152 ;  /* 0x0000009800987308 */ /* 0x000ef00000000800 */
[----:B------:R-:W4:Y:S01]  /*1c880*/  MUFU.EX2 R224, R224 ;  /* 0x000000e000e07308 */ /* 0x000f220000000800 */
[----:B-1----:R-:W-:-:S04]  /*1c890*/  FFMA.FTZ R9, R170, R9, R192 ;  /* 0x00000009aa097223 */ /* 0x002fc800000100c0 */
[----:B--2---:R-:W-:Y:S01]  /*1c8a0*/  FADD.FTZ R9, R211, R9 ;  /* 0x00000009d3097221 */ /* 0x004fe20000010000 */
[----:B------:R-:W-:-:S03]  /*1c8b0*/  FFMA.FTZ R182, R182, UR41, -R215 ;  /* 0x00000029b6b67c23 */ /* 0x000fc600080108d7 */
[----:B---3--:R-:W-:Y:S01]  /*1c8c0*/  FADD.FTZ R9, R152, R9 ;  /* 0x0000000998097221 */ /* 0x008fe20000010000 */
[----:B----4-:R-:W-:Y:S02]  /*1c8d0*/  F2FP.SATFINITE.E4M3.F32.PACK_AB_MERGE_C R152, R224, R152, RZ ;  /* 0x00000098e098723e */ /* 0x010fe400048070ff */
[----:B------:R-:W1:Y:S02]  /*1c8e0*/  MUFU.EX2 R182, R182 ;  /* 0x000000b600b67308 */ /* 0x000e640000000800 */
[----:B------:R-:W-:Y:S01]  /*1c8f0*/  F2FP.SATFINITE.E4M3.F32.PACK_AB_MERGE_C R152, R211, R192, R152 ;  /* 0x000000c0d398723e */ /* 0x000fe20004807098 */
[--C-:B------:R-:W-:Y:S01]  /*1c900*/  FFMA.FTZ R192, R155, UR41, -R215.reuse ;  /* 0x000000299bc07c23 */ /* 0x100fe200080108d7 */
[----:B------:R-:W-:-:S01]  /*1c910*/  FFMA.FTZ R188, R188, UR41, -R215 ;  /* 0x00000029bcbc7c23 */ /* 0x000fc200080108d7 */
[----:B------:R-:W-:-:S04]  /*1c920*/  FFMA.FTZ R187, R187, UR41, -R215 ;  /* 0x00000029bbbb7c23 */ /* 0x000fc800080108d7 */
[----:B------:R-:W2:Y:S01]  /*1c930*/  MUFU.EX2 R192, R192 ;  /* 0x000000c000c07308 */ /* 0x000ea20000000800 */
[----:B------:R-:W-:-:S01]  /*1c940*/  FFMA.FTZ R186, R186, UR41, -R215 ;  /* 0x00000029baba7c23 */ /* 0x000fc200080108d7 */
[----:B------:R-:W-:-:S06]  /*1c950*/  FADD.FTZ R191, R191, R0 ;  /* 0x00000000bfbf7221 */ /* 0x000fcc0000010000 */
[----:B------:R-:W3:Y:S01]  /*1c960*/  MUFU.EX2 R200, R200 ;  /* 0x000000c800c87308 */ /* 0x000ee20000000800 */
[----:B------:R-:W-:-:S01]  /*1c970*/  FADD.FTZ R9, R224, R9 ;  /* 0x00000009e0097221 */ /* 0x000fc20000010000 */
[----:B------:R-:W-:-:S06]  /*1c980*/  FFMA.FTZ R181, R181, UR41, -R215 ;  /* 0x00000029b5b57c23 */ /* 0x000fcc00080108d7 */
[----:B------:R-:W4:Y:S01]  /*1c990*/  MUFU.EX2 R188, R188 ;  /* 0x000000bc00bc7308 */ /* 0x000f220000000800 */
[----:B------:R-:W-:-:S01]  /*1c9a0*/  FADD.FTZ R191, R213, R191 ;  /* 0x000000bfd5bf7221 */ /* 0x000fc20000010000 */
[----:B-1----:R-:W-:-:S06]  /*1c9b0*/  FADD.FTZ R9, R182, R9 ;  /* 0x00000009b6097221 */ /* 0x002fcc0000010000 */
[----:B------:R-:W1:Y:S08]  /*1c9c0*/  MUFU.EX2 R201, R201 ;  /* 0x000000c900c97308 */ /* 0x000e700000000800 */
[----:B------:R-:W0:Y:S01]  /*1c9d0*/  MUFU.EX2 R187, R187 ;  /* 0x000000bb00bb7308 */ /* 0x000e220000000800 */
[----:B------:R-:W-:-:S01]  /*1c9e0*/  FADD.FTZ R191, R212, R191 ;  /* 0x000000bfd4bf7221 */ /* 0x000fc20000010000 */
[----:B--2---:R-:W-:-:S06]  /*1c9f0*/  FADD.FTZ R9, R192, R9 ;  /* 0x00000009c0097221 */ /* 0x004fcc0000010000 */
[----:B------:R-:W2:Y:S01]  /*1ca00*/  MUFU.EX2 R193, R193 ;  /* 0x000000c100c17308 */ /* 0x000ea20000000800 */
[----:B------:R-:W-:-:S07]  /*1ca10*/  FFMA.FTZ R183, R183, UR41, -R215 ;  /* 0x00000029b7b77c23 */ /* 0x000fce00080108d7 */
[----:B------:R-:W2:Y:S01]  /*1ca20*/  MUFU.EX2 R186, R186 ;  /* 0x000000ba00ba7308 */ /* 0x000ea20000000800 */
[----:B---3--:R-:W-:-:S07]  /*1ca30*/  FADD.FTZ R191, R200, R191 ;  /* 0x000000bfc8bf7221 */ /* 0x008fce0000010000 */
[----:B------:R3:W-:Y:S01]  /*1ca40*/  MUFU.EX2 R171, R195 ;  /* 0x000000c300ab7308 */ /* 0x0007e20000000800 */
[----:B----4-:R-:W-:-:S07]  /*1ca50*/  FADD.FTZ R9, R188, R9 ;  /* 0x00000009bc097221 */ /* 0x010fce0000010000 */
[----:B------:R-:W4:Y:S01]  /*1ca60*/  MUFU.EX2 R194, R194 ;  /* 0x000000c200c27308 */ /* 0x000f220000000800 */
[----:B---3--:R-:W-:-:S01]  /*1ca70*/  FFMA.FTZ R195, R180, UR41, -R215 ;  /* 0x00000029b4c37c23 */ /* 0x008fc200080108d7 */
[----:B------:R-:W-:-:S06]  /*1ca80*/  FFMA.FTZ R180, R185, UR41, -R215 ;  /* 0x00000029b9b47c23 */ /* 0x000fcc00080108d7 */
[----:B------:R-:W3:Y:S01]  /*1ca90*/  MUFU.EX2 R181, R181 ;  /* 0x000000b500b57308 */ /* 0x000ee20000000800 */
[----:B-1----:R-:W-:-:S01]  /*1caa0*/  FADD.FTZ R191, R201, R191 ;  /* 0x000000bfc9bf7221 */ /* 0x002fc20000010000 */
[----:B0-----:R-:W-:-:S06]  /*1cab0*/  FADD.FTZ R9, R187, R9 ;  /* 0x00000009bb097221 */ /* 0x001fcc0000010000 */
[----:B------:R-:W0:Y:S01]  /*1cac0*/  MUFU.EX2 R202, R202 ;  /* 0x000000ca00ca7308 */ /* 0x000e220000000800 */
[----:B------:R-:W-:-:S07]  /*1cad0*/  FFMA.FTZ R179, R179, UR41, -R215 ;  /* 0x00000029b3b37c23 */ /* 0x000fce00080108d7 */
[----:B------:R-:W1:Y:S01]  /*1cae0*/  MUFU.EX2 R195, R195 ;  /* 0x000000c300c37308 */ /* 0x000e620000000800 */
[----:B--2---:R-:W-:-:S01]  /*1caf0*/  FADD.FTZ R191, R193, R191 ;  /* 0x000000bfc1bf7221 */ /* 0x004fc20000010000 */
[----:B------:R-:W-:-:S06]  /*1cb00*/  FADD.FTZ R9, R186, R9 ;  /* 0x00000009ba097221 */ /* 0x000fcc0000010000 */
[----:B------:R-:W2:Y:S01]  /*1cb10*/  MUFU.EX2 R203, R203 ;  /* 0x000000cb00cb7308 */ /* 0x000ea20000000800 */
[----:B------:R-:W-:-:S07]  /*1cb20*/  FFMA.FTZ R178, R178, UR41, -R215 ;  /* 0x00000029b2b27c23 */ /* 0x000fce00080108d7 */
[----:B------:R-:W2:Y:S01]  /*1cb30*/  MUFU.EX2 R183, R183 ;  /* 0x000000b700b77308 */ /* 0x000ea20000000800 */
[----:B----4-:R-:W-:-:S01]  /*1cb40*/  FADD.FTZ R191, R194, R191 ;  /* 0x000000bfc2bf7221 */ /* 0x010fc20000010000 */
[----:B---3--:R-:W-:-:S06]  /*1cb50*/  FADD.FTZ R9, R181, R9 ;  /* 0x00000009b5097221 */ /* 0x008fcc0000010000 */
[----:B------:R-:W3:Y:S01]  /*1cb60*/  MUFU.EX2 R189, R189 ;  /* 0x000000bd00bd7308 */ /* 0x000ee20000000800 */
[----:B------:R-:W-:-:S07]  /*1cb70*/  FFMA.FTZ R0, R184, UR41, -R215 ;  /* 0x00000029b8007c23 */ /* 0x000fce00080108d7 */
[----:B------:R-:W4:Y:S01]  /*1cb80*/  MUFU.EX2 R180, R180 ;  /* 0x000000b400b47308 */ /* 0x000f220000000800 */
[----:B0-----:R-:W-:-:S01]  /*1cb90*/  FADD.FTZ R191, R202, R191 ;  /* 0x000000bfcabf7221 */ /* 0x001fc20000010000 */
[----:B-1----:R-:W-:-:S06]  /*1cba0*/  FADD.FTZ R9, R195, R9 ;  /* 0x00000009c3097221 */ /* 0x002fcc0000010000 */
        /* <DEDUP_REMOVED lines=8> */
[----:B---3--:R-:W-:-:S01]  /*1cc30*/  FADD.FTZ R191, R189, R191 ;  /* 0x000000bfbdbf7221 */ /* 0x008fc20000010000 */
[----:B----4-:R-:W-:-:S06]  /*1cc40*/  FADD.FTZ R9, R180, R9 ;  /* 0x00000009b4097221 */ /* 0x010fcc0000010000 */
[----:B------:R-:W3:Y:S01]  /*1cc50*/  MUFU.EX2 R205, R205 ;  /* 0x000000cd00cd7308 */ /* 0x000ee20000000800 */
[----:B------:R-:W-:-:S07]  /*1cc60*/  FFMA.FTZ R172, R172, UR41, -R215 ;  /* 0x00000029acac7c23 */ /* 0x000fce00080108d7 */
[----:B------:R-:W4:Y:S01]  /*1cc70*/  MUFU.EX2 R0, R0 ;  /* 0x0000000000007308 */ /* 0x000f220000000800 */
[----:B------:R-:W-:Y:S01]  /*1cc80*/  F2FP.SATFINITE.E4M3.F32.PACK_AB_MERGE_C R154, R187, R188, RZ ;  /* 0x000000bcbb9a723e */ /* 0x000fe200048070ff */
[----:B0-----:R-:W-:-:S06]  /*1cc90*/  FADD.FTZ R191, R190, R191 ;  /* 0x000000bfbebf7221 */ /* 0x001fcc0000010000 */
[----:B------:R-:W0:Y:S01]  /*1cca0*/  MUFU.EX2 R175, R175 ;  /* 0x000000af00af7308 */ /* 0x000e220000000800 */
[----:B------:R-:W-:-:S01]  /*1ccb0*/  FFMA.FTZ R173, R173, UR41, -R215 ;  /* 0x00000029adad7c23 */ /* 0x000fc200080108d7 */
[----:B-1----:R-:W-:-:S06]  /*1ccc0*/  FADD.FTZ R9, R179, R9 ;  /* 0x00000009b3097221 */ /* 0x002fcc0000010000 */
[----:B------:R-:W1:Y:S01]  /*1ccd0*/  MUFU.EX2 R177, R177 ;  /* 0x000000b100b17308 */ /* 0x000e620000000800 */
[----:B------:R-:W-:Y:S01]  /*1cce0*/  F2FP.SATFINITE.E4M3.F32.PACK_AB_MERGE_C R154, R192, R182, R154 ;  /* 0x000000b6c09a723e */ /* 0x000fe2000480709a */
[----:B--2---:R-:W-:-:S06]  /*1ccf0*/  FADD.FTZ R191, R204, R191 ;  /* 0x000000bfccbf7221 */ /* 0x004fcc0000010000 */
[----:B------:R-:W2:Y:S01]  /*1cd00*/  MUFU.EX2 R174, R174 ;  /* 0x000000ae00ae7308 */ /* 0x000ea20000000800 */
[----:B------:R-:W-:-:S07]  /*1cd10*/  FADD.FTZ R9, R178, R9 ;  /* 0x00000009b2097221 */ /* 0x000fce0000010000 */
[----:B------:R-:W2:Y:S01]  /*1cd20*/  MUFU.EX2 R184, R184 ;  /* 0x000000b800b87308 */ /* 0x000ea20000000800 */
[----:B---3--:R-:W-:-:S01]  /*1cd30*/  FADD.FTZ R191, R205, R191 ;  /* 0x000000bfcdbf7221 */ /* 0x008fc20000010000 */
[----:B----4-:R-:W-:-:S06]  /*1cd40*/  FADD.FTZ R9, R0, R9 ;  /* 0x0000000900097221 */ /* 0x010fcc0000010000 */
[----:B------:R-:W3:Y:S08]  /*1cd50*/  MUFU.EX2 R206, R206 ;  /* 0x000000ce00ce7308 */ /* 0x000ef00000000800 */
[----:B------:R-:W4:Y:S01]  /*1cd60*/  MUFU.EX2 R172, R172 ;  /* 0x000000ac00ac7308 */ /* 0x000f220000000800 */
[----:B0-----:R-:W-:-:S07]  /*1cd70*/  FADD.FTZ R191, R175, R191 ;  /* 0x000000bfafbf7221 */ /* 0x001fce0000010000 */
[----:B------:R0:W-:Y:S01]  /*1cd80*/  MUFU.EX2 R182, R173 ;  /* 0x000000ad00b67308 */ /* 0x0001e20000000800 */
[----:B-1----:R-:W-:-:S07]  /*1cd90*/  FADD.FTZ R9, R177, R9 ;  /* 0x00000009b1097221 */ /* 0x002fce0000010000 */
[----:B------:R-:W1:Y:S01]  /*1cda0*/  MUFU.EX2 R207, R207 ;  /* 0x000000cf00cf7308 */ /* 0x000e620000000800 */
[----:B0-----:R-:W-:-:S01]  /*1cdb0*/  FFMA.FTZ R173, R161, UR41, -R215 ;  /* 0x00000029a1ad7c23 */ /* 0x001fc200080108d7 */
[--C-:B------:R-:W-:Y:S01]  /*1cdc0*/  FFMA.FTZ R161, R160, UR41, -R215.reuse ;  /* 0x00000029a0a17c23 */ /* 0x100fe200080108d7 */
[----:B------:R-:W-:-:S05]  /*1cdd0*/  FFMA.FTZ R160, R162, UR41, -R215 ;  /* 0x00000029a2a07c23 */ /* 0x000fca00080108d7 */
[----:B------:R-:W0:Y:S01]  /*1cde0*/  MUFU.EX2 R163, R163 ;  /* 0x000000a300a37308 */ /* 0x000e220000000800 */
[----:B--2---:R-:W-:-:S01]  /*1cdf0*/  FADD.FTZ R191, R174, R191 ;  /* 0x000000bfaebf7221 */ /* 0x004fc20000010000 */
[----:B------:R-:W-:-:S06]  /*1ce00*/  FADD.FTZ R9, R184, R9 ;  /* 0x00000009b8097221 */ /* 0x000fcc0000010000 */
[----:B------:R-:W2:Y:S01]  /*1ce10*/  MUFU.EX2 R173, R173 ;  /* 0x000000ad00ad7308 */ /* 0x000ea20000000800 */
[----:B------:R-:W-:-:S01]  /*1ce20*/  FFMA.FTZ R156, R156, UR41, -R215 ;  /* 0x000000299c9c7c23 */ /* 0x000fc200080108d7 */
[----:B---3--:R-:W-:-:S06]  /*1ce30*/  FADD.FTZ R191, R206, R191 ;  /* 0x000000bfcebf7221 */ /* 0x008fcc0000010000 */
[----:B------:R-:W3:Y:S01]  /*1ce40*/  MUFU.EX2 R164, R164 ;  /* 0x000000a400a47308 */ /* 0x000ee20000000800 */
[----:B----4-:R-:W-:-:S07]  /*1ce50*/  FADD.FTZ R9, R172, R9 ;  /* 0x00000009ac097221 */ /* 0x010fce0000010000 */
[----:B------:R4:W3:Y:S01]  /*1ce60*/  MUFU.EX2 R162, R161 ;  /* 0x000000a100a27308 */ /* 0x0008e20000000800 */
[----:B------:R-:W-:-:S01]  /*1ce70*/  FFMA.FTZ R157, R157, UR41, -R215 ;  /* 0x000000299d9d7c23 */ /* 0x000fc200080108d7 */
[----:B-1----:R-:W-:Y:S01]  /*1ce80*/  FADD.FTZ R191, R207, R191 ;  /* 0x000000bfcfbf7221 */ /* 0x002fe20000010000 */
[----:B------:R-:W-:-:S05]  /*1ce90*/  FADD.FTZ R9, R182, R9 ;  /* 0x00000009b6097221 */ /* 0x000fca0000010000 */
[----:B------:R-:W1:Y:S01]  /*1cea0*/  MUFU.EX2 R160, R160 ;  /* 0x000000a000a07308 */ /* 0x000e620000000800 */
[----:B------:R-:W-:Y:S01]  /*1ceb0*/  F2FP.SATFINITE.E4M3.F32.PACK_AB_MERGE_C R195, R183, R195, RZ ;  /* 0x000000c3b7c3723e */ /* 0x000fe200048070ff */
[----:B------:R-:W-:Y:S01]  /*1cec0*/  FFMA.FTZ R158, R158, UR41, -R215 ;  /* 0x000000299e9e7c23 */ /* 0x000fe200080108d7 */
[----:B0-----:R-:W-:-:S05]  /*1ced0*/  FADD.FTZ R191, R163, R191 ;  /* 0x000000bfa3bf7221 */ /* 0x001fca0000010000 */
[----:B------:R-:W0:Y:S01]  /*1cee0*/  MUFU.EX2 R156, R156 ;  /* 0x0000009c009c7308 */ /* 0x000e220000000800 */
[----:B--2---:R-:W-:-:S01]  /*1cef0*/  FADD.FTZ R9, R173, R9 ;  /* 0x00000009ad097221 */ /* 0x004fc20000010000 */
[----:B------:R-:W-:Y:S01]  /*1cf00*/  FFMA.FTZ R159, R159, UR41, -R215 ;  /* 0x000000299f9f7c23 */ /* 0x000fe200080108d7 */
[----:B----4-:R-:W-:-:S05]  /*1cf10*/  F2FP.SATFINITE.E4M3.F32.PACK_AB_MERGE_C R161, R0, R178, RZ ;  /* 0x000000b200a1723e */ /* 0x010fca00048070ff */
[----:B------:R-:W2:Y:S01]  /*1cf20*/  MUFU.EX2 R165, R165 ;  /* 0x000000a500a57308 */ /* 0x000ea20000000800 */
[----:B---3--:R-:W-:-:S01]  /*1cf30*/  FADD.FTZ R191, R164, R191 ;  /* 0x000000bfa4bf7221 */ /* 0x008fc20000010000 */
[----:B------:R-:W-:-:S06]  /*1cf40*/  FADD.FTZ R9, R162, R9 ;  /* 0x00000009a2097221 */ /* 0x000fcc0000010000 */
[----:B------:R-:W3:Y:S01]  /*1cf50*/  MUFU.EX2 R183, R157 ;  /* 0x0000009d00b77308 */ /* 0x000ee20000000800 */
[----:B------:R-:W-:-:S01]  /*1cf60*/  FFMA.FTZ R176, R176, UR41, -R215 ;  /* 0x00000029b0b07c23 */ /* 0x000fc200080108d7 */
[----:B------:R-:W-:-:S06]  /*1cf70*/  FADD.FTZ R191, R208, R191 ;  /* 0x000000bfd0bf7221 */ /* 0x000fcc0000010000 */
[----:B------:R-:W4:Y:S01]  /*1cf80*/  MUFU.EX2 R166, R166 ;  /* 0x000000a600a67308 */ /* 0x000f220000000800 */
[----:B-1----:R-:W-:-:S01]  /*1cf90*/  FADD.FTZ R9, R160, R9 ;  /* 0x00000009a0097221 */ /* 0x002fc20000010000 */
[----:B------:R-:W-:-:S06]  /*1cfa0*/  FFMA.FTZ R196, R196, UR41, -R215 ;  /* 0x00000029c4c47c23 */ /* 0x000fcc00080108d7 */
[----:B------:R-:W1:Y:S01]  /*1cfb0*/  MUFU.EX2 R178, R158 ;  /* 0x0000009e00b27308 */ /* 0x000e620000000800 */
[----:B------:R-:W-:-:S01]  /*1cfc0*/  FADD.FTZ R191, R209, R191 ;  /* 0x000000bfd1bf7221 */ /* 0x000fc20000010000 */
[----:B0-----:R-:W-:-:S06]  /*1cfd0*/  FADD.FTZ R9, R156, R9 ;  /* 0x000000099c097221 */ /* 0x001fcc0000010000 */
[----:B------:R-:W0:Y:S01]  /*1cfe0*/  MUFU.EX2 R159, R159 ;  /* 0x0000009f009f7308 */ /* 0x000e220000000800 */
[----:B------:R-:W-:-:S01]  /*1cff0*/  FFMA.FTZ R198, R198, UR41, -R215 ;  /* 0x00000029c6c67c23 */ /* 0x000fc200080108d7 */
[----:B--2---:R-:W-:-:S06]  /*1d000*/  FADD.FTZ R191, R165, R191 ;  /* 0x000000bfa5bf7221 */ /* 0x004fcc0000010000 */
[----:B------:R-:W2:Y:S01]  /*1d010*/  MUFU.EX2 R210, R210 ;  /* 0x000000d200d27308 */ /* 0x000ea20000000800 */
[----:B---3--:R-:W-:-:S01]  /*1d020*/  FADD.FTZ R9, R183, R9 ;  /* 0x00000009b7097221 */ /* 0x008fc20000010000 */
[----:B------:R-:W-:-:S06]  /*1d030*/  FFMA.FTZ R197, R197, UR41, -R215 ;  /* 0x00000029c5c57c23 */ /* 0x000fcc00080108d7 */
[----:B------:R-:W3:Y:S01]  /*1d040*/  MUFU.EX2 R0, R176 ;  /* 0x000000b000007308 */ /* 0x000ee20000000800 */
[----:B------:R-:W-:-:S01]  /*1d050*/  FFMA.FTZ R199, R199, UR41, -R215 ;  /* 0x00000029c7c77c23 */ /* 0x000fc200080108d7 */
[----:B----4-:R-:W-:Y:S01]  /*1d060*/  FADD.FTZ R191, R166, R191 ;  /* 0x000000bfa6bf7221 */ /* 0x010fe20000010000 */
[----:B-1----:R-:W-:-:S05]  /*1d070*/  FADD.FTZ R9, R178, R9 ;  /* 0x00000009b2097221 */ /* 0x002fca0000010000 */
[----:B------:R-:W1:Y:S01]  /*1d080*/  MUFU.EX2 R196, R196 ;  /* 0x000000c400c47308 */ /* 0x000e620000000800 */
[----:B------:R-:W-:-:S01]  /*1d090*/  FADD.FTZ R191, R214, R191 ;  /* 0x000000bfd6bf7221 */ /* 0x000fc20000010000 */
[----:B0-----:R-:W-:-:S06]  /*1d0a0*/  FADD.FTZ R9, R159, R9 ;  /* 0x000000099f097221 */ /* 0x001fcc0000010000 */
[----:B------:R-:W0:Y:S01]  /*1d0b0*/  MUFU.EX2 R198, R198 ;  /* 0x000000c600c67308 */ /* 0x000e220000000800 */
[----:B--2---:R-:W-:-:S01]  /*1d0c0*/  FADD.FTZ R191, R210, R191 ;  /* 0x000000bfd2bf7221 */ /* 0x004fc20000010000 */
[----:B---3--:R-:W-:-:S06]  /*1d0d0*/  FADD.FTZ R9, R0, R9 ;  /* 0x0000000900097221 */ /* 0x008fcc0000010000 */
[----:B------:R-:W2:Y:S01]  /*1d0e0*/  MUFU.EX2 R226, R226 ;  /* 0x000000e200e27308 */ /* 0x000ea20000000800 */
[----:B------:R-:W-:-:S07]  /*1d0f0*/  VIADD R155, R6, 0x38840 ;  /* 0x00038840069b7836 */ /* 0x000fce0000000000 */
[----:B------:R-:W-:Y:S01]  /*1d100*/  MUFU.EX2 R227, R227 ;  /* 0x000000e300e37308 */ /* 0x000fe20000000800 */
[----:B------:R-:W-:-:S07]  /*1d110*/  IMAD.U32 R185, RZ, RZ, UR37 ;  /* 0x00000025ffb97e24 */ /* 0x000fce000f8e00ff */
[----:B------:R-:W3:Y:S08]  /*1d120*/  MUFU.EX2 R197, R197 ;  /* 0x000000c500c57308 */ /* 0x000ef00000000800 */
[----:B------:R-:W4:Y:S01]  /*1d130*/  MUFU.EX2 R199, R199 ;  /* 0x000000c700c77308 */ /* 0x000f220000000800 */
[----:B------:R-:W-:-:S01]  /*1d140*/  FADD.FTZ R191, R167, R191 ;  /* 0x000000bfa7bf7221 */ /* 0x000fc20000010000 */
[----:B-1----:R-:W-:Y:S01]  /*1d150*/  FADD.FTZ R9, R196, R9 ;  /* 0x00000009c4097221 */ /* 0x002fe20000010000 */
[----:B------:R-:W-:-:S02]  /*1d160*/  F2FP.SATFINITE.E4M3.F32.PACK_AB_MERGE_C R172, R182, R172, RZ ;  /* 0x000000acb6ac723e */ /* 0x000fc400048070ff */
[----:B------:R-:W-:Y:S01]  /*1d170*/  F2FP.SATFINITE.E4M3.F32.PACK_AB_MERGE_C R182, R0, R159, RZ ;  /* 0x0000009f00b6723e */ /* 0x000fe200048070ff */
[----:B------:R-:W-:-:S01]  /*1d180*/  FADD.FTZ R0, R171, R191 ;  /* 0x000000bfab007221 */ /* 0x000fc20000010000 */
[----:B------:R-:W-:Y:S01]  /*1d190*/  PRMT R155, R185, 0x654, R155 ;  /* 0x00000654b99b7816 */ /* 0x000fe2000000009b */
[----:B0-----:R-:W-:-:S01]  /*1d1a0*/  FADD.FTZ R9, R198, R9 ;  /* 0x00000009c6097221 */ /* 0x001fc20000010000 */
[----:B------:R-:W-:Y:S01]  /*1d1b0*/  F2FP.SATFINITE.E4M3.F32.PACK_AB_MERGE_C R208, R209, R208, RZ ;  /* 0x000000d0d1d0723e */ /* 0x000fe200048070ff */
[----:B--2---:R-:W-:-:S01]  /*1d1c0*/  FADD.FTZ R0, R226, R0 ;  /* 0x00000000e2007221 */ /* 0x004fc20000010000 */
[----:B------:R0:W-:Y:S01]  /*1d1d0*/  SYNCS.ARRIVE.TRANS64.RED.A1T0 RZ, [R155+URZ], RZ ;  /* 0x000000ff9bff79a7 */ /* 0x0001e2000810043f */
[----:B------:R-:W-:Y:S01]  /*1d1e0*/  F2FP.SATFINITE.E4M3.F32.PACK_AB_MERGE_C R210, R210, R214, RZ ;  /* 0x000000d6d2d2723e */ /* 0x000fe200048070ff */
[----:B---3--:R-:W-:Y:S01]  /*1d1f0*/  FADD.FTZ R9, R197, R9 ;  /* 0x00000009c5097221 */ /* 0x008fe20000010000 */
[----:B------:R-:W-:Y:S02]  /*1d200*/  F2FP.SATFINITE.E4M3.F32.PACK_AB_MERGE_C R202, R203, R202, RZ ;  /* 0x000000cacbca723e */ /* 0x000fe400048070ff */
[----:B------:R-:W-:-:S02]  /*1d210*/  F2FP.SATFINITE.E4M3.F32.PACK_AB_MERGE_C R204, R205, R204, RZ ;  /* 0x000000cccdcc723e */ /* 0x000fc400048070ff */
[----:B------:R-:W-:Y:S02]  /*1d220*/  F2FP.SATFINITE.E4M3.F32.PACK_AB_MERGE_C R206, R207, R206, RZ ;  /* 0x000000cecfce723e */ /* 0x000fe400048070ff */
[----:B0-----:R-:W-:Y:S02]  /*1d230*/  F2FP.SATFINITE.E4M3.F32.PACK_AB_MERGE_C R155, R201, R200, RZ ;  /* 0x000000c8c99b723e */ /* 0x001fe400048070ff */
[----:B------:R-:W-:Y:S02]  /*1d240*/  F2FP.SATFINITE.E4M3.F32.PACK_AB_MERGE_C R176, R156, R160, RZ ;  /* 0x000000a09cb0723e */ /* 0x000fe400048070ff */
[----:B------:R-:W-:Y:S02]  /*1d250*/  F2FP.SATFINITE.E4M3.F32.PACK_AB_MERGE_C R226, R227, R226, RZ ;  /* 0x000000e2e3e2723e */ /* 0x000fe400048070ff */
[----:B----4-:R-:W-:Y:S01]  /*1d260*/  F2FP.SATFINITE.E4M3.F32.PACK_AB_MERGE_C R185, R199, R197, RZ ;  /* 0x000000c5c7b9723e */ /* 0x010fe200048070ff */
[----:B------:R-:W-:Y:S01]  /*1d270*/  FADD.FTZ R0, R227, R0 ;  /* 0x00000000e3007221 */ /* 0x000fe20000010000 */
[----:B------:R-:W-:Y:S01]  /*1d280*/  F2FP.SATFINITE.E4M3.F32.PACK_AB_MERGE_C R158, R179, R180, R161 ;  /* 0x000000b4b39e723e */ /* 0x000fe200048070a1 */
[----:B------:R-:W-:Y:S01]  /*1d290*/  FADD.FTZ R9, R199, R9 ;  /* 0x00000009c7097221 */ /* 0x000fe20000010000 */
[----:B------:R-:W-:Y:S01]  /*1d2a0*/  F2FP.SATFINITE.E4M3.F32.PACK_AB_MERGE_C R163, R164, R163, R208 ;  /* 0x000000a3a4a3723e */ /* 0x000fe200048070d0 */
[-C--:B------:R-:W-:Y:S01]  /*1d2b0*/  FMUL.FTZ R24, R24, R170.reuse ;  /* 0x000000aa18187220 */ /* 0x080fe20000410000 */
[----:B------:R-:W-:Y:S01]  /*1d2c0*/  F2FP.SATFINITE.E4M3.F32.PACK_AB_MERGE_C R165, R166, R165, R210 ;  /* 0x000000a5a6a5723e */ /* 0x000fe200048070d2 */
[-C--:B------:R-:W-:Y:S01]  /*1d2d0*/  FMUL.FTZ R25, R25, R170.reuse ;  /* 0x000000aa19197220 */ /* 0x080fe20000410000 */
[----:B------:R-:W-:Y:S01]  /*1d2e0*/  F2FP.SATFINITE.E4M3.F32.PACK_AB_MERGE_C R155, R212, R213, R155 ;  /* 0x000000d5d49b723e */ /* 0x000fe2000480709b */
[----:B------:R-:W-:Y:S01]  /*1d2f0*/  FMUL.FTZ R28, R28, R170 ;  /* 0x000000aa1c1c7220 */ /* 0x000fe20000410000 */
[----:B------:R-:W-:Y:S01]  /*1d300*/  F2FP.SATFINITE.E4M3.F32.PACK_AB_MERGE_C R156, R181, R186, R195 ;  /* 0x000000bab59c723e */ /* 0x000fe200048070c3 */
[-C--:B------:R-:W-:Y:S01]  /*1d310*/  FMUL.FTZ R29, R29, R170.reuse ;  /* 0x000000aa1d1d7220 */ /* 0x080fe20000410000 */
        /* <DEDUP_REMOVED lines=132> */
[----:B------:R-:W-:Y:S06]  /*1db60*/  @!P0 BRA `(.L_x_3240) ;  /* 0x0000000000048947 */ /* 0x000fec0003800000 */
[----:B------:R-:W-:Y:S01]  /*1db70*/  BPT.TRAP 0x1 ;  /* 0x000000040000795c */ /* 0x000fe20000300000 */
.L_x_3240:
[----:B-----5:R0:W1:Y:S01]  /*1db80*/  SYNCS.PHASECHK.TRANS64.TRYWAIT P1, [R6+URZ+0x38850], R7 ;  /* 0x03885007060075a7 */ /* 0x020062000802017f */
[----:B------:R-:W-:Y:S05]  /*1db90*/  @!P0 BRA `(.L_x_3241) ;  /* 0x0000000000048947 */ /* 0x000fea0003800000 */
[----:B------:R-:W-:Y:S01]  /*1dba0*/  BPT.TRAP 0x1 ;  /* 0x000000040000795c */ /* 0x000fe20000300000 */
.L_x_3241:
[----:B------:R-:W-:Y:S04]  /*1dbb0*/  BSSY B0, `(.L_x_3242) ;  /* 0x0000004000007945 */ /* 0x000fe80003800000 */
[----:B-1----:R-:W-:Y:S05]  /*1dbc0*/  @P1 BRA `(.L_x_3243) ;  /* 0x0000000000081947 */ /* 0x002fea0003800000 */
[----:B------:R-:W1:Y:S02]  /*1dbd0*/  SYNCS.PHASECHK.TRANS64.TRYWAIT P1, [R6+URZ+0x38850], R7 ;  /* 0x03885007060075a7 */ /* 0x000e64000802017f */
[----:B-1----:R-:W-:Y:S05]  /*1dbe0*/  @!P1 BRA `(.L_x_3244) ;  /* 0x0000016000dc9947 */ /* 0x002fea0003800000 */
.L_x_3243:
[----:B------:R-:W-:Y:S05]  /*1dbf0*/  BSYNC B0 ;  /* 0x0000000000007941 */ /* 0x000fea0003800000 */
.L_x_3242:
[----:B------:R-:W2:Y:S01]  /*1dc00*/  S2R R169, SR_TID.X ;  /* 0x0000000000a97919 */ /* 0x000ea20000002100 */
[----:B------:R-:W-:Y:S05]  /*1dc10*/  WARPSYNC.ALL ;  /* 0x0000000000007948 */ /* 0x000fea0003800000 */
[----:B------:R-:W-:Y:S02]  /*1dc20*/  LEA R170, R8, UR43, 0xb ;  /* 0x0000002b08aa7c11 */ /* 0x000fe4000f8e58ff */
[----:B------:R-:W-:Y:S02]  /*1dc30*/  MOV R171, 0x40000040 ;  /* 0x4000004000ab7802 */ /* 0x000fe40000000f00 */
[----:B------:R-:W-:-:S02]  /*1dc40*/  R2UR UR6, R170 ;  /* 0x00000000aa0672ca */ /* 0x000fc400000e0000 */
[----:B------:R-:W-:Y:S01]  /*1dc50*/  R2UR UR7, R171 ;  /* 0x00000000ab0772ca */ /* 0x000fe200000e0000 */
[----:B------:R-:W-:Y:S01]  /*1dc60*/  IMAD.MOV.U32 R171, RZ, RZ, 0x40000040 ;  /* 0x40000040ffab7424 */ /* 0x000fe200078e00ff */
[----:B--2---:R-:W-:-:S05]  /*1dc70*/  SHF.R.U32.HI R169, RZ, 0x7, R169 ;  /* 0x00000007ffa97819 */ /* 0x004fca00000116a9 */
[----:B01----:R-:W-:-:S05]  /*1dc80*/  VIADD R7, R169, 0x8 ;  /* 0x00000008a9077836 */ /* 0x003fca0000000000 */
[----:B------:R0:W-:Y:S06]  /*1dc90*/  BAR.SYNC.DEFER_BLOCKING R7, 0x100 ;  /* 0x000400070000751d */ /* 0x0001ec0000010000 */
[----:B------:R-:W-:-:S06]  /*1dca0*/  WARPGROUP.ARRIVE ;  /* 0x00000000000079c5 */ /* 0x000fcc0000000000 */
[----:B------:R-:W-:Y:S03]  /*1dcb0*/  QGMMA.64x256x32.F32.E4M3.E4M3 R24, R152, gdesc[UR4], R24, gsb0 ;  /* 0x03e0000498187df3 */ /* 0x000fe60008000818 */
[----:B------:R-:W-:Y:S02]  /*1dcc0*/  WARPGROUP.DEPBAR.LE gsb0, 0x0 ;  /* 0x00008000000079c5 */ /* 0x000fe40000010000 */
[----:B------:R-:W-:Y:S01]  /*1dcd0*/  VIADD R152, R170, 0x2 ;  /* 0x00000002aa987836 */ /* 0x000fe20000000000 */
[----:B------:R-:W-:Y:S01]  /*1dce0*/  WARPGROUP.ARRIVE ;  /* 0x00000000000079c5 */ /* 0x000fe20000000000 */
[----:B------:R-:W-:-:S03]  /*1dcf0*/  IMAD.MOV.U32 R153, RZ, RZ, 0x40000040 ;  /* 0x40000040ff997424 */ /* 0x000fc600078e00ff */
[----:B------:R-:W-:Y:S01]  /*1dd00*/  R2UR UR6, R152 ;  /* 0x00000000980672ca */ /* 0x000fe200000e0000 */
[C---:B------:R-:W-:Y:S01]  /*1dd10*/  VIADD R152, R170.reuse, 0x4 ;  /* 0x00000004aa987836 */ /* 0x040fe20000000000 */
[----:B------:R-:W-:Y:S01]  /*1dd20*/  R2UR UR7, R153 ;  /* 0x00000000990772ca */ /* 0x000fe200000e0000 */
[----:B------:R-:W-:Y:S01]  /*1dd30*/  IMAD.MOV.U32 R153, RZ, RZ, 0x40000040 ;  /* 0x40000040ff997424 */ /* 0x000fe200078e00ff */
[----:B------:R-:W-:-:S14]  /*1dd40*/  IADD3 R170, R170, 0x6, RZ ;  /* 0x00000006aaaa7810 */ /* 0x000fdc0007ffe0ff */
        /* <DEDUP_REMOVED lines=14> */
[----:B0-----:R-:W-:Y:S05]  /*1de30*/  @!P0 BRA `(.L_x_3245) ;  /* 0x0000000000048947 */ /* 0x001fea0003800000 */
[----:B------:R-:W-:Y:S01]  /*1de40*/  BPT.TRAP 0x1 ;  /* 0x000000040000795c */ /* 0x000fe20000300000 */
.L_x_3245:
[----:B------:R-:W2:Y:S01]  /*1de50*/  LDL R8, [R1+0x58] ;  /* 0x0000580001087983 */ /* 0x000ea20000100800 */
[----:B------:R-:W-:Y:S01]  /*1de60*/  VIADD R6, R6, 0x38860 ;  /* 0x0003886006067836 */ /* 0x000fe20000000000 */
[----:B------:R-:W-:Y:S01]  /*1de70*/  MOV R224, R21 ;  /* 0x0000001500e07202 */ /* 0x000fe20000000f00 */
[----:B------:R-:W-:Y:S02]  /*1de80*/  IMAD.U32 R7, RZ, RZ, UR37 ;  /* 0x00000025ff077e24 */ /* 0x000fe4000f8e00ff */
[----:B------:R-:W-:-:S03]  /*1de90*/  IMAD.MOV.U32 R225, RZ, RZ, R168 ;  /* 0x000000ffffe17224 */ /* 0x000fc600078e00a8 */
[----:B------:R-:W-:-:S04]  /*1dea0*/  PRMT R6, R7, 0x654, R6 ;  /* 0x0000065407067816 */ /* 0x000fc80000000006 */
[----:B------:R0:W-:Y:S01]  /*1deb0*/  SYNCS.ARRIVE.TRANS64.RED.A1T0 RZ, [R6+URZ], RZ ;  /* 0x000000ff06ff79a7 */ /* 0x0001e2000810043f */
[C---:B--2---:R-:W-:Y:S01]  /*1dec0*/  ISETP.GT.AND P1, PT, R3.reuse, R8, PT ;  /* 0x000000080300720c */ /* 0x044fe20003f24270 */
[----:B------:R-:W-:-:S12]  /*1ded0*/  VIADD R3, R3, 0xffffffff ;  /* 0xffffffff03037836 */ /* 0x000fd80000000000 */
[----:B0-----:R-:W-:Y:S05]  /*1dee0*/  @P1 BRA `(.L_x_3246) ;  /* 0xffffffc4002c1947 */ /* 0x001fea000383ffff */
.L_x_3234:
[----:B------:R-:W2:Y:S02]  /*1def0*/  LDL R6, [R1+0x5c] ;  /* 0x00005c0001067983 */ /* 0x000ea40000100800 */
[----:B--2---:R-:W-:-:S13]  /*1df00*/  ISETP.GE.AND P1, PT, R3, R6, PT ;  /* 0x000000060300720c */ /* 0x004fda0003f26270 */
[----:B------:R-:W-:Y:S05]  /*1df10*/  @!P1 BRA `(.L_x_3247) ;  /* 0x0000002c006c9947 */ /* 0x000fea0003800000 */
[----:B------:R-:W-:Y:S02]  /*1df20*/  IMAD.MOV.U32 R224, RZ, RZ, R168 ;  /* 0x000000ffffe07224 */ /* 0x000fe400078e00a8 */
[----:B------:R-:W-:-:S07]  /*1df30*/  IMAD.MOV.U32 R225, RZ, RZ, R21 ;  /* 0x000000ffffe17224 */ /* 0x000fce00078e0015 */
.L_x_3259:
[----:B------:R-:W-:Y:S01]  /*1df40*/  VIADD R221, R221, 0x1 ;  /* 0x00000001dddd7836 */ /* 0x000fe20000000000 */
[----:B------:R-:W-:Y:S05]  /*1df50*/  YIELD ;  /* 0x0000000000007946 */ /* 0x000fea0003800000 */
[----:B------:R-:W-:-:S04]  /*1df60*/  ISETP.NE.AND P1, PT, R221, 0x2, PT ;  /* 0x00000002dd00780c */ /* 0x000fc80003f25270 */
[----:B------:R-:W-:Y:S02]  /*1df70*/  SEL R8, R221, RZ, P1 ;  /* 0x000000ffdd087207 */ /* 0x000fe40000800000 */
[----:B------:R-:W-:-:S03]  /*1df80*/  SEL R6, RZ, 0x1, P1 ;  /* 0x00000001ff067807 */ /* 0x000fc60000800000 */
[----:B------:R-:W-:Y:S01]  /*1df90*/  IMAD.MOV.U32 R221, RZ, RZ, R8 ;  /* 0x000000ffffdd7224 */ /* 0x000fe200078e0008 */
[----:B------:R-:W-:Y:S01]  /*1dfa0*/  LOP3.LUT R222, R222, R6, RZ, 0x3c, !PT ;  /* 0x00000006dede7212 */ /* 0x000fe200078e3cff */
[----:B0-----:R-:W-:Y:S06]  /*1dfb0*/  @!P0 BRA `(.L_x_3248) ;  /* 0x0000000000048947 */ /* 0x001fec0003800000 */
[----:B------:R-:W-:Y:S01]  /*1dfc0*/  BPT.TRAP 0x1 ;  /* 0x000000040000795c */ /* 0x000fe20000300000 */
.L_x_3248:
[----:B------:R-:W-:Y:S01]  /*1dfd0*/  IMAD R6, R221, 0x8, R23 ;  /* 0x00000008dd067824 */ /* 0x000fe200078e0217 */
[----:B------:R-:W-:-:S04]  /*1dfe0*/  SHF.L.U32 R7, R222, 0x1f, RZ ;  /* 0x0000001fde077819 */ /* 0x000fc800000006ff */
[----:B------:R0:W1:Y:S01]  /*1dff0*/  SYNCS.PHASECHK.TRANS64.TRYWAIT P1, [R6+URZ+0x38830], R7 ;  /* 0x03883007060075a7 */ /* 0x000062000802017f */
[----:B------:R-:W-:Y:S05]  /*1e000*/  @!P0 BRA `(.L_x_3249) ;  /* 0x0000000000048947 */ /* 0x000fea0003800000 */
[----:B------:R-:W-:Y:S01]  /*1e010*/  BPT.TRAP 0x1 ;  /* 0x000000040000795c */ /* 0x000fe20000300000 */
.L_x_3249:
[----:B------:R-:W-:Y:S01]  /*1e020*/  LEA R20, R8, UR42, 0xb ;  /* 0x0000002a08147c11 */ /* 0x000fe2000f8e58ff */
[----:B------:R-:W-:-:S03]  /*1e030*/  IMAD.MOV.U32 R21, RZ, RZ, 0x40000040 ;  /* 0x40000040ff157424 */ /* 0x000fc600078e00ff */
[C---:B------:R-:W-:Y:S01]  /*1e040*/  IADD3 R152, R20.reuse, 0x2, RZ ;  /* 0x0000000214987810 */ /* 0x040fe20007ffe0ff */
[----:B------:R-:W-:Y:S01]  /*1e050*/  VIADD R155, R20, 0x4 ;  /* 0x00000004149b7836 */ /* 0x000fe20000000000 */
[----:B-1----:R-:W-:Y:S06]  /*1e060*/  @P1 BRA `(.L_x_3250) ;  /* 0x0000000000081947 */ /* 0x002fec0003800000 */
[----:B------:R-:W1:Y:S02]  /*1e070*/  SYNCS.PHASECHK.TRANS64.TRYWAIT P1, [R6+URZ+0x38830], R7 ;  /* 0x03883007060075a7 */ /* 0x000e64000802017f */
[----:B-1----:R-:W-:Y:S05]  /*1e080*/  @!P1 BRA `(.L_x_3251) ;  /* 0x0000015c00c89947 */ /* 0x002fea0003800000 */
.L_x_3250:
[----:B------:R0:W-:Y:S04]  /*1e090*/  STL.64 [R1+0x1c0], R6 ;  /* 0x0001c00601007387 */ /* 0x0001e80000100a00 */
[----:B01----:R-:W2:Y:S04]  /*1e0a0*/  LDL.64 R6, [R1+0x40] ;  /* 0x0000400001067983 */ /* 0x003ea80000100a00 */
[----:B------:R0:W-:Y:S01]  /*1e0b0*/  STL.64 [R1+0x1b8], R2 ;  /* 0x0001b80201007387 */ /* 0x0001e20000100a00 */
[----:B------:R-:W-:Y:S05]  /*1e0c0*/  WARPSYNC.ALL ;  /* 0x0000000000007948 */ /* 0x000fea0003800000 */
[----:B------:R-:W-:Y:S01]  /*1e0d0*/  VIADD R154, R20, 0x6 ;  /* 0x00000006149a7836 */ /* 0x000fe20000000000 */
[----:B------:R-:W3:Y:S04]  /*1e0e0*/  LDL.64 R226, [R1+0x10] ;  /* 0x0000100001e27983 */ /* 0x000ee80000100a00 */
[----:B0-----:R-:W4:Y:S01]  /*1e0f0*/  LDL.64 R2, [R1+0x38] ;  /* 0x0000380001027983 */ /* 0x001f220000100a00 */
[----:B------:R-:W-:Y:S01]  /*1e100*/  R2UR UR10, R152 ;  /* 0x00000000980a72ca */ /* 0x000fe200000e0000 */
[----:B------:R-:W-:Y:S01]  /*1e110*/  IMAD.MOV.U32 R152, RZ, RZ, R155 ;  /* 0x000000ffff987224 */ /* 0x000fe200078e009b */
        /* <DEDUP_REMOVED lines=8> */
[----:B------:R-:W-:-:S02]  /*1e1a0*/  R2UR UR5, R5 ;  /* 0x00000000050572ca */ /* 0x000fc400000e0000 */
[----:B------:R-:W-:Y:S01]  /*1e1b0*/  R2UR UR18, R154 ;  /* 0x000000009a1272ca */ /* 0x000fe200000e0000 */
[C---:B------:R-:W-:Y:S01]  /*1e1c0*/  VIADD R154, R20.reuse, 0x402 ;  /* 0x00000402149a7836 */ /* 0x040fe20000000000 */
[----:B------:R-:W-:Y:S02]  /*1e1d0*/  IADD3 R152, R20, 0x400, RZ ;  /* 0x0000040014987810 */ /* 0x000fe40007ffe0ff */
[C---:B------:R-:W-:Y:S02]  /*1e1e0*/  R2UR UR11, R153.reuse ;  /* 0x00000000990b72ca */ /* 0x040fe400000e0000 */
[----:B------:R-:W-:Y:S02]  /*1e1f0*/  R2UR UR15, R153 ;  /* 0x00000000990f72ca */ /* 0x000fe400000e0000 */
[----:B------:R-:W-:Y:S02]  /*1e200*/  R2UR UR19, R155 ;  /* 0x000000009b1372ca */ /* 0x000fe400000e0000 */
[----:B------:R-:W-:-:S02]  /*1e210*/  R2UR UR22, R152 ;  /* 0x00000000981672ca */ /* 0x000fc400000e0000 */
[----:B------:R-:W-:Y:S02]  /*1e220*/  R2UR UR23, R153 ;  /* 0x00000000991772ca */ /* 0x000fe400000e0000 */
[----:B------:R-:W-:Y:S02]  /*1e230*/  R2UR UR26, R154 ;  /* 0x000000009a1a72ca */ /* 0x000fe400000e0000 */
[----:B------:R-:W-:Y:S02]  /*1e240*/  R2UR UR27, R155 ;  /* 0x000000009b1b72ca */ /* 0x000fe400000e0000 */
[----:B------:R-:W-:Y:S02]  /*1e250*/  R2UR UR30, R156 ;  /* 0x000000009c1e72ca */ /* 0x000fe400000e0000 */
[----:B------:R-:W-:Y:S02]  /*1e260*/  R2UR UR31, R157 ;  /* 0x000000009d1f72ca */ /* 0x000fe400000e0000 */
[----:B------:R-:W-:-:S06]  /*1e270*/  WARPGROUP.ARRIVE ;  /* 0x00000000000079c5 */ /* 0x000fcc0000000000 */
[----:B------:R-:W-:Y:S01]  /*1e280*/  QGMMA.64x128x32.F32.E4M3.E4M3 R152, gdesc[UR4], RZ, !UPT, gsb0 ;  /* 0x01e00000049879f3 */ /* 0x000fe2000c0008ff */
[----:B------:R-:W-:Y:S01]  /*1e290*/  VIADD R20, R20, 0x406 ;  /* 0x0000040614147836 */ /* 0x000fe20000000000 */
[----:B------:R-:W-:-:S04]  /*1e2a0*/  MOV R21, 0x40000040 ;  /* 0x4000004000157802 */ /* 0x000fc80000000f00 */
        /* <DEDUP_REMOVED lines=47> */
.L_x_3252:
[C---:B-----5:R-:W-:Y:S01]  /*1e5a0*/  FMUL.FTZ R152, R2.reuse, R152 ;  /* 0x0000009802987220 */ /* 0x060fe20000410000 */
        /* <DEDUP_REMOVED lines=39> */
[----:B------:R-:W-:Y:S01]  /*1e820*/  UMOV UR41, UR39 ;  /* 0x0000002700297c82 */ /* 0x000fe20008000000 */
        /* <DEDUP_REMOVED lines=10> */
[----:B------:R-:W-:Y:S01]  /*1e8d0*/  FMUL.FTZ R194, R2, R207 ;  /* 0x000000cf02c27220 */ /* 0x000fe20000410000 */
[----:B------:R-:W-:-:S02]  /*1e8e0*/  IMAD.U32 R207, RZ, RZ, UR41 ;  /* 0x00000029ffcf7e24 */ /* 0x000fc4000f8e00ff */
        /* <DEDUP_REMOVED lines=52> */
[----:B------:R-:W-:Y:S01]  /*1ec30*/  MUFU.TANH R229, R229 ;  /* 0x000000e500e57308 */ /* 0x000fe20000002400 */
[----:B-1----:R-:W-:-:S07]  /*1ec40*/  FMNMX.FTZ R21, R212, R21, !PT ;  /* 0x00000015d4157209 */ /* 0x002fce0007810000 */
[----:B------:R-:W-:Y:S01]  /*1ec50*/  MUFU.TANH R228, R228 ;  /* 0x000000e400e47308 */ /* 0x000fe20000002400 */
[----:B--2---:R-:W-:-:S05]  /*1ec60*/  FMNMX.FTZ R21, R213, R21, !PT ;  /* 0x00000015d5157209 */ /* 0x004fca0007810000 */
[----:B------:R-:W1:Y:S02]  /*1ec70*/  SHFL.BFLY PT, R226, R21, 0x2, 0x1f ;  /* 0x0c401f0015e27f89 */ /* 0x000e6400000e0000 */
[----:B------:R-:W-:Y:S08]  /*1ec80*/  MUFU.TANH R155, R155 ;  /* 0x0000009b009b7308 */ /* 0x000ff00000002400 */
[----:B------:R-:W-:Y:S08]  /*1ec90*/  MUFU.TANH R158, R158 ;  /* 0x0000009e009e7308 */ /* 0x000ff00000002400 */
[----:B------:R-:W-:Y:S01]  /*1eca0*/  MUFU.TANH R166, R166 ;  /* 0x000000a600a67308 */ /* 0x000fe20000002400 */
[----:B-1----:R-:W-:-:S07]  /*1ecb0*/  FMNMX.FTZ R21, R21, R226, !PT ;  /* 0x000000e215157209 */ /* 0x002fce0007810000 */
[----:B------:R-:W-:Y:S01]  /*1ecc0*/  MUFU.TANH R171, R171 ;  /* 0x000000ab00ab7308 */ /* 0x000fe20000002400 */
[----:B------:R-:W1:Y:S07]  /*1ecd0*/  SHFL.BFLY PT, R226, R21, 0x1, 0x1f ;  /* 0x0c201f0015e27f89 */ /* 0x000e6e00000e0000 */
[----:B------:R-:W-:Y:S08]  /*1ece0*/  MUFU.TANH R179, R179 ;  /* 0x000000b300b37308 */ /* 0x000ff00000002400 */
[----:B------:R-:W-:Y:S01]  /*1ecf0*/  MUFU.TANH R194, R194 ;  /* 0x000000c200c27308 */ /* 0x000fe20000002400 */
        /* <DEDUP_REMOVED lines=9> */
[----:B------:R-:W-:Y:S01]  /*1ed90*/  FMUL.FTZ R227, R2, R159 ;  /* 0x0000009f02e37220 */ /* 0x000fe20000410000 */
        /* <DEDUP_REMOVED lines=34> */
[----:B------:R-:W-:Y:S01]  /*1efc0*/  FFMA.FTZ R213, R213, UR41, -R225 ;  /* 0x00000029d5d57c23 */ /* 0x000fe200080108e1 */
[C---:B------:R-:W-:Y:S01]  /*1efd0*/  FMUL.FTZ R225, R2.reuse, R162 ;  /* 0x000000a202e17220 */ /* 0x040fe20000410000 */
[C---:B------:R-:W-:Y:S01]  /*1efe0*/  FMUL.FTZ R159, R2.reuse, R174 ;  /* 0x000000ae029f7220 */ /* 0x040fe20000410000 */
[C---:B------:R-:W-:Y:S01]  /*1eff0*/  FMUL.FTZ R162, R2.reuse, R175 ;  /* 0x000000af02a27220 */ /* 0x040fe20000410000 */
[C---:B------:R-:W-:Y:S01]  /*1f000*/  FMUL.FTZ R175, R2.reuse, R187 ;  /* 0x000000bb02af7220 */ /* 0x040fe20000410000 */
[----:B------:R-:W-:Y:S01]  /*1f010*/  FMUL.FTZ R174, R2, R190 ;  /* 0x000000be02ae7220 */ /* 0x000fe20000410000 */
[----:B------:R-:W-:Y:S01]  /*1f020*/  MUFU.TANH R227, R227 ;  /* 0x000000e300e37308 */ /* 0x000fe20000002400 */
[----:B---3--:R-:W-:-:S01]  /*1f030*/  FADD.FTZ R9, R156, R9 ;  /* 0x000000099c097221 */ /* 0x008fc20000010000 */
[C---:B------:R-:W-:Y:S01]  /*1f040*/  FMUL.FTZ R187, R2.reuse, R202 ;  /* 0x000000ca02bb7220 */ /* 0x040fe20000410000 */
[C---:B------:R-:W-:Y:S01]  /*1f050*/  FMUL.FTZ R190, R2.reuse, R203 ;  /* 0x000000cb02be7220 */ /* 0x040fe20000410000 */
[----:B------:R-:W-:Y:S01]  /*1f060*/  FMUL.FTZ R202, R2, R215 ;  /* 0x000000d702ca7220 */ /* 0x000fe20000410000 */
[-C--:B------:R-:W-:Y:S01]  /*1f070*/  FMUL.FTZ R24, R24, R226.reuse ;  /* 0x000000e218187220 */ /* 0x080fe20000410000 */
[-C--:B------:R-:W-:Y:S01]  /*1f080*/  FMUL.FTZ R25, R25, R226.reuse ;  /* 0x000000e219197220 */ /* 0x080fe20000410000 */
[----:B------:R-:W-:Y:S01]  /*1f090*/  FMUL.FTZ R28, R28, R226 ;  /* 0x000000e21c1c7220 */ /* 0x000fe20000410000 */
[----:B------:R-:W-:Y:S01]  /*1f0a0*/  MUFU.TANH R225, R225 ;  /* 0x000000e100e17308 */ /* 0x000fe20000002400 */
[C---:B-1----:R-:W-:Y:S01]  /*1f0b0*/  F2FP.SATFINITE.E4M3.F32.PACK_AB_MERGE_C R156, R157.reuse, R156, RZ ;  /* 0x0000009c9d9c723e */ /* 0x042fe200048070ff */
[----:B------:R-:W-:Y:S01]  /*1f0c0*/  FADD.FTZ R9, R157, R9 ;  /* 0x000000099d097221 */ /* 0x000fe20000010000 */
[C---:B------:R-:W-:Y:S01]  /*1f0d0*/  FMUL.FTZ R157, R2.reuse, R170 ;  /* 0x000000aa029d7220 */ /* 0x040fe20000410000 */
[C---:B------:R-:W-:Y:S01]  /*1f0e0*/  FMUL.FTZ R170, R2.reuse, R183 ;  /* 0x000000b702aa7220 */ /* 0x040fe20000410000 */
[----:B------:R-:W-:Y:S01]  /*1f0f0*/  F2FP.SATFINITE.E4M3.F32.PACK_AB_MERGE_C R152, R153, R152, R156 ;  /* 0x000000989998723e */ /* 0x000fe2000480709c */
[C---:B------:R-:W-:Y:S01]  /*1f100*/  FMUL.FTZ R156, R2.reuse, R167 ;  /* 0x000000a7029c7220 */ /* 0x040fe20000410000 */
[C---:B------:R-:W-:Y:S01]  /*1f110*/  FMUL.FTZ R167, R2.reuse, R182 ;  /* 0x000000b602a77220 */ /* 0x040fe20000410000 */
[----:B------:R1:W2:Y:S01]  /*1f120*/  MUFU.TANH R153, R154 ;  /* 0x0000009a00997308 */ /* 0x0002a20000002400 */
[C---:B------:R-:W-:Y:S01]  /*1f130*/  FMUL.FTZ R182, R2.reuse, R195 ;  /* 0x000000c302b67220 */ /* 0x040fe20000410000 */
[C---:B------:R-:W-:Y:S01]  /*1f140*/  FMUL.FTZ R183, R2.reuse, R198 ;  /* 0x000000c602b77220 */ /* 0x040fe20000410000 */
[----:B------:R-:W-:Y:S01]  /*1f150*/  FMUL.FTZ R195, R2, R210 ;  /* 0x000000d202c37220 */ /* 0x000fe20000410000 */
[-C--:B------:R-:W-:Y:S01]  /*1f160*/  FMUL.FTZ R29, R29, R226.reuse ;  /* 0x000000e21d1d7220 */ /* 0x080fe20000410000 */
[-C--:B------:R-:W-:Y:S01]  /*1f170*/  FMUL.FTZ R32, R32, R226.reuse ;  /* 0x000000e220207220 */ /* 0x080fe20000410000 */
[-C--:B------:R-:W-:Y:S01]  /*1f180*/  FMUL.FTZ R33, R33, R226.reuse ;  /* 0x000000e221217220 */ /* 0x080fe20000410000 */
[----:B------:R-:W-:Y:S01]  /*1f190*/  FMUL.FTZ R36, R36, R226 ;  /* 0x000000e224247220 */ /* 0x000fe20000410000 */
[----:B------:R-:W-:Y:S01]  /*1f1a0*/  MUFU.TANH R156, R156 ;  /* 0x0000009c009c7308 */ /* 0x000fe20000002400 */
[C---:B-1----:R-:W-:Y:S01]  /*1f1b0*/  FMUL.FTZ R154, R2.reuse, R163 ;  /* 0x000000a3029a7220 */ /* 0x042fe20000410000 */
[C---:B------:R-:W-:Y:S01]  /*1f1c0*/  FMUL.FTZ R163, R2.reuse, R178 ;  /* 0x000000b202a37220 */ /* 0x040fe20000410000 */
[C---:B------:R-:W-:Y:S01]  /*1f1d0*/  FMUL.FTZ R178, R2.reuse, R191 ;  /* 0x000000bf02b27220 */ /* 0x040fe20000410000 */
[----:B------:R-:W-:Y:S01]  /*1f1e0*/  FMUL.FTZ R191, R2, R206 ;  /* 0x000000ce02bf7220 */ /* 0x000fe20000410000 */
[-C--:B------:R-:W-:Y:S01]  /*1f1f0*/  FMUL.FTZ R37, R37, R226.reuse ;  /* 0x000000e225257220 */ /* 0x080fe20000410000 */
[-C--:B------:R-:W-:Y:S01]  /*1f200*/  FMUL.FTZ R40, R40, R226.reuse ;  /* 0x000000e228287220 */ /* 0x080fe20000410000 */
[----:B------:R-:W-:Y:S01]  /*1f210*/  FMUL.FTZ R41, R41, R226 ;  /* 0x000000e229297220 */ /* 0x000fe20000410000 */
[----:B------:R-:W1:Y:S01]  /*1f220*/  MUFU.TANH R154, R154 ;  /* 0x0000009a009a7308 */ /* 0x000e620000002400 */
[----:B--2---:R-:W-:-:S02]  /*1f230*/  IMAD.MOV.U32 R186, RZ, RZ, R153 ;  /* 0x000000ffffba7224 */ /* 0x004fc400078e0099 */
[-C--:B------:R-:W-:Y:S01]  /*1f240*/  FMUL.FTZ R44, R44, R226.reuse ;  /* 0x000000e22c2c7220 */ /* 0x080fe20000410000 */
[-C--:B------:R-:W-:Y:S01]  /*1f250*/  FMUL.FTZ R45, R45, R226.reuse ;  /* 0x000000e22d2d7220 */ /* 0x080fe20000410000 */
[----:B------:R-:W-:Y:S01]  /*1f260*/  FMUL.FTZ R48, R48, R226 ;  /* 0x000000e230307220 */ /* 0x000fe20000410000 */
[----:B------:R-:W-:Y:S01]  /*1f270*/  IMAD.MOV.U32 R198, RZ, RZ, R186 ;  /* 0x000000ffffc67224 */ /* 0x000fe200078e00ba */
[----:B------:R-:W-:Y:S01]  /*1f280*/  FMNMX.FTZ R153, R186, R224, !PT ;  /* 0x000000e0ba997209 */ /* 0x000fe20007810000 */
[C---:B------:R-:W-:Y:S01]  /*1f290*/  FMUL.FTZ R186, R2.reuse, R199 ;  /* 0x000000c702ba7220 */ /* 0x040fe20000410000 */
[----:B------:R-:W2:Y:S01]  /*1f2a0*/  MUFU.TANH R157, R157 ;  /* 0x0000009d009d7308 */ /* 0x000ea20000002400 */
[----:B------:R-:W-:Y:S01]  /*1f2b0*/  IMAD.MOV.U32 R210, RZ, RZ, R198 ;  /* 0x000000ffffd27224 */ /* 0x000fe200078e00c6 */
[----:B------:R-:W-:Y:S01]  /*1f2c0*/  FMNMX.FTZ R153, R229, R153, !PT ;  /* 0x00000099e5997209 */ /* 0x000fe20007810000 */
[C---:B------:R-:W-:Y:S01]  /*1f2d0*/  FMUL.FTZ R198, R2.reuse, R211 ;  /* 0x000000d302c67220 */ /* 0x040fe20000410000 */
[----:B------:R-:W-:Y:S01]  /*1f2e0*/  FMUL.FTZ R199, R2, R214 ;  /* 0x000000d602c77220 */ /* 0x000fe20000410000 */
[-C--:B------:R-:W-:Y:S01]  /*1f2f0*/  FMUL.FTZ R49, R49, R226.reuse ;  /* 0x000000e231317220 */ /* 0x080fe20000410000 */
[----:B------:R-:W-:Y:S01]  /*1f300*/  FMNMX.FTZ R153, R228, R153, !PT ;  /* 0x00000099e4997209 */ /* 0x000fe20007810000 */
[-C--:B------:R-:W-:Y:S01]  /*1f310*/  FMUL.FTZ R52, R52, R226.reuse ;  /* 0x000000e234347220 */ /* 0x080fe20000410000 */
[----:B------:R-:W3:Y:S01]  /*1f320*/  MUFU.TANH R159, R159 ;  /* 0x0000009f009f7308 */ /* 0x000ee20000002400 */
[-C--:B------:R-:W-:Y:S01]  /*1f330*/  FMUL.FTZ R53, R53, R226.reuse ;  /* 0x000000e235357220 */ /* 0x080fe20000410000 */
[----:B------:R-:W-:Y:S01]  /*1f340*/  FMNMX.FTZ R153, R227, R153, !PT ;  /* 0x00000099e3997209 */ /* 0x000fe20007810000 */
[-C--:B------:R-:W-:Y:S01]  /*1f350*/  FMUL.FTZ R56, R56, R226.reuse ;  /* 0x000000e238387220 */ /* 0x080fe20000410000 */
[-C--:B------:R-:W-:Y:S01]  /*1f360*/  FMUL.FTZ R57, R57, R226.reuse ;  /* 0x000000e239397220 */ /* 0x080fe20000410000 */
[-C--:B------:R-:W-:Y:S01]  /*1f370*/  FMUL.FTZ R60, R60, R226.reuse ;  /* 0x000000e23c3c7220 */ /* 0x080fe20000410000 */
[----:B------:R-:W-:Y:S01]  /*1f380*/  FMNMX.FTZ R153, R225, R153, !PT ;  /* 0x00000099e1997209 */ /* 0x000fe20007810000 */
[-C--:B------:R-:W-:Y:S01]  /*1f390*/  FMUL.FTZ R61, R61, R226.reuse ;  /* 0x000000e23d3d7220 */ /* 0x080fe20000410000 */
[----:B------:R-:W4:Y:S01]  /*1f3a0*/  MUFU.TANH R162, R162 ;  /* 0x000000a200a27308 */ /* 0x000f220000002400 */
[-C--:B------:R-:W-:Y:S01]  /*1f3b0*/  FMUL.FTZ R64, R64, R226.reuse ;  /* 0x000000e240407220 */ /* 0x080fe20000410000 */
[----:B-1----:R-:W-:Y:S01]  /*1f3c0*/  FMNMX.FTZ R153, R154, R153, !PT ;  /* 0x000000999a997209 */ /* 0x002fe20007810000 */
[-C--:B------:R-:W-:Y:S01]  /*1f3d0*/  FMUL.FTZ R65, R65, R226.reuse ;  /* 0x000000e241417220 */ /* 0x080fe20000410000 */
[-C--:B------:R-:W-:Y:S01]  /*1f3e0*/  FMUL.FTZ R68, R68, R226.reuse ;  /* 0x000000e244447220 */ /* 0x080fe20000410000 */
[-C--:B------:R-:W-:Y:S01]  /*1f3f0*/  FMUL.FTZ R69, R69, R226.reuse ;  /* 0x000000e245457220 */ /* 0x080fe20000410000 */
[----:B------:R-:W-:Y:S01]  /*1f400*/  FMNMX.FTZ R153, R155, R153, !PT ;  /* 0x000000999b997209 */ /* 0x000fe20007810000 */
[-C--:B------:R-:W-:Y:S01]  /*1f410*/  FMUL.FTZ R72, R72, R226.reuse ;  /* 0x000000e248487220 */ /* 0x080fe20000410000 */
[----:B------:R-:W1:Y:S01]  /*1f420*/  MUFU.TANH R163, R163 ;  /* 0x000000a300a37308 */ /* 0x000e620000002400 */
[-C--:B------:R-:W-:Y:S01]  /*1f430*/  FMUL.FTZ R73, R73, R226.reuse ;  /* 0x000000e249497220 */ /* 0x080fe20000410000 */
[----:B------:R-:W-:Y:S01]  /*1f440*/  FMNMX.FTZ R153, R156, R153, !PT ;  /* 0x000000999c997209 */ /* 0x000fe20007810000 */
[-C--:B------:R-:W-:Y:S01]  /*1f450*/  FMUL.FTZ R76, R76, R226.reuse ;  /* 0x000000e24c4c7220 */ /* 0x080fe20000410000 */
[-C--:B------:R-:W-:Y:S01]  /*1f460*/  FMUL.FTZ R77, R77, R226.reuse ;  /* 0x000000e24d4d7220 */ /* 0x080fe20000410000 */
[-C--:B------:R-:W-:Y:S01]  /*1f470*/  FMUL.FTZ R80, R80, R226.reuse ;  /* 0x000000e250507220 */ /* 0x080fe20000410000 */
[----:B--2---:R-:W-:Y:S01]  /*1f480*/  FMNMX.FTZ R153, R157, R153, !PT ;  /* 0x000000999d997209 */ /* 0x004fe20007810000 */
[-C--:B------:R-:W-:Y:S01]  /*1f490*/  FMUL.FTZ R81, R81, R226.reuse ;  /* 0x000000e251517220 */ /* 0x080fe20000410000 */
[----:B------:R-:W2:Y:S01]  /*1f4a0*/  MUFU.TANH R167, R167 ;  /* 0x000000a700a77308 */ /* 0x000ea20000002400 */
[-C--:B------:R-:W-:Y:S01]  /*1f4b0*/  FMUL.FTZ R84, R84, R226.reuse ;  /* 0x000000e254547220 */ /* 0x080fe20000410000 */
[----:B------:R-:W-:Y:S01]  /*1f4c0*/  FMNMX.FTZ R153, R158, R153, !PT ;  /* 0x000000999e997209 */ /* 0x000fe20007810000 */
[-C--:B------:R-:W-:Y:S01]  /*1f4d0*/  FMUL.FTZ R85, R85, R226.reuse ;  /* 0x000000e255557220 */ /* 0x080fe20000410000 */
[-C--:B------:R-:W-:Y:S01]  /*1f4e0*/  FMUL.FTZ R88, R88, R226.reuse ;  /* 0x000000e258587220 */ /* 0x080fe20000410000 */
[-C--:B------:R-:W-:Y:S01]  /*1f4f0*/  FMUL.FTZ R89, R89, R226.reuse ;  /* 0x000000e259597220 */ /* 0x080fe20000410000 */
[----:B---3--:R-:W-:Y:S01]  /*1f500*/  FMNMX.FTZ R153, R159, R153, !PT ;  /* 0x000000999f997209 */ /* 0x008fe20007810000 */
[-C--:B------:R-:W-:Y:S01]  /*1f510*/  FMUL.FTZ R92, R92, R226.reuse ;  /* 0x000000e25c5c7220 */ /* 0x080fe20000410000 */
[----:B------:R-:W3:Y:S01]  /*1f520*/  MUFU.TANH R170, R170 ;  /* 0x000000aa00aa7308 */ /* 0x000ee20000002400 */
[-C--:B------:R-:W-:Y:S01]  /*1f530*/  FMUL.FTZ R93, R93, R226.reuse ;  /* 0x000000e25d5d7220 */ /* 0x080fe20000410000 */
[----:B----4-:R-:W-:Y:S01]  /*1f540*/  FMNMX.FTZ R153, R162, R153, !PT ;  /* 0x00000099a2997209 */ /* 0x010fe20007810000 */
[-C--:B------:R-:W-:Y:S01]  /*1f550*/  FMUL.FTZ R96, R96, R226.reuse ;  /* 0x000000e260607220 */ /* 0x080fe20000410000 */
[-C--:B------:R-:W-:Y:S01]  /*1f560*/  FMUL.FTZ R97, R97, R226.reuse ;  /* 0x000000e261617220 */ /* 0x080fe20000410000 */
[-C--:B------:R-:W-:Y:S01]  /*1f570*/  FMUL.FTZ R100, R100, R226.reuse ;  /* 0x000000e264647220 */ /* 0x080fe20000410000 */
[----:B-1----:R-:W-:Y:S01]  /*1f580*/  FMNMX.FTZ R153, R163, R153, !PT ;  /* 0x00000099a3997209 */ /* 0x002fe20007810000 */
        /* <DEDUP_REMOVED lines=11> */
[----:B---3--:R-:W-:Y:S01]  /*1f640*/  FMNMX.FTZ R153, R170, R153, !PT ;  /* 0x00000099aa997209 */ /* 0x008fe20007810000 */
[-C--:B------:R-:W-:Y:S01]  /*1f650*/  FMUL.FTZ R116, R116, R226.reuse ;  /* 0x000000e274747220 */ /* 0x080fe20000410000 */
[-C--:B------:R-:W-:Y:S01]  /*1f660*/  FMUL.FTZ R117, R117, R226.reuse ;  /* 0x000000e275757220 */ /* 0x080fe20000410000 */
[-C--:B------:R-:W-:Y:S01]  /*1f670*/  FMUL.FTZ R120, R120, R226.reuse ;  /* 0x000000e278787220 */ /* 0x080fe20000410000 */
[----:B------:R-:W-:Y:S01]  /*1f680*/  FMNMX.FTZ R153, R171, R153, !PT ;  /* 0x00000099ab997209 */ /* 0x000fe20007810000 */
[-C--:B------:R-:W-:Y:S01]  /*1f690*/  FMUL.FTZ R121, R121, R226.reuse ;  /* 0x000000e279797220 */ /* 0x080fe20000410000 */
[----:B------:R-:W3:Y:S01]  /*1f6a0*/  MUFU.TANH R178, R178 ;  /* 0x000000b200b27308 */ /* 0x000ee20000002400 */
[-C--:B------:R-:W-:Y:S01]  /*1f6b0*/  FMUL.FTZ R124, R124, R226.reuse ;  /* 0x000000e27c7c7220 */ /* 0x080fe20000410000 */
[----:B-1----:R-:W-:Y:S01]  /*1f6c0*/  FMNMX.FTZ R153, R175, R153, !PT ;  /* 0x00000099af997209 */ /* 0x002fe20007810000 */
        /* <DEDUP_REMOVED lines=16> */
[----:B------:R-:W-:-:S02]  /*1f7d0*/  FMUL.FTZ R149, R149, R226 ;  /* 0x000000e295957220 */ /* 0x000fc40000410000 */
[----:B------:R-:W-:-:S03]  /*1f7e0*/  FMNMX.FTZ R153, R179, R153, !PT ;  /* 0x00000099b3997209 */ /* 0x000fc60007810000 */
        /* <DEDUP_REMOVED lines=12> */
[----:B------:R-:W-:-:S03]  /*1f8b0*/  FMNMX.FTZ R153, R194, R153, !PT ;  /* 0x00000099c2997209 */ /* 0x000fc60007810000 */
[----:B------:R-:W3:Y:S01]  /*1f8c0*/  MUFU.TANH R199, R199 ;  /* 0x000000c700c77308 */ /* 0x000ee20000002400 */
[----:B-1----:R-:W-:-:S07]  /*1f8d0*/  FMNMX.FTZ R153, R195, R153, !PT ;  /* 0x00000099c3997209 */ /* 0x002fce0007810000 */
[----:B------:R-:W1:Y:S01]  /*1f8e0*/  MUFU.TANH R202, R202 ;  /* 0x000000ca00ca7308 */ /* 0x000e620000002400 */
[----:B--2---:R-:W-:-:S07]  /*1f8f0*/  FMNMX.FTZ R153, R198, R153, !PT ;  /* 0x00000099c6997209 */ /* 0x004fce0007810000 */
[----:B------:R-:W-:Y:S01]  /*1f900*/  MUFU.EX2 R203, R164 ;  /* 0x000000a400cb7308 */ /* 0x000fe20000000800 */
[----:B---3--:R-:W-:-:S07]  /*1f910*/  FMNMX.FTZ R153, R199, R153, !PT ;  /* 0x00000099c7997209 */ /* 0x008fce0007810000 */
[----:B------:R-:W-:Y:S01]  /*1f920*/  MUFU.EX2 R164, R168 ;  /* 0x000000a800a47308 */ /* 0x000fe20000000800 */
[----:B-1----:R-:W-:-:S05]  /*1f930*/  FMNMX.FTZ R153, R202, R153, !PT ;  /* 0x00000099ca997209 */ /* 0x002fca0007810000 */
[----:B------:R-:W1:Y:S02]  /*1f940*/  SHFL.BFLY PT, R206, R153, 0x2, 0x1f ;  /* 0x0c401f0099ce7f89 */ /* 0x000e6400000e0000 */
[----:B------:R-:W2:Y:S08]  /*1f950*/  MUFU.EX2 R160, R160 ;  /* 0x000000a000a07308 */ /* 0x000eb00000000800 */
[----:B------:R-:W3:Y:S08]  /*1f960*/  MUFU.EX2 R161, R161 ;  /* 0x000000a100a17308 */ /* 0x000ef00000000800 */
[----:B------:R-:W4:Y:S01]  /*1f970*/  MUFU.EX2 R165, R165 ;  /* 0x000000a500a57308 */ /* 0x000f220000000800 */
[----:B--2---:R-:W-:-:S01]  /*1f980*/  FADD.FTZ R9, R160, R9 ;  /* 0x00000009a0097221 */ /* 0x004fc20000010000 */
[----:B-1----:R-:W-:-:S06]  /*1f990*/  FMNMX.FTZ R168, R153, R206, !PT ;  /* 0x000000ce99a87209 */ /* 0x002fcc0007810000 */
[----:B------:R-:W1:Y:S01]  /*1f9a0*/  MUFU.EX2 R169, R169 ;  /* 0x000000a900a97308 */ /* 0x000e620000000800 */
[----:B---3--:R-:W-:-:S01]  /*1f9b0*/  FADD.FTZ R9, R161, R9 ;  /* 0x00000009a1097221 */ /* 0x008fc20000010000 */
[----:B------:R-:W2:Y:S03]  /*1f9c0*/  SHFL.BFLY PT, R153, R168, 0x1, 0x1f ;  /* 0x0c201f00a8997f89 */ /* 0x000ea600000e0000 */
[----:B------:R-:W-:-:S03]  /*1f9d0*/  FADD.FTZ R9, R203, R9 ;  /* 0x00000009cb097221 */ /* 0x000fc60000010000 */
[----:B------:R-:W3:Y:S01]  /*1f9e0*/  MUFU.EX2 R172, R172 ;  /* 0x000000ac00ac7308 */ /* 0x000ee20000000800 */
[----:B----4-:R-:W-:-:S04]  /*1f9f0*/  FADD.FTZ R9, R165, R9 ;  /* 0x00000009a5097221 */ /* 0x010fc80000010000 */
[----:B------:R-:W-:-:S03]  /*1fa00*/  FADD.FTZ R9, R164, R9 ;  /* 0x00000009a4097221 */ /* 0x000fc60000010000 */
[----:B------:R-:W4:Y:S01]  /*1fa10*/  MUFU.EX2 R173, R173 ;  /* 0x000000ad00ad7308 */ /* 0x000f220000000800 */
[----:B-1----:R-:W-:-:S07]  /*1fa20*/  FADD.FTZ R9, R169, R9 ;  /* 0x00000009a9097221 */ /* 0x002fce0000010000 */
[----:B------:R-:W1:Y:S01]  /*1fa30*/  MUFU.EX2 R176, R176 ;  /* 0x000000b000b07308 */ /* 0x000e620000000800 */
[----:B---3--:R-:W-:-:S01]  /*1fa40*/  FADD.FTZ R9, R172, R9 ;  /* 0x00000009ac097221 */ /* 0x008fc20000010000 */
[----:B--2---:R-:W-:-:S05]  /*1fa50*/  FMNMX.FTZ R168, R168, R153, !PT ;  /* 0x00000099a8a87209 */ /* 0x004fca0007810000 */
[C---:B------:R-:W-:Y:S01]  /*1fa60*/  FADD.FTZ R153, -R168.reuse, R224 ;  /* 0x000000e0a8997221 */ /* 0x040fe20000010100 */
[----:B------:R-:W-:-:S01]  /*1fa70*/  FFMA.FTZ R207, R168, R207, -8 ;  /* 0xc1000000a8cf7423 */ /* 0x000fc200000100cf */
[----:B------:R-:W2:Y:S01]  /*1fa80*/  MUFU.EX2 R177, R177 ;  /* 0x000000b100b17308 */ /* 0x000ea20000000800 */
[----:B----4-:R-:W-:-:S01]  /*1fa90*/  FADD.FTZ R9, R173, R9 ;  /* 0x00000009ad097221 */ /* 0x010fc20000010000 */
[----:B------:R-:W-:Y:S01]  /*1faa0*/  FMUL.FTZ R153, R153, UR41 ;  /* 0x0000002999997c20 */ /* 0x000fe20008410000 */
[----:B------:R-:W-:-:S01]  /*1fab0*/  FFMA.FTZ R214, R228, UR41, -R207 ;  /* 0x00000029e4d67c23 */ /* 0x000fc200080108cf */
[--C-:B------:R-:W-:Y:S01]  /*1fac0*/  FFMA.FTZ R211, R227, UR41, -R207.reuse ;  /* 0x00000029e3d37c23 */ /* 0x100fe200080108cf */
[----:B------:R-:W-:-:S01]  /*1fad0*/  FFMA.FTZ R155, R155, UR41, -R207 ;  /* 0x000000299b9b7c23 */ /* 0x000fc200080108cf */
[--C-:B------:R-:W-:Y:S01]  /*1fae0*/  FFMA.FTZ R156, R156, UR41, -R207.reuse ;  /* 0x000000299c9c7c23 */ /* 0x100fe200080108cf */
[----:B------:R-:W-:-:S01]  /*1faf0*/  FFMA.FTZ R157, R157, UR41, -R207 ;  /* 0x000000299d9d7c23 */ /* 0x000fc200080108cf */
[----:B------:R3:W4:Y:S01]  /*1fb00*/  MUFU.EX2 R206, R153 ;  /* 0x0000009900ce7308 */ /* 0x0007220000000800 */
[----:B------:R-:W-:-:S01]  /*1fb10*/  FFMA.FTZ R158, R158, UR41, -R207 ;  /* 0x000000299e9e7c23 */ /* 0x000fc200080108cf */
[--C-:B------:R-:W-:Y:S01]  /*1fb20*/  FFMA.FTZ R215, R159, UR41, -R207.reuse ;  /* 0x000000299fd77c23 */ /* 0x100fe200080108cf */
[----:B------:R-:W-:-:S01]  /*1fb30*/  FFMA.FTZ R224, R162, UR41, -R207 ;  /* 0x00000029a2e07c23 */ /* 0x000fc200080108cf */
[--C-:B------:R-:W-:Y:S01]  /*1fb40*/  FFMA.FTZ R159, R163, UR41, -R207.reuse ;  /* 0x00000029a39f7c23 */ /* 0x100fe200080108cf */
[----:B------:R-:W-:-:S01]  /*1fb50*/  FFMA.FTZ R162, R166, UR41, -R207 ;  /* 0x00000029a6a27c23 */ /* 0x000fc200080108cf */
[--C-:B------:R-:W-:Y:S01]  /*1fb60*/  FFMA.FTZ R167, R167, UR41, -R207.reuse ;  /* 0x00000029a7a77c23 */ /* 0x100fe200080108cf */
[----:B------:R-:W-:Y:S01]  /*1fb70*/  IMAD.U32 R163, RZ, RZ, UR37 ;  /* 0x00000025ffa37e24 */ /* 0x000fe2000f8e00ff */
[----:B------:R-:W-:Y:S01]  /*1fb80*/  MUFU.EX2 R214, R214 ;  /* 0x000000d600d67308 */ /* 0x000fe20000000800 */
[----:B---3--:R-:W-:-:S01]  /*1fb90*/  FFMA.FTZ R153, R210, UR41, -R207 ;  /* 0x00000029d2997c23 */ /* 0x008fc200080108cf */
[--C-:B------:R-:W-:Y:S01]  /*1fba0*/  FFMA.FTZ R210, R229, UR41, -R207.reuse ;  /* 0x00000029e5d27c23 */ /* 0x100fe200080108cf */
[----:B------:R-:W-:-:S01]  /*1fbb0*/  FFMA.FTZ R170, R170, UR41, -R207 ;  /* 0x00000029aaaa7c23 */ /* 0x000fc200080108cf */
[----:B------:R-:W-:Y:S01]  /*1fbc0*/  FFMA.FTZ R166, R175, UR41, -R207 ;  /* 0x00000029afa67c23 */ /* 0x000fe200080108cf */
[----:B-1----:R-:W-:-:S01]  /*1fbd0*/  FADD.FTZ R9, R176, R9 ;  /* 0x00000009b0097221 */ /* 0x002fc20000010000 */
[--C-:B------:R-:W-:Y:S01]  /*1fbe0*/  FFMA.FTZ R174, R174, UR41, -R207.reuse ;  /* 0x00000029aeae7c23 */ /* 0x100fe200080108cf */
[----:B------:R-:W-:-:S01]  /*1fbf0*/  FFMA.FTZ R178, R178, UR41, -R207 ;  /* 0x00000029b2b27c23 */ /* 0x000fc200080108cf */
[----:B------:R-:W1:Y:S01]  /*1fc00*/  MUFU.EX2 R153, R153 ;  /* 0x0000009900997308 */ /* 0x000e620000000800 */
[----:B--2---:R-:W-:-:S01]  /*1fc10*/  FADD.FTZ R9, R177, R9 ;  /* 0x00000009b1097221 */ /* 0x004fc20000010000 */
        /* <DEDUP_REMOVED lines=12> */
[----:B------:R-:W-:Y:S01]  /*1fce0*/  FFMA.FTZ R202, R202, UR41, -R207 ;  /* 0x00000029caca7c23 */ /* 0x000fe200080108cf */
[----:B----4-:R-:W-:Y:S01]  /*1fcf0*/  FMUL.FTZ R26, R26, R206 ;  /* 0x000000ce1a1a7220 */ /* 0x010fe20000410000 */
[----:B------:R-:W3:Y:S01]  /*1fd00*/  MUFU.EX2 R211, R211 ;  /* 0x000000d300d37308 */ /* 0x000ee20000000800 */
        /* <DEDUP_REMOVED lines=11> */
[----:B------:R-:W-:Y:S01]  /*1fdc0*/  FMUL.FTZ R43, R43, R206 ;  /* 0x000000ce2b2b7220 */ /* 0x000fe20000410000 */
[----:B------:R-:W-:-:S01]  /*1fdd0*/  FADD.FTZ R0, R214, R0 ;  /* 0x00000000d6007221 */ /* 0x000fc20000010000 */
[-C--:B------:R-:W-:Y:S01]  /*1fde0*/  FMUL.FTZ R46, R46, R206.reuse ;  /* 0x000000ce2e2e7220 */ /* 0x080fe20000410000 */
[----:B------:R-:W-:Y:S01]  /*1fdf0*/  FMUL.FTZ R47, R47, R206 ;  /* 0x000000ce2f2f7220 */ /* 0x000fe20000410000 */
[----:B------:R-:W-:Y:S01]  /*1fe00*/  MUFU.EX2 R156, R156 ;  /* 0x0000009c009c7308 */ /* 0x000fe20000000800 */
[C---:B---3--:R-:W-:Y:S01]  /*1fe10*/  F2FP.SATFINITE.E4M3.F32.PACK_AB_MERGE_C R214, R211.reuse, R214, RZ ;  /* 0x000000d6d3d6723e */ /* 0x048fe200048070ff */
[----:B------:R-:W-:Y:S01]  /*1fe20*/  FADD.FTZ R0, R211, R0 ;  /* 0x00000000d3007221 */ /* 0x000fe20000010000 */
[-C--:B------:R-:W-:Y:S01]  /*1fe30*/  FMUL.FTZ R50, R50, R206.reuse ;  /* 0x000000ce32327220 */ /* 0x080fe20000410000 */
[-C--:B------:R-:W-:Y:S01]  /*1fe40*/  FMUL.FTZ R51, R51, R206.reuse ;  /* 0x000000ce33337220 */ /* 0x080fe20000410000 */
[----:B------:R-:W-:Y:S01]  /*1fe50*/  F2FP.SATFINITE.E4M3.F32.PACK_AB_MERGE_C R153, R210, R153, R214 ;  /* 0x00000099d299723e */ /* 0x000fe200048070d6 */
[--C-:B------:R-:W-:Y:S01]  /*1fe60*/  FFMA.FTZ R210, R225, UR41, -R207.reuse ;  /* 0x00000029e1d27c23 */ /* 0x100fe200080108cf */
        /* <DEDUP_REMOVED lines=10> */
[----:B-1----:R-:W-:-:S01]  /*1ff10*/  FFMA.FTZ R213, R154, UR41, -R207 ;  /* 0x000000299ad57c23 */ /* 0x002fc200080108cf */
[----:B------:R-:W-:Y:S01]  /*1ff20*/  IADD3 R154, R6, 0x38840, RZ ;  /* 0x00038840069a7810 */ /* 0x000fe20007ffe0ff */
[-C--:B------:R-:W-:Y:S01]  /*1ff30*/  FMUL.FTZ R70, R70, R206.reuse ;  /* 0x000000ce46467220 */ /* 0x080fe20000410000 */
[-C--:B------:R-:W-:Y:S01]  /*1ff40*/  FMUL.FTZ R71, R71, R206.reuse ;  /* 0x000000ce47477220 */ /* 0x080fe20000410000 */
[----:B------:R-:W-:Y:S01]  /*1ff50*/  FMUL.FTZ R74, R74, R206 ;  /* 0x000000ce4a4a7220 */ /* 0x000fe20000410000 */
[----:B------:R-:W-:Y:S01]  /*1ff60*/  PRMT R154, R163, 0x654, R154 ;  /* 0x00000654a39a7816 */ /* 0x000fe2000000009a */
[----:B------:R-:W-:-:S01]  /*1ff70*/  FFMA.FTZ R163, R171, UR41, -R207 ;  /* 0x00000029aba37c23 */ /* 0x000fc200080108cf */
[----:B------:R-:W1:Y:S01]  /*1ff80*/  MUFU.EX2 R213, R213 ;  /* 0x000000d500d57308 */ /* 0x000e620000000800 */
[-C--:B------:R-:W-:Y:S01]  /*1ff90*/  FMUL.FTZ R75, R75, R206.reuse ;  /* 0x000000ce4b4b7220 */ /* 0x080fe20000410000 */
[----:B------:R3:W-:Y:S01]  /*1ffa0*/  SYNCS.ARRIVE.TRANS64.RED.A1T0 RZ, [R154+URZ], RZ ;  /* 0x000000ff9aff79a7 */ /* 0x0007e2000810043f */
[-C--:B------:R-:W-:Y:S01]  /*1ffb0*/  FMUL.FTZ R78, R78, R206.reuse ;  /* 0x000000ce4e4e7220 */ /* 0x080fe20000410000 */
[-C--:B------:R-:W-:Y:S01]  /*1ffc0*/  FMUL.FTZ R79, R79, R206.reuse ;  /* 0x000000ce4f4f7220 */ /* 0x080fe20000410000 */
[-C--:B------:R-:W-:Y:S01]  /*1ffd0*/  FMUL.FTZ R82, R82, R206.reuse ;  /* 0x000000ce52527220 */ /* 0x080fe20000410000 */
[-C--:B------:R-:W-:Y:S01]  /*1ffe0*/  FMUL.FTZ R83, R83, R206.reuse ;  /* 0x000000ce53537220 */ /* 0x080fe20000410000 */
[----:B------:R-:W-:Y:S01]  /*1fff0*/  FMUL.FTZ R86, R86, R206 ;  /* 0x000000ce56567220 */ /* 0x000fe20000410000 */
[----:B------:R-:W4:Y:S01]  /*20000*/  MUFU.EX2 R157, R157 ;  /* 0x0000009d009d7308 */ /* 0x000f220000000800 */
[----:B--2---:R-:W-:-:S01]  /*20010*/  FADD.FTZ R0, R210, R0 ;  /* 0x00000000d2007221 */ /* 0x004fc20000010000 */
[----:B---3--:R-:W-:Y:S01]  /*20020*/  F2FP.SATFINITE.E4M3.F32.PACK_AB_MERGE_C R154, R165, R203, RZ ;  /* 0x000000cba59a723e */ /* 0x008fe200048070ff */
        /* <DEDUP_REMOVED lines=9> */
[----:B------:R-:W-:Y:S01]  /*200c0*/  FMUL.FTZ R99, R99, R206 ;  /* 0x000000ce63637220 */ /* 0x000fe20000410000 */
[----:B------:R-:W-:-:S01]  /*200d0*/  FADD.FTZ R0, R155, R0 ;  /* 0x000000009b007221 */ /* 0x000fc20000010000 */
[----:B------:R-:W-:Y:S01]  /*200e0*/  F2FP.SATFINITE.E4M3.F32.PACK_AB_MERGE_C R155, R156, R155, RZ ;  /* 0x0000009b9c9b723e */ /* 0x000fe200048070ff */
[----:B------:R-:W-:Y:S01]  /*200f0*/  FMUL.FTZ R102, R102, R206 ;  /* 0x000000ce66667220 */ /* 0x000fe20000410000 */
[----:B------:R-:W1:Y:S01]  /*20100*/  MUFU.EX2 R215, R215 ;  /* 0x000000d700d77308 */ /* 0x000e620000000800 */
[----:B------:R-:W-:-:S01]  /*20110*/  FADD.FTZ R0, R156, R0 ;  /* 0x000000009c007221 */ /* 0x000fc20000010000 */
[----:B------:R-:W-:Y:S01]  /*20120*/  F2FP.SATFINITE.E4M3.F32.PACK_AB_MERGE_C R156, R173, R172, RZ ;  /* 0x000000acad9c723e */ /* 0x000fe200048070ff */
[-C--:B------:R-:W-:Y:S01]  /*20130*/  FMUL.FTZ R103, R103, R206.reuse ;  /* 0x000000ce67677220 */ /* 0x080fe20000410000 */
[----:B------:R-:W-:Y:S01]  /*20140*/  FMUL.FTZ R106, R106, R206 ;  /* 0x000000ce6a6a7220 */ /* 0x000fe20000410000 */
[----:B----4-:R-:W-:-:S01]  /*20150*/  FADD.FTZ R0, R157, R0 ;  /* 0x000000009d007221 */ /* 0x010fc20000010000 */
[----:B------:R-:W-:Y:S01]  /*20160*/  F2FP.SATFINITE.E4M3.F32.PACK_AB_MERGE_C R156, R169, R164, R156 ;  /* 0x000000a4a99c723e */ /* 0x000fe2000480709c */
        /* <DEDUP_REMOVED lines=35> */
[----:B------:R-:W-:-:S06]  /*203a0*/  F2FP.SATFINITE.E4M3.F32.PACK_AB_MERGE_C R155, R213, R210, R155 ;  /* 0x000000d2d59b723e */ /* 0x000fcc000480709b */
[----:B------:R-:W1:Y:S01]  /*203b0*/  MUFU.EX2 R181, R181 ;  /* 0x000000b500b57308 */ /* 0x000e620000000800 */
[----:B---3--:R-:W-:-:S07]  /*203c0*/  FADD.FTZ R9, R180, R9 ;  /* 0x00000009b4097221 */ /* 0x008fce0000010000 */
[----:B------:R-:W3:Y:S01]  /*203d0*/  MUFU.EX2 R170, R170 ;  /* 0x000000aa00aa7308 */ /* 0x000ee20000000800 */
[----:B--2---:R-:W-:-:S07]  /*203e0*/  FADD.FTZ R0, R167, R0 ;  /* 0x00000000a7007221 */ /* 0x004fce0000010000 */
[----:B------:R-:W2:Y:S01]  /*203f0*/  MUFU.EX2 R184, R184 ;  /* 0x000000b800b87308 */ /* 0x000ea20000000800 */
[----:B-1----:R-:W-:-:S01]  /*20400*/  FADD.FTZ R9, R181, R9 ;  /* 0x00000009b5097221 */ /* 0x002fc20000010000 */
[----:B------:R-:W-:-:S04]  /*20410*/  F2FP.SATFINITE.E4M3.F32.PACK_AB_MERGE_C R180, R181, R180, RZ ;  /* 0x000000b4b5b4723e */ /* 0x000fc800048070ff */
[----:B------:R-:W-:Y:S02]  /*20420*/  F2FP.SATFINITE.E4M3.F32.PACK_AB_MERGE_C R158, R177, R176, R180 ;  /* 0x000000b0b19e723e */ /* 0x000fe400048070b4 */
[----:B------:R-:W1:Y:S01]  /*20430*/  MUFU.EX2 R163, R163 ;  /* 0x000000a300a37308 */ /* 0x000e620000000800 */
[----:B---3--:R-:W-:-:S01]  /*20440*/  FADD.FTZ R0, R170, R0 ;  /* 0x00000000aa007221 */ /* 0x008fc20000010000 */
[----:B------:R-:W-:-:S04]  /*20450*/  F2FP.SATFINITE.E4M3.F32.PACK_AB_MERGE_C R167, R170, R167, RZ ;  /* 0x000000a7aaa7723e */ /* 0x000fc800048070ff */
[----:B------:R-:W-:Y:S02]  /*20460*/  F2FP.SATFINITE.E4M3.F32.PACK_AB_MERGE_C R159, R162, R159, R167 ;  /* 0x0000009fa29f723e */ /* 0x000fe400048070a7 */
[----:B------:R-:W3:Y:S01]  /*20470*/  MUFU.EX2 R185, R185 ;  /* 0x000000b900b97308 */ /* 0x000ee20000000800 */
[----:B--2---:R-:W-:-:S07]  /*20480*/  FADD.FTZ R9, R184, R9 ;  /* 0x00000009b8097221 */ /* 0x004fce0000010000 */
[----:B------:R-:W2:Y:S01]  /*20490*/  MUFU.EX2 R166, R166 ;  /* 0x000000a600a67308 */ /* 0x000ea20000000800 */
[----:B-1----:R-:W-:-:S07]  /*204a0*/  FADD.FTZ R0, R163, R0 ;  /* 0x00000000a3007221 */ /* 0x002fce0000010000 */
[----:B------:R-:W1:Y:S01]  /*204b0*/  MUFU.EX2 R188, R188 ;  /* 0x000000bc00bc7308 */ /* 0x000e620000000800 */
[----:B---3--:R-:W-:-:S07]  /*204c0*/  FADD.FTZ R9, R185, R9 ;  /* 0x00000009b9097221 */ /* 0x008fce0000010000 */
[----:B------:R-:W3:Y:S01]  /*204d0*/  MUFU.EX2 R174, R174 ;  /* 0x000000ae00ae7308 */ /* 0x000ee20000000800 */
[----:B--2---:R-:W-:-:S07]  /*204e0*/  FADD.FTZ R0, R166, R0 ;  /* 0x00000000a6007221 */ /* 0x004fce0000010000 */
[----:B------:R-:W2:Y:S01]  /*204f0*/  MUFU.EX2 R189, R189 ;  /* 0x000000bd00bd7308 */ /* 0x000ea20000000800 */
[----:B-1----:R-:W-:-:S07]  /*20500*/  FADD.FTZ R9, R188, R9 ;  /* 0x00000009bc097221 */ /* 0x002fce0000010000 */
[----:B------:R-:W1:Y:S01]  /*20510*/  MUFU.EX2 R178, R178 ;  /* 0x000000b200b27308 */ /* 0x000e620000000800 */
[----:B---3--:R-:W-:-:S07]  /*20520*/  FADD.FTZ R0, R174, R0 ;  /* 0x00000000ae007221 */ /* 0x008fce0000010000 */
[----:B------:R-:W3:Y:S01]  /*20530*/  MUFU.EX2 R192, R192 ;  /* 0x000000c000c07308 */ /* 0x000ee20000000800 */
        /* <DEDUP_REMOVED lines=20> */
[----:B---3--:R-:W-:-:S01]  /*20680*/  FADD.FTZ R9, R197, R9 ;  /* 0x00000009c5097221 */ /* 0x008fc20000010000 */
[----:B------:R-:W-:-:S04]  /*20690*/  F2FP.SATFINITE.E4M3.F32.PACK_AB_MERGE_C R196, R197, R196, RZ ;  /* 0x000000c4c5c4723e */ /* 0x000fc800048070ff */
[----:B------:R-:W-:Y:S02]  /*206a0*/  F2FP.SATFINITE.E4M3.F32.PACK_AB_MERGE_C R162, R193, R192, R196 ;  /* 0x000000c0c1a2723e */ /* 0x000fe400048070c4 */
[----:B------:R-:W3:Y:S01]  /*206b0*/  MUFU.EX2 R187, R187 ;  /* 0x000000bb00bb7308 */ /* 0x000ee20000000800 */
[----:B--2---:R-:W-:-:S01]  /*206c0*/  FADD.FTZ R0, R186, R0 ;  /* 0x00000000ba007221 */ /* 0x004fc20000010000 */
[----:B------:R-:W-:-:S04]  /*206d0*/  F2FP.SATFINITE.E4M3.F32.PACK_AB_MERGE_C R183, R186, R183, RZ ;  /* 0x000000b7bab7723e */ /* 0x000fc800048070ff */
[----:B------:R-:W-:Y:S02]  /*206e0*/  F2FP.SATFINITE.E4M3.F32.PACK_AB_MERGE_C R163, R182, R179, R183 ;  /* 0x000000b3b6a3723e */ /* 0x000fe400048070b7 */
        /* <DEDUP_REMOVED lines=30> */
[----:B------:R-:W-:-:S03]  /*208d0*/  F2FP.SATFINITE.E4M3.F32.PACK_AB_MERGE_C R212, R214, R212, RZ ;  /* 0x000000d4d6d4723e */ /* 0x000fc600048070ff */
[----:B------:R-:W-:Y:S01]  /*208e0*/  FADD.FTZ R9, R214, R9 ;  /* 0x00000009d6097221 */ /* 0x000fe20000010000 */
[----:B------:R-:W-:Y:S01]  /*208f0*/  F2FP.SATFINITE.E4M3.F32.PACK_AB_MERGE_C R166, R209, R208, R212 ;  /* 0x000000d0d1a6723e */ /* 0x000fe200048070d4 */
[----:B---3--:R-:W-:Y:S01]  /*20900*/  FADD.FTZ R0, R199, R0 ;  /* 0x00000000c7007221 */ /* 0x008fe20000010000 */
[----:B--2---:R-:W-:-:S03]  /*20910*/  F2FP.SATFINITE.E4M3.F32.PACK_AB_MERGE_C R170, R202, R199, RZ ;  /* 0x000000c7caaa723e */ /* 0x004fc600048070ff */
[----:B------:R-:W-:Y:S01]  /*20920*/  FADD.FTZ R0, R202, R0 ;  /* 0x00000000ca007221 */ /* 0x000fe20000010000 */
[----:B------:R-:W-:Y:S01]  /*20930*/  F2FP.SATFINITE.E4M3.F32.PACK_AB_MERGE_C R167, R198, R195, R170 ;  /* 0x000000c3c6a7723e */ /* 0x000fe200048070aa */
[----:B------:R-:W-:Y:S06]  /*20940*/  @!P0 BRA `(.L_x_3253) ;  /* 0x0000000000048947 */ /* 0x000fec0003800000 */
[----:B------:R-:W-:Y:S01]  /*20950*/  BPT.TRAP 0x1 ;  /* 0x000000040000795c */ /* 0x000fe20000300000 */
.L_x_3253:
[----:B------:R1:W2:Y:S01]  /*20960*/  SYNCS.PHASECHK.TRANS64.TRYWAIT P1, [R6+URZ+0x38850], R7 ;  /* 0x03885007060075a7 */ /* 0x0002a2000802017f */
[----:B------:R-:W-:Y:S05]  /*20970*/  @!P0 BRA `(.L_x_3254) ;  /* 0x0000000000048947 */ /* 0x000fea0003800000 */
[----:B------:R-:W-:Y:S01]  /*20980*/  BPT.TRAP 0x1 ;  /* 0x000000040000795c */ /* 0x000fe20000300000 */
.L_x_3254:
[----:B------:R-:W-:Y:S04]  /*20990*/  BSSY B0, `(.L_x_3255) ;  /* 0x0000004000007945 */ /* 0x000fe80003800000 */
[----:B--2---:R-:W-:Y:S05]  /*209a0*/  @P1 BRA `(.L_x_3256) ;  /* 0x0000000000081947 */ /* 0x004fea0003800000 */
[----:B------:R-:W2:Y:S02]  /*209b0*/  SYNCS.PHASECHK.TRANS64.TRYWAIT P1, [R6+URZ+0x38850], R7 ;  /* 0x03885007060075a7 */ /* 0x000ea4000802017f */
[----:B--2---:R-:W-:Y:S05]  /*209c0*/  @!P1 BRA `(.L_x_3257) ;  /* 0x00000134008c9947 */ /* 0x004fea0003800000 */
.L_x_3256:
[----:B------:R-:W-:Y:S05]  /*209d0*/  BSYNC B0 ;  /* 0x0000000000007941 */ /* 0x000fea0003800000 */
.L_x_3255:
[----:B------:R-:W3:Y:S01]  /*209e0*/  S2R R169, SR_TID.X ;  /* 0x0000000000a97919 */ /* 0x000ee20000002100 */
[----:B------:R-:W-:Y:S05]  /*209f0*/  WARPSYNC.ALL ;  /* 0x0000000000007948 */ /* 0x000fea0003800000 */
[----:B------:R-:W-:Y:S01]  /*20a00*/  IMAD.MOV.U32 R171, RZ, RZ, 0x40000040 ;  /* 0x40000040ffab7424 */ /* 0x000fe200078e00ff */
[----:B------:R-:W-:-:S04]  /*20a10*/  LEA R170, R8, UR43, 0xb ;  /* 0x0000002b08aa7c11 */ /* 0x000fc8000f8e58ff */
[----:B------:R-:W-:Y:S02]  /*20a20*/  R2UR UR6, R170 ;  /* 0x00000000aa0672ca */ /* 0x000fe400000e0000 */
[----:B------:R-:W-:Y:S01]  /*20a30*/  R2UR UR7, R171 ;  /* 0x00000000ab0772ca */ /* 0x000fe200000e0000 */
[----:B------:R-:W-:Y:S01]  /*20a40*/  IMAD.MOV.U32 R171, RZ, RZ, 0x40000040 ;  /* 0x40000040ffab7424 */ /* 0x000fe200078e00ff */
[----:B---3--:R-:W-:-:S05]  /*20a50*/  SHF.R.U32.HI R169, RZ, 0x7, R169 ;  /* 0x00000007ffa97819 */ /* 0x008fca00000116a9 */
[----:B-12---:R-:W-:-:S05]  /*20a60*/  VIADD R7, R169, 0x8 ;  /* 0x00000008a9077836 */ /* 0x006fca0000000000 */
[----:B------:R1:W-:Y:S06]  /*20a70*/  BAR.SYNC.DEFER_BLOCKING R7, 0x100 ;  /* 0x000400070000751d */ /* 0x0003ec0000010000 */
[----:B------:R-:W-:-:S06]  /*20a80*/  WARPGROUP.ARRIVE ;  /* 0x00000000000079c5 */ /* 0x000fcc0000000000 */
[----:B------:R-:W-:Y:S03]  /*20a90*/  QGMMA.64x256x32.F32.E4M3.E4M3 R24, R152, gdesc[UR4], R24, gsb0 ;  /* 0x03e0000498187df3 */ /* 0x000fe60008000818 */
[----:B------:R-:W-:Y:S02]  /*20aa0*/  WARPGROUP.DEPBAR.LE gsb0, 0x0 ;  /* 0x00008000000079c5 */ /* 0x000fe40000010000 */
[----:B------:R-:W-:Y:S01]  /*20ab0*/  VIADD R152, R170, 0x2 ;  /* 0x00000002aa987836 */ /* 0x000fe20000000000 */
[----:B------:R-:W-:Y:S01]  /*20ac0*/  WARPGROUP.ARRIVE ;  /* 0x00000000000079c5 */ /* 0x000fe20000000000 */
[----:B------:R-:W-:-:S03]  /*20ad0*/  IMAD.MOV.U32 R153, RZ, RZ, 0x40000040 ;  /* 0x40000040ff997424 */ /* 0x000fc600078e00ff */
[----:B------:R-:W-:Y:S02]  /*20ae0*/  R2UR UR6, R152 ;  /* 0x00000000980672ca */ /* 0x000fe400000e0000 */
[----:B------:R-:W-:Y:S01]  /*20af0*/  R2UR UR7, R153 ;  /* 0x00000000990772ca */ /* 0x000fe200000e0000 */
[----:B------:R-:W-:Y:S01]  /*20b00*/  IMAD.MOV.U32 R153, RZ, RZ, 0x40000040 ;  /* 0x40000040ff997424 */ /* 0x000fe200078e00ff */
[C---:B------:R-:W-:Y:S01]  /*20b10*/  IADD3 R152, R170.reuse, 0x4, RZ ;  /* 0x00000004aa987810 */ /* 0x040fe20007ffe0ff */
[----:B------:R-:W-:-:S13]  /*20b20*/  VIADD R170, R170, 0x6 ;  /* 0x00000006aaaa7836 */ /* 0x000fda0000000000 */
        /* <DEDUP_REMOVED lines=14> */
[----:B-1----:R-:W-:Y:S05]  /*20c10*/  @!P0 BRA `(.L_x_3258) ;  /* 0x0000000000048947 */ /* 0x002fea0003800000 */
[----:B------:R-:W-:Y:S01]  /*20c20*/  BPT.TRAP 0x1 ;  /* 0x000000040000795c */ /* 0x000fe20000300000 */
.L_x_3258:
[----:B------:R-:W2:Y:S01]  /*20c30*/  LDL R8, [R1+0x5c] ;  /* 0x00005c0001087983 */ /* 0x000ea20000100800 */
[----:B------:R-:W-:Y:S02]  /*20c40*/  VIADD R6, R6, 0x38860 ;  /* 0x0003886006067836 */ /* 0x000fe40000000000 */
[----:B------:R-:W-:Y:S02]  /*20c50*/  IMAD.U32 R7, RZ, RZ, UR37 ;  /* 0x00000025ff077e24 */ /* 0x000fe4000f8e00ff */
[----:B------:R-:W-:Y:S02]  /*20c60*/  IMAD.MOV.U32 R224, RZ, RZ, R168 ;  /* 0x000000ffffe07224 */ /* 0x000fe400078e00a8 */
[----:B------:R-:W-:Y:S01]  /*20c70*/  IMAD.MOV.U32 R225, RZ, RZ, R21 ;  /* 0x000000ffffe17224 */ /* 0x000fe200078e0015 */
[----:B------:R-:W-:-:S04]  /*20c80*/  PRMT R6, R7, 0x654, R6 ;  /* 0x0000065407067816 */ /* 0x000fc80000000006 */
[----:B------:R1:W-:Y:S01]  /*20c90*/  SYNCS.ARRIVE.TRANS64.RED.A1T0 RZ, [R6+URZ], RZ ;  /* 0x000000ff06ff79a7 */ /* 0x0003e2000810043f */
[C---:B--2---:R-:W-:Y:S02]  /*20ca0*/  ISETP.GT.AND P1, PT, R3.reuse, R8, PT ;  /* 0x000000080300720c */ /* 0x044fe40003f24270 */
[----:B------:R-:W-:-:S11]  /*20cb0*/  IADD3 R3, R3, -0x1, RZ ;  /* 0xffffffff03037810 */ /* 0x000fd60007ffe0ff */
[----:B-1----:R-:W-:Y:S05]  /*20cc0*/  @P1 BRA `(.L_x_3259) ;  /* 0xffffffd0009c1947 */ /* 0x002fea000383ffff */
.L_x_3247:
[----:B------:R-:W2:Y:S04]  /*20cd0*/  LDL R8, [R1+0x94] ;  /* 0x0000940001087983 */ /* 0x000ea80000100800 */
[----:B------:R-:W3:Y:S01]  /*20ce0*/  LDL R7, [R1+0x80] ;  /* 0x0000800001077983 */ /* 0x000ee20000100800 */
[----:B------:R-:W-:Y:S05]  /*20cf0*/  WARPSYNC.ALL ;  /* 0x0000000000007948 */ /* 0x000fea0003800000 */
[----:B------:R-:W1:Y:S01]  /*20d00*/  SHFL.BFLY PT, R2, R9, 0x2, 0x1f ;  /* 0x0c401f0009027f89 */ /* 0x000e6200000e0000 */
[----:B------:R-:W-:Y:S01]  /*20d10*/  IMAD.MOV.U32 R6, RZ, RZ, RZ ;  /* 0x000000ffff067224 */ /* 0x000fe200078e00ff */
[----:B------:R-:W-:Y:S01]  /*20d20*/  ULDC.64 UR4, c[0x0][0x9a0] ;  /* 0x0002680000047ab9 */ /* 0x000fe20000000a00 */
[----:B------:R-:W-:-:S02]  /*20d30*/  IMAD.MOV.U32 R167, RZ, RZ, -0x800000 ;  /* 0xff800000ffa77424 */ /* 0x000fc400078e00ff */
[----:B------:R-:W-:Y:S02]  /*20d40*/  IMAD.MOV.U32 R166, RZ, RZ, -0x800000 ;  /* 0xff800000ffa67424 */ /* 0x000fe400078e00ff */
[----:B-1----:R-:W-:Y:S02]  /*20d50*/  FADD.FTZ R2, R2, R9 ;  /* 0x0000000902027221 */ /* 0x002fe40000010000 */
[----:B------:R-:W4:Y:S04]  /*20d60*/  LDL.LU R9, [R1+0x98] ;  /* 0x0000980001097983 */ /* 0x000f280000300800 */
[----:B------:R-:W1:Y:S02]  /*20d70*/  SHFL.BFLY PT, R3, R2, 0x1, 0x1f ;  /* 0x0c201f0002037f89 */ /* 0x000e6400000e0000 */
[----:B-1----:R-:W-:-:S04]  /*20d80*/  FADD.FTZ R3, R2, R3 ;  /* 0x0000000302037221 */ /* 0x002fc80000010000 */
[----:B------:R-:W-:Y:S01]  /*20d90*/  FMUL.FTZ R2, R3, 0.00390625 ;  /* 0x3b80000003027820 */ /* 0x000fe20000410000 */
[----:B------:R1:W-:Y:S08]  /*20da0*/  BAR.ARV R20, 0x100 ;  /* 0x000400140000751d */ /* 0x0003f00000002000 */
[----:B------:R-:W-:Y:S06]  /*20db0*/  BAR.ARV 0x8, 0x180 ;  /* 0x0206000000007b1d */ /* 0x000fec0000002000 */
[----:B------:R-:W-:-:S02]  /*20dc0*/  FSETP.NE.FTZ.AND P1, PT, R2, RZ, PT ;  /* 0x000000ff0200720b */ /* 0x000fc40003f35000 */
[----:B------:R-:W-:-:S11]  /*20dd0*/  FSETP.NE.FTZ.AND P0, PT, R3, RZ, PT ;  /* 0x000000ff0300720b */ /* 0x000fd60003f15000 */
[----:B------:R-:W5:Y:S08]  /*20de0*/  @P1 MUFU.LG2 R2, R2 ;  /* 0x0000000200021308 */ /* 0x000f700000000c00 */
[----:B------:R0:W-:Y:S02]  /*20df0*/  @P0 MUFU.RCP R6, R3 ;  /* 0x0000000300060308 */ /* 0x0001e40000001000 */
[----:B0-----:R-:W-:-:S02]  /*20e00*/  IMAD.U32 R3, RZ, RZ, UR41 ;  /* 0x00000029ff037e24 */ /* 0x001fc4000f8e00ff */
[----:B-----5:R-:W-:Y:S02]  /*20e10*/  @P1 FMUL.FTZ R2, R2, 0.69314718246459960938 ;  /* 0x3f31721802021820 */ /* 0x020fe40000410000 */
[----:B------:R-:W-:-:S04]  /*20e20*/  @P1 FMUL.FTZ R3, R3, 0.69314718246459960938 ;  /* 0x3f31721803031820 */ /* 0x000fc80000410000 */
[----:B------:R-:W-:Y:S02]  /*20e30*/  @P1 FFMA.FTZ R167, R3, R21, R2 ;  /* 0x0000001503a71223 */ /* 0x000fe40000010002 */
[----:B------:R-:W0:Y:S02]  /*20e40*/  SHFL.BFLY PT, R2, R0, 0x2, 0x1f ;  /* 0x0c401f0000027f89 */ /* 0x000e2400000e0000 */
[----:B0-----:R-:W-:-:S05]  /*20e50*/  FADD.FTZ R2, R2, R0 ;  /* 0x0000000002027221 */ /* 0x001fca0000010000 */
[----:B------:R-:W0:Y:S02]  /*20e60*/  SHFL.BFLY PT, R0, R2, 0x1, 0x1f ;  /* 0x0c201f0002007f89 */ /* 0x000e2400000e0000 */
[----:B0-----:R-:W-:Y:S01]  /*20e70*/  FADD.FTZ R2, R2, R0 ;  /* 0x0000000002027221 */ /* 0x001fe20000010000 */
[----:B------:R-:W-:-:S03]  /*20e80*/  MOV R0, RZ ;  /* 0x000000ff00007202 */ /* 0x000fc60000000f00 */
[C---:B------:R-:W-:Y:S01]  /*20e90*/  FMUL.FTZ R3, R2.reuse, 0.00390625 ;  /* 0x3b80000002037820 */ /* 0x040fe20000410000 */
[----:B------:R-:W-:-:S04]  /*20ea0*/  FSETP.NE.FTZ.AND P0, PT, R2, RZ, PT ;  /* 0x000000ff0200720b */ /* 0x000fc80003f15000 */
[----:B------:R-:W-:-:S09]  /*20eb0*/  FSETP.NE.FTZ.AND P1, PT, R3, RZ, PT ;  /* 0x000000ff0300720b */ /* 0x000fd20003f35000 */
[----:B------:R0:W-:Y:S01]  /*20ec0*/  @P0 MUFU.RCP R0, R2 ;  /* 0x0000000200000308 */ /* 0x0001e20000001000 */
[----:B------:R-:W-:-:S04]  /*20ed0*/  ISETP.NE.U32.AND P0, PT, RZ, UR4, PT ;  /* 0x00000004ff007c0c */ /* 0x000fc8000bf05070 */
[----:B------:R-:W-:-:S03]  /*20ee0*/  ISETP.NE.AND.EX P0, PT, RZ, UR5, PT, P0 ;  /* 0x00000005ff007c0c */ /* 0x000fc6000bf05300 */
[----:B------:R-:W5:Y:S01]  /*20ef0*/  @P1 MUFU.LG2 R3, R3 ;  /* 0x0000000300031308 */ /* 0x000f620000000c00 */
[----:B0-----:R-:W-:-:S04]  /*20f00*/  IMAD.U32 R2, RZ, RZ, UR41 ;  /* 0x00000029ff027e24 */ /* 0x001fc8000f8e00ff */
[----:B------:R-:W-:Y:S01]  /*20f10*/  @P1 FMUL.FTZ R2, R2, 0.69314718246459960938 ;  /* 0x3f31721802021820 */ /* 0x000fe20000410000 */
[----:B-----5:R-:W-:-:S04]  /*20f20*/  @P1 FMUL.FTZ R3, R3, 0.69314718246459960938 ;  /* 0x3f31721803031820 */ /* 0x020fc80000410000 */
[----:B------:R-:W-:Y:S02]  /*20f30*/  @P1 FFMA.FTZ R166, R2, R168, R3 ;  /* 0x000000a802a61223 */ /* 0x000fe40000010003 */
[----:B------:R-:W2:Y:S02]  /*20f40*/  @P0 LDC.64 R2, c[0x0][0x9c8] ;  /* 0x00027200ff020b82 */ /* 0x000ea40000000a00 */
[----:B--2---:R-:W-:-:S04]  /*20f50*/  @P0 IMAD R4, R8, R2, RZ ;  /* 0x0000000208040224 */ /* 0x004fc800078e02ff */
[C---:B---3--:R-:W-:Y:S02]  /*20f60*/  @P0 IMAD R4, R7.reuse, R3, R4 ;  /* 0x0000000307040224 */ /* 0x048fe400078e0204 */
[----:B------:R-:W-:-:S04]  /*20f70*/  @P0 IMAD.WIDE.U32 R2, R7, R2, RZ ;  /* 0x0000000207020225 */ /* 0x000fc800078e00ff */
[----:B------:R-:W-:Y:S02]  /*20f80*/  @P0 IMAD.IADD R5, R3, 0x1, R4 ;  /* 0x0000000103050824 */ /* 0x000fe400078e0204 */
[----:B------:R-:W-:Y:S02]  /*20f90*/  @P0 IMAD.MOV.U32 R4, RZ, RZ, R2 ;  /* 0x000000ffff040224 */ /* 0x000fe400078e0002 */
[----:B------:R-:W0:Y:S02]  /*20fa0*/  @P0 LDC.64 R2, c[0x0][0x9d0] ;  /* 0x00027400ff020b82 */ /* 0x000e240000000a00 */
[----:B0-----:R-:W-:-:S04]  /*20fb0*/  @P0 IMAD.WIDE.U32 R4, R220, R2, R4 ;  /* 0x00000002dc040225 */ /* 0x001fc800078e0004 */
[----:B------:R-:W-:Y:S01]  /*20fc0*/  @P0 IMAD R3, R220, R3, R5 ;  /* 0x00000003dc030224 */ /* 0x000fe200078e0205 */
[----:B------:R-:W-:-:S04]  /*20fd0*/  @P0 LEA R2, P1, R4, UR4, 0x2 ;  /* 0x0000000404020c11 */ /* 0x000fc8000f8210ff */
[----:B------:R-:W-:Y:S01]  /*20fe0*/  @P0 LEA.HI.X R3, R4, UR5, R3, 0x2, P1 ;  /* 0x0000000504030c11 */ /* 0x000fe200088f1403 */
[----:B------:R-:W-:-:S06]  /*20ff0*/  IMAD.MOV.U32 R4, RZ, RZ, 0x3f800000 ;  /* 0x3f800000ff047424 */ /* 0x000fcc00078e00ff */
[----:B------:R-:W2:Y:S01]  /*21000*/  @P0 LDG.E R4, desc[UR46][R2.64] ;  /* 0x0000002e02040981 */ /* 0x000ea2000c1e1900 */
[----:B----4-:R-:W-:-:S05]  /*21010*/  VIADD R9, R9, 0x1 ;  /* 0x0000000109097836 */ /* 0x010fca0000000000 */
[----:B------:R1:W-:Y:S01]  /*21020*/  STL [R1+0x98], R9 ;  /* 0x0000980901007387 */ /* 0x0003e20000100800 */
[----:B------:R-:W-:-:S04]  /*21030*/  IADD3 R221, R221, 0x1, RZ ;  /* 0x00000001dddd7810 */ /* 0x000fc80007ffe0ff */
[C---:B------:R-:W-:Y:S02]  /*21040*/  ISETP.NE.AND P1, PT, R221.reuse, 0x2, PT ;  /* 0x00000002dd00780c */ /* 0x040fe40003f25270 */
[----:B------:R-:W-:Y:S02]  /*21050*/  PLOP3.LUT P0, PT, PT, PT, PT, 0x8, 0x0 ;  /* 0x000000000000781c */ /* 0x000fe40003f0e170 */
[----:B------:R-:W-:Y:S01]  /*21060*/  SEL R221, R221, RZ, P1 ;  /* 0x000000ffdddd7207 */ /* 0x000fe20000800000 */
[-C--:B--2---:R-:W-:Y:S01]  /*21070*/  FMUL.FTZ R3, R6, R4.reuse ;  /* 0x0000000406037220 */ /* 0x084fe20000410000 */
        /* <DEDUP_REMOVED lines=130> */
[----:B-1----:R-:W-:-:S07]  /*218a0*/  LOP3.LUT R222, R222, R2, RZ, 0x3c, !PT ;  /* 0x00000002dede7212 */ /* 0x002fce00078e3cff */
.L_x_3167:
        /* <DEDUP_REMOVED lines=17> */
[----:B------:R-:W-:Y:S02]  /*219c0*/  MOV R38, R23 ;  /* 0x0000001700267202 */ /* 0x000fe40000000f00 */
        /* <DEDUP_REMOVED lines=9> */
[----:B------:R-:W-:Y:S02]  /*21a60*/  LOP3.LUT R46, R47, R46, RZ, 0x3c, !PT ;  /* 0x0000002e2f2e7212 */ /* 0x000fe400078e3cff */
[----:B------:R-:W-:Y:S02]  /*21a70*/  SHF.R.U64 R4, R4, 0x3, RZ ;  /* 0x0000000304047819 */ /* 0x000fe400000012ff */
[----:B------:R-:W-:Y:S02]  /*21a80*/  LOP3.LUT R55, R54, 0x380, RZ, 0xc0, !PT ;  /* 0x0000038036377812 */ /* 0x000fe400078ec0ff */
[----:B------:R-:W-:Y:S02]  /*21a90*/  IADD3.X R47, RZ, R3, RZ, P5, !PT ;  /* 0x00000003ff2f7210 */ /* 0x000fe40002ffe4ff */
[C---:B------:R-:W-:Y:S02]  /*21aa0*/  IADD3 R20, P5, R2.reuse, 0x4040, RZ ;  /* 0x0000404002147810 */ /* 0x040fe40007fbe0ff */
[----:B------:R-:W-:-:S02]  /*21ab0*/  IADD3 R26, P4, R2, 0x8060, RZ ;  /* 0x00008060021a7810 */ /* 0x000fc40007f9e0ff */
[----:B------:R-:W-:Y:S02]  /*21ac0*/  LOP3.LUT R50, R4, R50, RZ, 0x3c, !PT ;  /* 0x0000003204327212 */ /* 0x000fe400078e3cff */
[----:B------:R-:W-:Y:S02]  /*21ad0*/  SHF.R.U64 R55, R55, 0x3, RZ ;  /* 0x0000000337377819 */ /* 0x000fe400000012ff */
[----:B------:R-:W-:Y:S02]  /*21ae0*/  LOP3.LUT R4, R20, 0x380, RZ, 0xc0, !PT ;  /* 0x0000038014047812 */ /* 0x000fe400078ec0ff */
[----:B------:R-:W-:Y:S02]  /*21af0*/  LOP3.LUT R27, R26, 0x380, RZ, 0xc0, !PT ;  /* 0x000003801a1b7812 */ /* 0x000fe400078ec0ff */
[----:B------:R-:W-:Y:S01]  /*21b00*/  LOP3.LUT R54, R55, R54, RZ, 0x3c, !PT ;  /* 0x0000003637367212 */ /* 0x000fe200078e3cff */
[----:B------:R-:W-:Y:S01]  /*21b10*/  IMAD.X R55, RZ, RZ, R3, P0 ;  /* 0x000000ffff377224 */ /* 0x000fe200000e0603 */
[----:B------:R-:W-:-:S02]  /*21b20*/  SHF.R.U64 R4, R4, 0x3, RZ ;  /* 0x0000000304047819 */ /* 0x000fc400000012ff */
[----:B------:R-:W-:Y:S02]  /*21b30*/  IADD3 R42, P3, R2, 0xc020, RZ ;  /* 0x0000c020022a7810 */ /* 0x000fe40007f7e0ff */
[----:B------:R-:W-:Y:S02]  /*21b40*/  SHF.R.U64 R27, R27, 0x3, RZ ;  /* 0x000000031b1b7819 */ /* 0x000fe400000012ff */
[----:B------:R-:W-:Y:S02]  /*21b50*/  LOP3.LUT R20, R4, R20, RZ, 0x3c, !PT ;  /* 0x0000001404147212 */ /* 0x000fe400078e3cff */
[----:B------:R-:W-:Y:S02]  /*21b60*/  MOV R9, R50 ;  /* 0x0000003200097202 */ /* 0x000fe40000000f00 */
[----:B------:R-:W-:Y:S02]  /*21b70*/  LOP3.LUT R43, R42, 0x380, RZ, 0xc0, !PT ;  /* 0x000003802a2b7812 */ /* 0x000fe400078ec0ff */
[----:B------:R-:W-:Y:S01]  /*21b80*/  LOP3.LUT R26, R27, R26, RZ, 0x3c, !PT ;  /* 0x0000001a1b1a7212 */ /* 0x000fe200078e3cff */
[----:B------:R-:W-:Y:S01]  /*21b90*/  IMAD.X R27, RZ, RZ, R3, P4 ;  /* 0x000000ffff1b7224 */ /* 0x000fe200020e0603 */
[----:B------:R-:W-:Y:S01]  /*21ba0*/  MOV R4, R54 ;  /* 0x0000003600047202 */ /* 0x000fe20000000f00 */
[----:B------:R-:W-:Y:S01]  /*21bb0*/  STL [R1+0x10], R9 ;  /* 0x0000100901007387 */ /* 0x000fe20000100800 */
[----:B------:R-:W-:-:S02]  /*21bc0*/  IADD3 R50, P4, R2, 0x4020, RZ ;  /* 0x0000402002327810 */ /* 0x000fc40007f9e0ff */
[----:B------:R-:W-:Y:S01]  /*21bd0*/  IADD3 R30, P2, R2, 0x8040, RZ ;  /* 0x00008040021e7810 */ /* 0x000fe20007f5e0ff */
[----:B------:R0:W-:Y:S01]  /*21be0*/  STL [R1+0xc], R4 ;  /* 0x00000c0401007387 */ /* 0x0001e20000100800 */
[----:B------:R-:W-:Y:S01]  /*21bf0*/  SHF.R.U64 R43, R43, 0x3, RZ ;  /* 0x000000032b2b7819 */ /* 0x000fe200000012ff */
[--C-:B------:R-:W-:Y:S01]  /*21c00*/  IMAD.X R51, RZ, RZ, R3.reuse, P4 ;  /* 0x000000ffff337224 */ /* 0x100fe200020e0603 */
[----:B------:R-:W-:Y:S02]  /*21c10*/  LOP3.LUT R31, R30, 0x380, RZ, 0xc0, !PT ;  /* 0x000003801e1f7812 */ /* 0x000fe400078ec0ff */
[----:B------:R-:W-:Y:S01]  /*21c20*/  LOP3.LUT R42, R43, R42, RZ, 0x3c, !PT ;  /* 0x0000002a2b2a7212 */ /* 0x000fe200078e3cff */
[----:B------:R-:W-:Y:S01]  /*21c30*/  IMAD.X R43, RZ, RZ, R3, P3 ;  /* 0x000000ffff2b7224 */ /* 0x000fe200018e0603 */
[----:B------:R-:W-:Y:S02]  /*21c40*/  SHF.R.U64 R31, R31, 0x3, RZ ;  /* 0x000000031f1f7819 */ /* 0x000fe400000012ff */
[----:B------:R-:W-:-:S02]  /*21c50*/  IADD3 R10, P1, R2, 0x8020, RZ ;  /* 0x00008020020a7810 */ /* 0x000fc40007f3e0ff */
[----:B0-----:R-:W-:Y:S02]  /*21c60*/  LOP3.LUT R4, R50, 0x380, RZ, 0xc0, !PT ;  /* 0x0000038032047812 */ /* 0x001fe400078ec0ff */
[----:B------:R-:W-:Y:S02]  /*21c70*/  MOV R9, R42 ;  /* 0x0000002a00097202 */ /* 0x000fe40000000f00 */
[----:B------:R-:W-:Y:S02]  /*21c80*/  SHF.R.U64 R4, R4, 0x3, RZ ;  /* 0x0000000304047819 */ /* 0x000fe400000012ff */
[----:B------:R-:W-:Y:S01]  /*21c90*/  LOP3.LUT R30, R31, R30, RZ, 0x3c, !PT ;  /* 0x0000001e1f1e7212 */ /* 0x000fe200078e3cff */
[----:B------:R-:W-:Y:S01]  /*21ca0*/  IMAD.X R31, RZ, RZ, R3, P2 ;  /* 0x000000ffff1f7224 */ /* 0x000fe200010e0603 */
[----:B------:R-:W-:Y:S01]  /*21cb0*/  LOP3.LUT R50, R4, R50, RZ, 0x3c, !PT ;  /* 0x0000003204327212 */ /* 0x000fe200078e3cff */
[----:B------:R0:W-:Y:S01]  /*21cc0*/  STL [R1+0x8], R9 ;  /* 0x0000080901007387 */ /* 0x0001e20000100800 */
[----:B------:R-:W-:-:S02]  /*21cd0*/  MOV R4, R46 ;  /* 0x0000002e00047202 */ /* 0x000fc40000000f00 */
[----:B------:R-:W-:Y:S02]  /*21ce0*/  LOP3.LUT R11, R10, 0x380, RZ, 0xc0, !PT ;  /* 0x000003800a0b7812 */ /* 0x000fe400078ec0ff */
[C---:B------:R-:W-:Y:S01]  /*21cf0*/  IADD3 R42, P2, R2.reuse, 0x4000, RZ ;  /* 0x00004000022a7810 */ /* 0x040fe20007f5e0ff */
[----:B------:R1:W-:Y:S01]  /*21d00*/  STL [R1+0x4], R4 ;  /* 0x0000040401007387 */ /* 0x0003e20000100800 */
[----:B------:R-:W-:Y:S02]  /*21d10*/  SHF.R.U64 R11, R11, 0x3, RZ ;  /* 0x000000030b0b7819 */ /* 0x000fe400000012ff */
[----:B------:R-:W-:Y:S01]  /*21d20*/  IADD3 R12, P0, R2, 0x8000, RZ ;  /* 0x00008000020c7810 */ /* 0x000fe20007f1e0ff */
[----:B0-----:R-:W0:Y:S01]  /*21d30*/  S2R R9, SR_TID.X ;  /* 0x0000000000097919 */ /* 0x001e220000002100 */
[----:B------:R-:W-:Y:S01]  /*21d40*/  LOP3.LUT R10, R11, R10, RZ, 0x3c, !PT ;  /* 0x0000000a0b0a7212 */ /* 0x000fe200078e3cff */
[--C-:B------:R-:W-:Y:S01]  /*21d50*/  IMAD.X R11, RZ, RZ, R3.reuse, P1 ;  /* 0x000000ffff0b7224 */ /* 0x100fe200008e0603 */
[----:B------:R-:W-:Y:S01]  /*21d60*/  LOP3.LUT R13, R12, 0x380, RZ, 0xc0, !PT ;  /* 0x000003800c0d7812 */ /* 0x000fe200078ec0ff */
[----:B------:R-:W-:Y:S01]  /*21d70*/  IMAD.X R43, RZ, RZ, R3, P2 ;  /* 0x000000ffff2b7224 */ /* 0x000fe200010e0603 */
[----:B------:R-:W-:-:S02]  /*21d80*/  MOV R229, R26 ;  /* 0x0000001a00e57202 */ /* 0x000fc40000000f00 */
[----:B-1----:R-:W-:Y:S02]  /*21d90*/  LOP3.LUT R4, R42, 0x380, RZ, 0xc0, !PT ;  /* 0x000003802a047812 */ /* 0x002fe400078ec0ff */
[----:B------:R-:W-:Y:S02]  /*21da0*/  IADD3 R26, P1, R2, 0x60, RZ ;  /* 0x00000060021a7810 */ /* 0x000fe40007f3e0ff */
[----:B------:R-:W-:Y:S02]  /*21db0*/  SHF.R.U64 R4, R4, 0x3, RZ ;  /* 0x0000000304047819 */ /* 0x000fe400000012ff */
[----:B------:R-:W-:Y:S01]  /*21dc0*/  SHF.R.U64 R13, R13, 0x3, RZ ;  /* 0x000000030d0d7819 */ /* 0x000fe200000012ff */
[----:B------:R-:W-:Y:S01]  /*21dd0*/  IMAD.X R27, RZ, RZ, R3, P1 ;  /* 0x000000ffff1b7224 */ /* 0x000fe200008e0603 */
[----:B------:R-:W-:Y:S02]  /*21de0*/  LOP3.LUT R42, R4, R42, RZ, 0x3c, !PT ;  /* 0x0000002a042a7212 */ /* 0x000fe400078e3cff */
[----:B------:R-:W-:-:S02]  /*21df0*/  LOP3.LUT R4, R26, 0x380, RZ, 0xc0, !PT ;  /* 0x000003801a047812 */ /* 0x000fc400078ec0ff */
[----:B------:R-:W-:Y:S01]  /*21e00*/  LOP3.LUT R12, R13, R12, RZ, 0x3c, !PT ;  /* 0x0000000c0d0c7212 */ /* 0x000fe200078e3cff */
[--C-:B------:R-:W-:Y:S01]  /*21e10*/  IMAD.X R13, RZ, RZ, R3.reuse, P0 ;  /* 0x000000ffff0d7224 */ /* 0x100fe200000e0603 */
[----:B------:R-:W-:Y:S02]  /*21e20*/  SHF.R.U64 R4, R4, 0x3, RZ ;  /* 0x0000000304047819 */ /* 0x000fe400000012ff */
[----:B------:R-:W-:Y:S02]  /*21e30*/  MOV R227, R10 ;  /* 0x0000000a00e37202 */ /* 0x000fe40000000f00 */
[----:B------:R-:W-:Y:S02]  /*21e40*/  IADD3 R10, P0, R2, 0x40, RZ ;  /* 0x00000040020a7810 */ /* 0x000fe40007f1e0ff */
[----:B------:R-:W-:Y:S02]  /*21e50*/  LOP3.LUT R26, R4, R26, RZ, 0x3c, !PT ;  /* 0x0000001a041a7212 */ /* 0x000fe400078e3cff */
[----:B------:R-:W-:Y:S01]  /*21e60*/  LOP3.LUT R4, R10, 0x380, RZ, 0xc0, !PT ;  /* 0x000003800a047812 */ /* 0x000fe200078ec0ff */
[----:B------:R-:W-:Y:S01]  /*21e70*/  IMAD.X R11, RZ, RZ, R3, P0 ;  /* 0x000000ffff0b7224 */ /* 0x000fe200000e0603 */
[----:B------:R-:W-:-:S02]  /*21e80*/  IADD3 R14, P3, R2, 0x4060, RZ ;  /* 0x00004060020e7810 */ /* 0x000fc40007f7e0ff */
[----:B------:R-:W-:Y:S02]  /*21e90*/  SHF.R.U64 R4, R4, 0x3, RZ ;  /* 0x0000000304047819 */ /* 0x000fe400000012ff */
[----:B------:R-:W-:Y:S02]  /*21ea0*/  LOP3.LUT R15, R14, 0x380, RZ, 0xc0, !PT ;  /* 0x000003800e0f7812 */ /* 0x000fe400078ec0ff */
[----:B------:R-:W-:Y:S02]  /*21eb0*/  LOP3.LUT R10, R4, R10, RZ, 0x3c, !PT ;  /* 0x0000000a040a7212 */ /* 0x000fe400078e3cff */
[----:B------:R-:W-:Y:S02]  /*21ec0*/  SHF.R.U64 R15, R15, 0x3, RZ ;  /* 0x000000030f0f7819 */ /* 0x000fe400000012ff */
[----:B------:R-:W-:Y:S02]  /*21ed0*/  MOV R212, R10 ;  /* 0x0000000a00d47202 */ /* 0x000fe40000000f00 */
[----:B------:R-:W-:-:S02]  /*21ee0*/  IADD3 R10, P0, R2, 0x20, RZ ;  /* 0x00000020020a7810 */ /* 0x000fc40007f1e0ff */
[----:B------:R-:W-:Y:S01]  /*21ef0*/  LOP3.LUT R14, R15, R14, RZ, 0x3c, !PT ;  /* 0x0000000e0f0e7212 */ /* 0x000fe200078e3cff */
[--C-:B------:R-:W-:Y:S01]  /*21f00*/  IMAD.X R15, RZ, RZ, R3.reuse, P3 ;  /* 0x000000ffff0f7224 */ /* 0x100fe200018e0603 */
[----:B------:R-:W-:Y:S01]  /*21f10*/  LOP3.LUT R4, R10, 0x380, RZ, 0xc0, !PT ;  /* 0x000003800a047812 */ /* 0x000fe200078ec0ff */
[----:B------:R-:W-:Y:S01]  /*21f20*/  IMAD.X R11, RZ, RZ, R3, P0 ;  /* 0x000000ffff0b7224 */ /* 0x000fe200000e0603 */
[----:B------:R-:W-:Y:S02]  /*21f30*/  IADD3.X R21, RZ, R3, RZ, P5, !PT ;  /* 0x00000003ff157210 */ /* 0x000fe40002ffe4ff */
[----:B------:R-:W-:Y:S02]  /*21f40*/  SHF.R.U64 R4, R4, 0x3, RZ ;  /* 0x0000000304047819 */ /* 0x000fe400000012ff */
[----:B------:R-:W-:Y:S02]  /*21f50*/  MOV R226, R12 ;  /* 0x0000000c00e27202 */ /* 0x000fe40000000f00 */
[----:B------:R-:W-:-:S02]  /*21f60*/  LOP3.LUT R10, R4, R10, RZ, 0x3c, !PT ;  /* 0x0000000a040a7212 */ /* 0x000fc400078e3cff */
[----:B------:R-:W-:Y:S02]  /*21f70*/  LOP3.LUT R4, R2, 0x380, RZ, 0xc0, !PT ;  /* 0x0000038002047812 */ /* 0x000fe400078ec0ff */
[----:B------:R-:W-:Y:S02]  /*21f80*/  MOV R224, R20 ;  /* 0x0000001400e07202 */ /* 0x000fe40000000f00 */
[----:B------:R-:W-:Y:S02]  /*21f90*/  SHF.R.U64 R4, R4, 0x3, RZ ;  /* 0x0000000304047819 */ /* 0x000fe400000012ff */
[----:B------:R-:W-:Y:S02]  /*21fa0*/  MOV R228, R30 ;  /* 0x0000001e00e47202 */ /* 0x000fe40000000f00 */
[----:B------:R-:W-:Y:S02]  /*21fb0*/  LOP3.LUT R2, R4, R2, RZ, 0x3c, !PT ;  /* 0x0000000204027212 */ /* 0x000fe400078e3cff */
[----:B------:R-:W-:-:S02]  /*21fc0*/  MOV R225, R14 ;  /* 0x0000000e00e17202 */ /* 0x000fc40000000f00 */
[----:B------:R-:W-:Y:S02]  /*21fd0*/  MOV R210, R2 ;  /* 0x0000000200d27202 */ /* 0x000fe40000000f00 */
[C---:B0-----:R-:W-:Y:S02]  /*21fe0*/  LOP3.LUT P0, R2, R9.reuse, 0x3, RZ, 0xc0, !PT ;  /* 0x0000000309027812 */ /* 0x041fe4000780c0ff */
[----:B------:R-:W-:Y:S02]  /*21ff0*/  MOV R215, R50 ;  /* 0x0000003200d77202 */ /* 0x000fe40000000f00 */
[----:B------:R-:W-:Y:S02]  /*22000*/  ISETP.EQ.OR P0, PT, R2, 0x3, !P0 ;  /* 0x000000030200780c */ /* 0x000fe40004702670 */
[----:B------:R-:W-:Y:S02]  /*22010*/  SHF.L.U32 R2, R9, 0x2, RZ ;  /* 0x0000000209027819 */ /* 0x000fe400000006ff */
[----:B------:R-:W-:-:S02]  /*22020*/  SEL R13, R0, R29, P0 ;  /* 0x0000001d000d7207 */ /* 0x000fc40000000000 */
[----:B------:R-:W-:Y:S02]  /*22030*/  LOP3.LUT R2, R2, 0xc, RZ, 0xc0, !PT ;  /* 0x0000000c02027812 */ /* 0x000fe400078ec0ff */
[----:B------:R-:W-:Y:S02]  /*22040*/  SEL R21, R29, R0, P0 ;  /* 0x000000001d157207 */ /* 0x000fe40000000000 */
[----:B------:R-:W-:Y:S02]  /*22050*/  IADD3 R2, P1, R2, UR4, RZ ;  /* 0x0000000402027c10 */ /* 0x000fe4000ff3e0ff */
[----:B------:R-:W-:Y:S01]  /*22060*/  SEL R4, R5, R25, P0 ;  /* 0x0000001905047207 */ /* 0x000fe20000000000 */
[----:B------:R-:W-:Y:S01]  /*22070*/  UMOV UR4, 0xffffffff ;  /* 0xffffffff00047882 */ /* 0x000fe20000000000 */
[----:B------:R-:W-:Y:S01]  /*22080*/  MOV R214, R42 ;  /* 0x0000002a00d67202 */ /* 0x000fe20000000f00 */
[----:B------:R-:W-:Y:S01]  /*22090*/  IMAD.X R3, RZ, RZ, UR5, P1 ;  /* 0x00000005ff037e24 */ /* 0x000fe200088e06ff */
[----:B------:R-:W-:-:S02]  /*220a0*/  MOV R213, R26 ;  /* 0x0000001a00d57202 */ /* 0x000fc40000000f00 */
[----:B------:R-:W-:Y:S02]  /*220b0*/  MOV R211, R10 ;  /* 0x0000000a00d37202 */ /* 0x000fe40000000f00 */
[----:B------:R0:W5:Y:S01]  /*220c0*/  LDG.E.CONSTANT R0, desc[UR46][R2.64] ;  /* 0x0000002e02007981 */ /* 0x000162000c1e9900 */
[----:B------:R-:W-:Y:S01]  /*220d0*/  SEL R5, R25, R5, P0 ;  /* 0x0000000519057207 */ /* 0x000fe20000000000 */
[----:B------:R-:W-:Y:S06]  /*220e0*/  BRA.DIV UR4, `(.L_x_3262) ;  /* 0x0000011e04d87947 */ /* 0x000fec000b800000 */
[----:B------:R-:W-:Y:S01]  /*220f0*/  SEL R54, R112, R113, P0 ;  /* 0x0000007170367207 */ /* 0x000fe20000000000 */
[----:B-----5:R-:W-:Y:S01]  /*22100*/  SHFL.IDX PT, R4, R4, R0, 0x1c1f ;  /* 0x001c1f0004047589 */ /* 0x020fe200000e0000 */
[----:B------:R-:W-:Y:S01]  /*22110*/  SEL R55, R116, R117, P0 ;  /* 0x0000007574377207 */ /* 0x000fe20000000000 */
[----:B------:R-:W-:Y:S01]  /*22120*/  IMAD.MOV.U32 R11, RZ, RZ, RZ ;  /* 0x000000ffff0b7224 */ /* 0x000fe200078e00ff */
[----:B------:R-:W-:Y:S01]  /*22130*/  SEL R112, R113, R112, P0 ;  /* 0x0000007071707207 */ /* 0x000fe20000000000 */
[----:B0-----:R-:W-:Y:S01]  /*22140*/  SHFL.IDX PT, R3, R13, R0, 0x1c1f ;  /* 0x001c1f000d037589 */ /* 0x001fe200000e0000 */
        /* <DEDUP_REMOVED lines=69> */
[----:B------:R-:W-:Y:S02]  /*225a0*/  LOP3.LUT R2, R0, 0x2, RZ, 0x3c, !PT ;  /* 0x0000000200027812 */ /* 0x000fe400078e3cff */
[----:B------:R-:W-:Y:S01]  /*225b0*/  SEL R40, R41, R40, P0 ;  /* 0x0000002829287207 */ /* 0x000fe20000000000 */
[----:B------:R-:W-:Y:S01]  /*225c0*/  SHFL.IDX PT, R61, R61, R0, 0x1c1f ;  /* 0x001c1f003d3d7589 */ /* 0x000fe200000e0000 */
[----:B------:R-:W-:Y:S02]  /*225d0*/  SEL R44, R45, R44, P0 ;  /* 0x0000002c2d2c7207 */ /* 0x000fe40000000000 */
[----:B------:R-:W-:Y:S01]  /*225e0*/  SEL R48, R49, R48, P0 ;  /* 0x0000003031307207 */ /* 0x000fe20000000000 */
[----:B------:R-:W0:Y:S01]  /*225f0*/  SHFL.IDX PT, R92, R92, R2, 0x1c1f ;  /* 0x001c1f025c5c7589 */ /* 0x000e2200000e0000 */
[----:B------:R-:W-:-:S02]  /*22600*/  SEL R52, R53, R52, P0 ;  /* 0x0000003435347207 */ /* 0x000fc40000000000 */
[----:B------:R-:W-:Y:S01]  /*22610*/  SEL R31, R56, R57, P0 ;  /* 0x00000039381f7207 */ /* 0x000fe20000000000 */
[----:B------:R-:W1:Y:S01]  /*22620*/  SHFL.IDX PT, R100, R100, R2, 0x1c1f ;  /* 0x001c1f0264647589 */ /* 0x000e6200000e0000 */
        /* <DEDUP_REMOVED lines=105> */
[----:B0-----:R-:W-:-:S02]  /*22cc0*/  SEL R173, R47, R92, P0 ;  /* 0x0000005c2fad7207 */ /* 0x001fc40000000000 */
[----:B------:R-:W-:Y:S01]  /*22cd0*/  SEL R172, R92, R47, P0 ;  /* 0x0000002f5cac7207 */ /* 0x000fe20000000000 */
[----:B------:R-:W-:Y:S01]  /*22ce0*/  SHFL.IDX PT, R21, R25, R0, 0x1c1f ;  /* 0x001c1f0019157589 */ /* 0x000fe200000e0000 */
[----:B-1----:R-:W-:Y:S02]  /*22cf0*/  SEL R169, R50, R100, P0 ;  /* 0x0000006432a97207 */ /* 0x002fe40000000000 */
[----:B------:R-:W-:Y:S01]  /*22d00*/  SEL R168, R100, R50, P0 ;  /* 0x0000003264a87207 */ /* 0x000fe20000000000 */
[----:B------:R-:W0:Y:S01]  /*22d10*/  SHFL.IDX PT, R25, R44, R2, 0x1c1f ;  /* 0x001c1f022c197589 */ /* 0x000e2200000e0000 */
[----:B--2---:R-:W-:Y:S02]  /*22d20*/  SEL R147, R51, R104, P0 ;  /* 0x0000006833937207 */ /* 0x004fe40000000000 */
[----:B---3--:R-:W-:Y:S01]  /*22d30*/  SEL R47, R58, R62, P0 ;  /* 0x0000003e3a2f7207 */ /* 0x008fe20000000000 */
[----:B------:R-:W-:Y:S01]  /*22d40*/  SHFL.IDX PT, R49, R49, R0, 0x1c1f ;  /* 0x001c1f0031317589 */ /* 0x000fe200000e0000 */
[----:B----4-:R-:W-:-:S02]  /*22d50*/  SEL R50, R66, R74, P0 ;  /* 0x0000004a42327207 */ /* 0x010fc40000000000 */
[----:B------:R-:W-:Y:S01]  /*22d60*/  SEL R192, R43, R52, P0 ;  /* 0x000000342bc07207 */ /* 0x000fe20000000000 */
[----:B------:R-:W1:Y:S01]  /*22d70*/  SHFL.IDX PT, R96, R96, R2, 0x1c1f ;  /* 0x001c1f0260607589 */ /* 0x000e6200000e0000 */
        /* <DEDUP_REMOVED lines=14> */
[----:B------:R-:W3:Y:S01]  /*22e60*/  SHFL.IDX PT, R112, R112, R2, 0x1c1f ;  /* 0x001c1f0270707589 */ /* 0x000ee200000e0000 */
        /* <DEDUP_REMOVED lines=16> */
[----:B0-----:R-:W-:Y:S01]  /*22f70*/  SEL R196, R21, R25, P0 ;  /* 0x0000001915c47207 */ /* 0x001fe20000000000 */
[----:B------:R-:W0:Y:S01]  /*22f80*/  SHFL.IDX PT, R128, R128, R2, 0x1c1f ;  /* 0x001c1f0280807589 */ /* 0x000e2200000e0000 */
        /* <DEDUP_REMOVED lines=22> */
[----:B-1----:R-:W-:Y:S01]  /*230f0*/  SEL R171, R49, R96, P0 ;  /* 0x0000006031ab7207 */ /* 0x002fe20000000000 */
[----:B------:R-:W1:Y:S01]  /*23100*/  SHFL.IDX PT, R144, R144, R2, 0x1c1f ;  /* 0x001c1f0290907589 */ /* 0x000e6200000e0000 */
        /* <DEDUP_REMOVED lines=9> */
[----:B--2---:R-:W-:Y:S02]  /*231a0*/  SEL R100, R53, R108, P0 ;  /* 0x0000006c35647207 */ /* 0x004fe40000000000 */
[----:B---3--:R-:W-:Y:S01]  /*231b0*/  SEL R3, R54, R112, P0 ;  /* 0x0000007036037207 */ /* 0x008fe20000000000 */
[----:B------:R-:W2:Y:S01]  /*231c0*/  SHFL.IDX PT, R159, R159, R2, 0x1c1f ;  /* 0x001c1f029f9f7589 */ /* 0x000ea200000e0000 */
[----:B----4-:R-:W-:-:S02]  /*231d0*/  SEL R4, R55, R116, P0 ;  /* 0x0000007437047207 */ /* 0x010fc40000000000 */
[----:B------:R-:W-:Y:S01]  /*231e0*/  SEL R5, R56, R120, P0 ;  /* 0x0000007838057207 */ /* 0x000fe20000000000 */
[----:B------:R-:W-:Y:S01]  /*231f0*/  SHFL.IDX PT, R65, R65, R0, 0x1c1f ;  /* 0x001c1f0041417589 */ /* 0x000fe200000e0000 */
[----:B------:R-:W-:Y:S02]  /*23200*/  SEL R6, R57, R124, P0 ;  /* 0x0000007c39067207 */ /* 0x000fe40000000000 */
[----:B0-----:R-:W-:Y:S01]  /*23210*/  SEL R7, R61, R128, P0 ;  /* 0x000000803d077207 */ /* 0x001fe20000000000 */
[----:B------:R-:W0:Y:S01]  /*23220*/  SHFL.IDX PT, R146, R146, R2, 0x1c1f ;  /* 0x001c1f0292927589 */ /* 0x000e2200000e0000 */
[----:B------:R-:W-:Y:S02]  /*23230*/  SEL R8, R64, R132, P0 ;  /* 0x0000008440087207 */ /* 0x000fe40000000000 */
[----:B------:R-:W-:Y:S01]  /*23240*/  SEL R9, R69, R136, P0 ;  /* 0x0000008845097207 */ /* 0x000fe20000000000 */
[----:B------:R-:W3:Y:S01]  /*23250*/  SHFL.IDX PT, R44, R153, R2, 0x1c1f ;  /* 0x001c1f02992c7589 */ /* 0x000ee200000e0000 */
[----:B------:R-:W-:-:S02]  /*23260*/  SEL R10, R72, R140, P0 ;  /* 0x0000008c480a7207 */ /* 0x000fc40000000000 */
[----:B-1----:R-:W-:Y:S01]  /*23270*/  SEL R20, R73, R144, P0 ;  /* 0x0000009049147207 */ /* 0x002fe20000000000 */
[----:B------:R-:W-:Y:S01]  /*23280*/  SHFL.IDX PT, R85, R85, R0, 0x1c1f ;  /* 0x001c1f0055557589 */ /* 0x000fe200000e0000 */
[----:B------:R-:W-:Y:S02]  /*23290*/  SEL R21, R77, R148, P0 ;  /* 0x000000944d157207 */ /* 0x000fe40000000000 */
[----:B------:R-:W-:Y:S01]  /*232a0*/  SEL R78, R106, R103, P0 ;  /* 0x000000676a4e7207 */ /* 0x000fe20000000000 */
[----:B------:R-:W1:Y:S01]  /*232b0*/  SHFL.IDX PT, R154, R154, R2, 0x1c1f ;  /* 0x001c1f029a9a7589 */ /* 0x000e6200000e0000 */
[----:B------:R-:W-:Y:S02]  /*232c0*/  SEL R82, R111, R107, P0 ;  /* 0x0000006b6f527207 */ /* 0x000fe40000000000 */
[----:B------:R-:W-:Y:S01]  /*232d0*/  SEL R90, R123, R127, P0 ;  /* 0x0000007f7b5a7207 */ /* 0x000fe20000000000 */
[----:B------:R-:W4:Y:S01]  /*232e0*/  SHFL.IDX PT, R89, R155, R2, 0x1c1f ;  /* 0x001c1f029b597589 */ /* 0x000f2200000e0000 */
[----:B--2---:R-:W-:-:S02]  /*232f0*/  SEL R24, R81, R159, P0 ;  /* 0x0000009f51187207 */ /* 0x004fc40000000000 */
[----:B------:R-:W-:Y:S01]  /*23300*/  SEL R53, R108, R53, P0 ;  /* 0x000000356c357207 */ /* 0x000fe20000000000 */
[----:B------:R-:W-:Y:S01]  /*23310*/  SHFL.IDX PT, R93, R93, R0, 0x1c1f ;  /* 0x001c1f005d5d7589 */ /* 0x000fe200000e0000 */
[----:B------:R-:W-:Y:S02]  /*23320*/  SEL R54, R112, R54, P0 ;  /* 0x0000003670367207 */ /* 0x000fe40000000000 */
[----:B------:R-:W-:Y:S01]  /*23330*/  SEL R55, R116, R55, P0 ;  /* 0x0000003774377207 */ /* 0x000fe20000000000 */
[----:B------:R-:W2:Y:S01]  /*23340*/  SHFL.IDX PT, R156, R156, R2, 0x1c1f ;  /* 0x001c1f029c9c7589 */ /* 0x000ea200000e0000 */
[----:B0-----:R-:W-:Y:S02]  /*23350*/  SEL R25, R65, R146, P0 ;  /* 0x0000009241197207 */ /* 0x001fe40000000000 */
[----:B------:R-:W-:Y:S01]  /*23360*/  SEL R56, R120, R56, P0 ;  /* 0x0000003878387207 */ /* 0x000fe20000000000 */
[----:B------:R-:W-:Y:S01]  /*23370*/  SHFL.IDX PT, R97, R97, R0, 0x1c1f ;  /* 0x001c1f0061617589 */ /* 0x000fe200000e0000 */
[----:B---3--:R-:W-:-:S02]  /*23380*/  SEL R26, R40, R44, P0 ;  /* 0x0000002c281a7207 */ /* 0x008fc40000000000 */
[----:B------:R-:W-:Y:S01]  /*23390*/  SEL R57, R124, R57, P0 ;  /* 0x000000397c397207 */ /* 0x000fe20000000000 */
[----:B------:R-:W0:Y:S01]  /*233a0*/  SHFL.IDX PT, R157, R157, R2, 0x1c1f ;  /* 0x001c1f029d9d7589 */ /* 0x000e2200000e0000 */
[----:B------:R-:W-:Y:S02]  /*233b0*/  SEL R61, R128, R61, P0 ;  /* 0x0000003d803d7207 */ /* 0x000fe40000000000 */
[----:B------:R-:W-:Y:S01]  /*233c0*/  SEL R64, R132, R64, P0 ;  /* 0x0000004084407207 */ /* 0x000fe20000000000 */
[----:B------:R-:W-:Y:S01]  /*233d0*/  SHFL.IDX PT, R101, R101, R0, 0x1c1f ;  /* 0x001c1f0065657589 */ /* 0x000fe200000e0000 */
[----:B-1----:R-:W-:Y:S02]  /*233e0*/  SEL R27, R85, R154, P0 ;  /* 0x0000009a551b7207 */ /* 0x002fe40000000000 */
[----:B------:R-:W-:Y:S01]  /*233f0*/  SEL R69, R136, R69, P0 ;  /* 0x0000004588457207 */ /* 0x000fe20000000000 */
[----:B------:R-:W1:Y:S01]  /*23400*/  SHFL.IDX PT, R158, R158, R2, 0x1c1f ;  /* 0x001c1f029e9e7589 */ /* 0x000e6200000e0000 */
[----:B----4-:R-:W-:-:S02]  /*23410*/  SEL R32, R109, R89, P0 ;  /* 0x000000596d207207 */ /* 0x010fc40000000000 */
[----:B------:R-:W-:Y:S01]  /*23420*/  SEL R72, R140, R72, P0 ;  /* 0x000000488c487207 */ /* 0x000fe20000000000 */
[----:B------:R-:W3:Y:S01]  /*23430*/  SHFL.IDX PT, R59, R59, R2, 0x1c1f ;  /* 0x001c1f023b3b7589 */ /* 0x000ee200000e0000 */
[----:B------:R-:W-:Y:S02]  /*23440*/  SEL R73, R144, R73, P0 ;  /* 0x0000004990497207 */ /* 0x000fe40000000000 */
[----:B------:R-:W-:Y:S01]  /*23450*/  SEL R77, R148, R77, P0 ;  /* 0x0000004d944d7207 */ /* 0x000fe20000000000 */
[----:B------:R-:W4:Y:S01]  /*23460*/  SHFL.IDX PT, R113, R113, R2, 0x1c1f ;  /* 0x001c1f0271717589 */ /* 0x000f2200000e0000 */
[----:B--2---:R-:W-:Y:S02]  /*23470*/  SEL R36, R93, R156, P0 ;  /* 0x0000009c5d247207 */ /* 0x004fe40000000000 */
[----:B------:R-:W-:Y:S01]  /*23480*/  SEL R81, R159, R81, P0 ;  /* 0x000000519f517207 */ /* 0x000fe20000000000 */
[----:B------:R-:W-:Y:S01]  /*23490*/  SHFL.IDX PT, R121, R63, R0, 0x1c1f ;  /* 0x001c1f003f797589 */ /* 0x000fe200000e0000 */
[----:B------:R-:W-:-:S02]  /*234a0*/  SEL R65, R146, R65, P0 ;  /* 0x0000004192417207 */ /* 0x000fc40000000000 */
[----:B------:R-:W-:Y:S01]  /*234b0*/  SEL R44, R44, R40, P0 ;  /* 0x000000282c2c7207 */ /* 0x000fe20000000000 */
[----:B------:R-:W2:Y:S01]  /*234c0*/  SHFL.IDX PT, R70, R70, R2, 0x1c1f ;  /* 0x001c1f0246467589 */ /* 0x000ea200000e0000 */
[----:B0-----:R-:W-:Y:S02]  /*234d0*/  SEL R37, R97, R157, P0 ;  /* 0x0000009d61257207 */ /* 0x001fe40000000000 */
[----:B------:R-:W-:Y:S01]  /*234e0*/  SEL R85, R154, R85, P0 ;  /* 0x000000559a557207 */ /* 0x000fe20000000000 */
[----:B------:R-:W-:Y:S01]  /*234f0*/  SHFL.IDX PT, R83, R83, R0, 0x1c1f ;  /* 0x001c1f0053537589 */ /* 0x000fe200000e0000 */
[----:B------:R-:W-:Y:S02]  /*23500*/  SEL R89, R89, R109, P0 ;  /* 0x0000006d59597207 */ /* 0x000fe40000000000 */
[----:B------:R-:W-:Y:S01]  /*23510*/  SEL R93, R156, R93, P0 ;  /* 0x0000005d9c5d7207 */ /* 0x000fe20000000000 */
[----:B------:R-:W0:Y:S01]  /*23520*/  SHFL.IDX PT, R94, R94, R2, 0x1c1f ;  /* 0x001c1f025e5e7589 */ /* 0x000e2200000e0000 */
[----:B-1----:R-:W-:-:S02]  /*23530*/  SEL R45, R101, R158, P0 ;  /* 0x0000009e652d7207 */ /* 0x002fc40000000000 */
[----:B------:R-:W-:Y:S01]  /*23540*/  SEL R97, R157, R97, P0 ;  /* 0x000000619d617207 */ /* 0x000fe20000000000 */
[----:B------:R-:W1:Y:S01]  /*23550*/  SHFL.IDX PT, R102, R102, R2, 0x1c1f ;  /* 0x001c1f0266667589 */ /* 0x000e6200000e0000 */
[----:B---3--:R-:W-:Y:S02]  /*23560*/  SEL R46, R105, R59, P0 ;  /* 0x0000003b692e7207 */ /* 0x008fe40000000000 */
[----:B------:R-:W-:Y:S01]  /*23570*/  SEL R101, R158, R101, P0 ;  /* 0x000000659e657207 */ /* 0x000fe20000000000 */
[----:B------:R-:W3:Y:S01]  /*23580*/  SHFL.IDX PT, R110, R110, R2, 0x1c1f ;  /* 0x001c1f026e6e7589 */ /* 0x000ee200000e0000 */
[----:B----4-:R-:W-:Y:S02]  /*23590*/  SEL R48, R117, R113, P0 ;  /* 0x0000007175307207 */ /* 0x010fe40000000000 */
[----:B------:R-:W-:Y:S01]  /*235a0*/  SEL R59, R59, R105, P0 ;  /* 0x000000693b3b7207 */ /* 0x000fe20000000000 */
[----:B------:R-:W4:Y:S01]  /*235b0*/  SHFL.IDX PT, R118, R118, R2, 0x1c1f ;  /* 0x001c1f0276767589 */ /* 0x000f2200000e0000 */
[----:B------:R-:W-:-:S02]  /*235c0*/  SEL R113, R113, R117, P0 ;  /* 0x0000007571717207 */ /* 0x000fc40000000000 */
[----:B------:R-:W-:Y:S01]  /*235d0*/  SEL R103, R103, R106, P0 ;  /* 0x0000006a67677207 */ /* 0x000fe20000000000 */
[----:B------:R-:W4:Y:S01]  /*235e0*/  SHFL.IDX PT, R119, R119, R0, 0x1c1f ;  /* 0x001c1f0077777589 */ /* 0x000f2200000e0000 */
[----:B--2---:R-:W-:Y:S02]  /*235f0*/  SEL R49, R121, R70, P0 ;  /* 0x0000004679317207 */ /* 0x004fe40000000000 */
[----:B------:R-:W-:Y:S01]  /*23600*/  SEL R70, R70, R121, P0 ;  /* 0x0000007946467207 */ /* 0x000fe20000000000 */
[----:B------:R-:W-:Y:S01]  /*23610*/  SHFL.IDX PT, R122, R122, R0, 0x1c1f ;  /* 0x001c1f007a7a7589 */ /* 0x000fe200000e0000 */
[----:B------:R-:W-:Y:S02]  /*23620*/  SEL R107, R107, R111, P0 ;  /* 0x0000006f6b6b7207 */ /* 0x000fe40000000000 */
[----:B------:R-:W-:Y:S01]  /*23630*/  SEL R123, R127, R123, P0 ;  /* 0x0000007b7f7b7207 */ /* 0x000fe20000000000 */
[----:B------:R-:W2:Y:S01]  /*23640*/  SHFL.IDX PT, R126, R126, R2, 0x1c1f ;  /* 0x001c1f027e7e7589 */ /* 0x000ea200000e0000 */
[----:B0-----:R-:W-:-:S02]  /*23650*/  SEL R68, R83, R94, P0 ;  /* 0x0000005e53447207 */ /* 0x001fc40000000000 */
[----:B------:R-:W-:Y:S01]  /*23660*/  SEL R83, R94, R83, P0 ;  /* 0x000000535e537207 */ /* 0x000fe20000000000 */
[----:B------:R-:W-:Y:S01]  /*23670*/  SHFL.IDX PT, R125, R125, R0, 0x1c1f ;  /* 0x001c1f007d7d7589 */ /* 0x000fe200000e0000 */
[----:B-1----:R-:W-:Y:S02]  /*23680*/  SEL R76, R87, R102, P0 ;  /* 0x00000066574c7207 */ /* 0x002fe40000000000 */
[----:B------:R-:W-:Y:S01]  /*23690*/  SEL R87, R102, R87, P0 ;  /* 0x0000005766577207 */ /* 0x000fe20000000000 */
[----:B------:R-:W0:Y:S01]  /*236a0*/  SHFL.IDX PT, R134, R134, R2, 0x1c1f ;  /* 0x001c1f0286867589 */ /* 0x000e2200000e0000 */
[----:B---3--:R-:W-:Y:S02]  /*236b0*/  SEL R80, R91, R110, P0 ;  /* 0x0000006e5b507207 */ /* 0x008fe40000000000 */
[----:B------:R-:W-:Y:S01]  /*236c0*/  SEL R91, R110, R91, P0 ;  /* 0x0000005b6e5b7207 */ /* 0x000fe20000000000 */
[----:B------:R-:W-:Y:S01]  /*236d0*/  SHFL.IDX PT, R130, R133, R0, 0x1c1f ;  /* 0x001c1f0085827589 */ /* 0x000fe200000e0000 */
[----:B----4-:R-:W-:-:S02]  /*236e0*/  SEL R84, R114, R118, P0 ;  /* 0x0000007672547207 */ /* 0x010fc40000000000 */
[----:B------:R-:W-:Y:S01]  /*236f0*/  SEL R114, R118, R114, P0 ;  /* 0x0000007276727207 */ /* 0x000fe20000000000 */
[----:B------:R-:W1:Y:S01]  /*23700*/  SHFL.IDX PT, R129, R138, R2, 0x1c1f ;  /* 0x001c1f028a817589 */ /* 0x000e6200000e0000 */
[----:B------:R-:W-:Y:S02]  /*23710*/  SEL R86, R119, R115, P0 ;  /* 0x0000007377567207 */ /* 0x000fe40000000000 */
[----:B------:R-:W-:Y:S01]  /*23720*/  SEL R115, R115, R119, P0 ;  /* 0x0000007773737207 */ /* 0x000fe20000000000 */
[----:B------:R-:W-:Y:S04]  /*23730*/  SHFL.IDX PT, R131, R131, R0, 0x1c1f ;  /* 0x001c1f0083837589 */ /* 0x000fe800000e0000 */
[----:B------:R-:W3:Y:S01]  /*23740*/  SHFL.IDX PT, R142, R142, R2, 0x1c1f ;  /* 0x001c1f028e8e7589 */ /* 0x000ee200000e0000 */
[----:B--2---:R-:W-:-:S02]  /*23750*/  SEL R88, R122, R126, P0 ;  /* 0x0000007e7a587207 */ /* 0x004fc40000000000 */
[----:B------:R-:W-:Y:S01]  /*23760*/  SEL R122, R126, R122, P0 ;  /* 0x0000007a7e7a7207 */ /* 0x000fe20000000000 */
[----:B------:R-:W-:Y:S04]  /*23770*/  SHFL.IDX PT, R31, R31, R0, 0x1c1f ;  /* 0x001c1f001f1f7589 */ /* 0x000fe800000e0000 */
[----:B------:R-:W2:Y:S01]  /*23780*/  SHFL.IDX PT, R30, R30, R2, 0x1c1f ;  /* 0x001c1f021e1e7589 */ /* 0x000ea200000e0000 */
[----:B0-----:R-:W-:Y:S02]  /*23790*/  SEL R92, R125, R134, P0 ;  /* 0x000000867d5c7207 */ /* 0x001fe40000000000 */
[----:B------:R-:W-:Y:S01]  /*237a0*/  SEL R125, R134, R125, P0 ;  /* 0x0000007d867d7207 */ /* 0x000fe20000000000 */
[----:B------:R-:W-:Y:S04]  /*237b0*/  SHFL.IDX PT, R29, R29, R0, 0x1c1f ;  /* 0x001c1f001d1d7589 */ /* 0x000fe800000e0000 */
[----:B------:R-:W0:Y:S01]  /*237c0*/  SHFL.IDX PT, R28, R28, R2, 0x1c1f ;  /* 0x001c1f021c1c7589 */ /* 0x000e2200000e0000 */
[----:B-1----:R-:W-:-:S02]  /*237d0*/  SEL R96, R130, R129, P0 ;  /* 0x0000008182607207 */ /* 0x002fc40000000000 */
[----:B------:R-:W-:Y:S01]  /*237e0*/  SEL R129, R129, R130, P0 ;  /* 0x0000008281817207 */ /* 0x000fe20000000000 */
[----:B------:R1:W4:Y:S04]  /*237f0*/  SHFL.IDX PT, R63, R208, R0, 0x1c1f ;  /* 0x001c1f00d03f7589 */ /* 0x00032800000e0000 */
[----:B------:R1:W1:Y:S01]  /*23800*/  SHFL.IDX PT, R95, R95, R0, 0x1c1f ;  /* 0x001c1f005f5f7589 */ /* 0x00026200000e0000 */
[----:B---3--:R-:W-:Y:S02]  /*23810*/  SEL R99, R131, R142, P0 ;  /* 0x0000008e83637207 */ /* 0x008fe40000000000 */
[----:B------:R-:W-:Y:S01]  /*23820*/  SEL R131, R142, R131, P0 ;  /* 0x000000838e837207 */ /* 0x000fe20000000000 */
[----:B------:R3:W1:Y:S04]  /*23830*/  SHFL.IDX PT, R0, R209, R2, 0x1c1f ;  /* 0x001c1f02d1007589 */ /* 0x00066800000e0000 */
[----:B------:R3:W1:Y:S01]  /*23840*/  SHFL.IDX PT, R150, R150, R2, 0x1c1f ;  /* 0x001c1f0296967589 */ /* 0x00066200000e0000 */
[----:B--2---:R-:W-:-:S02]  /*23850*/  SEL R190, R31, R30, P0 ;  /* 0x0000001e1fbe7207 */ /* 0x004fc40000000000 */
[----:B------:R-:W-:Y:S02]  /*23860*/  SEL R191, R30, R31, P0 ;  /* 0x0000001f1ebf7207 */ /* 0x000fe40000000000 */
[----:B0-----:R-:W-:Y:S02]  /*23870*/  SEL R187, R29, R28, P0 ;  /* 0x0000001c1dbb7207 */ /* 0x001fe40000000000 */
[----:B---3--:R-:W-:-:S07]  /*23880*/  SEL R186, R28, R29, P0 ;  /* 0x0000001d1cba7207 */ /* 0x008fce0000000000 */
.L_x_3665:
[----:B------:R-:W2:Y:S01]  /*23890*/  LDL.LU R2, [R1+0x4] ;  /* 0x0000040001027983 */ /* 0x000ea20000300800 */
[----:B------:R-:W-:Y:S05]  /*238a0*/  WARPSYNC.ALL ;  /* 0x0000000000007948 */ /* 0x000fea0003800000 */
[----:B------:R-:W3:Y:S01]  /*238b0*/  LDL.LU R108, [R1+0x8] ;  /* 0x00000800016c7983 */ /* 0x000ee20000300800 */
        /* <DEDUP_REMOVED lines=10> */
[----:B------:R-:W4:Y:S04]  /*23960*/  LDL.LU R102, [R1+0x8c] ;  /* 0x00008c0001667983 */ /* 0x000f280000300800 */
[----:B------:R-:W4:Y:S01]  /*23970*/  LDL.LU R94, [R1+0x90] ;  /* 0x00009000015e7983 */ /* 0x000f220000300800 */
[----:B------:R-:W-:-:S02]  /*23980*/  F2FP.BF16.F32.PACK_AB R29, R27, R26 ;  /* 0x0000001a1b1d723e */ /* 0x000fc400000010ff */
[----:B------:R-:W-:Y:S01]  /*23990*/  F2FP.BF16.F32.PACK_AB R30, R201, R203 ;  /* 0x000000cbc91e723e */ /* 0x000fe200000010ff */
[----:B------:R-:W-:Y:S01]  /*239a0*/  BAR.SYNC.DEFER_BLOCKING 0x1, 0x100 ;  /* 0x0044000000007b1d */ /* 0x000fe20000010000 */
        /* <DEDUP_REMOVED lines=33> */
[----:B------:R-:W-:Y:S01]  /*23bc0*/  F2FP.BF16.F32.PACK_AB R41, R68, R62 ;  /* 0x0000003e4429723e */ /* 0x000fe200000010ff */
[----:B------:R0:W-:Y:S01]  /*23bd0*/  STSM.16.M88.4 [R225], R28 ;  /* 0x0000001ce1007844 */ /* 0x0001e20000000200 */
[----:B------:R-:W-:Y:S02]  /*23be0*/  F2FP.BF16.F32.PACK_AB R42, R172, R174 ;  /* 0x000000aeac2a723e */ /* 0x000fe400000010ff */
[----:B------:R-:W-:Y:S02]  /*23bf0*/  F2FP.BF16.F32.PACK_AB R43, R83, R79 ;  /* 0x0000004f532b723e */ /* 0x000fe400000010ff */
[----:B-1----:R-:W-:-:S03]  /*23c00*/  F2FP.BF16.F32.PACK_AB R12, R169, R171 ;  /* 0x000000aba90c723e */ /* 0x002fc600000010ff */
[----:B------:R1:W-:Y:S01]  /*23c10*/  STSM.16.M88.4 [R226], R40 ;  /* 0x00000028e2007844 */ /* 0x0003e20000000200 */
        /* <DEDUP_REMOVED lines=8> */
[----:B-1----:R-:W-:Y:S02]  /*23ca0*/  F2FP.BF16.F32.PACK_AB R40, R4, R3 ;  /* 0x000000030428723e */ /* 0x002fe400000010ff */
        /* <DEDUP_REMOVED lines=17> */
[----:B--2---:R0:W-:Y:S04]  /*23dc0*/  STSM.16.M88.4 [R2], R12 ;  /* 0x0000000c02007844 */ /* 0x0041e80000000200 */
[----:B0-----:R-:W2:Y:S01]  /*23dd0*/  LDL.LU R2, [R1+0x88] ;  /* 0x0000880001027983 */ /* 0x001ea20000300800 */
[----:B------:R-:W-:-:S02]  /*23de0*/  F2FP.BF16.F32.PACK_AB R12, R21, R20 ;  /* 0x00000014150c723e */ /* 0x000fc400000010ff */
[----:B------:R-:W-:Y:S01]  /*23df0*/  F2FP.BF16.F32.PACK_AB R14, R77, R73 ;  /* 0x000000494d0e723e */ /* 0x000fe200000010ff */
[----:B---3--:R0:W-:Y:S04]  /*23e00*/  STSM.16.M88.4 [R108], R28 ;  /* 0x0000001c6c007844 */ /* 0x0081e80000000200 */
[----:B----4-:R1:W-:Y:S01]  /*23e10*/  STSM.16.M88.4 [R106], R40 ;  /* 0x000000286a007844 */ /* 0x0103e20000000200 */
[----:B0-----:R-:W-:Y:S02]  /*23e20*/  SEL R28, R63, R0, P0 ;  /* 0x000000003f1c7207 */ /* 0x001fe40000000000 */
[----:B------:R-:W-:Y:S02]  /*23e30*/  SEL R30, R0, R63, P0 ;  /* 0x0000003f001e7207 */ /* 0x000fe40000000000 */
[----:B------:R-:W-:-:S02]  /*23e40*/  SEL R29, R95, R150, P0 ;  /* 0x000000965f1d7207 */ /* 0x000fc40000000000 */
[----:B------:R-:W-:Y:S02]  /*23e50*/  SEL R31, R150, R95, P0 ;  /* 0x0000005f961f7207 */ /* 0x000fe40000000000 */
[----:B------:R-:W-:Y:S02]  /*23e60*/  F2FP.BF16.F32.PACK_AB R13, R29, R28 ;  /* 0x0000001c1d0d723e */ /* 0x000fe400000010ff */
[----:B------:R-:W-:Y:S02]  /*23e70*/  F2FP.BF16.F32.PACK_AB R15, R31, R30 ;  /* 0x0000001e1f0f723e */ /* 0x000fe400000010ff */
[----:B------:R-:W-:Y:S02]  /*23e80*/  ISETP.NE.U32.AND P0, PT, RZ, UR4, PT ;  /* 0x00000004ff007c0c */ /* 0x000fe4000bf05070 */
[----:B-1----:R-:W-:Y:S01]  /*23e90*/  IADD3 R40, P1, R102, UR4, RZ ;  /* 0x0000000466287c10 */ /* 0x002fe2000ff3e0ff */
[----:B------:R0:W-:Y:S01]  /*23ea0*/  STSM.16.M88.4 [R105], R12 ;  /* 0x0000000c69007844 */ /* 0x0001e20000000200 */
[----:B------:R-:W-:Y:S01]  /*23eb0*/  BAR.SYNC.DEFER_BLOCKING 0x1, 0x100 ;  /* 0x0044000000007b1d */ /* 0x000fe20000010000 */
[----:B------:R-:W-:-:S02]  /*23ec0*/  ISETP.NE.AND.EX P0, PT, RZ, UR5, PT, P0 ;  /* 0x00000005ff007c0c */ /* 0x000fc4000bf05300 */
[----:B------:R-:W-:-:S11]  /*23ed0*/  IADD3.X R41, R94, UR5, RZ, P1, !PT ;  /* 0x000000055e297c10 */ /* 0x000fd60008ffe4ff */
[----:B------:R-:W5:Y:S01]  /*23ee0*/  @P0 LDG.E R11, desc[UR46][R40.64] ;  /* 0x0000002e280b0981 */ /* 0x000f62000c1e1900 */
[----:B------:R-:W-:-:S04]  /*23ef0*/  ISETP.NE.U32.AND P3, PT, RZ, UR6, PT ;  /* 0x00000006ff007c0c */ /* 0x000fc8000bf65070 */
[----:B------:R-:W-:-:S13]  /*23f00*/  ISETP.NE.AND.EX P3, PT, RZ, UR7, PT, P3 ;  /* 0x00000007ff007c0c */ /* 0x000fda000bf65330 */
[----:B0-----:R-:W-:Y:S01]  /*23f10*/  @P3 IADD3 R12, P1, R102, UR6, RZ ;  /* 0x00000006660c3c10 */ /* 0x001fe2000ff3e0ff */
[----:B------:R-:W-:Y:S02]  /*23f20*/  ULDC UR6, c[0x0][0xa88] ;  /* 0x0002a20000067ab9 */ /* 0x000fe40000000800 */
[----:B------:R-:W-:Y:S01]  /*23f30*/  IMAD.U32 R0, RZ, RZ, UR6 ;  /* 0x00000006ff007e24 */ /* 0x000fe2000f8e00ff */
[----:B------:R-:W-:Y:S01]  /*23f40*/  @P3 IADD3.X R13, R94, UR7, RZ, P1, !PT ;  /* 0x000000075e0d3c10 */ /* 0x000fe20008ffe4ff */
[----:B------:R-:W-:-:S04]  /*23f50*/  IMAD.MOV.U32 R94, RZ, RZ, 0x9b8 ;  /* 0x000009b8ff5e7424 */ /* 0x000fc800078e00ff */
[----:B------:R0:W5:Y:S01]  /*23f60*/  @P3 LDG.E R0, desc[UR46][R12.64] ;  /* 0x0000002e0c003981 */ /* 0x000162000c1e1900 */
[----:B------:R-:W-:-:S13]  /*23f70*/  ISETP.NE.AND P1, PT, R110, 0x1, PT ;  /* 0x000000016e00780c */ /* 0x000fda0003f25270 */
[----:B------:R-:W1:Y:S01]  /*23f80*/  @P1 LDC R63, c[0x0][0xbf0] ;  /* 0x0002fc00ff3f1b82 */ /* 0x000e620000000800 */
[----:B--2---:R-:W-:-:S07]  /*23f90*/  ISETP.GT.AND P2, PT, R2, 0x1, PT ;  /* 0x000000010200780c */ /* 0x004fce0003f44270 */
[----:B------:R-:W2:Y:S01]  /*23fa0*/  @P1 LDC R2, c[0x0][0xbec] ;  /* 0x0002fb00ff021b82 */ /* 0x000ea20000000800 */
[----:B------:R-:W-:-:S07]  /*23fb0*/  SEL R94, R94, 0x978, P2 ;  /* 0x000009785e5e7807 */ /* 0x000fce0001000000 */
[----:B------:R3:W4:Y:S08]  /*23fc0*/  LDC.64 R42, c[0x0][R94+0x220] ;  /* 0x000088005e2a7b82 */ /* 0x0007300000000a00 */
[----:B0-----:R3:W0:Y:S08]  /*23fd0*/  LDC.64 R12, c[0x0][R94+0x218] ;  /* 0x000086005e0c7b82 */ /* 0x0016300000000a00 */
[----:B------:R3:W0:Y:S01]  /*23fe0*/  LDC.64 R14, c[0x0][R94+0x228] ;  /* 0x00008a005e0e7b82 */ /* 0x0006220000000a00 */
[----:B-1----:R-:W-:Y:S05]  /*23ff0*/  @P3 BRA `(.L_x_3263) ;  /* 0x0000000000103947 */ /* 0x002fea0003800000 */
[----:B------:R-:W-:Y:S05]  /*24000*/  @!P0 BRA `(.L_x_3263) ;  /* 0x00000000000c8947 */ /* 0x000fea0003800000 */
[----:B-----5:R-:W3:Y:S04]  /*24010*/  LDG.E R0, desc[UR46][R40.64] ;  /* 0x0000002e28007981 */ /* 0x020ee8000c1e1900 */
[----:B------:R-:W3:Y:S02]  /*24020*/  LDG.E R40, desc[UR46][R40.64+0x4] ;  /* 0x0000042e28287981 */ /* 0x000ee4000c1e1900 */
[----:B---3--:R-:W-:-:S07]  /*24030*/  IMAD.IADD R0, R40, 0x1, -R0 ;  /* 0x0000000128007824 */ /* 0x008fce00078e0a00 */
.L_x_3263:
[----:B------:R-:W3:Y:S04]  /*24040*/  LDL R40, [R1+0x7c] ;  /* 0x00007c0001287983 */ /* 0x000ee80000100800 */
[----:B------:R-:W4:Y:S04]  /*24050*/  LDL.LU R41, [R1+0x80] ;  /* 0x0000800001297983 */ /* 0x000f280000300800 */
[----:B------:R-:W2:Y:S04]  /*24060*/  LDL.LU R95, [R1+0x94] ;  /* 0x00009400015f7983 */ /* 0x000ea80000300800 */
[----:B------:R-:W3:Y:S04]  /*24070*/  LDL R112, [R1+0x50] ;  /* 0x0000500001707983 */ /* 0x000ee80000100800 */
[----:B------:R-:W4:Y:S01]  /*24080*/  LDL R111, [R1+0xa4] ;  /* 0x0000a400016f7983 */ /* 0x000f220000100800 */
[----:B------:R-:W-:-:S03]  /*24090*/  ISETP.NE.U32.AND P0, PT, RZ, UR4, PT ;  /* 0x00000004ff007c0c */ /* 0x000fc6000bf05070 */
[----:B------:R-:W4:Y:S01]  /*240a0*/  LDL R117, [R1+0x1b0] ;  /* 0x0001b00001757983 */ /* 0x000f220000100800 */
[----:B------:R-:W-:-:S03]  /*240b0*/  ISETP.NE.AND.EX P0, PT, RZ, UR5, PT, P0 ;  /* 0x00000005ff007c0c */ /* 0x000fc6000bf05300 */
[----:B------:R-:W4:Y:S01]  /*240c0*/  LDL R116, [R1+0x124] ;  /* 0x0001240001747983 */ /* 0x000f220000100800 */
[-C--:B0-----:R-:W-:Y:S02]  /*240d0*/  IMAD R106, R13, R220.reuse, RZ ;  /* 0x000000dc0d6a7224 */ /* 0x081fe400078e02ff */
[----:B------:R-:W-:-:S04]  /*240e0*/  IMAD.WIDE.U32 R12, R12, R220, RZ ;  /* 0x000000dc0c0c7225 */ /* 0x000fc800078e00ff */
[----:B------:R-:W-:Y:S02]  /*240f0*/  IMAD.IADD R106, R13, 0x1, R106 ;  /* 0x000000010d6a7824 */ /* 0x000fe400078e026a */
[----:B-----5:R-:W-:Y:S01]  /*24100*/  IMAD R0, R0, R110, RZ ;  /* 0x0000006e00007224 */ /* 0x020fe200078e02ff */
[----:B--2---:R-:W-:Y:S02]  /*24110*/  SEL R105, R95, RZ, !P0 ;  /* 0x000000ff5f697207 */ /* 0x004fe40004000000 */
[----:B---3--:R-:W-:-:S05]  /*24120*/  IADD3 R102, R40, R112, RZ ;  /* 0x0000007028667210 */ /* 0x008fca0007ffe0ff */
[----:B------:R-:W-:-:S04]  /*24130*/  @P1 IMAD.HI.U32 R40, R102, R2, RZ ;  /* 0x0000000266281227 */ /* 0x000fc800078e00ff */
[----:B------:R-:W-:Y:S01]  /*24140*/  IMAD.MOV.U32 R2, RZ, RZ, R102 ;  /* 0x000000ffff027224 */ /* 0x000fe200078e0066 */
[----:B------:R-:W-:Y:S02]  /*24150*/  @P1 SHF.R.U32.HI R2, RZ, R63, R40 ;  /* 0x0000003fff021219 */ /* 0x000fe40000011628 */
[----:B----4-:R-:W-:Y:S02]  /*24160*/  SEL R63, R41, RZ, !P0 ;  /* 0x000000ff293f7207 */ /* 0x010fe40004000000 */
[----:B------:R0:W1:Y:S03]  /*24170*/  LDC.64 R40, c[0x0][R94+0x210] ;  /* 0x000084005e287b82 */ /* 0x0000660000000a00 */
[----:B------:R-:W-:-:S05]  /*24180*/  IMAD R43, R43, R63, RZ ;  /* 0x0000003f2b2b7224 */ /* 0x000fca00078e02ff */
[----:B0-----:R-:W0:Y:S01]  /*24190*/  LDC.64 R94, c[0x0][0xba8] ;  /* 0x0002ea00ff5e7b82 */ /* 0x001e220000000a00 */
[----:B------:R-:W-:Y:S01]  /*241a0*/  SEL R109, R111, RZ, P2 ;  /* 0x000000ff6f6d7207 */ /* 0x000fe20001000000 */
[C---:B------:R-:W-:Y:S02]  /*241b0*/  IMAD R105, R42.reuse, R105, R43 ;  /* 0x000000692a697224 */ /* 0x040fe400078e022b */
[----:B------:R-:W-:-:S04]  /*241c0*/  IMAD.WIDE.U32 R42, R42, R63, RZ ;  /* 0x0000003f2a2a7225 */ /* 0x000fc800078e00ff */
[-C--:B------:R-:W-:Y:S01]  /*241d0*/  IMAD R108, R15, R109.reuse, RZ ;  /* 0x0000006d0f6c7224 */ /* 0x080fe200078e02ff */
[----:B------:R-:W-:Y:S01]  /*241e0*/  IADD3 R42, P0, P3, R42, R12, R11 ;  /* 0x0000000c2a2a7210 */ /* 0x000fe20007b1e00b */
[----:B------:R-:W-:-:S04]  /*241f0*/  IMAD.WIDE.U32 R14, R14, R109, RZ ;  /* 0x0000006d0e0e7225 */ /* 0x000fc800078e00ff */
[----:B------:R-:W-:Y:S01]  /*24200*/  IMAD.IADD R105, R43, 0x1, R105 ;  /* 0x000000012b697824 */ /* 0x000fe200078e0269 */
[----:B------:R-:W-:Y:S02]  /*24210*/  IADD3 R14, P4, P5, R2, R42, R14 ;  /* 0x0000002a020e7210 */ /* 0x000fe40007d9e00e */
[----:B------:R-:W-:Y:S01]  /*24220*/  SHF.R.S32.HI R42, RZ, 0x1f, R11 ;  /* 0x0000001fff2a7819 */ /* 0x000fe2000001140b */
[----:B------:R-:W-:Y:S01]  /*24230*/  IMAD.IADD R108, R15, 0x1, R108 ;  /* 0x000000010f6c7824 */ /* 0x000fe200078e026c */
[----:B------:R-:W-:Y:S02]  /*24240*/  SHF.R.S32.HI R12, RZ, 0x1f, R2 ;  /* 0x0000001fff0c7819 */ /* 0x000fe40000011402 */
[----:B------:R-:W-:Y:S01]  /*24250*/  IADD3.X R105, R105, R106, R42, P0, P3 ;  /* 0x0000006a69697210 */ /* 0x000fe200007e642a */
[----:B0-----:R-:W0:Y:S03]  /*24260*/  @!P2 LDC R94, c[0x0][0xb50] ;  /* 0x0002d400ff5eab82 */ /* 0x001e260000000800 */
[----:B------:R-:W-:Y:S01]  /*24270*/  IADD3.X R15, R12, R105, R108, P4, P5 ;  /* 0x000000690c0f7210 */ /* 0x000fe200027ea46c */
[----:B------:R-:W-:-:S04]  /*24280*/  IMAD.MOV R12, RZ, RZ, -R2 ;  /* 0x000000ffff0c7224 */ /* 0x000fc800078e0a02 */
[----:B------:R-:W2:Y:S01]  /*24290*/  @!P2 LDC R95, c[0x0][0xb54] ;  /* 0x0002d500ff5fab82 */ /* 0x000ea20000000800 */
[----:B------:R-:W-:-:S05]  /*242a0*/  IMAD R12, R110, R12, R102 ;  /* 0x0000000c6e0c7224 */ /* 0x000fca00078e0266 */
[----:B------:R-:W-:Y:S01]  /*242b0*/  SHF.R.S32.HI R2, RZ, 0x1f, R12 ;  /* 0x0000001fff027819 */ /* 0x000fe2000001140c */
[-C--:B-1----:R-:W-:Y:S02]  /*242c0*/  IMAD R13, R41, R12.reuse, RZ ;  /* 0x0000000c290d7224 */ /* 0x082fe400078e02ff */
[----:B------:R-:W-:-:S04]  /*242d0*/  IMAD.WIDE.U32 R14, R40, R12, R14 ;  /* 0x0000000c280e7225 */ /* 0x000fc800078e000e */
[----:B------:R-:W-:Y:S01]  /*242e0*/  IMAD R2, R40, R2, R13 ;  /* 0x0000000228027224 */ /* 0x000fe200078e020d */
[----:B0-----:R-:W-:-:S04]  /*242f0*/  LEA R94, P0, R14, R94, 0x2 ;  /* 0x0000005e0e5e7211 */ /* 0x001fc800078010ff */
[----:B------:R-:W-:-:S04]  /*24300*/  IADD3 R2, R15, R2, RZ ;  /* 0x000000020f027210 */ /* 0x000fc80007ffe0ff */
[----:B--2---:R-:W-:Y:S01]  /*24310*/  LEA.HI.X R2, R14, R95, R2, 0x2, P0 ;  /* 0x0000005f0e027211 */ /* 0x004fe200000f1402 */
[----:B------:R-:W-:Y:S01]  /*24320*/  SHFL.IDX PT, R12, R94, RZ, 0x1c1f ;  /* 0x001c1fff5e0c7589 */ /* 0x000fe200000e0000 */
[----:B------:R-:W-:-:S03]  /*24330*/  IMAD.IADD R43, R117, 0x1, R112 ;  /* 0x00000001752b7824 */ /* 0x000fc600078e0270 */
[----:B------:R-:W0:Y:S04]  /*24340*/  SHFL.IDX PT, R13, R2, RZ, 0x1c1f ;  /* 0x001c1fff020d7589 */ /* 0x000e2800000e0000 */
[----:B------:R-:W-:Y:S04]  /*24350*/  SHFL.IDX PT, R14, R94, 0x1, 0x1c1f ;  /* 0x003c1f005e0e7f89 */ /* 0x000fe800000e0000 */
[----:B------:R1:W2:Y:S01]  /*24360*/  SHFL.IDX PT, R15, R2, 0x1, 0x1c1f ;  /* 0x003c1f00020f7f89 */ /* 0x0002a200000e0000 */
[----:B------:R-:W-:Y:S01]  /*24370*/  LOP3.LUT P0, RZ, R116, 0x3, RZ, 0xc0, !PT ;  /* 0x0000000374ff7812 */ /* 0x000fe2000780c0ff */
[----:B-1----:R-:W-:-:S03]  /*24380*/  VIADD R2, R43, 0x8 ;  /* 0x000000082b027836 */ /* 0x002fc60000000000 */
[-C--:B------:R-:W-:Y:S02]  /*24390*/  ISETP.GE.OR P3, PT, R43, R0.reuse, P0 ;  /* 0x000000002b00720c */ /* 0x080fe40000766670 */
[----:B------:R-:W-:-:S11]  /*243a0*/  ISETP.GE.OR P0, PT, R2, R0, P0 ;  /* 0x000000000200720c */ /* 0x000fd60000706670 */
[----:B0-----:R0:W-:Y:S04]  /*243b0*/  @!P3 ST.E desc[UR46][R12.64], R167 ;  /* 0x000000a70c00b985 */ /* 0x0011e8000c10192e */
[----:B--2---:R0:W-:Y:S01]  /*243c0*/  @!P0 ST.E desc[UR46][R14.64], R166 ;  /* 0x000000a60e008985 */ /* 0x0041e2000c10192e */
[----:B------:R-:W-:Y:S05]  /*243d0*/  @P2 BRA `(.L_x_3264) ;  /* 0x00000010004c2947 */ /* 0x000fea0003800000 */
[----:B------:R-:W1:Y:S01]  /*243e0*/  S2R R116, SR_TID.X ;  /* 0x0000000000747919 */ /* 0x000e620000002100 */
[----:B0-----:R-:W0:Y:S01]  /*243f0*/  @P1 LDC R13, c[0x0][0xbec] ;  /* 0x0002fb00ff0d1b82 */ /* 0x001e220000000800 */
[----:B------:R-:W-:-:S07]  /*24400*/  ULDC.64 UR4, c[0x0][0xaa0] ;  /* 0x0002a80000047ab9 */ /* 0x000fce0000000a00 */
[----:B------:R-:W2:Y:S01]  /*24410*/  @P1 LDC R15, c[0x0][0xbf0] ;  /* 0x0002fc00ff0f1b82 */ /* 0x000ea20000000800 */
[----:B-1----:R-:W-:-:S05]  /*24420*/  VIADD R8, R116, 0xffffff80 ;  /* 0xffffff8074087836 */ /* 0x002fca0000000000 */
[----:B------:R-:W-:-:S04]  /*24430*/  SHF.R.S32.HI R3, RZ, 0x1f, R8 ;  /* 0x0000001fff037819 */ /* 0x000fc80000011408 */
[----:B------:R-:W-:-:S04]  /*24440*/  LEA.HI R3, R3, R8, RZ, 0x3 ;  /* 0x0000000803037211 */ /* 0x000fc800078f18ff */
[----:B------:R-:W-:-:S05]  /*24450*/  LOP3.LUT R3, R3, 0xfffffff8, RZ, 0xc0, !PT ;  /* 0xfffffff803037812 */ /* 0x000fca00078ec0ff */
[----:B------:R-:W-:-:S04]  /*24460*/  IMAD.IADD R8, R8, 0x1, -R3 ;  /* 0x0000000108087824 */ /* 0x000fc800078e0a03 */
[----:B------:R-:W-:-:S05]  /*24470*/  IMAD R3, R219, 0x8, R8 ;  /* 0x00000008db037824 */ /* 0x000fca00078e0208 */
[----:B------:R-:W-:-:S05]  /*24480*/  SHF.L.U32 R3, R3, 0x3, RZ ;  /* 0x0000000303037819 */ /* 0x000fca00000006ff */
[----:B------:R-:W-:-:S03]  /*24490*/  IMAD.WIDE R38, R3, 0x2, R38 ;  /* 0x0000000203267825 */ /* 0x000fc600078e0226 */
[C---:B------:R-:W-:Y:S02]  /*244a0*/  IADD3 R49, P5, R38.reuse, 0x5000, RZ ;  /* 0x0000500026317810 */ /* 0x040fe40007fbe0ff */
[C---:B------:R-:W-:Y:S02]  /*244b0*/  IADD3 R25, P0, R38.reuse, 0x1000, RZ ;  /* 0x0000100026197810 */ /* 0x040fe40007f1e0ff */
[----:B------:R-:W-:Y:S02]  /*244c0*/  LOP3.LUT R48, R49, 0x380, RZ, 0xc0, !PT ;  /* 0x0000038031307812 */ /* 0x000fe400078ec0ff */
[C---:B------:R-:W-:Y:S02]  /*244d0*/  IADD3 R29, P2, R38.reuse, 0x2000, RZ ;  /* 0x00002000261d7810 */ /* 0x040fe40007f5e0ff */
[C---:B------:R-:W-:Y:S02]  /*244e0*/  IADD3 R37, P3, R38.reuse, 0x3000, RZ ;  /* 0x0000300026257810 */ /* 0x040fe40007f7e0ff */
[----:B------:R-:W-:-:S02]  /*244f0*/  IADD3 R45, P4, R38, 0x4000, RZ ;  /* 0x00004000262d7810 */ /* 0x000fc40007f9e0ff */
[----:B------:R-:W-:Y:S02]  /*24500*/  SHF.R.U64 R48, R48, 0x3, RZ ;  /* 0x0000000330307819 */ /* 0x000fe400000012ff */
[----:B------:R-:W-:Y:S02]  /*24510*/  LOP3.LUT R24, R25, 0x380, RZ, 0xc0, !PT ;  /* 0x0000038019187812 */ /* 0x000fe400078ec0ff */
[----:B------:R-:W-:Y:S02]  /*24520*/  LOP3.LUT R28, R29, 0x380, RZ, 0xc0, !PT ;  /* 0x000003801d1c7812 */ /* 0x000fe400078ec0ff */
[----:B------:R-:W-:Y:S02]  /*24530*/  LOP3.LUT R36, R37, 0x380, RZ, 0xc0, !PT ;  /* 0x0000038025247812 */ /* 0x000fe400078ec0ff */
[----:B------:R-:W-:Y:S02]  /*24540*/  LOP3.LUT R44, R45, 0x380, RZ, 0xc0, !PT ;  /* 0x000003802d2c7812 */ /* 0x000fe400078ec0ff */
[----:B------:R-:W-:Y:S01]  /*24550*/  LOP3.LUT R48, R48, R49, RZ, 0x3c, !PT ;  /* 0x0000003130307212 */ /* 0x000fe200078e3cff */
[----:B------:R-:W-:Y:S01]  /*24560*/  IMAD.X R49, RZ, RZ, R39, P5 ;  /* 0x000000ffff317224 */ /* 0x000fe200028e0627 */
[----:B------:R-:W-:-:S02]  /*24570*/  SHF.R.U64 R24, R24, 0x3, RZ ;  /* 0x0000000318187819 */ /* 0x000fc400000012ff */
[----:B------:R-:W-:Y:S02]  /*24580*/  SHF.R.U64 R28, R28, 0x3, RZ ;  /* 0x000000031c1c7819 */ /* 0x000fe400000012ff */
[----:B------:R-:W-:Y:S01]  /*24590*/  SHF.R.U64 R36, R36, 0x3, RZ ;  /* 0x0000000324247819 */ /* 0x000fe200000012ff */
[----:B------:R-:W-:Y:S01]  /*245a0*/  IMAD R42, R42, UR4, RZ ;  /* 0x000000042a2a7c24 */ /* 0x000fe2000f8e02ff */
[----:B------:R-:W-:Y:S01]  /*245b0*/  SHF.R.U64 R44, R44, 0x3, RZ ;  /* 0x000000032c2c7819 */ /* 0x000fe200000012ff */
[----:B------:R-:W5:Y:S01]  /*245c0*/  LD.E.128 R48, desc[UR46][R48.64] ;  /* 0x0000002e30307980 */ /* 0x000f62000c101d00 */
[----:B------:R-:W-:Y:S02]  /*245d0*/  IADD3 R73, P5, R38, 0xa000, RZ ;  /* 0x0000a00026497810 */ /* 0x000fe40007fbe0ff */
        /* <DEDUP_REMOVED lines=8> */
[----:B------:R-:W-:-:S02]  /*24660*/  LOP3.LUT R72, R73, 0x380, RZ, 0xc0, !PT ;  /* 0x0000038049487812 */ /* 0x000fc400078ec0ff */
[C---:B------:R-:W-:Y:S01]  /*24670*/  LOP3.LUT R5, R38.reuse, 0x380, RZ, 0xc0, !PT ;  /* 0x0000038026057812 */ /* 0x040fe200078ec0ff */
[----:B------:R-:W-:Y:S01]  /*24680*/  IMAD R9, R11, UR5, R42 ;  /* 0x000000050b097c24 */ /* 0x000fe2000f8e022a */
[C---:B------:R-:W-:Y:S01]  /*24690*/  IADD3 R53, P0, R38.reuse, 0x6000, RZ ;  /* 0x0000600026357810 */ /* 0x040fe20007f1e0ff */
[----:B------:R-:W5:Y:S01]  /*246a0*/  LD.E.128 R24, desc[UR46][R24.64] ;  /* 0x0000002e18187980 */ /* 0x000f62000c101d00 */
[C---:B------:R-:W-:Y:S02]  /*246b0*/  IADD3 R57, P2, R38.reuse, 0x7000, RZ ;  /* 0x0000700026397810 */ /* 0x040fe40007f5e0ff */
[C---:B------:R-:W-:Y:S01]  /*246c0*/  IADD3 R65, P3, R38.reuse, 0x8000, RZ ;  /* 0x0000800026417810 */ /* 0x040fe20007f7e0ff */
[----:B------:R-:W5:Y:S01]  /*246d0*/  LD.E.128 R28, desc[UR46][R28.64] ;  /* 0x0000002e1c1c7980 */ /* 0x000f62000c101d00 */
[----:B------:R-:W-:Y:S02]  /*246e0*/  IADD3 R69, P4, R38, 0x9000, RZ ;  /* 0x0000900026457810 */ /* 0x000fe40007f9e0ff */
[----:B------:R-:W-:Y:S01]  /*246f0*/  SHF.R.U64 R72, R72, 0x3, RZ ;  /* 0x0000000348487819 */ /* 0x000fe200000012ff */
[----:B------:R-:W5:Y:S01]  /*24700*/  LD.E.128 R44, desc[UR46][R44.64] ;  /* 0x0000002e2c2c7980 */ /* 0x000f62000c101d00 */
[----:B------:R-:W-:-:S02]  /*24710*/  LOP3.LUT R52, R53, 0x380, RZ, 0xc0, !PT ;  /* 0x0000038035347812 */ /* 0x000fc400078ec0ff */
[----:B------:R-:W-:Y:S02]  /*24720*/  LOP3.LUT R56, R57, 0x380, RZ, 0xc0, !PT ;  /* 0x0000038039387812 */ /* 0x000fe400078ec0ff */
[----:B------:R-:W-:Y:S02]  /*24730*/  LOP3.LUT R64, R65, 0x380, RZ, 0xc0, !PT ;  /* 0x0000038041407812 */ /* 0x000fe400078ec0ff */
[----:B------:R-:W-:Y:S02]  /*24740*/  LOP3.LUT R68, R69, 0x380, RZ, 0xc0, !PT ;  /* 0x0000038045447812 */ /* 0x000fe400078ec0ff */
[----:B------:R-:W-:Y:S01]  /*24750*/  LOP3.LUT R72, R72, R73, RZ, 0x3c, !PT ;  /* 0x0000004948487212 */ /* 0x000fe200078e3cff */
[----:B------:R-:W-:Y:S01]  /*24760*/  IMAD.X R73, RZ, RZ, R39, P5 ;  /* 0x000000ffff497224 */ /* 0x000fe200028e0627 */
[----:B------:R-:W-:Y:S02]  /*24770*/  SHF.R.U64 R52, R52, 0x3, RZ ;  /* 0x0000000334347819 */ /* 0x000fe400000012ff */
[----:B------:R-:W-:-:S02]  /*24780*/  SHF.R.U64 R56, R56, 0x3, RZ ;  /* 0x0000000338387819 */ /* 0x000fc400000012ff */
[----:B------:R-:W-:Y:S01]  /*24790*/  SHF.R.U64 R64, R64, 0x3, RZ ;  /* 0x0000000340407819 */ /* 0x000fe200000012ff */
[----:B------:R-:W5:Y:S01]  /*247a0*/  LD.E.128 R72, desc[UR46][R72.64] ;  /* 0x0000002e48487980 */ /* 0x000f62000c101d00 */
[----:B------:R-:W-:Y:S02]  /*247b0*/  SHF.R.U64 R68, R68, 0x3, RZ ;  /* 0x0000000344447819 */ /* 0x000fe400000012ff */
[----:B------:R-:W-:Y:S02]  /*247c0*/  IADD3 R3, P5, R38, 0xf000, RZ ;  /* 0x0000f00026037810 */ /* 0x000fe40007fbe0ff */
[----:B------:R-:W-:Y:S02]  /*247d0*/  LOP3.LUT R52, R52, R53, RZ, 0x3c, !PT ;  /* 0x0000003534347212 */ /* 0x000fe400078e3cff */
[----:B------:R-:W-:Y:S01]  /*247e0*/  LOP3.LUT R56, R56, R57, RZ, 0x3c, !PT ;  /* 0x0000003938387212 */ /* 0x000fe200078e3cff */
[--C-:B------:R-:W-:Y:S01]  /*247f0*/  IMAD.X R57, RZ, RZ, R39.reuse, P2 ;  /* 0x000000ffff397224 */ /* 0x100fe200010e0627 */
[----:B------:R-:W-:Y:S01]  /*24800*/  LOP3.LUT R64, R64, R65, RZ, 0x3c, !PT ;  /* 0x0000004140407212 */ /* 0x000fe200078e3cff */
[--C-:B------:R-:W-:Y:S01]  /*24810*/  IMAD.X R65, RZ, RZ, R39.reuse, P3 ;  /* 0x000000ffff417224 */ /* 0x100fe200018e0627 */
[----:B------:R-:W-:Y:S01]  /*24820*/  LOP3.LUT R68, R68, R69, RZ, 0x3c, !PT ;  /* 0x0000004544447212 */ /* 0x000fe200078e3cff */
[--C-:B------:R-:W-:Y:S01]  /*24830*/  IMAD.X R69, RZ, RZ, R39.reuse, P4 ;  /* 0x000000ffff457224 */ /* 0x100fe200020e0627 */
[----:B------:R-:W-:Y:S01]  /*24840*/  LOP3.LUT R2, R3, 0x380, RZ, 0xc0, !PT ;  /* 0x0000038003027812 */ /* 0x000fe200078ec0ff */
[----:B------:R-:W-:Y:S01]  /*24850*/  IMAD.X R93, RZ, RZ, R39, P5 ;  /* 0x000000ffff5d7224 */ /* 0x000fe200028e0627 */
[----:B------:R-:W-:Y:S01]  /*24860*/  IADD3.X R53, RZ, R39, RZ, P0, !PT ;  /* 0x00000027ff357210 */ /* 0x000fe200007fe4ff */
[----:B------:R-:W5:Y:S01]  /*24870*/  LD.E.128 R56, desc[UR46][R56.64] ;  /* 0x0000002e38387980 */ /* 0x000f62000c101d00 */
[----:B------:R-:W-:-:S02]  /*24880*/  IADD3 R77, P0, R38, 0xb000, RZ ;  /* 0x0000b000264d7810 */ /* 0x000fc40007f1e0ff */
[C---:B------:R-:W-:Y:S01]  /*24890*/  IADD3 R81, P2, R38.reuse, 0xc000, RZ ;  /* 0x0000c00026517810 */ /* 0x040fe20007f5e0ff */
[----:B------:R-:W5:Y:S01]  /*248a0*/  LD.E.128 R64, desc[UR46][R64.64] ;  /* 0x0000002e40407980 */ /* 0x000f62000c101d00 */
[C---:B------:R-:W-:Y:S02]  /*248b0*/  IADD3 R85, P3, R38.reuse, 0xd000, RZ ;  /* 0x0000d00026557810 */ /* 0x040fe40007f7e0ff */
[----:B------:R-:W-:Y:S01]  /*248c0*/  IADD3 R89, P4, R38, 0xe000, RZ ;  /* 0x0000e00026597810 */ /* 0x000fe20007f9e0ff */
[----:B------:R-:W5:Y:S01]  /*248d0*/  LD.E.128 R52, desc[UR46][R52.64] ;  /* 0x0000002e34347980 */ /* 0x000f62000c101d00 */
[----:B------:R-:W-:Y:S02]  /*248e0*/  SHF.R.U64 R2, R2, 0x3, RZ ;  /* 0x0000000302027819 */ /* 0x000fe400000012ff */
[----:B------:R-:W-:Y:S01]  /*248f0*/  LOP3.LUT R76, R77, 0x380, RZ, 0xc0, !PT ;  /* 0x000003804d4c7812 */ /* 0x000fe200078ec0ff */
[----:B------:R-:W5:Y:S01]  /*24900*/  LD.E.128 R68, desc[UR46][R68.64] ;  /* 0x0000002e44447980 */ /* 0x000f62000c101d00 */
[----:B------:R-:W-:-:S02]  /*24910*/  LOP3.LUT R80, R81, 0x380, RZ, 0xc0, !PT ;  /* 0x0000038051507812 */ /* 0x000fc400078ec0ff */
[----:B------:R-:W-:Y:S02]  /*24920*/  LOP3.LUT R84, R85, 0x380, RZ, 0xc0, !PT ;  /* 0x0000038055547812 */ /* 0x000fe400078ec0ff */
[----:B------:R-:W-:Y:S02]  /*24930*/  LOP3.LUT R88, R89, 0x380, RZ, 0xc0, !PT ;  /* 0x0000038059587812 */ /* 0x000fe400078ec0ff */
[----:B------:R-:W-:Y:S01]  /*24940*/  LOP3.LUT R92, R2, R3, RZ, 0x3c, !PT ;  /* 0x00000003025c7212 */ /* 0x000fe200078e3cff */
[----:B------:R-:W-:Y:S01]  /*24950*/  IMAD.WIDE.U32 R2, R11, UR4, RZ ;  /* 0x000000040b027c25 */ /* 0x000fe2000f8e00ff */
[----:B------:R-:W-:Y:S01]  /*24960*/  SHF.R.U64 R76, R76, 0x3, RZ ;  /* 0x000000034c4c7819 */ /* 0x000fe200000012ff */
[----:B------:R-:W-:Y:S01]  /*24970*/  ULDC.64 UR4, c[0x0][0xae8] ;  /* 0x0002ba0000047ab9 */ /* 0x000fe20000000a00 */
[----:B------:R-:W-:Y:S02]  /*24980*/  SHF.R.U64 R80, R80, 0x3, RZ ;  /* 0x0000000350507819 */ /* 0x000fe400000012ff */
[----:B------:R-:W-:-:S02]  /*24990*/  SHF.R.U64 R84, R84, 0x3, RZ ;  /* 0x0000000354547819 */ /* 0x000fc400000012ff */
[----:B------:R-:W-:Y:S02]  /*249a0*/  SHF.R.U64 R88, R88, 0x3, RZ ;  /* 0x0000000358587819 */ /* 0x000fe400000012ff */
[----:B------:R-:W-:Y:S01]  /*249b0*/  SHF.R.U64 R5, R5, 0x3, RZ ;  /* 0x0000000305057819 */ /* 0x000fe200000012ff */
[----:B------:R-:W-:Y:S01]  /*249c0*/  IMAD.IADD R3, R3, 0x1, R9 ;  /* 0x0000000103037824 */ /* 0x000fe200078e0209 */
[----:B------:R-:W-:Y:S01]  /*249d0*/  LEA R12, R8, R219, 0x5 ;  /* 0x000000db080c7211 */ /* 0x000fe200078e28ff */
[----:B------:R-:W5:Y:S01]  /*249e0*/  LD.E.128 R92, desc[UR46][R92.64] ;  /* 0x0000002e5c5c7980 */ /* 0x000f62000c101d00 */
[----:B------:R-:W-:Y:S01]  /*249f0*/  LOP3.LUT R76, R76, R77, RZ, 0x3c, !PT ;  /* 0x0000004d4c4c7212 */ /* 0x000fe200078e3cff */
[--C-:B------:R-:W-:Y:S01]  /*24a00*/  IMAD.X R77, RZ, RZ, R39.reuse, P0 ;  /* 0x000000ffff4d7224 */ /* 0x100fe200000e0627 */
[----:B------:R-:W-:Y:S02]  /*24a10*/  LOP3.LUT R80, R80, R81, RZ, 0x3c, !PT ;  /* 0x0000005150507212 */ /* 0x000fe400078e3cff */
[----:B------:R-:W-:Y:S01]  /*24a20*/  LOP3.LUT R84, R84, R85, RZ, 0x3c, !PT ;  /* 0x0000005554547212 */ /* 0x000fe200078e3cff */
[--C-:B------:R-:W-:Y:S01]  /*24a30*/  IMAD.X R85, RZ, RZ, R39.reuse, P3 ;  /* 0x000000ffff557224 */ /* 0x100fe200018e0627 */
[----:B------:R-:W-:Y:S01]  /*24a40*/  LOP3.LUT R88, R88, R89, RZ, 0x3c, !PT ;  /* 0x0000005958587212 */ /* 0x000fe200078e3cff */
[--C-:B------:R-:W-:Y:S01]  /*24a50*/  IMAD.X R89, RZ, RZ, R39.reuse, P4 ;  /* 0x000000ffff597224 */ /* 0x100fe200020e0627 */
[----:B------:R-:W-:Y:S01]  /*24a60*/  LOP3.LUT R4, R5, R38, RZ, 0x3c, !PT ;  /* 0x0000002605047212 */ /* 0x000fe200078e3cff */
[----:B------:R-:W-:Y:S01]  /*24a70*/  IMAD.MOV.U32 R5, RZ, RZ, R39 ;  /* 0x000000ffff057224 */ /* 0x000fe200078e0027 */
[----:B------:R-:W-:Y:S01]  /*24a80*/  IADD3.X R81, RZ, R39, RZ, P2, !PT ;  /* 0x00000027ff517210 */ /* 0x000fe200017fe4ff */
[----:B------:R-:W-:Y:S01]  /*24a90*/  IMAD.WIDE.U32 R2, R220, UR4, R2 ;  /* 0x00000004dc027c25 */ /* 0x000fe2000f8e0002 */
[----:B------:R-:W-:Y:S01]  /*24aa0*/  SHF.R.S32.HI R10, RZ, 0x1f, R63 ;  /* 0x0000001fff0a7819 */ /* 0x000fe2000001143f */
[----:B------:R-:W5:Y:S02]  /*24ab0*/  LD.E.128 R36, desc[UR46][R36.64] ;  /* 0x0000002e24247980 */ /* 0x000f64000c101d00 */
[----:B------:R-:W-:-:S02]  /*24ac0*/  IMAD.IADD R12, R112, 0x1, R12 ;  /* 0x00000001700c7824 */ /* 0x000fc400078e020c */
[----:B------:R-:W5:Y:S01]  /*24ad0*/  LD.E.128 R4, desc[UR46][R4.64] ;  /* 0x0000002e04047980 */ /* 0x000f62000c101d00 */
[----:B------:R-:W-:Y:S01]  /*24ae0*/  IMAD R3, R220, UR5, R3 ;  /* 0x00000005dc037c24 */ /* 0x000fe2000f8e0203 */
[----:B------:R-:W-:Y:S01]  /*24af0*/  ULDC.64 UR4, c[0x0][0xaf0] ;  /* 0x0002bc0000047ab9 */ /* 0x000fe20000000a00 */
[----:B0-----:R-:W-:Y:S01]  /*24b00*/  @P1 IMAD.HI.U32 R8, R12, R13, RZ ;  /* 0x0000000d0c081227 */ /* 0x001fe200078e00ff */
[----:B------:R-:W5:Y:S04]  /*24b10*/  LD.E.128 R76, desc[UR46][R76.64] ;  /* 0x0000002e4c4c7980 */ /* 0x000f68000c101d00 */
[----:B------:R-:W5:Y:S01]  /*24b20*/  LD.E.128 R80, desc[UR46][R80.64] ;  /* 0x0000002e50507980 */ /* 0x000f62000c101d00 */
[----:B------:R-:W-:-:S03]  /*24b30*/  IMAD R10, R10, UR4, RZ ;  /* 0x000000040a0a7c24 */ /* 0x000fc6000f8e02ff */
        /* <DEDUP_REMOVED lines=8> */
[----:B------:R-:W-:Y:S01]  /*24bc0*/  IMAD.MOV.U32 R9, RZ, RZ, R12 ;  /* 0x000000ffff097224 */ /* 0x000fe200078e000c */
[----:B--2---:R-:W-:Y:S01]  /*24bd0*/  @P1 SHF.R.U32.HI R9, RZ, R15, R8 ;  /* 0x0000000fff091219 */ /* 0x004fe20000011608 */
[----:B------:R-:W-:-:S02]  /*24be0*/  IMAD R11, R63, UR5, R10 ;  /* 0x000000053f0b7c24 */ /* 0x000fc4000f8e020a */
[----:B------:R-:W-:Y:S01]  /*24bf0*/  IMAD.WIDE.U32 R2, R63, UR4, R2 ;  /* 0x000000043f027c25 */ /* 0x000fe2000f8e0002 */
[----:B------:R-:W-:Y:S01]  /*24c00*/  SHF.R.S32.HI R8, RZ, 0x1f, R9 ;  /* 0x0000001fff087819 */ /* 0x000fe20000011409 */
[----:B------:R-:W-:Y:S02]  /*24c10*/  ULDC.64 UR4, c[0x0][0xae0] ;  /* 0x0002b80000047ab9 */ /* 0x000fe40000000a00 */
[----:B------:R-:W-:Y:S02]  /*24c20*/  IMAD.IADD R3, R3, 0x1, R11 ;  /* 0x0000000103037824 */ /* 0x000fe400078e020b */
[----:B------:R-:W-:Y:S02]  /*24c30*/  IMAD.MOV R11, RZ, RZ, -R9 ;  /* 0x000000ffff0b7224 */ /* 0x000fe400078e0a09 */
[----:B------:R-:W-:Y:S02]  /*24c40*/  IMAD R10, R8, UR4, RZ ;  /* 0x00000004080a7c24 */ /* 0x000fe4000f8e02ff */
[----:B------:R-:W-:-:S02]  /*24c50*/  IMAD R11, R110, R11, R12 ;  /* 0x0000000b6e0b7224 */ /* 0x000fc400078e020c */
[----:B------:R-:W-:Y:S02]  /*24c60*/  VIADD R8, R23, 0x38820 ;  /* 0x0003882017087836 */ /* 0x000fe40000000000 */
[----:B------:R-:W-:-:S04]  /*24c70*/  IMAD.WIDE.U32 R2, R9, UR4, R2 ;  /* 0x0000000409027c25 */ /* 0x000fc8000f8e0002 */
[----:B------:R-:W-:Y:S01]  /*24c80*/  IMAD R13, R9, UR5, R10 ;  /* 0x00000005090d7c24 */ /* 0x000fe2000f8e020a */
[----:B------:R-:W-:Y:S01]  /*24c90*/  PRMT R8, RZ, 0x654, R8 ;  /* 0x00000654ff087816 */ /* 0x000fe20000000008 */
[----:B------:R-:W-:Y:S01]  /*24ca0*/  ULDC.64 UR4, c[0x0][0xad8] ;  /* 0x0002b60000047ab9 */ /* 0x000fe20000000a00 */
[----:B------:R-:W-:Y:S02]  /*24cb0*/  SHF.R.S32.HI R9, RZ, 0x1f, R11 ;  /* 0x0000001fff097819 */ /* 0x000fe4000001140b */
[----:B------:R-:W-:Y:S01]  /*24cc0*/  IADD3 R3, R3, R13, RZ ;  /* 0x0000000d03037210 */ /* 0x000fe20007ffe0ff */
[----:B0-----:R0:W-:Y:S02]  /*24cd0*/  SYNCS.ARRIVE.TRANS64.RED.A1T0 RZ, [R8+URZ], RZ ;  /* 0x000000ff08ff79a7 */ /* 0x0011e4000810043f */
[----:B------:R-:W-:-:S04]  /*24ce0*/  IMAD.WIDE.U32 R2, R11, UR4, R2 ;  /* 0x000000040b027c25 */ /* 0x000fc8000f8e0002 */
[----:B0-----:R-:W-:-:S04]  /*24cf0*/  IMAD R8, R9, UR4, RZ ;  /* 0x0000000409087c24 */ /* 0x001fc8000f8e02ff */
[----:B------:R-:W-:Y:S01]  /*24d00*/  IMAD R11, R11, UR5, R8 ;  /* 0x000000050b0b7c24 */ /* 0x000fe2000f8e0208 */
[----:B------:R-:W-:Y:S02]  /*24d10*/  ULDC.64 UR4, c[0x0][0xa80] ;  /* 0x0002a00000047ab9 */ /* 0x000fe40000000a00 */
[----:B------:R-:W-:Y:S01]  /*24d20*/  LEA R20, P0, R2, UR4, 0x1 ;  /* 0x0000000402147c11 */ /* 0x000fe2000f8008ff */
[----:B------:R-:W-:Y:S01]  /*24d30*/  IMAD.IADD R3, R3, 0x1, R11 ;  /* 0x0000000103037824 */ /* 0x000fe200078e020b */
[----:B------:R-:W-:Y:S01]  /*24d40*/  UMOV UR4, 0xffffffff ;  /* 0xffffffff00047882 */ /* 0x000fe20000000000 */
[----:B------:R-:W-:-:S03]  /*24d50*/  IMAD.IADD R41, R219, 0x1, R112 ;  /* 0x00000001db297824 */ /* 0x000fc600078e0270 */
[----:B------:R-:W-:Y:S01]  /*24d60*/  LEA.HI.X R32, R2, UR5, R3, 0x1, P0 ;  /* 0x0000000502207c11 */ /* 0x000fe200080f0c03 */
[----:B------:R-:W-:Y:S06]  /*24d70*/  BRA.DIV UR4, `(.L_x_3265) ;  /* 0x0000012e04a47947 */ /* 0x000fec000b800000 */
[----:B------:R0:W1:Y:S04]  /*24d80*/  SHFL.IDX PT, R21, R32, RZ, 0x181f ;  /* 0x00181fff20157589 */ /* 0x00006800000e0000 */
[----:B------:R0:W2:Y:S02]  /*24d90*/  SHFL.IDX PT, R14, R20, RZ, 0x181f ;  /* 0x00181fff140e7589 */ /* 0x0000a400000e0000 */
.L_x_3668:
        /* <DEDUP_REMOVED lines=18> */
[CC--:B------:R-:W-:Y:S02]  /*24ec0*/  @!P1 LEA R10, P5, R42.reuse, R14.reuse, 0x1 ;  /* 0x0000000e2a0a9211 */ /* 0x0c0fe400078a08ff */
[C---:B------:R-:W-:Y:S02]  /*24ed0*/  @!P0 LEA R12, P4, R15.reuse, R14, 0x1 ;  /* 0x0000000e0f0c8211 */ /* 0x040fe400078808ff */
[-C--:B------:R-:W-:Y:S02]  /*24ee0*/  @!P1 LEA.HI.X R11, R42, R21.reuse, R43, 0x1, P5 ;  /* 0x000000152a0b9211 */ /* 0x080fe400028f0c2b */
[----:B------:R-:W-:Y:S01]  /*24ef0*/  @!P0 LEA.HI.X R13, R15, R21, R40, 0x1, P4 ;  /* 0x000000150f0d8211 */ /* 0x000fe200020f0c28 */
[----:B------:R1:W-:Y:S04]  /*24f00*/  @!P2 ST.E.128 desc[UR46][R8.64], R44 ;  /* 0x0000002c0800a985 */ /* 0x0003e8000c101d2e */
[----:B------:R1:W-:Y:S04]  /*24f10*/  @!P1 ST.E.128 desc[UR46][R10.64], R64 ;  /* 0x000000400a009985 */ /* 0x0003e8000c101d2e */
[----:B------:R1:W-:Y:S02]  /*24f20*/  @!P0 ST.E.128 desc[UR46][R12.64], R80 ;  /* 0x000000500c008985 */ /* 0x0003e4000c101d2e */
.L_x_3267:
[----:B------:R-:W-:Y:S05]  /*24f30*/  BSYNC B1 ;  /* 0x0000000000017941 */ /* 0x000fea0003800000 */
.L_x_3266:
[----:B------:R-:W-:-:S03]  /*24f40*/  UMOV UR4, 0xffffffff ;  /* 0xffffffff00047882 */ /* 0x000fc60000000000 */
[----:B------:R-:W-:Y:S05]  /*24f50*/  BRA.DIV UR4, `(.L_x_3268) ;  /* 0x0000012e04607947 */ /* 0x000fea000b800000 */
[----:B-1----:R1:W3:Y:S04]  /*24f60*/  SHFL.IDX PT, R9, R32, 0x1, 0x181f ;  /* 0x00381f0020097f89 */ /* 0x0022e800000e0000 */
[----:B--2---:R1:W2:Y:S02]  /*24f70*/  SHFL.IDX PT, R14, R20, 0x1, 0x181f ;  /* 0x00381f00140e7f89 */ /* 0x0042a400000e0000 */
.L_x_3672:
[----:B------:R-:W-:Y:S01]  /*24f80*/  VIADD R3, R41, 0x20 ;  /* 0x0000002029037836 */ /* 0x000fe20000000000 */
[----:B------:R-:W-:Y:S04]  /*24f90*/  BSSY B1, `(.L_x_3269) ;  /* 0x0000019000017945 */ /* 0x000fe80003800000 */
        /* <DEDUP_REMOVED lines=24> */
.L_x_3270:
[----:B------:R-:W-:Y:S05]  /*25120*/  BSYNC B1 ;  /* 0x0000000000017941 */ /* 0x000fea0003800000 */
.L_x_3269:
[----:B------:R-:W-:-:S03]  /*25130*/  UMOV UR4, 0xffffffff ;  /* 0xffffffff00047882 */ /* 0x000fc60000000000 */
[----:B------:R-:W-:Y:S05]  /*25140*/  BRA.DIV UR4, `(.L_x_3271) ;  /* 0x0000012e042c7947 */ /* 0x000fea000b800000 */
[----:B--23--:R2:W3:Y:S04]  /*25150*/  SHFL.IDX PT, R9, R32, 0x2, 0x181f ;  /* 0x00581f0020097f89 */ /* 0x00c4e800000e0000 */
[----:B------:R2:W4:Y:S02]  /*25160*/  SHFL.IDX PT, R14, R20, 0x2, 0x181f ;  /* 0x00581f00140e7f89 */ /* 0x00052400000e0000 */
.L_x_3676:
        /* <DEDUP_REMOVED lines=26> */
.L_x_3273:
[----:B------:R-:W-:Y:S05]  /*25310*/  BSYNC B1 ;  /* 0x0000000000017941 */ /* 0x000fea0003800000 */
.L_x_3272:
[----:B------:R-:W-:-:S03]  /*25320*/  UMOV UR4, 0xffffffff ;  /* 0xffffffff00047882 */ /* 0x000fc60000000000 */
[----:B------:R-:W-:Y:S05]  /*25330*/  BRA.DIV UR4, `(.L_x_3274) ;  /* 0x0000012a04f87947 */ /* 0x000fea000b800000 */
[----:B---3--:R3:W0:Y:S04]  /*25340*/  SHFL.IDX PT, R9, R32, 0x3, 0x181f ;  /* 0x00781f0020097f89 */ /* 0x00862800000e0000 */
[----:B----4-:R3:W4:Y:S02]  /*25350*/  SHFL.IDX PT, R14, R20, 0x3, 0x181f ;  /* 0x00781f00140e7f89 */ /* 0x01072400000e0000 */
.L_x_3680:
[----:B------:R-:W-:-:S05]  /*25360*/  VIADD R3, R41, 0x60 ;  /* 0x0000006029037836 */ /* 0x000fca0000000000 */
[----:B------:R-:W-:-:S13]  /*25370*/  ISETP.GE.AND P0, PT, R3, R0, PT ;  /* 0x000000000300720c */ /* 0x000fda0003f06270 */
[----:B------:R-:W-:Y:S05]  /*25380*/  @P0 BRA `(.L_x_3275) ;  /* 0x0000003c00180947 */ /* 0x000fea0003800000 */
[----:B------:R-:W2:Y:S01]  /*25390*/  LDL R10, [R1+0x60] ;  /* 0x00006000010a7983 */ /* 0x000ea20000100800 */
[----:B------:R-:W-:-:S03]  /*253a0*/  ULDC UR4, c[0x0][0xac8] ;  /* 0x0002b20000047ab9 */ /* 0x000fc60000000800 */
[----:B------:R-:W3:Y:S04]  /*253b0*/  LDL R12, [R1+0x84] ;  /* 0x00008400010c7983 */ /* 0x000ee80000100800 */
[----:B------:R-:W3:Y:S04]  /*253c0*/  LDL R11, [R1+0xa0] ;  /* 0x0000a000010b7983 */ /* 0x000ee80000100800 */
[----:B------:R-:W3:Y:S01]  /*253d0*/  LDL R8, [R1+0x64] ;  /* 0x0000640001087983 */ /* 0x000ee20000100800 */
[----:B------:R-:W-:Y:S02]  /*253e0*/  ISETP.GE.AND P3, PT, R18, UR4, PT ;  /* 0x0000000412007c0c */ /* 0x000fe4000bf66270 */
[----:B------:R-:W-:-:S11]  /*253f0*/  ISETP.GE.AND P4, PT, R218, UR4, PT ;  /* 0x00000004da007c0c */ /* 0x000fd6000bf86270 */
[-C--:B----4-:R-:W-:Y:S02]  /*25400*/  @!P3 LEA R2, P0, R18, R14.reuse, 0x1 ;  /* 0x0000000e1202b211 */ /* 0x090fe400078008ff */
[----:B-----5:R-:W-:Y:S02]  /*25410*/  @!P4 LEA R4, P1, R218, R14, 0x1 ;  /* 0x0000000eda04c211 */ /* 0x020fe400078208ff */
[----:B0-----:R-:W-:-:S05]  /*25420*/  @!P3 LEA.HI.X R3, R18, R9, R19, 0x1, P0 ;  /* 0x000000091203b211 */ /* 0x001fca00000f0c13 */
[----:B------:R0:W-:Y:S01]  /*25430*/  @!P3 ST.E.128 desc[UR46][R2.64], R36 ;  /* 0x000000240200b985 */ /* 0x0001e2000c101d2e */
[----:B--2---:R-:W-:Y:S02]  /*25440*/  ISETP.GE.AND P5, PT, R10, UR4, PT ;  /* 0x000000040a007c0c */ /* 0x004fe4000bfa6270 */
[----:B---3--:R-:W-:-:S11]  /*25450*/  @!P4 LEA.HI.X R5, R218, R9, R12, 0x1, P1 ;  /* 0x00000009da05c211 */ /* 0x008fd600008f0c0c */
[----:B------:R-:W-:-:S04]  /*25460*/  @!P5 LEA R6, P2, R10, R14, 0x1 ;  /* 0x0000000e0a06d211 */ /* 0x000fc800078408ff */
[----:B------:R-:W-:Y:S01]  /*25470*/  @!P5 LEA.HI.X R7, R10, R9, R11, 0x1, P2 ;  /* 0x000000090a07d211 */ /* 0x000fe200010f0c0b */
[----:B------:R0:W-:Y:S04]  /*25480*/  @!P4 ST.E.128 desc[UR46][R4.64], R56 ;  /* 0x000000380400c985 */ /* 0x0001e8000c101d2e */
[----:B------:R0:W-:Y:S01]  /*25490*/  @!P5 ST.E.128 desc[UR46][R6.64], R76 ;  /* 0x0000004c0600d985 */ /* 0x0001e2000c101d2e */
[----:B------:R-:W-:-:S13]  /*254a0*/  ISETP.GE.AND P0, PT, R8, UR4, PT ;  /* 0x0000000408007c0c */ /* 0x000fda000bf06270 */
[----:B------:R-:W-:Y:S05]  /*254b0*/  @P0 BRA `(.L_x_3275) ;  /* 0x0000003800cc0947 */ /* 0x000fea0003800000 */
[----:B------:R-:W2:Y:S01]  /*254c0*/  LDL R10, [R1+0x9c] ;  /* 0x00009c00010a7983 */ /* 0x000ea20000100800 */
[----:B------:R-:W-:-:S04]  /*254d0*/  LEA R14, P0, R8, R14, 0x1 ;  /* 0x0000000e080e7211 */ /* 0x000fc800078008ff */
[----:B--2---:R-:W-:-:S05]  /*254e0*/  LEA.HI.X R15, R8, R9, R10, 0x1, P0 ;  /* 0x00000009080f7211 */ /* 0x004fca00000f0c0a */
[----:B------:R2:W-:Y:S01]  /*254f0*/  ST.E.128 desc[UR46][R14.64], R92 ;  /* 0x0000005c0e007985 */ /* 0x0005e2000c101d2e */
[----:B------:R-:W-:Y:S05]  /*25500*/  BRA `(.L_x_3275) ;  /* 0x0000003800b87947 */ /* 0x000fea0003800000 */
.L_x_3264:
[----:B0-----:R-:W0:Y:S01]  /*25510*/  @P1 LDC R13, c[0x0][0xbec] ;  /* 0x0002fb00ff0d1b82 */ /* 0x001e220000000800 */
[----:B------:R-:W-:Y:S01]  /*25520*/  ULDC.64 UR4, c[0x0][0xb08] ;  /* 0x0002c20000047ab9 */ /* 0x000fe20000000a00 */
[----:B------:R-:W-:Y:S01]  /*25530*/  MOV R14, R102 ;  /* 0x00000066000e7202 */ /* 0x000fe20000000f00 */
[----:B------:R-:W-:-:S04]  /*25540*/  IMAD R15, R42, UR4, RZ ;  /* 0x000000042a0f7c24 */ /* 0x000fc8000f8e02ff */
[----:B------:R-:W-:Y:S01]  /*25550*/  IMAD R15, R11, UR5, R15 ;  /* 0x000000050b0f7c24 */ /* 0x000fe2000f8e020f */
[----:B------:R-:W1:Y:S01]  /*25560*/  @P1 LDC R12, c[0x0][0xbf0] ;  /* 0x0002fc00ff0c1b82 */ /* 0x000e620000000800 */
[----:B0-----:R-:W-:-:S05]  /*25570*/  @P1 IMAD.HI.U32 R13, R102, R13, RZ ;  /* 0x0000000d660d1227 */ /* 0x001fca00078e00ff */
[----:B-1----:R-:W-:Y:S01]  /*25580*/  @P1 SHF.R.U32.HI R14, RZ, R12, R13 ;  /* 0x0000000cff0e1219 */ /* 0x002fe2000001160d */
[----:B------:R-:W-:Y:S01]  /*25590*/  IMAD.WIDE.U32 R12, R11, UR4, RZ ;  /* 0x000000040b0c7c25 */ /* 0x000fe2000f8e00ff */
[----:B------:R-:W-:Y:S01]  /*255a0*/  ULDC.64 UR4, c[0x0][0xb38] ;  /* 0x0002ce0000047ab9 */ /* 0x000fe20000000a00 */
[----:B------:R-:W-:Y:S02]  /*255b0*/  SHF.R.S32.HI R11, RZ, 0x1f, R63 ;  /* 0x0000001fff0b7819 */ /* 0x000fe4000001143f */
[----:B------:R-:W-:Y:S01]  /*255c0*/  IMAD.IADD R13, R13, 0x1, R15 ;  /* 0x000000010d0d7824 */ /* 0x000fe200078e020f */
[----:B------:R-:W-:Y:S01]  /*255d0*/  SHF.R.S32.HI R15, RZ, 0x1f, R14 ;  /* 0x0000001fff0f7819 */ /* 0x000fe2000001140e */
[----:B------:R-:W-:-:S04]  /*255e0*/  IMAD.WIDE.U32 R12, R220, UR4, R12 ;  /* 0x00000004dc0c7c25 */ /* 0x000fc8000f8e000c */
[----:B------:R-:W-:Y:S01]  /*255f0*/  IMAD R13, R220, UR5, R13 ;  /* 0x00000005dc0d7c24 */ /* 0x000fe2000f8e020d */
[----:B------:R-:W-:Y:S02]  /*25600*/  ULDC.64 UR4, c[0x0][0xb40] ;  /* 0x0002d00000047ab9 */ /* 0x000fe40000000a00 */
[----:B------:R-:W-:Y:S02]  /*25610*/  IMAD R11, R11, UR4, RZ ;  /* 0x000000040b0b7c24 */ /* 0x000fe4000f8e02ff */
[----:B------:R-:W-:-:S04]  /*25620*/  IMAD.WIDE.U32 R12, R63, UR4, R12 ;  /* 0x000000043f0c7c25 */ /* 0x000fc8000f8e000c */
[----:B------:R-:W-:Y:S01]  /*25630*/  IMAD R11, R63, UR5, R11 ;  /* 0x000000053f0b7c24 */ /* 0x000fe2000f8e020b */
[----:B------:R-:W-:-:S03]  /*25640*/  ULDC.64 UR4, c[0x0][0xb48] ;  /* 0x0002d20000047ab9 */ /* 0x000fc60000000a00 */
[----:B------:R-:W-:Y:S02]  /*25650*/  IMAD.IADD R13, R13, 0x1, R11 ;  /* 0x000000010d0d7824 */ /* 0x000fe400078e020b */
[----:B------:R-:W-:Y:S02]  /*25660*/  IMAD.MOV R11, RZ, RZ, -R14 ;  /* 0x000000ffff0b7224 */ /* 0x000fe400078e0a0e */
[----:B------:R-:W-:-:S04]  /*25670*/  IMAD.WIDE.U32 R12, R111, UR4, R12 ;  /* 0x000000046f0c7c25 */ /* 0x000fc8000f8e000c */
[----:B------:R-:W-:Y:S01]  /*25680*/  IMAD R13, R111, UR5, R13 ;  /* 0x000000056f0d7c24 */ /* 0x000fe2000f8e020d */
[----:B------:R-:W-:Y:S01]  /*25690*/  ULDC.64 UR4, c[0x0][0xb30] ;  /* 0x0002cc0000047ab9 */ /* 0x000fe20000000a00 */
[----:B------:R-:W-:Y:S02]  /*256a0*/  IMAD R11, R110, R11, R102 ;  /* 0x0000000b6e0b7224 */ /* 0x000fe400078e0266 */
[----:B------:R-:W-:Y:S02]  /*256b0*/  IMAD R15, R15, UR4, RZ ;  /* 0x000000040f0f7c24 */ /* 0x000fe4000f8e02ff */
[----:B------:R-:W-:-:S04]  /*256c0*/  IMAD.WIDE.U32 R12, R14, UR4, R12 ;  /* 0x000000040e0c7c25 */ /* 0x000fc8000f8e000c */
[----:B------:R-:W-:Y:S01]  /*256d0*/  IMAD R15, R14, UR5, R15 ;  /* 0x000000050e0f7c24 */ /* 0x000fe2000f8e020f */
[----:B------:R-:W-:Y:S01]  /*256e0*/  ULDC.64 UR4, c[0x0][0xb28] ;  /* 0x0002ca0000047ab9 */ /* 0x000fe20000000a00 */
[----:B------:R-:W-:Y:S02]  /*256f0*/  VIADD R14, R23, 0x38820 ;  /* 0x00038820170e7836 */ /* 0x000fe40000000000 */
[----:B------:R-:W-:-:S03]  /*25700*/  IMAD.IADD R13, R13, 0x1, R15 ;  /* 0x000000010d0d7824 */ /* 0x000fc600078e020f */
[----:B------:R-:W-:Y:S01]  /*25710*/  PRMT R14, RZ, 0x654, R14 ;  /* 0x00000654ff0e7816 */ /* 0x000fe2000000000e */
[----:B------:R-:W-:-:S03]  /*25720*/  IMAD.WIDE.U32 R12, R11, UR4, R12 ;  /* 0x000000040b0c7c25 */ /* 0x000fc6000f8e000c */
[----:B------:R0:W-:Y:S02]  /*25730*/  SYNCS.ARRIVE.TRANS64.RED.A1T0 RZ, [R14+URZ], RZ ;  /* 0x000000ff0eff79a7 */ /* 0x0001e4000810043f */
[----:B0-----:R-:W-:-:S05]  /*25740*/  SHF.R.S32.HI R14, RZ, 0x1f, R11 ;  /* 0x0000001fff0e7819 */ /* 0x001fca000001140b */
[----:B------:R-:W-:-:S04]  /*25750*/  IMAD R14, R14, UR4, RZ ;  /* 0x000000040e0e7c24 */ /* 0x000fc8000f8e02ff */
[----:B------:R-:W-:Y:S01]  /*25760*/  IMAD R14, R11, UR5, R14 ;  /* 0x000000050b0e7c24 */ /* 0x000fe2000f8e020e */
[----:B------:R-:W-:Y:S02]  /*25770*/  ULDC.64 UR4, c[0x0][0xb00] ;  /* 0x0002c00000047ab9 */ /* 0x000fe40000000a00 */
[----:B------:R-:W-:Y:S01]  /*25780*/  LEA R40, P0, R12, UR4, 0x2 ;  /* 0x000000040c287c11 */ /* 0x000fe2000f8010ff */
[----:B------:R-:W-:Y:S01]  /*25790*/  UMOV UR4, 0xffffffff ;  /* 0xffffffff00047882 */ /* 0x000fe20000000000 */
[----:B------:R-:W-:-:S04]  /*257a0*/  IADD3 R14, R13, R14, RZ ;  /* 0x0000000e0d0e7210 */ /* 0x000fc80007ffe0ff */
[----:B------:R-:W-:Y:S01]  /*257b0*/  LEA.HI.X R41, R12, UR5, R14, 0x2, P0 ;  /* 0x000000050c297c11 */ /* 0x000fe200080f140e */
[----:B------:R-:W-:Y:S06]  /*257c0*/  BRA.DIV UR4, `(.L_x_3276) ;  /* 0x0000012a041c7947 */ /* 0x000fec000b800000 */
[----:B------:R0:W1:Y:S04]  /*257d0*/  SHFL.IDX PT, R42, R41, RZ, 0x1c1f ;  /* 0x001c1fff292a7589 */ /* 0x00006800000e0000 */
[----:B------:R0:W2:Y:S02]  /*257e0*/  SHFL.IDX PT, R11, R40, RZ, 0x1c1f ;  /* 0x001c1fff280b7589 */ /* 0x0000a400000e0000 */
.L_x_3683:
        /* <DEDUP_REMOVED lines=27> */
[----:B------:R-:W-:-:S04]  /*259a0*/  @!P0 IMAD.WIDE R12, R14, 0x4, R12 ;  /* 0x000000040e0c8825 */ /* 0x000fc800078e020c */
[----:B------:R-:W-:-:S05]  /*259b0*/  @!P0 IMAD.MOV.U32 R14, RZ, RZ, R206 ;  /* 0x000000ffff0e8224 */ /* 0x000fca00078e00ce */
[----:B------:R1:W-:Y:S01]  /*259c0*/  @!P0 ST.E.64 desc[UR46][R12.64], R14 ;  /* 0x0000000e0c008985 */ /* 0x0003e2000c101b2e */
[----:B----4-:R-:W-:-:S13]  /*259d0*/  ISETP.GE.AND P0, PT, R95, UR4, PT ;  /* 0x000000045f007c0c */ /* 0x010fda000bf06270 */
[C---:B-1----:R-:W-:Y:S01]  /*259e0*/  @!P0 LEA R12, P1, R95.reuse, R11, 0x2 ;  /* 0x0000000b5f0c8211 */ /* 0x042fe200078210ff */
[----:B------:R-:W-:Y:S01]  /*259f0*/  @!P0 IMAD.MOV.U32 R14, RZ, RZ, R207 ;  /* 0x000000ffff0e8224 */ /* 0x000fe200078e00cf */
[----:B------:R-:W-:Y:S02]  /*25a00*/  @!P0 MOV R15, R205 ;  /* 0x000000cd000f8202 */ /* 0x000fe40000000f00 */
[----:B-----5:R-:W-:Y:S02]  /*25a10*/  @!P0 LEA.HI.X R13, R95, R42, R108, 0x2, P1 ;  /* 0x0000002a5f0d8211 */ /* 0x020fe400008f146c */
[----:B------:R-:W2:Y:S04]  /*25a20*/  LDL R95, [R1+0x108] ;  /* 0x00010800015f7983 */ /* 0x000ea80000100800 */
[----:B------:R1:W-:Y:S01]  /*25a30*/  @!P0 ST.E.64 desc[UR46][R12.64], R14 ;  /* 0x0000000e0c008985 */ /* 0x0003e2000c101b2e */
[----:B------:R-:W-:-:S02]  /*25a40*/  ISETP.GE.AND P0, PT, R94, UR4, PT ;  /* 0x000000045e007c0c */ /* 0x000fc4000bf06270 */
[----:B------:R-:W-:Y:S01]  /*25a50*/  ISETP.GE.AND P1, PT, R63, UR4, PT ;  /* 0x000000043f007c0c */ /* 0x000fe2000bf26270 */
[----:B------:R-:W3:Y:S10]  /*25a60*/  LDL R108, [R1+0x184] ;  /* 0x00018400016c7983 */ /* 0x000ef40000100800 */
[----:B-1----:R-:W-:Y:S01]  /*25a70*/  @!P0 LEA R12, P2, R94, R11, 0x2 ;  /* 0x0000000b5e0c8211 */ /* 0x002fe200078410ff */
[----:B------:R-:W-:-:S02]  /*25a80*/  @!P0 IMAD.MOV.U32 R14, RZ, RZ, R202 ;  /* 0x000000ffff0e8224 */ /* 0x000fc400078e00ca */
[----:B------:R-:W-:Y:S01]  /*25a90*/  @!P0 IMAD.MOV.U32 R15, RZ, RZ, R200 ;  /* 0x000000ffff0f8224 */ /* 0x000fe200078e00c8 */
[----:B------:R-:W-:Y:S02]  /*25aa0*/  @!P0 LEA.HI.X R13, R94, R42, R106, 0x2, P2 ;  /* 0x0000002a5e0d8211 */ /* 0x000fe400010f146a */
[----:B------:R-:W4:Y:S04]  /*25ab0*/  LDL R94, [R1+0x104] ;  /* 0x00010400015e7983 */ /* 0x000f280000100800 */
[----:B------:R1:W-:Y:S01]  /*25ac0*/  @!P0 ST.E.64 desc[UR46][R12.64], R14 ;  /* 0x0000000e0c008985 */ /* 0x0003e2000c101b2e */
[----:B------:R-:W-:-:S03]  /*25ad0*/  ISETP.GE.AND P0, PT, R38, UR4, PT ;  /* 0x0000000426007c0c */ /* 0x000fc6000bf06270 */
[----:B------:R-:W5:Y:S01]  /*25ae0*/  LDL R106, [R1+0xf4] ;  /* 0x0000f400016a7983 */ /* 0x000f620000100800 */
[----:B-1----:R-:W-:-:S04]  /*25af0*/  @!P1 LEA R12, P2, R63, R11, 0x2 ;  /* 0x0000000b3f0c9211 */ /* 0x002fc800078410ff */
[----:B------:R-:W-:Y:S02]  /*25b00*/  @!P1 LEA.HI.X R13, R63, R42, R105, 0x2, P2 ;  /* 0x0000002a3f0d9211 */ /* 0x000fe400010f1469 */
[----:B------:R-:W3:Y:S01]  /*25b10*/  LDL R63, [R1+0x100] ;  /* 0x00010000013f7983 */ /* 0x000ee20000100800 */
[----:B------:R-:W-:Y:S02]  /*25b20*/  @!P1 IMAD.MOV.U32 R14, RZ, RZ, R203 ;  /* 0x000000ffff0e9224 */ /* 0x000fe400078e00cb */
[----:B------:R-:W-:Y:S01]  /*25b30*/  @!P1 IMAD.MOV.U32 R15, RZ, RZ, R201 ;  /* 0x000000ffff0f9224 */ /* 0x000fe200078e00c9 */
[----:B------:R-:W5:Y:S04]  /*25b40*/  LDL R105, [R1+0xf8] ;  /* 0x0000f80001697983 */ /* 0x000f680000100800 */
[----:B------:R1:W-:Y:S02]  /*25b50*/  @!P1 ST.E.64 desc[UR46][R12.64], R14 ;  /* 0x0000000e0c009985 */ /* 0x0003e4000c101b2e */
[----:B-1----:R-:W-:-:S04]  /*25b60*/  @!P0 LEA R12, P2, R38, R11, 0x2 ;  /* 0x0000000b260c8211 */ /* 0x002fc800078410ff */
[----:B------:R-:W-:Y:S02]  /*25b70*/  @!P0 LEA.HI.X R13, R38, R42, R102, 0x2, P2 ;  /* 0x0000002a260d8211 */ /* 0x000fe400010f1466 */
[----:B------:R-:W5:Y:S01]  /*25b80*/  LDL R102, [R1+0x180] ;  /* 0x0001800001667983 */ /* 0x000f620000100800 */
[----:B------:R-:W-:Y:S01]  /*25b90*/  ISETP.GE.AND P1, PT, R39, UR4, PT ;  /* 0x0000000427007c0c */ /* 0x000fe2000bf26270 */
[----:B------:R-:W-:Y:S01]  /*25ba0*/  @!P0 IMAD.MOV.U32 R14, RZ, RZ, R198 ;  /* 0x000000ffff0e8224 */ /* 0x000fe200078e00c6 */
[----:B------:R-:W-:Y:S01]  /*25bb0*/  @!P0 MOV R15, R196 ;  /* 0x000000c4000f8202 */ /* 0x000fe20000000f00 */
[----:B------:R-:W5:Y:S04]  /*25bc0*/  LDL R38, [R1+0xfc] ;  /* 0x0000fc0001267983 */ /* 0x000f680000100800 */
[----:B------:R1:W-:Y:S01]  /*25bd0*/  @!P0 ST.E.64 desc[UR46][R12.64], R14 ;  /* 0x0000000e0c008985 */ /* 0x0003e2000c101b2e */
[----:B------:R-:W-:-:S05]  /*25be0*/  ISETP.GE.AND P0, PT, R110, UR4, PT ;  /* 0x000000046e007c0c */ /* 0x000fca000bf06270 */
[CC--:B-1----:R-:W-:Y:S01]  /*25bf0*/  @!P1 LEA R12, P2, R39.reuse, R11.reuse, 0x2 ;  /* 0x0000000b270c9211 */ /* 0x0c2fe200078410ff */
[----:B------:R-:W-:Y:S02]  /*25c00*/  @!P1 IMAD.MOV.U32 R14, RZ, RZ, R199 ;  /* 0x000000ffff0e9224 */ /* 0x000fe400078e00c7 */
[----:B------:R-:W-:Y:S01]  /*25c10*/  @!P1 IMAD.MOV.U32 R15, RZ, RZ, R197 ;  /* 0x000000ffff0f9224 */ /* 0x000fe200078e00c5 */
[----:B------:R-:W-:Y:S02]  /*25c20*/  @!P1 LEA.HI.X R13, R39, R42, R43, 0x2, P2 ;  /* 0x0000002a270d9211 */ /* 0x000fe400010f142b */
[----:B------:R-:W5:Y:S04]  /*25c30*/  LDL R39, [R1+0x17c] ;  /* 0x00017c0001277983 */ /* 0x000f680000100800 */
[----:B------:R1:W-:Y:S04]  /*25c40*/  @!P1 ST.E.64 desc[UR46][R12.64], R14 ;  /* 0x0000000e0c009985 */ /* 0x0003e8000c101b2e */
[----:B------:R-:W5:Y:S01]  /*25c50*/  LDL R43, [R1+0xf0] ;  /* 0x0000f000012b7983 */ /* 0x000f620000100800 */
[----:B-1----:R-:W-:Y:S01]  /*25c60*/  @!P0 LEA R12, P2, R110, R11, 0x2 ;  /* 0x0000000b6e0c8211 */ /* 0x002fe200078410ff */
[----:B------:R-:W-:-:S02]  /*25c70*/  @!P0 IMAD.MOV.U32 R14, RZ, RZ, R194 ;  /* 0x000000ffff0e8224 */ /* 0x000fc400078e00c2 */
[----:B------:R-:W-:Y:S01]  /*25c80*/  @!P0 IMAD.MOV.U32 R15, RZ, RZ, R192 ;  /* 0x000000ffff0f8224 */ /* 0x000fe200078e00c0 */
[----:B------:R-:W-:Y:S02]  /*25c90*/  @!P0 LEA.HI.X R13, R110, R42, R111, 0x2, P2 ;  /* 0x0000002a6e0d8211 */ /* 0x000fe400010f146f */
[----:B------:R-:W5:Y:S04]  /*25ca0*/  LDL R110, [R1+0x178] ;  /* 0x00017800016e7983 */ /* 0x000f680000100800 */
[----:B------:R1:W-:Y:S04]  /*25cb0*/  @!P0 ST.E.64 desc[UR46][R12.64], R14 ;  /* 0x0000000e0c008985 */ /* 0x0003e8000c101b2e */
[----:B------:R-:W5:Y:S01]  /*25cc0*/  LDL R111, [R1+0x174] ;  /* 0x00017400016f7983 */ /* 0x000f620000100800 */
[----:B--2---:R-:W-:-:S13]  /*25cd0*/  ISETP.GE.AND P1, PT, R95, UR4, PT ;  /* 0x000000045f007c0c */ /* 0x004fda000bf26270 */
[C---:B-1----:R-:W-:Y:S01]  /*25ce0*/  @!P1 LEA R12, P2, R95.reuse, R11, 0x2 ;  /* 0x0000000b5f0c9211 */ /* 0x042fe200078410ff */
[----:B------:R-:W-:Y:S01]  /*25cf0*/  @!P1 IMAD.MOV.U32 R14, RZ, RZ, R195 ;  /* 0x000000ffff0e9224 */ /* 0x000fe200078e00c3 */
[----:B------:R-:W-:Y:S02]  /*25d00*/  @!P1 MOV R15, R193 ;  /* 0x000000c1000f9202 */ /* 0x000fe40000000f00 */
[----:B------:R-:W-:Y:S02]  /*25d10*/  @!P1 LEA.HI.X R13, R95, R42, R109, 0x2, P2 ;  /* 0x0000002a5f0d9211 */ /* 0x000fe400010f146d */
[----:B------:R-:W2:Y:S01]  /*25d20*/  LDL R95, [R1+0xe8] ;  /* 0x0000e800015f7983 */ /* 0x000ea20000100800 */
[----:B----4-:R-:W-:-:S03]  /*25d30*/  ISETP.GE.AND P0, PT, R94, UR4, PT ;  /* 0x000000045e007c0c */ /* 0x010fc6000bf06270 */
[----:B------:R1:W-:Y:S04]  /*25d40*/  @!P1 ST.E.64 desc[UR46][R12.64], R14 ;  /* 0x0000000e0c009985 */ /* 0x0003e8000c101b2e */
[----:B------:R-:W4:Y:S06]  /*25d50*/  LDL R109, [R1+0xdc] ;  /* 0x0000dc00016d7983 */ /* 0x000f2c0000100800 */
[C---:B-1----:R-:W-:Y:S01]  /*25d60*/  @!P0 LEA R12, P1, R94.reuse, R11, 0x2 ;  /* 0x0000000b5e0c8211 */ /* 0x042fe200078210ff */
[----:B------:R-:W-:Y:S01]  /*25d70*/  @!P0 IMAD.MOV.U32 R14, RZ, RZ, R190 ;  /* 0x000000ffff0e8224 */ /* 0x000fe200078e00be */
[----:B---3--:R-:W-:Y:S01]  /*25d80*/  ISETP.GE.AND P2, PT, R63, UR4, PT ;  /* 0x000000043f007c0c */ /* 0x008fe2000bf46270 */
[----:B------:R-:W-:Y:S01]  /*25d90*/  @!P0 IMAD.MOV.U32 R15, RZ, RZ, R188 ;  /* 0x000000ffff0f8224 */ /* 0x000fe200078e00bc */
[----:B------:R-:W-:-:S02]  /*25da0*/  @!P0 LEA.HI.X R13, R94, R42, R108, 0x2, P1 ;  /* 0x0000002a5e0d8211 */ /* 0x000fc400008f146c */
[----:B------:R-:W3:Y:S04]  /*25db0*/  LDL R94, [R1+0x170] ;  /* 0x00017000015e7983 */ /* 0x000ee80000100800 */
[----:B------:R1:W-:Y:S04]  /*25dc0*/  @!P0 ST.E.64 desc[UR46][R12.64], R14 ;  /* 0x0000000e0c008985 */ /* 0x0003e8000c101b2e */
[----:B------:R-:W4:Y:S01]  /*25dd0*/  LDL R108, [R1+0xe0] ;  /* 0x0000e000016c7983 */ /* 0x000f220000100800 */
[----:B-1----:R-:W-:-:S04]  /*25de0*/  @!P2 LEA R12, P1, R63, R11, 0x2 ;  /* 0x0000000b3f0ca211 */ /* 0x002fc800078210ff */
[----:B-----5:R-:W-:Y:S02]  /*25df0*/  @!P2 LEA.HI.X R13, R63, R42, R102, 0x2, P1 ;  /* 0x0000002a3f0da211 */ /* 0x020fe400008f1466 */
[----:B------:R-:W5:Y:S04]  /*25e00*/  LDL R63, [R1+0xe4] ;  /* 0x0000e400013f7983 */ /* 0x000f680000100800 */
[----:B------:R-:W4:Y:S01]  /*25e10*/  LDL R102, [R1+0x168] ;  /* 0x0001680001667983 */ /* 0x000f220000100800 */
[----:B------:R-:W-:Y:S01]  /*25e20*/  ISETP.GE.AND P0, PT, R38, UR4, PT ;  /* 0x0000000426007c0c */ /* 0x000fe2000bf06270 */
[----:B------:R-:W-:Y:S01]  /*25e30*/  @!P2 IMAD.MOV.U32 R14, RZ, RZ, R191 ;  /* 0x000000ffff0ea224 */ /* 0x000fe200078e00bf */
[----:B------:R-:W-:Y:S01]  /*25e40*/  ISETP.GE.AND P1, PT, R105, UR4, PT ;  /* 0x0000000469007c0c */ /* 0x000fe2000bf26270 */
[----:B------:R-:W-:-:S05]  /*25e50*/  @!P2 IMAD.MOV.U32 R15, RZ, RZ, R189 ;  /* 0x000000ffff0fa224 */ /* 0x000fca00078e00bd */
[----:B------:R1:W-:Y:S01]  /*25e60*/  @!P2 ST.E.64 desc[UR46][R12.64], R14 ;  /* 0x0000000e0c00a985 */ /* 0x0003e2000c101b2e */
[----:B------:R-:W-:-:S04]  /*25e70*/  ISETP.GE.AND P2, PT, R106, UR4, PT ;  /* 0x000000046a007c0c */ /* 0x000fc8000bf46270 */
[----:B-1----:R-:W-:-:S04]  /*25e80*/  @!P0 LEA R14, P3, R38, R11, 0x2 ;  /* 0x0000000b260e8211 */ /* 0x002fc800078610ff */
[-C--:B------:R-:W-:Y:S01]  /*25e90*/  @!P0 LEA.HI.X R15, R38, R42.reuse, R39, 0x2, P3 ;  /* 0x0000002a260f8211 */ /* 0x080fe200018f1427 */
[----:B------:R-:W-:Y:S01]  /*25ea0*/  @!P0 IMAD.MOV.U32 R38, RZ, RZ, R187 ;  /* 0x000000ffff268224 */ /* 0x000fe200078e00bb */
[----:B------:R-:W-:Y:S02]  /*25eb0*/  @!P0 MOV R39, R185 ;  /* 0x000000b900278202 */ /* 0x000fe40000000f00 */
[----:B------:R-:W-:Y:S02]  /*25ec0*/  ISETP.GE.AND P3, PT, R43, UR4, PT ;  /* 0x000000042b007c0c */ /* 0x000fe4000bf66270 */
[CC--:B------:R-:W-:Y:S01]  /*25ed0*/  @!P1 LEA R12, P4, R105.reuse, R11.reuse, 0x2 ;  /* 0x0000000b690c9211 */ /* 0x0c0fe200078810ff */
[----:B------:R1:W-:Y:S01]  /*25ee0*/  @!P0 ST.E.64 desc[UR46][R14.64], R38 ;  /* 0x000000260e008985 */ /* 0x0003e2000c101b2e */
[----:B------:R-:W-:Y:S02]  /*25ef0*/  ISETP.GE.AND P0, PT, R116, UR4, PT ;  /* 0x0000000474007c0c */ /* 0x000fe4000bf06270 */
[----:B------:R-:W-:Y:S01]  /*25f00*/  @!P1 LEA.HI.X R13, R105, R42, R110, 0x2, P4 ;  /* 0x0000002a690d9211 */ /* 0x000fe200020f146e */
[----:B-1----:R-:W-:Y:S01]  /*25f10*/  @!P1 IMAD.MOV.U32 R38, RZ, RZ, R186 ;  /* 0x000000ffff269224 */ /* 0x002fe200078e00ba */
[----:B------:R-:W4:Y:S01]  /*25f20*/  LDL R105, [R1+0xd8] ;  /* 0x0000d80001697983 */ /* 0x000f220000100800 */
[----:B------:R-:W-:Y:S01]  /*25f30*/  @!P1 IMAD.MOV.U32 R39, RZ, RZ, R184 ;  /* 0x000000ffff279224 */ /* 0x000fe200078e00b8 */
[----:B------:R-:W-:-:S02]  /*25f40*/  @!P2 LEA R14, P4, R106, R11, 0x2 ;  /* 0x0000000b6a0ea211 */ /* 0x000fc400078810ff */
[----:B------:R-:W4:Y:S04]  /*25f50*/  LDL R110, [R1+0x160] ;  /* 0x00016000016e7983 */ /* 0x000f280000100800 */
[----:B------:R1:W-:Y:S01]  /*25f60*/  @!P1 ST.E.64 desc[UR46][R12.64], R38 ;  /* 0x000000260c009985 */ /* 0x0003e2000c101b2e */
[----:B------:R-:W-:-:S03]  /*25f70*/  @!P2 LEA.HI.X R15, R106, R42, R111, 0x2, P4 ;  /* 0x0000002a6a0fa211 */ /* 0x000fc600020f146f */
[----:B------:R-:W4:Y:S04]  /*25f80*/  LDL R111, [R1+0x15c] ;  /* 0x00015c00016f7983 */ /* 0x000f280000100800 */
[----:B------:R-:W4:Y:S01]  /*25f90*/  LDL R106, [R1+0x158] ;  /* 0x00015800016a7983 */ /* 0x000f220000100800 */
[----:B-1----:R-:W-:Y:S01]  /*25fa0*/  @!P3 LEA R12, P5, R43, R11, 0x2 ;  /* 0x0000000b2b0cb211 */ /* 0x002fe200078a10ff */
[----:B------:R-:W-:Y:S02]  /*25fb0*/  @!P2 IMAD.MOV.U32 R38, RZ, RZ, R183 ;  /* 0x000000ffff26a224 */ /* 0x000fe400078e00b7 */
[----:B------:R-:W-:-:S05]  /*25fc0*/  @!P2 IMAD.MOV.U32 R39, RZ, RZ, R181 ;  /* 0x000000ffff27a224 */ /* 0x000fca00078e00b5 */
[----:B------:R1:W-:Y:S02]  /*25fd0*/  @!P2 ST.E.64 desc[UR46][R14.64], R38 ;  /* 0x000000260e00a985 */ /* 0x0003e4000c101b2e */
[----:B-1----:R-:W-:Y:S01]  /*25fe0*/  @!P3 IMAD.MOV.U32 R38, RZ, RZ, R182 ;  /* 0x000000ffff26b224 */ /* 0x002fe200078e00b6 */
[----:B------:R-:W-:Y:S02]  /*25ff0*/  @!P3 MOV R39, R180 ;  /* 0x000000b40027b202 */ /* 0x000fe40000000f00 */
[----:B------:R-:W-:-:S04]  /*26000*/  @!P0 LEA R14, P4, R116, R11, 0x2 ;  /* 0x0000000b740e8211 */ /* 0x000fc800078810ff */
[-C--:B------:R-:W-:Y:S02]  /*26010*/  @!P0 LEA.HI.X R15, R116, R42.reuse, R117, 0x2, P4 ;  /* 0x0000002a740f8211 */ /* 0x080fe400020f1475 */
[----:B------:R-:W4:Y:S04]  /*26020*/  LDL R117, [R1+0x148] ;  /* 0x0001480001757983 */ /* 0x000f280000100800 */
[----:B------:R-:W4:Y:S01]  /*26030*/  LDL R116, [R1+0x144] ;  /* 0x0001440001747983 */ /* 0x000f220000100800 */
[----:B--2---:R-:W-:Y:S02]  /*26040*/  ISETP.GE.AND P1, PT, R95, UR4, PT ;  /* 0x000000045f007c0c */ /* 0x004fe4000bf26270 */
[----:B---3--:R-:W-:Y:S02]  /*26050*/  @!P3 LEA.HI.X R13, R43, R42, R94, 0x2, P5 ;  /* 0x0000002a2b0db211 */ /* 0x008fe400028f145e */
[----:B------:R-:W2:Y:S04]  /*26060*/  LDL R94, [R1+0xd4] ;  /* 0x0000d400015e7983 */ /* 0x000ea80000100800 */
[----:B------:R-:W3:Y:S04]  /*26070*/  LDL R43, [R1+0xd0] ;  /* 0x0000d000012b7983 */ /* 0x000ee80000100800 */
[----:B------:R1:W-:Y:S01]  /*26080*/  @!P3 ST.E.64 desc[UR46][R12.64], R38 ;  /* 0x000000260c00b985 */ /* 0x0003e2000c101b2e */
[----:B-----5:R-:W-:-:S02]  /*26090*/  ISETP.GE.AND P2, PT, R63, UR4, PT ;  /* 0x000000043f007c0c */ /* 0x020fc4000bf46270 */
[CC--:B-1----:R-:W-:Y:S01]  /*260a0*/  @!P1 LEA R12, P5, R95.reuse, R11.reuse, 0x2 ;  /* 0x0000000b5f0c9211 */ /* 0x0c2fe200078a10ff */
[----:B------:R-:W-:Y:S02]  /*260b0*/  @!P0 IMAD.MOV.U32 R38, RZ, RZ, R179 ;  /* 0x000000ffff268224 */ /* 0x000fe400078e00b3 */
[----:B------:R-:W-:Y:S01]  /*260c0*/  @!P0 IMAD.MOV.U32 R39, RZ, RZ, R177 ;  /* 0x000000ffff278224 */ /* 0x000fe200078e00b1 */
[----:B----4-:R-:W-:Y:S02]  /*260d0*/  @!P1 LEA.HI.X R13, R95, R42, R102, 0x2, P5 ;  /* 0x0000002a5f0d9211 */ /* 0x010fe400028f1466 */
[----:B------:R-:W4:Y:S04]  /*260e0*/  LDL R102, [R1+0x154] ;  /* 0x0001540001667983 */ /* 0x000f280000100800 */
[----:B------:R1:W-:Y:S04]  /*260f0*/  @!P0 ST.E.64 desc[UR46][R14.64], R38 ;  /* 0x000000260e008985 */ /* 0x0003e8000c101b2e */
[----:B------:R-:W5:Y:S01]  /*26100*/  LDL R95, [R1+0xc8] ;  /* 0x0000c800015f7983 */ /* 0x000f620000100800 */
[----:B-1----:R-:W-:-:S04]  /*26110*/  @!P2 LEA R14, P4, R63, R11, 0x2 ;  /* 0x0000000b3f0ea211 */ /* 0x002fc800078810ff */
[----:B------:R-:W-:Y:S02]  /*26120*/  @!P2 LEA.HI.X R15, R63, R42, R112, 0x2, P4 ;  /* 0x0000002a3f0fa211 */ /* 0x000fe400020f1470 */
[----:B------:R-:W5:Y:S01]  /*26130*/  LDL R63, [R1+0x150] ;  /* 0x00015000013f7983 */ /* 0x000f620000100800 */
[----:B------:R-:W-:Y:S01]  /*26140*/  ISETP.GE.AND P3, PT, R108, UR4, PT ;  /* 0x000000046c007c0c */ /* 0x000fe2000bf66270 */
[----:B------:R-:W-:Y:S02]  /*26150*/  @!P1 IMAD.MOV.U32 R38, RZ, RZ, R178 ;  /* 0x000000ffff269224 */ /* 0x000fe400078e00b2 */
[----:B------:R-:W-:Y:S01]  /*26160*/  @!P1 IMAD.MOV.U32 R39, RZ, RZ, R176 ;  /* 0x000000ffff279224 */ /* 0x000fe200078e00b0 */
[----:B------:R-:W-:Y:S01]  /*26170*/  ISETP.GE.AND P0, PT, R109, UR4, PT ;  /* 0x000000046d007c0c */ /* 0x000fe2000bf06270 */
[----:B------:R-:W5:Y:S04]  /*26180*/  LDL R112, [R1+0xc4] ;  /* 0x0000c40001707983 */ /* 0x000f680000100800 */
[----:B------:R1:W-:Y:S01]  /*26190*/  @!P1 ST.E.64 desc[UR46][R12.64], R38 ;  /* 0x000000260c009985 */ /* 0x0003e2000c101b2e */
[----:B------:R-:W-:-:S03]  /*261a0*/  ISETP.GE.AND P1, PT, R105, UR4, PT ;  /* 0x0000000469007c0c */ /* 0x000fc6000bf26270 */
[C---:B-1----:R-:W-:Y:S01]  /*261b0*/  @!P3 LEA R12, P5, R108.reuse, R11, 0x2 ;  /* 0x0000000b6c0cb211 */ /* 0x042fe200078a10ff */
[----:B------:R-:W-:Y:S01]  /*261c0*/  @!P2 IMAD.MOV.U32 R38, RZ, RZ, R175 ;  /* 0x000000ffff26a224 */ /* 0x000fe200078e00af */
[----:B------:R-:W-:Y:S02]  /*261d0*/  @!P2 MOV R39, R173 ;  /* 0x000000ad0027a202 */ /* 0x000fe40000000f00 */
[----:B------:R-:W-:Y:S02]  /*261e0*/  @!P3 LEA.HI.X R13, R108, R42, R110, 0x2, P5 ;  /* 0x0000002a6c0db211 */ /* 0x000fe400028f146e */
[----:B------:R-:W5:Y:S04]  /*261f0*/  LDL R110, [R1+0xc0] ;  /* 0x0000c000016e7983 */ /* 0x000f680000100800 */
[----:B------:R1:W-:Y:S04]  /*26200*/  @!P2 ST.E.64 desc[UR46][R14.64], R38 ;  /* 0x000000260e00a985 */ /* 0x0003e8000c101b2e */
[----:B------:R-:W5:Y:S01]  /*26210*/  LDL R108, [R1+0xbc] ;  /* 0x0000bc00016c7983 */ /* 0x000f620000100800 */
[----:B-1----:R-:W-:-:S02]  /*26220*/  @!P3 IMAD.MOV.U32 R38, RZ, RZ, R174 ;  /* 0x000000ffff26b224 */ /* 0x002fc400078e00ae */
[----:B------:R-:W-:Y:S01]  /*26230*/  @!P3 IMAD.MOV.U32 R39, RZ, RZ, R172 ;  /* 0x000000ffff27b224 */ /* 0x000fe200078e00ac */
[----:B------:R-:W-:-:S04]  /*26240*/  @!P0 LEA R14, P5, R109, R11, 0x2 ;  /* 0x0000000b6d0e8211 */ /* 0x000fc800078a10ff */
[----:B------:R1:W-:Y:S01]  /*26250*/  @!P3 ST.E.64 desc[UR46][R12.64], R38 ;  /* 0x000000260c00b985 */ /* 0x0003e2000c101b2e */
[----:B------:R-:W-:-:S03]  /*26260*/  @!P0 LEA.HI.X R15, R109, R42, R111, 0x2, P5 ;  /* 0x0000002a6d0f8211 */ /* 0x000fc600028f146f */
[----:B------:R-:W5:Y:S04]  /*26270*/  LDL R111, [R1+0x140] ;  /* 0x00014000016f7983 */ /* 0x000f680000100800 */
[----:B------:R-:W5:Y:S01]  /*26280*/  LDL R109, [R1+0x13c] ;  /* 0x00013c00016d7983 */ /* 0x000f620000100800 */
[C---:B-1----:R-:W-:Y:S01]  /*26290*/  @!P1 LEA R12, P3, R105.reuse, R11, 0x2 ;  /* 0x0000000b690c9211 */ /* 0x042fe200078610ff */
[----:B------:R-:W-:Y:S02]  /*262a0*/  @!P0 IMAD.MOV.U32 R38, RZ, RZ, R171 ;  /* 0x000000ffff268224 */ /* 0x000fe400078e00ab */
[----:B------:R-:W-:Y:S01]  /*262b0*/  @!P0 IMAD.MOV.U32 R39, RZ, RZ, R169 ;  /* 0x000000ffff278224 */ /* 0x000fe200078e00a9 */
[----:B------:R-:W-:Y:S02]  /*262c0*/  @!P1 LEA.HI.X R13, R105, R42, R106, 0x2, P3 ;  /* 0x0000002a690d9211 */ /* 0x000fe400018f146a */
[----:B------:R-:W5:Y:S04]  /*262d0*/  LDL R105, [R1+0xb8] ;  /* 0x0000b80001697983 */ /* 0x000f680000100800 */
[----:B------:R1:W-:Y:S04]  /*262e0*/  @!P0 ST.E.64 desc[UR46][R14.64], R38 ;  /* 0x000000260e008985 */ /* 0x0003e8000c101b2e */
[----:B------:R-:W5:Y:S01]  /*262f0*/  LDL R106, [R1+0x138] ;  /* 0x00013800016a7983 */ /* 0x000f620000100800 */
[----:B-1----:R-:W-:Y:S01]  /*26300*/  @!P1 IMAD.MOV.U32 R38, RZ, RZ, R170 ;  /* 0x000000ffff269224 */ /* 0x002fe200078e00aa */
[----:B------:R-:W-:-:S05]  /*26310*/  @!P1 MOV R39, R168 ;  /* 0x000000a800279202 */ /* 0x000fca0000000f00 */
[----:B------:R1:W-:Y:S01]  /*26320*/  @!P1 ST.E.64 desc[UR46][R12.64], R38 ;  /* 0x000000260c009985 */ /* 0x0003e2000c101b2e */
[----:B------:R-:W-:Y:S02]  /*26330*/  ISETP.GE.AND P0, PT, R118, UR4, PT ;  /* 0x0000000476007c0c */ /* 0x000fe4000bf06270 */
[----:B--2---:R-:W-:Y:S02]  /*26340*/  ISETP.GE.AND P2, PT, R94, UR4, PT ;  /* 0x000000045e007c0c */ /* 0x004fe4000bf46270 */
[----:B---3--:R-:W-:-:S11]  /*26350*/  ISETP.GE.AND P4, PT, R43, UR4, PT ;  /* 0x000000042b007c0c */ /* 0x008fd6000bf86270 */
[CC--:B------:R-:W-:Y:S01]  /*26360*/  @!P2 LEA R14, P3, R94.reuse, R11.reuse, 0x2 ;  /* 0x0000000b5e0ea211 */ /* 0x0c0fe200078610ff */
[----:B-1----:R-:W-:Y:S01]  /*26370*/  @!P2 IMAD.MOV.U32 R38, RZ, RZ, R147 ;  /* 0x000000ffff26a224 */ /* 0x002fe200078e0093 */
[----:B------:R-:W-:Y:S01]  /*26380*/  @!P4 LEA R12, P5, R43, R11, 0x2 ;  /* 0x0000000b2b0cc211 */ /* 0x000fe200078a10ff */
[----:B------:R-:W-:Y:S02]  /*26390*/  @!P2 IMAD.MOV.U32 R39, RZ, RZ, R100 ;  /* 0x000000ffff27a224 */ /* 0x000fe400078e0064 */
[----:B------:R-:W2:Y:S01]  /*263a0*/  LDL R100, [R1+0x134] ;  /* 0x0001340001647983 */ /* 0x000ea20000100800 */
[----:B----4-:R-:W-:-:S03]  /*263b0*/  @!P2 LEA.HI.X R15, R94, R42, R102, 0x2, P3 ;  /* 0x0000002a5e0fa211 */ /* 0x010fc600018f1466 */
[----:B------:R-:W3:Y:S04]  /*263c0*/  LDL R102, [R1+0xb4] ;  /* 0x0000b40001667983 */ /* 0x000ee80000100800 */
[----:B------:R-:W4:Y:S01]  /*263d0*/  LDL R94, [R1+0xb0] ;  /* 0x0000b000015e7983 */ /* 0x000f220000100800 */
[----:B-----5:R-:W-:-:S03]  /*263e0*/  ISETP.GE.AND P1, PT, R95, UR4, PT ;  /* 0x000000045f007c0c */ /* 0x020fc6000bf26270 */
[----:B------:R1:W-:Y:S01]  /*263f0*/  @!P2 ST.E.64 desc[UR46][R14.64], R38 ;  /* 0x000000260e00a985 */ /* 0x0003e2000c101b2e */
[----:B------:R-:W-:-:S03]  /*26400*/  @!P4 LEA.HI.X R13, R43, R42, R63, 0x2, P5 ;  /* 0x0000002a2b0dc211 */ /* 0x000fc600028f143f */
[----:B------:R-:W5:Y:S01]  /*26410*/  LDL R63, [R1+0xac] ;  /* 0x0000ac00013f7983 */ /* 0x000f620000100800 */
[----:B-1----:R-:W-:-:S03]  /*26420*/  @!P4 IMAD.MOV.U32 R14, RZ, RZ, R104 ;  /* 0x000000ffff0ec224 */ /* 0x002fc600078e0068 */
[----:B------:R-:W5:Y:S01]  /*26430*/  LDL R43, [R1+0xa8] ;  /* 0x0000a800012b7983 */ /* 0x000f620000100800 */
[----:B------:R-:W-:-:S03]  /*26440*/  @!P4 IMAD.MOV.U32 R15, RZ, RZ, R53 ;  /* 0x000000ffff0fc224 */ /* 0x000fc600078e0035 */
[----:B------:R-:W5:Y:S04]  /*26450*/  LDL R53, [R1+0x12c] ;  /* 0x00012c0001357983 */ /* 0x000f680000100800 */
[----:B------:R1:W-:Y:S02]  /*26460*/  @!P4 ST.E.64 desc[UR46][R12.64], R14 ;  /* 0x0000000e0c00c985 */ /* 0x0003e4000c101b2e */
[----:B-1----:R-:W-:-:S04]  /*26470*/  @!P1 LEA R12, P5, R95, R11, 0x2 ;  /* 0x0000000b5f0c9211 */ /* 0x002fc800078a10ff */
[----:B------:R-:W-:Y:S02]  /*26480*/  @!P1 LEA.HI.X R13, R95, R42, R117, 0x2, P5 ;  /* 0x0000002a5f0d9211 */ /* 0x000fe400028f1475 */
[----:B------:R-:W5:Y:S01]  /*26490*/  LDL R95, [R1+0x130] ;  /* 0x00013000015f7983 */ /* 0x000f620000100800 */
[----:B------:R-:W-:-:S03]  /*264a0*/  @!P0 IMAD.MOV.U32 R14, RZ, RZ, R3 ;  /* 0x000000ffff0e8224 */ /* 0x000fc600078e0003 */
[----:B------:R-:W5:Y:S01]  /*264b0*/  LDL R3, [R1+0x128] ;  /* 0x0001280001037983 */ /* 0x000f620000100800 */
[----:B------:R-:W-:Y:S02]  /*264c0*/  ISETP.GE.AND P2, PT, R112, UR4, PT ;  /* 0x0000000470007c0c */ /* 0x000fe4000bf46270 */
[----:B------:R-:W-:Y:S02]  /*264d0*/  @!P0 LEA R38, P3, R118, R11, 0x2 ;  /* 0x0000000b76268211 */ /* 0x000fe400078610ff */
[----:B------:R-:W-:Y:S02]  /*264e0*/  ISETP.GE.AND P4, PT, R110, UR4, PT ;  /* 0x000000046e007c0c */ /* 0x000fe4000bf86270 */
[----:B------:R-:W-:Y:S02]  /*264f0*/  @!P0 LEA.HI.X R39, R118, R42, R119, 0x2, P3 ;  /* 0x0000002a76278211 */ /* 0x000fe400018f1477 */
[----:B------:R-:W-:Y:S02]  /*26500*/  @!P0 MOV R15, R4 ;  /* 0x00000004000f8202 */ /* 0x000fe40000000f00 */
[----:B------:R-:W-:-:S03]  /*26510*/  ISETP.GE.AND P3, PT, R108, UR4, PT ;  /* 0x000000046c007c0c */ /* 0x000fc6000bf66270 */
[----:B------:R1:W-:Y:S04]  /*26520*/  @!P0 ST.E.64 desc[UR46][R38.64], R14 ;  /* 0x0000000e26008985 */ /* 0x0003e8000c101b2e */
[----:B------:R0:W-:Y:S01]  /*26530*/  @!P1 ST.E.64 desc[UR46][R12.64], R54 ;  /* 0x000000360c009985 */ /* 0x0001e2000c101b2e */
[-C--:B------:R-:W-:Y:S02]  /*26540*/  @!P4 LEA R4, P1, R110, R11.reuse, 0x2 ;  /* 0x0000000b6e04c211 */ /* 0x080fe400078210ff */
[----:B-1----:R-:W-:-:S04]  /*26550*/  @!P2 LEA R14, P0, R112, R11, 0x2 ;  /* 0x0000000b700ea211 */ /* 0x002fc800078010ff */
[-C--:B------:R-:W-:Y:S01]  /*26560*/  @!P2 LEA.HI.X R15, R112, R42.reuse, R116, 0x2, P0 ;  /* 0x0000002a700fa211 */ /* 0x080fe200000f1474 */
[----:B0-----:R-:W-:Y:S01]  /*26570*/  @!P2 IMAD.MOV.U32 R12, RZ, RZ, R5 ;  /* 0x000000ffff0ca224 */ /* 0x001fe200078e0005 */
[----:B------:R-:W-:Y:S01]  /*26580*/  ISETP.GE.AND P0, PT, R105, UR4, PT ;  /* 0x0000000469007c0c */ /* 0x000fe2000bf06270 */
[----:B------:R-:W-:Y:S01]  /*26590*/  @!P2 IMAD.MOV.U32 R13, RZ, RZ, R6 ;  /* 0x000000ffff0da224 */ /* 0x000fe200078e0006 */
[-C--:B------:R-:W-:Y:S02]  /*265a0*/  @!P4 LEA.HI.X R5, R110, R42.reuse, R111, 0x2, P1 ;  /* 0x0000002a6e05c211 */ /* 0x080fe400008f146f */
[C---:B------:R-:W-:Y:S02]  /*265b0*/  @!P3 LEA R38, P5, R108.reuse, R11, 0x2 ;  /* 0x0000000b6c26b211 */ /* 0x040fe400078a10ff */
[----:B------:R-:W-:Y:S02]  /*265c0*/  @!P2 ST.E.64 desc[UR46][R14.64], R12 ;  /* 0x0000000c0e00a985 */ /* 0x000fe4000c101b2e */
[----:B------:R-:W-:-:S02]  /*265d0*/  @!P3 LEA.HI.X R39, R108, R42, R109, 0x2, P5 ;  /* 0x0000002a6c27b211 */ /* 0x000fc400028f146d */
[----:B------:R0:W-:Y:S03]  /*265e0*/  @!P4 ST.E.64 desc[UR46][R4.64], R56 ;  /* 0x000000380400c985 */ /* 0x0001e6000c101b2e */
[C---:B------:R-:W-:Y:S01]  /*265f0*/  @!P0 LEA R6, P2, R105.reuse, R11, 0x2 ;  /* 0x0000000b69068211 */ /* 0x040fe200078410ff */
[----:B0-----:R-:W-:Y:S02]  /*26600*/  @!P3 IMAD.MOV.U32 R4, RZ, RZ, R7 ;  /* 0x000000ffff04b224 */ /* 0x001fe400078e0007 */
[----:B------:R-:W-:Y:S01]  /*26610*/  @!P3 IMAD.MOV.U32 R5, RZ, RZ, R8 ;  /* 0x000000ffff05b224 */ /* 0x000fe200078e0008 */
[----:B------:R-:W-:Y:S01]  /*26620*/  @!P0 LEA.HI.X R7, R105, R42, R106, 0x2, P2 ;  /* 0x0000002a69078211 */ /* 0x000fe200010f146a */
[----:B------:R-:W-:Y:S01]  /*26630*/  @!P0 IMAD.MOV.U32 R12, RZ, RZ, R61 ;  /* 0x000000ffff0c8224 */ /* 0x000fe200078e003d */
[----:B------:R-:W-:Y:S02]  /*26640*/  @!P0 MOV R13, R64 ;  /* 0x00000040000d8202 */ /* 0x000fe40000000f00 */
[----:B------:R0:W-:Y:S04]  /*26650*/  @!P3 ST.E.64 desc[UR46][R38.64], R4 ;  /* 0x000000042600b985 */ /* 0x0001e8000c101b2e */
[----:B------:R1:W-:Y:S01]  /*26660*/  @!P0 ST.E.64 desc[UR46][R6.64], R12 ;  /* 0x0000000c06008985 */ /* 0x0003e2000c101b2e */
[----:B---3--:R-:W-:-:S02]  /*26670*/  ISETP.GE.AND P1, PT, R102, UR4, PT ;  /* 0x0000000466007c0c */ /* 0x008fc4000bf26270 */
[----:B----4-:R-:W-:-:S11]  /*26680*/  ISETP.GE.AND P4, PT, R94, UR4, PT ;  /* 0x000000045e007c0c */ /* 0x010fd6000bf86270 */
[CC--:B0-----:R-:W-:Y:S01]  /*26690*/  @!P1 LEA R4, P2, R102.reuse, R11.reuse, 0x2 ;  /* 0x0000000b66049211 */ /* 0x0c1fe200078410ff */
[----:B-1----:R-:W-:Y:S02]  /*266a0*/  @!P1 IMAD.MOV.U32 R6, RZ, RZ, R9 ;  /* 0x000000ffff069224 */ /* 0x002fe400078e0009 */
[----:B------:R-:W-:Y:S01]  /*266b0*/  @!P1 IMAD.MOV.U32 R7, RZ, RZ, R10 ;  /* 0x000000ffff079224 */ /* 0x000fe200078e000a */
[----:B--2---:R-:W-:Y:S02]  /*266c0*/  @!P1 LEA.HI.X R5, R102, R42, R100, 0x2, P2 ;  /* 0x0000002a66059211 */ /* 0x004fe400010f1464 */
[----:B-----5:R-:W-:Y:S02]  /*266d0*/  ISETP.GE.AND P5, PT, R63, UR4, PT ;  /* 0x000000043f007c0c */ /* 0x020fe4000bfa6270 */
[----:B------:R-:W-:Y:S02]  /*266e0*/  ISETP.GE.AND P3, PT, R43, UR4, PT ;  /* 0x000000042b007c0c */ /* 0x000fe4000bf66270 */
[----:B------:R-:W-:Y:S01]  /*266f0*/  @!P4 LEA R8, P0, R94, R11, 0x2 ;  /* 0x0000000b5e08c211 */ /* 0x000fe200078010ff */
[----:B------:R0:W-:Y:S01]  /*26700*/  @!P1 ST.E.64 desc[UR46][R4.64], R6 ;  /* 0x0000000604009985 */ /* 0x0001e2000c101b2e */
[----:B------:R-:W-:-:S07]  /*26710*/  @!P4 IMAD.MOV.U32 R10, RZ, RZ, R69 ;  /* 0x000000ffff0ac224 */ /* 0x000fce00078e0045 */
[-C--:B0-----:R-:W-:Y:S02]  /*26720*/  @!P5 LEA R4, P1, R63, R11.reuse, 0x2 ;  /* 0x0000000b3f04d211 */ /* 0x081fe400078210ff */
[----:B------:R-:W-:Y:S01]  /*26730*/  @!P3 LEA R6, P2, R43, R11, 0x2 ;  /* 0x0000000b2b06b211 */ /* 0x000fe200078410ff */
[----:B------:R-:W-:Y:S01]  /*26740*/  @!P4 IMAD.MOV.U32 R11, RZ, RZ, R72 ;  /* 0x000000ffff0bc224 */ /* 0x000fe200078e0048 */
[-C--:B------:R-:W-:Y:S02]  /*26750*/  @!P5 LEA.HI.X R5, R63, R42.reuse, R53, 0x2, P1 ;  /* 0x0000002a3f05d211 */ /* 0x080fe400008f1435 */
[-C--:B------:R-:W-:Y:S02]  /*26760*/  @!P4 LEA.HI.X R9, R94, R42.reuse, R95, 0x2, P0 ;  /* 0x0000002a5e09c211 */ /* 0x080fe400000f145f */
[----:B------:R-:W-:-:S03]  /*26770*/  @!P3 LEA.HI.X R7, R43, R42, R3, 0x2, P2 ;  /* 0x0000002a2b07b211 */ /* 0x000fc600010f1403 */
[----:B------:R0:W-:Y:S04]  /*26780*/  @!P4 ST.E.64 desc[UR46][R8.64], R10 ;  /* 0x0000000a0800c985 */ /* 0x0001e8000c101b2e */
[----:B------:R3:W-:Y:S01]  /*26790*/  @!P5 ST.E.64 desc[UR46][R4.64], R20 ;  /* 0x000000140400d985 */ /* 0x0007e2000c101b2e */
[----:B0-----:R-:W-:Y:S01]  /*267a0*/  @!P3 IMAD.MOV.U32 R8, RZ, RZ, R73 ;  /* 0x000000ffff08b224 */ /* 0x001fe200078e0049 */
[----:B------:R-:W-:-:S05]  /*267b0*/  @!P3 MOV R9, R77 ;  /* 0x0000004d0009b202 */ /* 0x000fca0000000f00 */
[----:B------:R3:W-:Y:S02]  /*267c0*/  @!P3 ST.E.64 desc[UR46][R6.64], R8 ;  /* 0x000000080600b985 */ /* 0x0007e4000c101b2e */
.L_x_3278:
[----:B------:R-:W-:Y:S05]  /*267d0*/  BSYNC B1 ;  /* 0x0000000000017941 */ /* 0x000fea0003800000 */
.L_x_3277:
[----:B------:R-:W-:-:S03]  /*267e0*/  UMOV UR4, 0xffffffff ;  /* 0xffffffff00047882 */ /* 0x000fc60000000000 */
[----:B------:R-:W-:Y:S05]  /*267f0*/  BRA.DIV UR4, `(.L_x_3279) ;  /* 0x0000011a04487947 */ /* 0x000fea000b800000 */
[----:B0-----:R-:W0:Y:S04]  /*26800*/  SHFL.IDX PT, R41, R41, 0x1, 0x1c1f ;  /* 0x003c1f0029297f89 */ /* 0x001e2800000e0000 */
[----:B------:R-:W4:Y:S02]  /*26810*/  SHFL.IDX PT, R40, R40, 0x1, 0x1c1f ;  /* 0x003c1f0028287f89 */ /* 0x000f2400000e0000 */
.L_x_3687:
        /* <DEDUP_REMOVED lines=15> */
[----:B-1----:R-:W4:Y:S04]  /*26910*/  LDL R42, [R1+0x168] ;  /* 0x00016800012a7983 */ /* 0x002f280000100800 */
[----:B------:R-:W4:Y:S04]  /*26920*/  LDL R39, [R1+0x160] ;  /* 0x0001600001277983 */ /* 0x000f280000100800 */
[----:B---3--:R-:W3:Y:S04]  /*26930*/  LDL R21, [R1+0x154] ;  /* 0x0001540001157983 */ /* 0x008ee80000100800 */
[----:B------:R-:W3:Y:S04]  /*26940*/  LDL R3, [R1+0x164] ;  /* 0x0001640001037983 */ /* 0x000ee80000100800 */
        /* <DEDUP_REMOVED lines=21> */
[----:B--2---:R-:W2:Y:S04]  /*26aa0*/  LDL R11, [R1+0xd8] ;  /* 0x0000d800010b7983 */ /* 0x004ea80000100800 */
[----:B------:R-:W2:Y:S04]  /*26ab0*/  LDL R10, [R1+0xac] ;  /* 0x0000ac00010a7983 */ /* 0x000ea80000100800 */
[----:B------:R-:W2:Y:S04]  /*26ac0*/  LDL R8, [R1+0xb8] ;  /* 0x0000b80001087983 */ /* 0x000ea80000100800 */
[----:B------:R-:W2:Y:S04]  /*26ad0*/  LDL R53, [R1+0x158] ;  /* 0x0001580001357983 */ /* 0x000ea80000100800 */
[----:B------:R-:W2:Y:S04]  /*26ae0*/  LDL R15, [R1+0xb4] ;  /* 0x0000b400010f7983 */ /* 0x000ea80000100800 */
[----:B------:R-:W2:Y:S01]  /*26af0*/  LDL R38, [R1+0x138] ;  /* 0x0001380001267983 */ /* 0x000ea20000100800 */
[----:B-----5:R-:W-:-:S02]  /*26b00*/  IMAD.MOV.U32 R77, RZ, RZ, R73 ;  /* 0x000000ffff4d7224 */ /* 0x020fc400078e0049 */
[----:B----4-:R-:W-:Y:S02]  /*26b10*/  IMAD.MOV.U32 R73, RZ, RZ, R72 ;  /* 0x000000ffff497224 */ /* 0x010fe400078e0048 */
[----:B------:R-:W-:Y:S01]  /*26b20*/  IMAD.MOV.U32 R72, RZ, RZ, R69 ;  /* 0x000000ffff487224 */ /* 0x000fe200078e0045 */
[----:B------:R-:W-:Y:S01]  /*26b30*/  ISETP.GE.AND P0, PT, R94, UR4, PT ;  /* 0x000000045e007c0c */ /* 0x000fe2000bf06270 */
[----:B------:R-:W-:Y:S02]  /*26b40*/  IMAD.MOV.U32 R69, RZ, RZ, R64 ;  /* 0x000000ffff457224 */ /* 0x000fe400078e0040 */
[----:B------:R-:W-:Y:S01]  /*26b50*/  IMAD.MOV.U32 R64, RZ, RZ, R63 ;  /* 0x000000ffff407224 */ /* 0x000fe200078e003f */
[----:B------:R-:W-:Y:S01]  /*26b60*/  MOV R63, R61 ;  /* 0x0000003d003f7202 */ /* 0x000fe20000000f00 */
[----:B------:R-:W-:Y:S02]  /*26b70*/  IMAD.MOV.U32 R61, RZ, RZ, R57 ;  /* 0x000000ffff3d7224 */ /* 0x000fe400078e0039 */
[----:B------:R-:W-:-:S02]  /*26b80*/  IMAD.MOV.U32 R57, RZ, RZ, R56 ;  /* 0x000000ffff397224 */ /* 0x000fc400078e0038 */
[----:B------:R-:W-:Y:S02]  /*26b90*/  IMAD.MOV.U32 R56, RZ, RZ, R55 ;  /* 0x000000ffff387224 */ /* 0x000fe400078e0037 */
[----:B------:R-:W-:Y:S02]  /*26ba0*/  IMAD.MOV.U32 R55, RZ, RZ, R54 ;  /* 0x000000ffff377224 */ /* 0x000fe400078e0036 */
[----:B------:R-:W-:Y:S01]  /*26bb0*/  IMAD.MOV.U32 R54, RZ, RZ, R43 ;  /* 0x000000ffff367224 */ /* 0x000fe200078e002b */
[----:B------:R-:W-:Y:S01]  /*26bc0*/  MOV R43, R42 ;  /* 0x0000002a002b7202 */ /* 0x000fe20000000f00 */
[----:B------:R-:W-:Y:S02]  /*26bd0*/  @!P0 IMAD.MOV.U32 R2, RZ, RZ, R40 ;  /* 0x000000ffff028224 */ /* 0x000fe400078e0028 */
[----:B------:R-:W-:Y:S02]  /*26be0*/  IMAD.MOV.U32 R42, RZ, RZ, R39 ;  /* 0x000000ffff2a7224 */ /* 0x000fe400078e0027 */
[----:B---3--:R-:W-:Y:S01]  /*26bf0*/  IMAD.MOV.U32 R39, RZ, RZ, R21 ;  /* 0x000000ffff277224 */ /* 0x008fe200078e0015 */
[----:B------:R-:W-:Y:S01]  /*26c00*/  MOV R95, R77 ;  /* 0x0000004d005f7202 */ /* 0x000fe20000000f00 */
[----:B------:R-:W-:-:S02]  /*26c10*/  IMAD.MOV.U32 R21, RZ, RZ, R3 ;  /* 0x000000ffff157224 */ /* 0x000fc400078e0003 */
[----:B0-----:R-:W-:Y:S01]  /*26c20*/  @!P0 IMAD.MOV.U32 R3, RZ, RZ, R41 ;  /* 0x000000ffff038224 */ /* 0x001fe200078e0029 */
[----:B------:R-:W-:Y:S01]  /*26c30*/  ISETP.GE.AND P1, PT, R100, UR4, PT ;  /* 0x0000000464007c0c */ /* 0x000fe2000bf26270 */
[----:B------:R-:W-:Y:S02]  /*26c40*/  IMAD.MOV.U32 R77, RZ, RZ, R72 ;  /* 0x000000ffff4d7224 */ /* 0x000fe400078e0048 */
[----:B------:R-:W-:-:S04]  /*26c50*/  @!P0 IMAD.WIDE R2, R94, 0x4, R2 ;  /* 0x000000045e028825 */ /* 0x000fc800078e0202 */
[----:B------:R-:W-:Y:S01]  /*26c60*/  IMAD.MOV.U32 R72, RZ, RZ, R64 ;  /* 0x000000ffff487224 */ /* 0x000fe200078e0040 */
[----:B------:R-:W-:Y:S01]  /*26c70*/  MOV R64, R61 ;  /* 0x0000003d00407202 */ /* 0x000fe20000000f00 */
[----:B------:R-:W-:Y:S02]  /*26c80*/  IMAD.MOV.U32 R94, RZ, RZ, R73 ;  /* 0x000000ffff5e7224 */ /* 0x000fe400078e0049 */
[----:B------:R-:W-:Y:S02]  /*26c90*/  IMAD.MOV.U32 R73, RZ, RZ, R69 ;  /* 0x000000ffff497224 */ /* 0x000fe400078e0045 */
[----:B------:R-:W-:Y:S02]  /*26ca0*/  IMAD.MOV.U32 R61, RZ, RZ, R55 ;  /* 0x000000ffff3d7224 */ /* 0x000fe400078e0037 */
[----:B------:R-:W-:Y:S02]  /*26cb0*/  IMAD.MOV.U32 R69, RZ, RZ, R63 ;  /* 0x000000ffff457224 */ /* 0x000fe400078e003f */
[----:B------:R-:W-:-:S02]  /*26cc0*/  IMAD.MOV.U32 R55, RZ, RZ, R43 ;  /* 0x000000ffff377224 */ /* 0x000fc400078e002b */
[----:B------:R-:W-:Y:S02]  /*26cd0*/  IMAD.MOV.U32 R63, RZ, RZ, R57 ;  /* 0x000000ffff3f7224 */ /* 0x000fe400078e0039 */
[----:B------:R-:W-:Y:S02]  /*26ce0*/  IMAD.MOV.U32 R43, RZ, RZ, R39 ;  /* 0x000000ffff2b7224 */ /* 0x000fe400078e0027 */
[----:B------:R-:W-:Y:S02]  /*26cf0*/  IMAD.MOV.U32 R57, RZ, RZ, R56 ;  /* 0x000000ffff397224 */ /* 0x000fe400078e0038 */
[----:B------:R-:W-:Y:S02]  /*26d00*/  IMAD.MOV.U32 R39, RZ, RZ, R20 ;  /* 0x000000ffff277224 */ /* 0x000fe400078e0014 */
[----:B------:R-:W-:Y:S01]  /*26d10*/  IMAD.MOV.U32 R56, RZ, RZ, R54 ;  /* 0x000000ffff387224 */ /* 0x000fe200078e0036 */
[----:B------:R-:W-:Y:S01]  /*26d20*/  MOV R54, R42 ;  /* 0x0000002a00367202 */ /* 0x000fe20000000f00 */
[----:B------:R-:W-:-:S02]  /*26d30*/  IMAD.MOV.U32 R20, RZ, RZ, R13 ;  /* 0x000000ffff147224 */ /* 0x000fc400078e000d */
[----:B------:R-:W-:Y:S01]  /*26d40*/  IMAD.MOV.U32 R13, RZ, RZ, R4 ;  /* 0x000000ffff0d7224 */ /* 0x000fe200078e0004 */
[C---:B------:R-:W-:Y:S01]  /*26d50*/  @!P1 LEA R4, P4, R100.reuse, R40, 0x2 ;  /* 0x0000002864049211 */ /* 0x040fe200078810ff */
[----:B------:R-:W-:Y:S02]  /*26d60*/  IMAD.MOV.U32 R42, RZ, RZ, R21 ;  /* 0x000000ffff2a7224 */ /* 0x000fe400078e0015 */
[----:B------:R-:W-:Y:S01]  /*26d70*/  IMAD.MOV.U32 R21, RZ, RZ, R14 ;  /* 0x000000ffff157224 */ /* 0x000fe200078e000e */
[----:B------:R-:W-:Y:S01]  /*26d80*/  MOV R14, R12 ;  /* 0x0000000c000e7202 */ /* 0x000fe20000000f00 */
[----:B------:R-:W-:Y:S01]  /*26d90*/  IMAD.MOV.U32 R12, RZ, RZ, R5 ;  /* 0x000000ffff0c7224 */ /* 0x000fe200078e0005 */
[----:B------:R-:W-:Y:S01]  /*26da0*/  @!P1 LEA.HI.X R5, R100, R41, R102, 0x2, P4 ;  /* 0x0000002964059211 */ /* 0x000fe200020f1466 */
[----:B------:R-:W-:Y:S01]  /*26db0*/  IMAD.MOV.U32 R100, RZ, RZ, R94 ;  /* 0x000000ffff647224 */ /* 0x000fe200078e005e */
[----:B------:R-:W-:Y:S01]  /*26dc0*/  MOV R94, R73 ;  /* 0x00000049005e7202 */ /* 0x000fe20000000f00 */
[----:B------:R-:W-:-:S02]  /*26dd0*/  IMAD.MOV.U32 R102, RZ, RZ, R95 ;  /* 0x000000ffff667224 */ /* 0x000fc400078e005f */
[----:B------:R-:W-:Y:S01]  /*26de0*/  IMAD.MOV.U32 R73, RZ, RZ, R69 ;  /* 0x000000ffff497224 */ /* 0x000fe200078e0045 */
[----:B------:R-:W-:Y:S01]  /*26df0*/  ISETP.GE.AND P2, PT, R111, UR4, PT ;  /* 0x000000046f007c0c */ /* 0x000fe2000bf46270 */
[----:B------:R-:W-:Y:S02]  /*26e00*/  IMAD.MOV.U32 R95, RZ, RZ, R77 ;  /* 0x000000ffff5f7224 */ /* 0x000fe400078e004d */
[----:B------:R-:W-:Y:S01]  /*26e10*/  IMAD.MOV.U32 R69, RZ, RZ, R63 ;  /* 0x000000ffff457224 */ /* 0x000fe200078e003f */
[----:B------:R-:W-:Y:S01]  /*26e20*/  MOV R63, R55 ;  /* 0x00000037003f7202 */ /* 0x000fe20000000f00 */
        /* <DEDUP_REMOVED lines=10> */
[----:B------:R-:W-:Y:S02]  /*26ed0*/  IMAD.MOV.U32 R13, RZ, RZ, R9 ;  /* 0x000000ffff0d7224 */ /* 0x000fe400078e0009 */
[----:B------:R-:W-:Y:S01]  /*26ee0*/  IMAD.MOV.U32 R9, RZ, RZ, R7 ;  /* 0x000000ffff097224 */ /* 0x000fe200078e0007 */
[----:B------:R-:W-:Y:S01]  /*26ef0*/  @!P1 MOV R7, R65 ;  /* 0x0000004100079202 */ /* 0x000fe20000000f00 */
[----:B------:R-:W-:Y:S02]  /*26f00*/  IMAD.MOV.U32 R14, RZ, RZ, R6 ;  /* 0x000000ffff0e7224 */ /* 0x000fe400078e0006 */
[----:B------:R-:W-:Y:S01]  /*26f10*/  @!P1 IMAD.MOV.U32 R6, RZ, RZ, R81 ;  /* 0x000000ffff069224 */ /* 0x000fe200078e0051 */
[----:B------:R-:W-:Y:S04]  /*26f20*/  @!P0 ST.E.64 desc[UR46][R2.64], R24 ;  /* 0x0000001802008985 */ /* 0x000fe8000c101b2e */
[----:B------:R0:W-:Y:S02]  /*26f30*/  @!P1 ST.E.64 desc[UR46][R4.64], R6 ;  /* 0x0000000604009985 */ /* 0x0001e4000c101b2e */
[----:B0-----:R-:W-:-:S04]  /*26f40*/  @!P2 LEA R4, P4, R111, R40, 0x2 ;  /* 0x000000286f04a211 */ /* 0x001fc800078810ff */
[----:B------:R-:W-:Y:S02]  /*26f50*/  @!P2 LEA.HI.X R5, R111, R41, R117, 0x2, P4 ;  /* 0x000000296f05a211 */ /* 0x000fe400020f1475 */
[----:B------:R-:W3:Y:S01]  /*26f60*/  LDL R117, [R1+0x190] ;  /* 0x0001900001757983 */ /* 0x000ee20000100800 */
[----:B------:R-:W-:Y:S02]  /*26f70*/  ISETP.GE.AND P3, PT, R112, UR4, PT ;  /* 0x0000000470007c0c */ /* 0x000fe4000bf66270 */
[----:B------:R-:W-:Y:S01]  /*26f80*/  ISETP.GE.AND P1, PT, R108, UR4, PT ;  /* 0x000000046c007c0c */ /* 0x000fe2000bf26270 */
[----:B------:R-:W-:Y:S01]  /*26f90*/  @!P2 IMAD.MOV.U32 R6, RZ, RZ, R44 ;  /* 0x000000ffff06a224 */ /* 0x000fe200078e002c */
[----:B------:R-:W4:Y:S01]  /*26fa0*/  LDL R111, [R1+0x194] ;  /* 0x00019400016f7983 */ /* 0x000f220000100800 */
[----:B------:R-:W-:-:S08]  /*26fb0*/  @!P2 IMAD.MOV.U32 R7, RZ, RZ, R85 ;  /* 0x000000ffff07a224 */ /* 0x000fd000078e0055 */
[----:B------:R-:W-:-:S04]  /*26fc0*/  @!P3 LEA R2, P5, R112, R40, 0x2 ;  /* 0x000000287002b211 */ /* 0x000fc800078a10ff */
[----:B------:R-:W-:Y:S02]  /*26fd0*/  @!P3 LEA.HI.X R3, R112, R41, R116, 0x2, P5 ;  /* 0x000000297003b211 */ /* 0x000fe400028f1474 */
[----:B------:R-:W-:Y:S01]  /*26fe0*/  ISETP.GE.AND P0, PT, R110, UR4, PT ;  /* 0x000000046e007c0c */ /* 0x000fe2000bf06270 */
[----:B------:R-:W5:Y:S04]  /*26ff0*/  LDL R116, [R1+0xfc] ;  /* 0x0000fc0001747983 */ /* 0x000f680000100800 */
[----:B------:R-:W-:Y:S04]  /*27000*/  @!P3 ST.E.64 desc[UR46][R2.64], R26 ;  /* 0x0000001a0200b985 */ /* 0x000fe8000c101b2e */
[----:B------:R0:W-:Y:S04]  /*27010*/  @!P2 ST.E.64 desc[UR46][R4.64], R6 ;  /* 0x000000060400a985 */ /* 0x0001e8000c101b2e */
[----:B------:R-:W2:Y:S01]  /*27020*/  LDL R112, [R1+0xf8] ;  /* 0x0000f80001707983 */ /* 0x000ea20000100800 */
[----:B0-----:R-:W-:-:S04]  /*27030*/  @!P1 LEA R6, P4, R108, R40, 0x2 ;  /* 0x000000286c069211 */ /* 0x001fc800078810ff */
[-C--:B---3--:R-:W-:Y:S02]  /*27040*/  @!P1 LEA.HI.X R7, R108, R41.reuse, R117, 0x2, P4 ;  /* 0x000000296c079211 */ /* 0x088fe400020f1475 */
[----:B------:R-:W3:Y:S01]  /*27050*/  LDL R117, [R1+0x18c] ;  /* 0x00018c0001757983 */ /* 0x000ee20000100800 */
[----:B------:R-:W-:Y:S02]  /*27060*/  ISETP.GE.AND P3, PT, R106, UR4, PT ;  /* 0x000000046a007c0c */ /* 0x000fe4000bf66270 */
[C---:B------:R-:W-:Y:S01]  /*27070*/  @!P0 LEA R2, P5, R110.reuse, R40, 0x2 ;  /* 0x000000286e028211 */ /* 0x040fe200078a10ff */
[----:B------:R-:W-:Y:S01]  /*27080*/  @!P0 IMAD.MOV.U32 R5, RZ, RZ, R36 ;  /* 0x000000ffff058224 */ /* 0x000fe200078e0024 */
[----:B------:R-:W-:Y:S02]  /*27090*/  @!P0 MOV R4, R32 ;  /* 0x0000002000048202 */ /* 0x000fe40000000f00 */
[----:B----4-:R-:W-:Y:S02]  /*270a0*/  @!P0 LEA.HI.X R3, R110, R41, R111, 0x2, P5 ;  /* 0x000000296e038211 */ /* 0x010fe400028f146f */
[----:B------:R-:W-:Y:S01]  /*270b0*/  ISETP.GE.AND P2, PT, R104, UR4, PT ;  /* 0x0000000468007c0c */ /* 0x000fe2000bf46270 */
[----:B------:R-:W4:Y:S04]  /*270c0*/  LDL R110, [R1+0xf0] ;  /* 0x0000f000016e7983 */ /* 0x000f280000100800 */
[----:B------:R0:W-:Y:S02]  /*270d0*/  @!P0 ST.E.64 desc[UR46][R2.64], R4 ;  /* 0x0000000402008985 */ /* 0x0001e4000c101b2e */
[----:B0-----:R-:W-:-:S04]  /*270e0*/  @!P3 LEA R2, P5, R106, R40, 0x2 ;  /* 0x000000286a02b211 */ /* 0x001fc800078a10ff */
[----:B---3--:R-:W-:Y:S02]  /*270f0*/  @!P3 LEA.HI.X R3, R106, R41, R117, 0x2, P5 ;  /* 0x000000296a03b211 */ /* 0x008fe400028f1475 */
[----:B------:R-:W3:Y:S01]  /*27100*/  LDL R117, [R1+0x188] ;  /* 0x0001880001757983 */ /* 0x000ee20000100800 */
[----:B------:R-:W-:Y:S02]  /*27110*/  @!P1 IMAD.MOV.U32 R4, RZ, RZ, R89 ;  /* 0x000000ffff049224 */ /* 0x000fe400078e0059 */
[----:B------:R-:W-:-:S05]  /*27120*/  @!P1 IMAD.MOV.U32 R5, RZ, RZ, R93 ;  /* 0x000000ffff059224 */ /* 0x000fca00078e005d */
[----:B------:R0:W-:Y:S02]  /*27130*/  @!P1 ST.E.64 desc[UR46][R6.64], R4 ;  /* 0x0000000406009985 */ /* 0x0001e4000c101b2e */
[----:B0-----:R-:W-:-:S04]  /*27140*/  @!P2 LEA R6, P4, R104, R40, 0x2 ;  /* 0x000000286806a211 */ /* 0x001fc800078810ff */
[----:B---3--:R-:W-:Y:S02]  /*27150*/  @!P2 LEA.HI.X R7, R104, R41, R117, 0x2, P4 ;  /* 0x000000296807a211 */ /* 0x008fe400020f1475 */
[----:B------:R-:W3:Y:S01]  /*27160*/  LDL R117, [R1+0x184] ;  /* 0x0001840001757983 */ /* 0x000ee20000100800 */
[----:B------:R-:W-:Y:S01]  /*27170*/  ISETP.GE.AND P0, PT, R105, UR4, PT ;  /* 0x0000000469007c0c */ /* 0x000fe2000bf06270 */
[----:B------:R-:W-:Y:S02]  /*27180*/  @!P3 IMAD.MOV.U32 R4, RZ, RZ, R37 ;  /* 0x000000ffff04b224 */ /* 0x000fe400078e0025 */
[----:B------:R-:W-:-:S05]  /*27190*/  @!P3 IMAD.MOV.U32 R5, RZ, RZ, R45 ;  /* 0x000000ffff05b224 */ /* 0x000fca00078e002d */
[----:B------:R0:W-:Y:S05]  /*271a0*/  @!P3 ST.E.64 desc[UR46][R2.64], R4 ;  /* 0x000000040200b985 */ /* 0x0001ea000c101b2e */
[----:B0-----:R-:W-:-:S04]  /*271b0*/  @!P0 LEA R2, P5, R105, R40, 0x2 ;  /* 0x0000002869028211 */ /* 0x001fc800078a10ff */
[----:B---3--:R-:W-:Y:S02]  /*271c0*/  @!P0 LEA.HI.X R3, R105, R41, R117, 0x2, P5 ;  /* 0x0000002969038211 */ /* 0x008fe400028f1475 */
[----:B------:R-:W3:Y:S01]  /*271d0*/  LDL R117, [R1+0x180] ;  /* 0x0001800001757983 */ /* 0x000ee20000100800 */
[----:B------:R-:W-:Y:S01]  /*271e0*/  ISETP.GE.AND P1, PT, R109, UR4, PT ;  /* 0x000000046d007c0c */ /* 0x000fe2000bf26270 */
[----:B------:R-:W-:Y:S01]  /*271f0*/  @!P2 IMAD.MOV.U32 R5, RZ, RZ, R101 ;  /* 0x000000ffff05a224 */ /* 0x000fe200078e0065 */
[----:B------:R-:W-:-:S05]  /*27200*/  @!P2 MOV R4, R97 ;  /* 0x000000610004a202 */ /* 0x000fca0000000f00 */
[----:B------:R0:W-:Y:S06]  /*27210*/  @!P2 ST.E.64 desc[UR46][R6.64], R4 ;  /* 0x000000040600a985 */ /* 0x0001ec000c101b2e */
[----:B0-----:R-:W-:-:S04]  /*27220*/  @!P1 LEA R4, P4, R109, R40, 0x2 ;  /* 0x000000286d049211 */ /* 0x001fc800078810ff */
[----:B---3--:R-:W-:Y:S02]  /*27230*/  @!P1 LEA.HI.X R5, R109, R41, R117, 0x2, P4 ;  /* 0x000000296d059211 */ /* 0x008fe400020f1475 */
[----:B------:R-:W3:Y:S01]  /*27240*/  LDL R117, [R1+0x17c] ;  /* 0x00017c0001757983 */ /* 0x000ee20000100800 */
[----:B-----5:R-:W-:-:S03]  /*27250*/  ISETP.GE.AND P3, PT, R116, UR4, PT ;  /* 0x0000000474007c0c */ /* 0x020fc6000bf66270 */
[----:B------:R0:W-:Y:S10]  /*27260*/  @!P0 ST.E.64 desc[UR46][R2.64], R46 ;  /* 0x0000002e02008985 */ /* 0x0001f4000c101b2e */
[----:B0-----:R-:W-:Y:S01]  /*27270*/  @!P3 LEA R2, P5, R116, R40, 0x2 ;  /* 0x000000287402b211 */ /* 0x001fe200078a10ff */
[----:B------:R-:W-:-:S02]  /*27280*/  IMAD.MOV.U32 R111, RZ, RZ, R102 ;  /* 0x000000ffff6f7224 */ /* 0x000fc400078e0066 */
[----:B------:R-:W-:Y:S02]  /*27290*/  IMAD.MOV.U32 R102, RZ, RZ, R100 ;  /* 0x000000ffff667224 */ /* 0x000fe400078e0064 */
[----:B------:R-:W-:Y:S01]  /*272a0*/  IMAD.MOV.U32 R100, RZ, RZ, R95 ;  /* 0x000000ffff647224 */ /* 0x000fe200078e005f */
[----:B------:R-:W-:Y:S01]  /*272b0*/  MOV R95, R94 ;  /* 0x0000005e005f7202 */ /* 0x000fe20000000f00 */
[----:B------:R-:W-:Y:S02]  /*272c0*/  IMAD.MOV.U32 R94, RZ, RZ, R77 ;  /* 0x000000ffff5e7224 */ /* 0x000fe400078e004d */
[----:B------:R-:W-:Y:S02]  /*272d0*/  IMAD.MOV.U32 R77, RZ, RZ, R73 ;  /* 0x000000ffff4d7224 */ /* 0x000fe400078e0049 */
[----:B------:R-:W-:Y:S02]  /*272e0*/  IMAD.MOV.U32 R73, RZ, RZ, R72 ;  /* 0x000000ffff497224 */ /* 0x000fe400078e0048 */
[----:B------:R-:W-:-:S02]  /*272f0*/  IMAD.MOV.U32 R108, RZ, RZ, R102 ;  /* 0x000000ffff6c7224 */ /* 0x000fc400078e0066 */
[----:B------:R-:W-:Y:S02]  /*27300*/  IMAD.MOV.U32 R72, RZ, RZ, R69 ;  /* 0x000000ffff487224 */ /* 0x000fe400078e0045 */
[----:B------:R-:W-:Y:S02]  /*27310*/  IMAD.MOV.U32 R102, RZ, RZ, R100 ;  /* 0x000000ffff667224 */ /* 0x000fe400078e0064 */
[----:B------:R-:W-:Y:S01]  /*27320*/  IMAD.MOV.U32 R69, RZ, RZ, R63 ;  /* 0x000000ffff457224 */ /* 0x000fe200078e003f */
[----:B------:R-:W-:Y:S01]  /*27330*/  MOV R63, R61 ;  /* 0x0000003d003f7202 */ /* 0x000fe20000000f00 */
[----:B------:R-:W-:Y:S02]  /*27340*/  IMAD.MOV.U32 R100, RZ, RZ, R95 ;  /* 0x000000ffff647224 */ /* 0x000fe400078e005f */
[----:B------:R-:W-:Y:S01]  /*27350*/  IMAD.MOV.U32 R95, RZ, RZ, R94 ;  /* 0x000000ffff5f7224 */ /* 0x000fe200078e005e */
[----:B------:R-:W-:Y:S01]  /*27360*/  MOV R94, R77 ;  /* 0x0000004d005e7202 */ /* 0x000fe20000000f00 */
[----:B------:R-:W-:-:S02]  /*27370*/  IMAD.MOV.U32 R61, RZ, RZ, R55 ;  /* 0x000000ffff3d7224 */ /* 0x000fc400078e0037 */
[----:B------:R-:W-:Y:S02]  /*27380*/  IMAD.MOV.U32 R55, RZ, RZ, R54 ;  /* 0x000000ffff377224 */ /* 0x000fe400078e0036 */
        /* <DEDUP_REMOVED lines=8> */
[----:B------:R-:W-:Y:S01]  /*27410*/  IMAD.MOV.U32 R63, RZ, RZ, R61 ;  /* 0x000000ffff3f7224 */ /* 0x000fe200078e003d */
[----:B------:R-:W-:Y:S01]  /*27420*/  MOV R61, R55 ;  /* 0x00000037003d7202 */ /* 0x000fe20000000f00 */
[----:B------:R-:W-:Y:S01]  /*27430*/  IMAD.MOV.U32 R102, RZ, RZ, R95 ;  /* 0x000000ffff667224 */ /* 0x000fe200078e005f */
[----:B---3--:R-:W-:Y:S01]  /*27440*/  @!P3 LEA.HI.X R3, R116, R41, R117, 0x2, P5 ;  /* 0x000000297403b211 */ /* 0x008fe200028f1475 */
[----:B------:R-:W3:Y:S04]  /*27450*/  LDL R12, [R1+0x12c] ;  /* 0x00012c00010c7983 */ /* 0x000ee80000100800 */
[----:B------:R-:W5:Y:S01]  /*27460*/  LDL R116, [R1+0x178] ;  /* 0x0001780001747983 */ /* 0x000f620000100800 */
        /* <DEDUP_REMOVED lines=12> */
[----:B------:R-:W-:Y:S02]  /*27530*/  IMAD.MOV.U32 R54, RZ, RZ, R43 ;  /* 0x000000ffff367224 */ /* 0x000fe400078e002b */
[----:B------:R-:W-:Y:S02]  /*27540*/  IMAD.MOV.U32 R43, RZ, RZ, R42 ;  /* 0x000000ffff2b7224 */ /* 0x000fe400078e002a */
[----:B------:R-:W4:Y:S01]  /*27550*/  LDL R42, [R1+0xc4] ;  /* 0x0000c400012a7983 */ /* 0x000f220000100800 */
[-C--:B------:R-:W-:Y:S02]  /*27560*/  @!P1 LOP3.LUT R59, R59, R58.reuse, RZ, 0x3c, !PT ;  /* 0x0000003a3b3b9212 */ /* 0x080fe400078e3cff */
[----:B--2---:R-:W-:Y:S01]  /*27570*/  ISETP.GE.AND P2, PT, R112, UR4, PT ;  /* 0x0000000470007c0c */ /* 0x004fe2000bf46270 */
[----:B------:R-:W-:Y:S01]  /*27580*/  IMAD.MOV.U32 R104, RZ, RZ, R94 ;  /* 0x000000ffff687224 */ /* 0x000fe200078e005e */
[----:B------:R-:W-:-:S02]  /*27590*/  @!P1 LOP3.LUT R58, R59, R58, RZ, 0x3c, !PT ;  /* 0x0000003a3b3a9212 */ /* 0x000fc400078e3cff */
[----:B------:R-:W-:Y:S01]  /*275a0*/  ISETP.GE.AND P0, PT, R111, UR4, PT ;  /* 0x000000046f007c0c */ /* 0x000fe2000bf06270 */
[----:B------:R-:W-:Y:S01]  /*275b0*/  IMAD.MOV.U32 R105, RZ, RZ, R104 ;  /* 0x000000ffff697224 */ /* 0x000fe200078e0068 */
[----:B------:R-:W-:-:S04]  /*275c0*/  @!P1 LOP3.LUT R59, R59, R58, RZ, 0x3c, !PT ;  /* 0x0000003a3b3b9212 */ /* 0x000fc800078e3cff */
[----:B------:R-:W-:Y:S01]  /*275d0*/  MOV R109, R105 ;  /* 0x00000069006d7202 */ /* 0x000fe20000000f00 */
[----:B------:R0:W-:Y:S04]  /*275e0*/  @!P1 ST.E.64 desc[UR46][R4.64], R58 ;  /* 0x0000003a04009985 */ /* 0x0001e8000c101b2e */
[----:B------:R1:W-:Y:S01]  /*275f0*/  @!P3 ST.E.64 desc[UR46][R2.64], R48 ;  /* 0x000000300200b985 */ /* 0x0003e2000c101b2e */
[-C--:B0-----:R-:W-:Y:S02]  /*27600*/  @!P2 LEA R4, P4, R112, R40.reuse, 0x2 ;  /* 0x000000287004a211 */ /* 0x081fe400078810ff */
[----:B-1----:R-:W-:Y:S01]  /*27610*/  @!P0 LEA R2, P5, R111, R40, 0x2 ;  /* 0x000000286f028211 */ /* 0x002fe200078a10ff */
[----:B------:R-:W-:Y:S01]  /*27620*/  IMAD.MOV.U32 R21, RZ, RZ, R13 ;  /* 0x000000ffff157224 */ /* 0x000fe200078e000d */
[----:B------:R-:W-:Y:S01]  /*27630*/  MOV R94, R77 ;  /* 0x0000004d005e7202 */ /* 0x000fe20000000f00 */
[----:B------:R-:W-:Y:S01]  /*27640*/  IMAD.MOV.U32 R77, RZ, RZ, R73 ;  /* 0x000000ffff4d7224 */ /* 0x000fe200078e0049 */
[----:B------:R-:W-:Y:S01]  /*27650*/  MOV R13, R9 ;  /* 0x00000009000d7202 */ /* 0x000fe20000000f00 */
[----:B------:R-:W-:Y:S01]  /*27660*/  IMAD.MOV.U32 R73, RZ, RZ, R72 ;  /* 0x000000ffff497224 */ /* 0x000fe200078e0048 */
[----:B------:R-:W2:Y:S01]  /*27670*/  LDL R9, [R1+0xc8] ;  /* 0x0000c80001097983 */ /* 0x000ea20000100800 */
[----:B------:R-:W-:-:S02]  /*27680*/  IMAD.MOV.U32 R72, RZ, RZ, R69 ;  /* 0x000000ffff487224 */ /* 0x000fc400078e0045 */
[----:B------:R-:W-:Y:S02]  /*27690*/  IMAD.MOV.U32 R104, RZ, RZ, R94 ;  /* 0x000000ffff687224 */ /* 0x000fe400078e005e */
[----:B------:R-:W-:Y:S02]  /*276a0*/  IMAD.MOV.U32 R94, RZ, RZ, R77 ;  /* 0x000000ffff5e7224 */ /* 0x000fe400078e004d */
[----:B------:R-:W-:Y:S02]  /*276b0*/  IMAD.MOV.U32 R69, RZ, RZ, R61 ;  /* 0x000000ffff457224 */ /* 0x000fe400078e003d */
[----:B------:R-:W-:Y:S01]  /*276c0*/  IMAD.MOV.U32 R77, RZ, RZ, R73 ;  /* 0x000000ffff4d7224 */ /* 0x000fe200078e0049 */
[----:B------:R-:W-:Y:S01]  /*276d0*/  MOV R73, R72 ;  /* 0x0000004800497202 */ /* 0x000fe20000000f00 */
        /* <DEDUP_REMOVED lines=9> */
[----:B------:R-:W-:Y:S01]  /*27770*/  IMAD.MOV.U32 R73, RZ, RZ, R72 ;  /* 0x000000ffff497224 */ /* 0x000fe200078e0048 */
[----:B-----5:R-:W-:Y:S01]  /*27780*/  @!P2 LEA.HI.X R5, R112, R41, R116, 0x2, P4 ;  /* 0x000000297005a211 */ /* 0x020fe200020f1474 */
[----:B------:R-:W-:-:S05]  /*27790*/  IMAD.MOV.U32 R112, RZ, RZ, R109 ;  /* 0x000000ffff707224 */ /* 0x000fca00078e006d */
[----:B------:R-:W-:Y:S02]  /*277a0*/  @!P0 LEA.HI.X R3, R111, R41, R112, 0x2, P5 ;  /* 0x000000296f038211 */ /* 0x000fe400028f1470 */
[----:B------:R-:W5:Y:S01]  /*277b0*/  LDL R111, [R1+0x170] ;  /* 0x00017000016f7983 */ /* 0x000f620000100800 */
[----:B------:R-:W-:Y:S02]  /*277c0*/  IMAD.MOV.U32 R109, RZ, RZ, R105 ;  /* 0x000000ffff6d7224 */ /* 0x000fe400078e0069 */
[----:B------:R-:W-:Y:S02]  /*277d0*/  IMAD.MOV.U32 R105, RZ, RZ, R104 ;  /* 0x000000ffff697224 */ /* 0x000fe400078e0068 */
[----:B------:R-:W-:Y:S02]  /*277e0*/  IMAD.MOV.U32 R104, RZ, RZ, R94 ;  /* 0x000000ffff687224 */ /* 0x000fe400078e005e */
[----:B------:R-:W-:Y:S02]  /*277f0*/  IMAD.MOV.U32 R94, RZ, RZ, R77 ;  /* 0x000000ffff5e7224 */ /* 0x000fe400078e004d */
[----:B----4-:R-:W-:-:S02]  /*27800*/  IMAD.MOV.U32 R54, RZ, RZ, R42 ;  /* 0x000000ffff367224 */ /* 0x010fc400078e002a */
[----:B------:R-:W-:Y:S02]  /*27810*/  IMAD.MOV.U32 R42, RZ, RZ, R21 ;  /* 0x000000ffff2a7224 */ /* 0x000fe400078e0015 */
[----:B------:R-:W-:Y:S02]  /*27820*/  IMAD.MOV.U32 R21, RZ, RZ, R11 ;  /* 0x000000ffff157224 */ /* 0x000fe400078e000b */
[----:B------:R-:W-:Y:S02]  /*27830*/  IMAD.MOV.U32 R11, RZ, RZ, R10 ;  /* 0x000000ffff0b7224 */ /* 0x000fe400078e000a */
[----:B------:R-:W-:Y:S01]  /*27840*/  IMAD.MOV.U32 R10, RZ, RZ, R8 ;  /* 0x000000ffff0a7224 */ /* 0x000fe200078e0008 */
[----:B------:R-:W-:Y:S01]  /*27850*/  MOV R77, R21 ;  /* 0x00000015004d7202 */ /* 0x000fe20000000f00 */
[----:B------:R-:W-:Y:S01]  /*27860*/  IMAD.MOV.U32 R55, RZ, RZ, R54 ;  /* 0x000000ffff377224 */ /* 0x000fe200078e0036 */
[----:B------:R-:W4:Y:S01]  /*27870*/  LDL R8, [R1+0xa8] ;  /* 0x0000a80001087983 */ /* 0x000f220000100800 */
[----:B------:R-:W-:-:S03]  /*27880*/  IMAD.MOV.U32 R21, RZ, RZ, R10 ;  /* 0x000000ffff157224 */ /* 0x000fc600078e000a */
[----:B------:R-:W3:Y:S01]  /*27890*/  LDL R10, [R1+0x148] ;  /* 0x00014800010a7983 */ /* 0x000ee20000100800 */
[----:B------:R-:W-:-:S03]  /*278a0*/  IMAD.MOV.U32 R54, RZ, RZ, R42 ;  /* 0x000000ffff367224 */ /* 0x000fc600078e002a */
[----:B------:R-:W4:Y:S02]  /*278b0*/  LDL R42, [R1+0x13c] ;  /* 0x00013c00012a7983 */ /* 0x000f240000100800 */
[----:B------:R-:W-:Y:S02]  /*278c0*/  MOV R72, R54 ;  /* 0x0000003600487202 */ /* 0x000fe40000000f00 */
[----:B------:R-:W4:Y:S01]  /*278d0*/  LDL R54, [R1+0x140] ;  /* 0x0001400001367983 */ /* 0x000f220000100800 */
[----:B------:R-:W-:Y:S02]  /*278e0*/  ISETP.GE.AND P3, PT, R108, UR4, PT ;  /* 0x000000046c007c0c */ /* 0x000fe4000bf66270 */
[----:B------:R-:W-:Y:S01]  /*278f0*/  ISETP.GE.AND P1, PT, R110, UR4, PT ;  /* 0x000000046e007c0c */ /* 0x000fe2000bf26270 */
[----:B------:R-:W-:Y:S02]  /*27900*/  @!P2 IMAD.MOV.U32 R6, RZ, RZ, R113 ;  /* 0x000000ffff06a224 */ /* 0x000fe400078e0071 */
[----:B------:R-:W-:-:S05]  /*27910*/  @!P2 IMAD.MOV.U32 R7, RZ, RZ, R70 ;  /* 0x000000ffff07a224 */ /* 0x000fca00078e0046 */
[----:B------:R0:W-:Y:S01]  /*27920*/  @!P2 ST.E.64 desc[UR46][R4.64], R6 ;  /* 0x000000060400a985 */ /* 0x0001e2000c101b2e */
[----:B------:R-:W-:-:S03]  /*27930*/  ISETP.GE.AND P2, PT, R106, UR4, PT ;  /* 0x000000046a007c0c */ /* 0x000fc6000bf46270 */
[----:B------:R1:W-:Y:S01]  /*27940*/  @!P0 ST.E.64 desc[UR46][R2.64], R50 ;  /* 0x0000003202008985 */ /* 0x0003e2000c101b2e */
[----:B------:R-:W-:Y:S02]  /*27950*/  ISETP.GE.AND P0, PT, R100, UR4, PT ;  /* 0x0000000464007c0c */ /* 0x000fe4000bf06270 */
[-C--:B0-----:R-:W-:Y:S02]  /*27960*/  @!P1 LEA R4, P4, R110, R40.reuse, 0x2 ;  /* 0x000000286e049211 */ /* 0x081fe400078810ff */
[----:B-1----:R-:W-:-:S04]  /*27970*/  @!P3 LEA R2, P5, R108, R40, 0x2 ;  /* 0x000000286c02b211 */ /* 0x002fc800078a10ff */
[----:B------:R-:W-:Y:S01]  /*27980*/  @!P3 LEA.HI.X R3, R108, R41, R109, 0x2, P5 ;  /* 0x000000296c03b211 */ /* 0x000fe200028f146d */
[----:B------:R-:W-:Y:S02]  /*27990*/  IMAD.MOV.U32 R108, RZ, RZ, R105 ;  /* 0x000000ffff6c7224 */ /* 0x000fe400078e0069 */
[----:B------:R-:W-:Y:S01]  /*279a0*/  IMAD.MOV.U32 R105, RZ, RZ, R94 ;  /* 0x000000ffff697224 */ /* 0x000fe200078e005e */
[----:B------:R-:W-:Y:S01]  /*279b0*/  MOV R94, R73 ;  /* 0x00000049005e7202 */ /* 0x000fe20000000f00 */
[----:B------:R-:W-:Y:S02]  /*279c0*/  IMAD.MOV.U32 R73, RZ, RZ, R53 ;  /* 0x000000ffff497224 */ /* 0x000fe400078e0035 */
[----:B------:R-:W-:Y:S02]  /*279d0*/  @!P3 IMAD.MOV.U32 R53, RZ, RZ, R60 ;  /* 0x000000ffff35b224 */ /* 0x000fe400078e003c */
[----:B------:R-:W-:Y:S02]  /*279e0*/  @!P2 IMAD.MOV.U32 R6, RZ, RZ, R71 ;  /* 0x000000ffff06a224 */ /* 0x000fe400078e0047 */
[----:B------:R-:W-:Y:S01]  /*279f0*/  @!P2 IMAD.MOV.U32 R7, RZ, RZ, R75 ;  /* 0x000000ffff07a224 */ /* 0x000fe200078e004b */
[----:B-----5:R-:W-:-:S05]  /*27a00*/  @!P1 LEA.HI.X R5, R110, R41, R111, 0x2, P4 ;  /* 0x000000296e059211 */ /* 0x020fca00020f146f */
[----:B------:R0:W-:Y:S01]  /*27a10*/  @!P1 ST.E.64 desc[UR46][R4.64], R66 ;  /* 0x0000004204009985 */ /* 0x0001e2000c101b2e */
[----:B------:R-:W-:-:S03]  /*27a20*/  ISETP.GE.AND P1, PT, R102, UR4, PT ;  /* 0x0000000466007c0c */ /* 0x000fc6000bf26270 */
[----:B------:R1:W-:Y:S01]  /*27a30*/  @!P3 ST.E.64 desc[UR46][R2.64], R52 ;  /* 0x000000340200b985 */ /* 0x0003e2000c101b2e */
[----:B------:R-:W-:Y:S02]  /*27a40*/  ISETP.GE.AND P3, PT, R95, UR4, PT ;  /* 0x000000045f007c0c */ /* 0x000fe4000bf66270 */
[-C--:B0-----:R-:W-:Y:S02]  /*27a50*/  @!P2 LEA R4, P4, R106, R40.reuse, 0x2 ;  /* 0x000000286a04a211 */ /* 0x081fe400078810ff */
[----:B-1----:R-:W-:Y:S02]  /*27a60*/  @!P0 LEA R2, P5, R100, R40, 0x2 ;  /* 0x0000002864028211 */ /* 0x002fe400078a10ff */
[-C--:B------:R-:W-:Y:S02]  /*27a70*/  @!P2 LEA.HI.X R5, R106, R41.reuse, R108, 0x2, P4 ;  /* 0x000000296a05a211 */ /* 0x080fe400020f146c */
[----:B------:R-:W-:Y:S01]  /*27a80*/  @!P0 LEA.HI.X R3, R100, R41, R105, 0x2, P5 ;  /* 0x0000002964038211 */ /* 0x000fe200028f1469 */
[----:B------:R-:W-:Y:S01]  /*27a90*/  IMAD.MOV.U32 R100, RZ, RZ, R94 ;  /* 0x000000ffff647224 */ /* 0x000fe200078e005e */
[----:B------:R-:W-:Y:S01]  /*27aa0*/  MOV R94, R73 ;  /* 0x00000049005e7202 */ /* 0x000fe20000000f00 */
[----:B------:R-:W-:Y:S01]  /*27ab0*/  IMAD.MOV.U32 R73, RZ, RZ, R63 ;  /* 0x000000ffff497224 */ /* 0x000fe200078e003f */
[----:B------:R0:W-:Y:S01]  /*27ac0*/  @!P2 ST.E.64 desc[UR46][R4.64], R6 ;  /* 0x000000060400a985 */ /* 0x0001e2000c101b2e */
[----:B------:R-:W-:Y:S01]  /*27ad0*/  ISETP.GE.AND P2, PT, R77, UR4, PT ;  /* 0x000000044d007c0c */ /* 0x000fe2000bf46270 */
[----:B------:R-:W-:-:S05]  /*27ae0*/  @!P0 IMAD.MOV.U32 R63, RZ, RZ, R68 ;  /* 0x000000ffff3f8224 */ /* 0x000fca00078e0044 */
[----:B------:R1:W-:Y:S01]  /*27af0*/  @!P0 ST.E.64 desc[UR46][R2.64], R62 ;  /* 0x0000003e02008985 */ /* 0x0003e2000c101b2e */
[----:B------:R-:W-:Y:S02]  /*27b00*/  ISETP.GE.AND P0, PT, R72, UR4, PT ;  /* 0x0000000448007c0c */ /* 0x000fe4000bf06270 */
[CC--:B0-----:R-:W-:Y:S01]  /*27b10*/  @!P1 LEA R4, P4, R102.reuse, R40.reuse, 0x2 ;  /* 0x0000002866049211 */ /* 0x0c1fe200078810ff */
[----:B------:R-:W-:Y:S02]  /*27b20*/  @!P1 IMAD.MOV.U32 R6, RZ, RZ, R79 ;  /* 0x000000ffff069224 */ /* 0x000fe400078e004f */
[----:B------:R-:W-:Y:S01]  /*27b30*/  @!P1 IMAD.MOV.U32 R7, RZ, RZ, R83 ;  /* 0x000000ffff079224 */ /* 0x000fe200078e0053 */
[----:B------:R-:W-:Y:S02]  /*27b40*/  @!P1 LEA.HI.X R5, R102, R41, R104, 0x2, P4 ;  /* 0x0000002966059211 */ /* 0x000fe400020f1468 */
[----:B-1----:R-:W-:Y:S01]  /*27b50*/  @!P3 LEA R2, P5, R95, R40, 0x2 ;  /* 0x000000285f02b211 */ /* 0x002fe200078a10ff */
[----:B------:R-:W-:-:S02]  /*27b60*/  @!P3 IMAD.MOV.U32 R75, RZ, RZ, R76 ;  /* 0x000000ffff4bb224 */ /* 0x000fc400078e004c */
[----:B------:R0:W-:Y:S01]  /*27b70*/  @!P1 ST.E.64 desc[UR46][R4.64], R6 ;  /* 0x0000000604009985 */ /* 0x0001e2000c101b2e */
[----:B------:R-:W-:Y:S02]  /*27b80*/  ISETP.GE.AND P1, PT, R64, UR4, PT ;  /* 0x0000000440007c0c */ /* 0x000fe4000bf26270 */
[----:B------:R-:W-:-:S05]  /*27b90*/  @!P3 LEA.HI.X R3, R95, R41, R100, 0x2, P5 ;  /* 0x000000295f03b211 */ /* 0x000fca00028f1464 */
[----:B------:R1:W-:Y:S01]  /*27ba0*/  @!P3 ST.E.64 desc[UR46][R2.64], R74 ;  /* 0x0000004a0200b985 */ /* 0x0003e2000c101b2e */
[C---:B0-----:R-:W-:Y:S01]  /*27bb0*/  @!P2 LEA R4, P4, R77.reuse, R40, 0x2 ;  /* 0x000000284d04a211 */ /* 0x041fe200078810ff */
[----:B------:R-:W-:Y:S01]  /*27bc0*/  @!P2 IMAD.MOV.U32 R7, RZ, RZ, R87 ;  /* 0x000000ffff07a224 */ /* 0x000fe200078e0057 */
[----:B------:R-:W-:Y:S02]  /*27bd0*/  @!P2 MOV R6, R98 ;  /* 0x000000620006a202 */ /* 0x000fe40000000f00 */
[-C--:B------:R-:W-:Y:S02]  /*27be0*/  @!P2 LEA.HI.X R5, R77, R41.reuse, R94, 0x2, P4 ;  /* 0x000000294d05a211 */ /* 0x080fe400020f145e */
[----:B------:R-:W-:Y:S02]  /*27bf0*/  ISETP.GE.AND P3, PT, R57, UR4, PT ;  /* 0x0000000439007c0c */ /* 0x000fe4000bf66270 */
[C---:B-1----:R-:W-:Y:S01]  /*27c00*/  @!P0 LEA R2, P5, R72.reuse, R40, 0x2 ;  /* 0x0000002848028211 */ /* 0x042fe200078a10ff */
[----:B------:R0:W-:Y:S01]  /*27c10*/  @!P2 ST.E.64 desc[UR46][R4.64], R6 ;  /* 0x000000060400a985 */ /* 0x0001e2000c101b2e */
[----:B--2---:R-:W-:Y:S01]  /*27c20*/  ISETP.GE.AND P2, PT, R9, UR4, PT ;  /* 0x0000000409007c0c */ /* 0x004fe2000bf46270 */
[----:B------:R-:W-:Y:S01]  /*27c30*/  @!P0 IMAD.MOV.U32 R79, RZ, RZ, R80 ;  /* 0x000000ffff4f8224 */ /* 0x000fe200078e0050 */
[----:B------:R-:W-:-:S05]  /*27c40*/  @!P0 LEA.HI.X R3, R72, R41, R73, 0x2, P5 ;  /* 0x0000002948038211 */ /* 0x000fca00028f1449 */
[----:B------:R1:W-:Y:S01]  /*27c50*/  @!P0 ST.E.64 desc[UR46][R2.64], R78 ;  /* 0x0000004e02008985 */ /* 0x0003e2000c101b2e */
[----:B------:R-:W-:Y:S02]  /*27c60*/  ISETP.GE.AND P0, PT, R55, UR4, PT ;  /* 0x0000000437007c0c */ /* 0x000fe4000bf06270 */
[CC--:B0-----:R-:W-:Y:S01]  /*27c70*/  @!P1 LEA R4, P4, R64.reuse, R40.reuse, 0x2 ;  /* 0x0000002840049211 */ /* 0x0c1fe200078810ff */
[----:B------:R-:W-:Y:S02]  /*27c80*/  @!P1 IMAD.MOV.U32 R6, RZ, RZ, R103 ;  /* 0x000000ffff069224 */ /* 0x000fe400078e0067 */
[----:B------:R-:W-:Y:S01]  /*27c90*/  @!P1 IMAD.MOV.U32 R7, RZ, RZ, R91 ;  /* 0x000000ffff079224 */ /* 0x000fe200078e005b */
[----:B------:R-:W-:Y:S02]  /*27ca0*/  @!P1 LEA.HI.X R5, R64, R41, R69, 0x2, P4 ;  /* 0x0000002940059211 */ /* 0x000fe400020f1445 */
[----:B------:R-:W-:Y:S02]  /*27cb0*/  ISETP.GE.AND P4, PT, R43, UR4, PT ;  /* 0x000000042b007c0c */ /* 0x000fe4000bf86270 */
[----:B-1----:R-:W-:Y:S01]  /*27cc0*/  @!P3 LEA R2, P5, R57, R40, 0x2 ;  /* 0x000000283902b211 */ /* 0x002fe200078a10ff */
[----:B------:R0:W-:Y:S01]  /*27cd0*/  @!P1 ST.E.64 desc[UR46][R4.64], R6 ;  /* 0x0000000604009985 */ /* 0x0001e2000c101b2e */
[----:B------:R-:W-:-:S02]  /*27ce0*/  @!P3 IMAD.MOV.U32 R83, RZ, RZ, R84 ;  /* 0x000000ffff53b224 */ /* 0x000fc400078e0054 */
[----:B------:R-:W-:-:S05]  /*27cf0*/  @!P3 LEA.HI.X R3, R57, R41, R61, 0x2, P5 ;  /* 0x000000293903b211 */ /* 0x000fca00028f143d */
[----:B------:R1:W-:Y:S01]  /*27d00*/  @!P3 ST.E.64 desc[UR46][R2.64], R82 ;  /* 0x000000520200b985 */ /* 0x0003e2000c101b2e */
[CC--:B0-----:R-:W-:Y:S01]  /*27d10*/  @!P2 LEA R4, P1, R9.reuse, R40.reuse, 0x2 ;  /* 0x000000280904a211 */ /* 0x0c1fe200078210ff */
[----:B------:R-:W-:Y:S02]  /*27d20*/  @!P2 IMAD.MOV.U32 R6, RZ, RZ, R107 ;  /* 0x000000ffff06a224 */ /* 0x000fe400078e006b */
[----:B------:R-:W-:Y:S01]  /*27d30*/  @!P2 IMAD.MOV.U32 R7, RZ, RZ, R114 ;  /* 0x000000ffff07a224 */ /* 0x000fe200078e0072 */
[----:B---3--:R-:W-:Y:S02]  /*27d40*/  @!P2 LEA.HI.X R5, R9, R41, R10, 0x2, P1 ;  /* 0x000000290905a211 */ /* 0x008fe400008f140a */
[----:B------:R-:W-:Y:S02]  /*27d50*/  ISETP.GE.AND P1, PT, R39, UR4, PT ;  /* 0x0000000427007c0c */ /* 0x000fe4000bf26270 */
[----:B-1----:R-:W-:Y:S01]  /*27d60*/  @!P0 LEA R2, P5, R55, R40, 0x2 ;  /* 0x0000002837028211 */ /* 0x002fe200078a10ff */
[----:B------:R0:W-:Y:S01]  /*27d70*/  @!P2 ST.E.64 desc[UR46][R4.64], R6 ;  /* 0x000000060400a985 */ /* 0x0001e2000c101b2e */
[----:B----4-:R-:W-:Y:S01]  /*27d80*/  MOV R10, R8 ;  /* 0x00000008000a7202 */ /* 0x010fe20000000f00 */
[----:B------:R-:W-:Y:S01]  /*27d90*/  @!P0 IMAD.MOV.U32 R87, RZ, RZ, R88 ;  /* 0x000000ffff578224 */ /* 0x000fe200078e0058 */
[----:B------:R-:W-:-:S02]  /*27da0*/  @!P4 LEA R8, P3, R43, R40, 0x2 ;  /* 0x000000282b08c211 */ /* 0x000fc400078610ff */
[-C--:B------:R-:W-:Y:S02]  /*27db0*/  @!P0 LEA.HI.X R3, R55, R41.reuse, R56, 0x2, P5 ;  /* 0x0000002937038211 */ /* 0x080fe400028f1438 */
[----:B------:R-:W-:Y:S02]  /*27dc0*/  ISETP.GE.AND P2, PT, R21, UR4, PT ;  /* 0x0000000415007c0c */ /* 0x000fe4000bf46270 */
[----:B------:R-:W-:Y:S01]  /*27dd0*/  @!P4 LEA.HI.X R9, R43, R41, R54, 0x2, P3 ;  /* 0x000000292b09c211 */ /* 0x000fe200018f1436 */
[----:B------:R1:W-:Y:S01]  /*27de0*/  @!P0 ST.E.64 desc[UR46][R2.64], R86 ;  /* 0x0000005602008985 */ /* 0x0003e2000c101b2e */
[----:B------:R-:W-:Y:S02]  /*27df0*/  ISETP.GE.AND P3, PT, R15, UR4, PT ;  /* 0x000000040f007c0c */ /* 0x000fe4000bf66270 */
[----:B0-----:R-:W-:Y:S02]  /*27e00*/  @!P1 LEA R4, P0, R39, R40, 0x2 ;  /* 0x0000002827049211 */ /* 0x001fe400078010ff */
[----:B------:R-:W-:-:S02]  /*27e10*/  ISETP.GE.AND P5, PT, R13, UR4, PT ;  /* 0x000000040d007c0c */ /* 0x000fc4000bfa6270 */
[----:B------:R-:W-:Y:S01]  /*27e20*/  @!P1 LEA.HI.X R5, R39, R41, R42, 0x2, P0 ;  /* 0x0000002927059211 */ /* 0x000fe200000f142a */
[----:B-1----:R-:W-:Y:S02]  /*27e30*/  @!P4 IMAD.MOV.U32 R2, RZ, RZ, R115 ;  /* 0x000000ffff02c224 */ /* 0x002fe400078e0073 */
[----:B------:R-:W-:Y:S01]  /*27e40*/  @!P4 IMAD.MOV.U32 R3, RZ, RZ, R122 ;  /* 0x000000ffff03c224 */ /* 0x000fe200078e007a */
[----:B------:R-:W-:-:S04]  /*27e50*/  @!P1 MOV R91, R92 ;  /* 0x0000005c005b9202 */ /* 0x000fc80000000f00 */
[----:B------:R0:W-:Y:S01]  /*27e60*/  @!P4 ST.E.64 desc[UR46][R8.64], R2 ;  /* 0x000000020800c985 */ /* 0x0001e2000c101b2e */
[----:B------:R-:W-:Y:S01]  /*27e70*/  ISETP.GE.AND P4, PT, R11, UR4, PT ;  /* 0x000000040b007c0c */ /* 0x000fe2000bf86270 */
[----:B------:R-:W-:Y:S02]  /*27e80*/  @!P2 IMAD.MOV.U32 R6, RZ, RZ, R123 ;  /* 0x000000ffff06a224 */ /* 0x000fe400078e007b */
[----:B------:R1:W-:Y:S01]  /*27e90*/  @!P1 ST.E.64 desc[UR46][R4.64], R90 ;  /* 0x0000005a04009985 */ /* 0x0003e2000c101b2e */
[----:B------:R-:W-:Y:S01]  /*27ea0*/  @!P2 IMAD.MOV.U32 R7, RZ, RZ, R125 ;  /* 0x000000ffff07a224 */ /* 0x000fe200078e007d */
[----:B0-----:R-:W-:-:S04]  /*27eb0*/  @!P2 LEA R2, P0, R21, R40, 0x2 ;  /* 0x000000281502a211 */ /* 0x001fc800078010ff */
[-C--:B------:R-:W-:Y:S02]  /*27ec0*/  @!P2 LEA.HI.X R3, R21, R41.reuse, R38, 0x2, P0 ;  /* 0x000000291503a211 */ /* 0x080fe400000f1426 */
[C---:B-1----:R-:W-:Y:S01]  /*27ed0*/  @!P3 LEA R4, P0, R15.reuse, R40, 0x2 ;  /* 0x000000280f04b211 */ /* 0x042fe200078010ff */
[----:B------:R-:W-:Y:S02]  /*27ee0*/  @!P3 IMAD.MOV.U32 R97, RZ, RZ, R99 ;  /* 0x000000ffff61b224 */ /* 0x000fe400078e0063 */
[----:B------:R0:W-:Y:S01]  /*27ef0*/  @!P2 ST.E.64 desc[UR46][R2.64], R6 ;  /* 0x000000060200a985 */ /* 0x0001e2000c101b2e */
[----:B------:R-:W-:-:S05]  /*27f00*/  @!P3 LEA.HI.X R5, R15, R41, R20, 0x2, P0 ;  /* 0x000000290f05b211 */ /* 0x000fca00000f1414 */
[----:B------:R1:W-:Y:S01]  /*27f10*/  @!P3 ST.E.64 desc[UR46][R4.64], R96 ;  /* 0x000000600400b985 */ /* 0x0003e2000c101b2e */
[-C--:B0-----:R-:W-:Y:S02]  /*27f20*/  @!P5 LEA R2, P1, R13, R40.reuse, 0x2 ;  /* 0x000000280d02d211 */ /* 0x081fe400078210ff */
[----:B------:R-:W-:Y:S02]  /*27f30*/  @!P4 LEA R6, P2, R11, R40, 0x2 ;  /* 0x000000280b06c211 */ /* 0x000fe400078410ff */
[-C--:B------:R-:W-:Y:S01]  /*27f40*/  @!P5 LEA.HI.X R3, R13, R41.reuse, R14, 0x2, P1 ;  /* 0x000000290d03d211 */ /* 0x080fe200008f140e */
[----:B-1----:R-:W-:Y:S01]  /*27f50*/  @!P5 IMAD.MOV.U32 R4, RZ, RZ, R129 ;  /* 0x000000ffff04d224 */ /* 0x002fe200078e0081 */
[----:B------:R-:W-:Y:S01]  /*27f60*/  @!P4 LEA.HI.X R7, R11, R41, R12, 0x2, P2 ;  /* 0x000000290b07c211 */ /* 0x000fe200010f140c */
[----:B------:R-:W-:-:S05]  /*27f70*/  @!P5 IMAD.MOV.U32 R5, RZ, RZ, R131 ;  /* 0x000000ffff05d224 */ /* 0x000fca00078e0083 */
        /* <DEDUP_REMOVED lines=9> */
.L_x_3261:
[----:B------:R-:W0:Y:S01]  /*28010*/  LDL.LU R4, [R1+0x8c] ;  /* 0x00008c0001047983 */ /* 0x000e220000300800 */
[----:B------:R-:W-:Y:S01]  /*28020*/  ULDC.64 UR6, c[0x0][0xc08] ;  /* 0x0003020000067ab9 */ /* 0x000fe20000000a00 */
[----:B------:R-:W-:Y:S02]  /*28030*/  ULDC.64 UR4, c[0x0][0xc00] ;  /* 0x0003000000047ab9 */ /* 0x000fe40000000a00 */
[----:B------:R-:W2:Y:S01]  /*28040*/  LDL.LU R0, [R1+0x90] ;  /* 0x0000900001007983 */ /* 0x000ea20000300800 */
[----:B------:R-:W-:Y:S02]  /*28050*/  ISETP.NE.U32.AND P1, PT, RZ, UR6, PT ;  /* 0x00000006ff007c0c */ /* 0x000fe4000bf25070 */
[----:B------:R-:W-:Y:S01]  /*28060*/  ISETP.NE.U32.AND P0, PT, RZ, UR4, PT ;  /* 0x00000004ff007c0c */ /* 0x000fe2000bf05070 */
[----:B------:R-:W3:Y:S01]  /*28070*/  LDL R6, [R1+0x88] ;  /* 0x0000880001067983 */ /* 0x000ee20000100800 */
[----:B------:R-:W-:Y:S02]  /*28080*/  ISETP.NE.AND.EX P1, PT, RZ, UR7, PT, P1 ;  /* 0x00000007ff007c0c */ /* 0x000fe4000bf25310 */
[----:B------:R-:W-:-:S02]  /*28090*/  ISETP.NE.AND.EX P0, PT, RZ, UR5, PT, P0 ;  /* 0x00000005ff007c0c */ /* 0x000fc4000bf05300 */
[----:B------:R-:W-:Y:S01]  /*280a0*/  MOV R15, RZ ;  /* 0x000000ff000f7202 */ /* 0x000fe20000000f00 */
[----:B------:R-:W1:Y:S01]  /*280b0*/  S2R R28, SR_TID.X ;  /* 0x00000000001c7919 */ /* 0x000e620000002100 */
[----:B0-----:R-:W-:Y:S01]  /*280c0*/  IADD3 R2, P2, R4, UR4, RZ ;  /* 0x0000000404027c10 */ /* 0x001fe2000ff5e0ff */
[----:B------:R-:W-:-:S03]  /*280d0*/  ULDC UR4, c[0x0][0xa88] ;  /* 0x0002a20000047ab9 */ /* 0x000fc60000000800 */
[----:B--2---:R-:W-:-:S03]  /*280e0*/  IADD3.X R3, R0, UR5, RZ, P2, !PT ;  /* 0x0000000500037c10 */ /* 0x004fc600097fe4ff */
        /* <DEDUP_REMOVED lines=12> */
[----:B--2---:R-:W-:-:S07]  /*281b0*/  IMAD.IADD R20, R20, 0x1, -R5 ;  /* 0x0000000114147824 */ /* 0x004fce00078e0a05 */
.L_x_3280:
        /* <DEDUP_REMOVED lines=9> */
[----:B0-----:R-:W-:Y:S01]  /*28250*/  IMAD R0, R20, R29, RZ ;  /* 0x0000001d14007224 */ /* 0x001fe200078e02ff */
[----:B--2---:R-:W-:-:S04]  /*28260*/  IADD3 R27, R2, -0x80, R28 ;  /* 0xffffff80021b7810 */ /* 0x004fc80007ffe01c */
[----:B------:R-:W-:-:S13]  /*28270*/  ISETP.GE.AND P0, PT, R27, R0, PT ;  /* 0x000000001b00720c */ /* 0x000fda0003f06270 */
[----:B------:R-:W-:Y:S05]  /*28280*/  @P0 BRA `(.L_x_3282) ;  /* 0x0000000000b00947 */ /* 0x000fea0003800000 */
[----:B------:R-:W2:Y:S01]  /*28290*/  LDL.LU R30, [R1+0xa4] ;  /* 0x0000a400011e7983 */ /* 0x000ea20000300800 */
        /* <DEDUP_REMOVED lines=20> */
[----:B----4-:R-:W-:Y:S02]  /*283e0*/  @P0 SHF.R.U32.HI R21, RZ, R37, R0 ;  /* 0x00000025ff150219 */ /* 0x010fe40000011600 */
[----:B------:R-:W-:Y:S01]  /*283f0*/  IADD3 R10, P0, P1, R12, R10, R15 ;  /* 0x0000000a0c0a7210 */ /* 0x000fe2000791e00f */
[----:B------:R-:W-:Y:S01]  /*28400*/  IMAD.IADD R12, R13, 0x1, R3 ;  /* 0x000000010d0c7824 */ /* 0x000fe200078e0203 */
[----:B------:R-:W-:Y:S01]  /*28410*/  IADD3 R11, R31, R11, RZ ;  /* 0x0000000b1f0b7210 */ /* 0x000fe20007ffe0ff */
[----:B------:R-:W-:-:S04]  /*28420*/  IMAD.MOV R0, RZ, RZ, -R21 ;  /* 0x000000ffff007224 */ /* 0x000fc800078e0a15 */
[----:B------:R-:W-:Y:S01]  /*28430*/  IMAD R3, R29, R0, R27 ;  /* 0x000000001d037224 */ /* 0x000fe200078e021b */
[----:B------:R-:W-:-:S04]  /*28440*/  IADD3.X R0, R12, R11, R14, P0, P1 ;  /* 0x0000000b0c007210 */ /* 0x000fc800007e240e */
[----:B------:R-:W-:Y:S02]  /*28450*/  SHF.R.S32.HI R11, RZ, 0x1f, R3 ;  /* 0x0000001fff0b7819 */ /* 0x000fe40000011403 */
[----:B--2---:R-:W-:-:S05]  /*28460*/  SEL R37, R30, RZ, P3 ;  /* 0x000000ff1e257207 */ /* 0x004fca0001800000 */
[-C--:B------:R-:W-:Y:S02]  /*28470*/  IMAD R13, R5, R37.reuse, RZ ;  /* 0x00000025050d7224 */ /* 0x080fe400078e02ff */
[----:B------:R-:W-:-:S04]  /*28480*/  IMAD.WIDE.U32 R4, R4, R37, RZ ;  /* 0x0000002504047225 */ /* 0x000fc800078e00ff */
[----:B------:R-:W-:Y:S01]  /*28490*/  IMAD.IADD R2, R13, 0x1, R5 ;  /* 0x000000010d027824 */ /* 0x000fe200078e0205 */
[----:B------:R-:W-:Y:S02]  /*284a0*/  IADD3 R4, P0, P1, R21, R10, R4 ;  /* 0x0000000a15047210 */ /* 0x000fe4000791e004 */
        /* <DEDUP_REMOVED lines=10> */
.L_x_3282:
[----:B------:R-:W-:Y:S05]  /*28550*/  BSYNC B1 ;  /* 0x0000000000017941 */ /* 0x000fea0003800000 */
.L_x_3281:
[----:B------:R-:W-:Y:S05]  /*28560*/  @P2 BRA `(.L_x_3275) ;  /* 0x0000000800a02947 */ /* 0x000fea0003800000 */
[----:B0-----:R-:W2:Y:S01]  /*28570*/  LDL.LU R8, [R1+0x50] ;  /* 0x0000500001087983 */ /* 0x001ea20000300800 */
[----:B------:R-:W0:Y:S01]  /*28580*/  LDC R9, c[0x0][0xbe8] ;  /* 0x0002fa00ff097b82 */ /* 0x000e220000000800 */
[----:B------:R-:W-:Y:S01]  /*28590*/  IADD3 R4, R28, -0x80, RZ ;  /* 0xffffff801c047810 */ /* 0x000fe20007ffe0ff */
[----:B------:R-:W-:Y:S02]  /*285a0*/  ULDC.64 UR4, c[0x0][0xaa0] ;  /* 0x0002a80000047ab9 */ /* 0x000fe40000000a00 */
[----:B------:R-:W-:Y:S01]  /*285b0*/  IMAD R0, R14, UR4, RZ ;  /* 0x000000040e007c24 */ /* 0x000fe2000f8e02ff */
[----:B------:R-:W-:Y:S01]  /*285c0*/  SHF.R.S32.HI R11, RZ, 0x1f, R4 ;  /* 0x0000001fff0b7819 */ /* 0x000fe20000011404 */
[----:B------:R-:W-:-:S04]  /*285d0*/  IMAD.WIDE.U32 R2, R15, UR4, RZ ;  /* 0x000000040f027c25 */ /* 0x000fc8000f8e00ff */
[----:B------:R-:W-:Y:S01]  /*285e0*/  IMAD R5, R15, UR5, R0 ;  /* 0x000000050f057c24 */ /* 0x000fe2000f8e0200 */
[----:B------:R-:W-:Y:S01]  /*285f0*/  LEA.HI R0, R11, R4, RZ, 0x3 ;  /* 0x000000040b007211 */ /* 0x000fe200078f18ff */
[----:B------:R-:W-:Y:S02]  /*28600*/  ULDC.64 UR4, c[0x0][0xae8] ;  /* 0x0002ba0000047ab9 */ /* 0x000fe40000000a00 */
[----:B------:R-:W-:Y:S01]  /*28610*/  IMAD.IADD R3, R3, 0x1, R5 ;  /* 0x0000000103037824 */ /* 0x000fe200078e0205 */
[----:B------:R-:W-:Y:S01]  /*28620*/  LOP3.LUT R13, R0, 0xfffffff8, RZ, 0xc0, !PT ;  /* 0xfffffff8000d7812 */ /* 0x000fe200078ec0ff */
[----:B------:R-:W-:-:S04]  /*28630*/  IMAD.WIDE.U32 R2, R220, UR4, R2 ;  /* 0x00000004dc027c25 */ /* 0x000fc8000f8e0002 */
[----:B------:R-:W-:Y:S01]  /*28640*/  IMAD.IADD R0, R4, 0x1, -R13 ;  /* 0x0000000104007824 */ /* 0x000fe200078e0a0d */
[----:B0-----:R-:W-:Y:S01]  /*28650*/  ISETP.NE.AND P0, PT, R9, 0x1, PT ;  /* 0x000000010900780c */ /* 0x001fe20003f05270 */
[----:B------:R-:W-:Y:S01]  /*28660*/  IMAD R3, R220, UR5, R3 ;  /* 0x00000005dc037c24 */ /* 0x000fe2000f8e0203 */
[----:B------:R-:W-:Y:S01]  /*28670*/  ULDC.64 UR4, c[0x0][0xaf0] ;  /* 0x0002bc0000047ab9 */ /* 0x000fe20000000a00 */
[----:B------:R-:W-:Y:S02]  /*28680*/  IMAD R0, R0, 0x20, R219 ;  /* 0x0000002000007824 */ /* 0x000fe400078e02db */
[----:B------:R-:W-:Y:S02]  /*28690*/  IMAD R4, R24, UR4, RZ ;  /* 0x0000000418047c24 */ /* 0x000fe4000f8e02ff */
[----:B------:R-:W-:-:S06]  /*286a0*/  IMAD.WIDE.U32 R2, R25, UR4, R2 ;  /* 0x0000000419027c25 */ /* 0x000fcc000f8e0002 */
[----:B------:R-:W0:Y:S08]  /*286b0*/  @P0 LDC R7, c[0x0][0xbec] ;  /* 0x0002fb00ff070b82 */ /* 0x000e300000000800 */
[----:B------:R-:W1:Y:S01]  /*286c0*/  @P0 LDC R11, c[0x0][0xbf0] ;  /* 0x0002fc00ff0b0b82 */ /* 0x000e620000000800 */
[----:B--2---:R-:W-:Y:S02]  /*286d0*/  IMAD.IADD R6, R8, 0x1, R0 ;  /* 0x0000000108067824 */ /* 0x004fe400078e0200 */
[----:B------:R-:W-:-:S02]  /*286e0*/  IMAD.IADD R10, R219, 0x1, R8 ;  /* 0x00000001db0a7824 */ /* 0x000fc400078e0208 */
[----:B0-----:R-:W-:-:S04]  /*286f0*/  @P0 IMAD.HI.U32 R0, R6, R7, RZ ;  /* 0x0000000706000227 */ /* 0x001fc800078e00ff */
[----:B------:R-:W-:Y:S01]  /*28700*/  IMAD.MOV.U32 R5, RZ, RZ, R6 ;  /* 0x000000ffff057224 */ /* 0x000fe200078e0006 */
[----:B-1----:R-:W-:Y:S01]  /*28710*/  @P0 SHF.R.U32.HI R5, RZ, R11, R0 ;  /* 0x0000000bff050219 */ /* 0x002fe20000011600 */
[----:B------:R-:W-:Y:S01]  /*28720*/  IMAD R7, R25, UR5, R4 ;  /* 0x0000000519077c24 */ /* 0x000fe2000f8e0204 */
[----:B------:R-:W-:Y:S02]  /*28730*/  ULDC.64 UR4, c[0x0][0xae0] ;  /* 0x0002b80000047ab9 */ /* 0x000fe40000000a00 */
[--C-:B------:R-:W-:Y:S02]  /*28740*/  SHF.R.S32.HI R0, RZ, 0x1f, R5.reuse ;  /* 0x0000001fff007819 */ /* 0x100fe40000011405 */
[----:B------:R-:W-:Y:S01]  /*28750*/  IADD3 R3, R3, R7, RZ ;  /* 0x0000000703037210 */ /* 0x000fe20007ffe0ff */
[----:B------:R-:W-:Y:S02]  /*28760*/  IMAD.MOV R7, RZ, RZ, -R5 ;  /* 0x000000ffff077224 */ /* 0x000fe400078e0a05 */
[----:B------:R-:W-:-:S02]  /*28770*/  IMAD R0, R0, UR4, RZ ;  /* 0x0000000400007c24 */ /* 0x000fc4000f8e02ff */
[----:B------:R-:W-:Y:S02]  /*28780*/  IMAD R7, R9, R7, R6 ;  /* 0x0000000709077224 */ /* 0x000fe400078e0206 */
[----:B------:R-:W-:-:S04]  /*28790*/  IMAD.WIDE.U32 R2, R5, UR4, R2 ;  /* 0x0000000405027c25 */ /* 0x000fc8000f8e0002 */
        /* <DEDUP_REMOVED lines=15> */
.L_x_3690:
        /* <DEDUP_REMOVED lines=26> */
.L_x_3285:
[----:B------:R-:W-:Y:S05]  /*28a30*/  BSYNC B1 ;  /* 0x0000000000017941 */ /* 0x000fea0003800000 */
.L_x_3284:
[----:B------:R-:W-:-:S03]  /*28a40*/  UMOV UR4, 0xffffffff ;  /* 0xffffffff00047882 */ /* 0x000fc60000000000 */
[----:B------:R-:W-:Y:S05]  /*28a50*/  BRA.DIV UR4, `(.L_x_3286) ;  /* 0x000000fa04307947 */ /* 0x000fea000b800000 */
[----:B-1----:R1:W3:Y:S04]  /*28a60*/  SHFL.IDX PT, R3, R2, 0x1, 0x181f ;  /* 0x00381f0002037f89 */ /* 0x0022e800000e0000 */
[----:B--2---:R1:W2:Y:S02]  /*28a70*/  SHFL.IDX PT, R14, R0, 0x1, 0x181f ;  /* 0x00381f00000e7f89 */ /* 0x0042a400000e0000 */
.L_x_3694:
        /* <DEDUP_REMOVED lines=26> */
.L_x_3288:
[----:B------:R-:W-:Y:S05]  /*28c20*/  BSYNC B1 ;  /* 0x0000000000017941 */ /* 0x000fea0003800000 */
.L_x_3287:
[----:B------:R-:W-:-:S03]  /*28c30*/  UMOV UR4, 0xffffffff ;  /* 0xffffffff00047882 */ /* 0x000fc60000000000 */
[----:B------:R-:W-:Y:S05]  /*28c40*/  BRA.DIV UR4, `(.L_x_3289) ;  /* 0x000000f604fc7947 */ /* 0x000fea000b800000 */
[----:B---3--:R3:W4:Y:S04]  /*28c50*/  SHFL.IDX PT, R3, R2, 0x2, 0x181f ;  /* 0x00581f0002037f89 */ /* 0x00872800000e0000 */
[----:B--2---:R3:W2:Y:S02]  /*28c60*/  SHFL.IDX PT, R14, R0, 0x2, 0x181f ;  /* 0x00581f00000e7f89 */ /* 0x0046a400000e0000 */
.L_x_3698:
[----:B------:R-:W-:Y:S01]  /*28c70*/  IADD3 R4, R10, 0x40, RZ ;  /* 0x000000400a047810 */ /* 0x000fe20007ffe0ff */
[----:B------:R-:W-:Y:S03]  /*28c80*/  BSSY B1, `(.L_x_3290) ;  /* 0x0000019000017945 */ /* 0x000fe60003800000 */
[----:B------:R-:W-:-:S13]  /*28c90*/  ISETP.GE.AND P0, PT, R4, R21, PT ;  /* 0x000000150400720c */ /* 0x000fda0003f06270 */
[----:B------:R-:W-:Y:S05]  /*28ca0*/  @P0 BRA `(.L_x_3291) ;  /* 0x0000000000580947 */ /* 0x000fea0003800000 */
[----:B------:R-:W5:Y:S01]  /*28cb0*/  LDL R13, [R1+0x60] ;  /* 0x00006000010d7983 */ /* 0x000f620000100800 */
[----:B------:R-:W-:-:S03]  /*28cc0*/  ULDC UR4, c[0x0][0xac8] ;  /* 0x0002b20000047ab9 */ /* 0x000fc60000000800 */
[----:B------:R-:W3:Y:S04]  /*28cd0*/  LDL R11, [R1+0x64] ;  /* 0x00006400010b7983 */ /* 0x000ee80000100800 */
[----:B------:R-:W3:Y:S04]  /*28ce0*/  LDL R15, [R1+0x84] ;  /* 0x00008400010f7983 */ /* 0x000ee80000100800 */
[----:B------:R-:W3:Y:S04]  /*28cf0*/  LDL R20, [R1+0xa0] ;  /* 0x0000a00001147983 */ /* 0x000ee80000100800 */
[----:B------:R-:W3:Y:S01]  /*28d00*/  LDL R12, [R1+0x9c] ;  /* 0x00009c00010c7983 */ /* 0x000ee20000100800 */
[----:B------:R-:W-:-:S02]  /*28d10*/  ISETP.GE.AND P3, PT, R18, UR4, PT ;  /* 0x0000000412007c0c */ /* 0x000fc4000bf66270 */
[----:B------:R-:W-:-:S11]  /*28d20*/  ISETP.GE.AND P2, PT, R218, UR4, PT ;  /* 0x00000004da007c0c */ /* 0x000fd6000bf46270 */
[-C--:B--2---:R-:W-:Y:S02]  /*28d30*/  @!P3 LEA R8, P5, R18, R14.reuse, 0x1 ;  /* 0x0000000e1208b211 */ /* 0x084fe400078a08ff */
[----:B------:R-:W-:Y:S02]  /*28d40*/  @!P2 LEA R6, P4, R218, R14, 0x1 ;  /* 0x0000000eda06a211 */ /* 0x000fe400078808ff */
[----:B----4-:R-:W-:-:S05]  /*28d50*/  @!P3 LEA.HI.X R9, R18, R3, R19, 0x1, P5 ;  /* 0x000000031209b211 */ /* 0x010fca00028f0c13 */
[----:B------:R2:W-:Y:S01]  /*28d60*/  @!P3 ST.E.128 desc[UR46][R8.64], RZ ;  /* 0x000000ff0800b985 */ /* 0x0005e2000c101d2e */
[----:B-----5:R-:W-:Y:S02]  /*28d70*/  ISETP.GE.AND P1, PT, R13, UR4, PT ;  /* 0x000000040d007c0c */ /* 0x020fe4000bf26270 */
[----:B---3--:R-:W-:Y:S02]  /*28d80*/  ISETP.GE.AND P0, PT, R11, UR4, PT ;  /* 0x000000040b007c0c */ /* 0x008fe4000bf06270 */
        /* <DEDUP_REMOVED lines=8> */
.L_x_3291:
[----:B------:R-:W-:Y:S05]  /*28e10*/  BSYNC B1 ;  /* 0x0000000000017941 */ /* 0x000fea0003800000 */
.L_x_3290:
[----:B------:R-:W-:-:S03]  /*28e20*/  UMOV UR4, 0xffffffff ;  /* 0xffffffff00047882 */ /* 0x000fc60000000000 */
[----:B------:R-:W-:Y:S05]  /*28e30*/  BRA.DIV UR4, `(.L_x_3292) ;  /* 0x000000f604c87947 */ /* 0x000fea000b800000 */
[----:B----4-:R4:W0:Y:S04]  /*28e40*/  SHFL.IDX PT, R3, R2, 0x3, 0x181f ;  /* 0x00781f0002037f89 */ /* 0x01082800000e0000 */
[----:B--2---:R4:W2:Y:S02]  /*28e50*/  SHFL.IDX PT, R14, R0, 0x3, 0x181f ;  /* 0x00781f00000e7f89 */ /* 0x0048a400000e0000 */
.L_x_3702:
[----:B01-34-:R-:W-:-:S05]  /*28e60*/  VIADD R0, R10, 0x60 ;  /* 0x000000600a007836 */ /* 0x01bfca0000000000 */
        /* <DEDUP_REMOVED lines=12> */
[----:B------:R-:W-:-:S05]  /*28f30*/  @!P3 LEA.HI.X R5, R18, R3, R19, 0x1, P5 ;  /* 0x000000031205b211 */ /* 0x000fca00028f0c13 */
        /* <DEDUP_REMOVED lines=11> */
.L_x_3275:
[----:B------:R-:W-:Y:S05]  /*28ff0*/  BSYNC B0 ;  /* 0x0000000000007941 */ /* 0x000fea0003800000 */
.L_x_3260:
[----:B------:R-:W-:Y:S02]  /*29000*/  ULDC UR4, c[0x0][0xc3c] ;  /* 0x00030f0000047ab9 */ /* 0x000fe40000000800 */
[----:B------:R-:W-:-:S13]  /*29010*/  ISETP.GE.AND P0, PT, R35, UR4, PT ;  /* 0x0000000423007c0c */ /* 0x000fda000bf06270 */
[----:B------:R-:W-:Y:S05]  /*29020*/  @!P0 BRA `(.L_x_3293) ;  /* 0xfffffd8800948947 */ /* 0x000fea000383ffff */
[----:B------:R-:W-:Y:S05]  /*29030*/  BRA `(.L_x_3057) ;  /* 0x0000008c00687947 */ /* 0x000fea0003800000 */
.L_x_3055:
[----:B------:R-:W-:-:S08]  /*29040*/  NOP ;  /* 0x0000000000007918 */ /* 0x000fd00000000000 */
[----:B------:R-:W0:-:S00]  /*29050*/  USETMAXREG.DEALLOC.CTAPOOL 0x28 ;  /* 0x00000028000079c8 */ /* 0x000e0000080e0500 */
        /* <DEDUP_REMOVED lines=15> */
[----:B------:R-:W-:Y:S02]  /*29150*/  IMAD.MOV.U32 R0, RZ, RZ, RZ ;  /* 0x000000ffff007224 */ /* 0x000fe400078e00ff */
        /* <DEDUP_REMOVED lines=42> */
.L_x_3297:
[----:B------:R-:W0:Y:S01]  /*29400*/  LDC R0, c[0x0][0xc3c] ;  /* 0x00030f00ff007b82 */ /* 0x000e220000000800 */
[----:B------:R-:W-:Y:S01]  /*29410*/  UIADD3 UR4, UR4, 0x1f, URZ ;  /* 0x0000001f04047890 */ /* 0x000fe2000fffe03f */
[----:B------:R-:W-:Y:S02]  /*29420*/  ULDC UR7, c[0x0][0xc3c] ;  /* 0x00030f0000077ab9 */ /* 0x000fe40000000800 */
[----:B-1----:R-:W-:-:S03]  /*29430*/  IMAD.U32 R19, RZ, RZ, UR7 ;  /* 0x00000007ff137e24 */ /* 0x002fc6000f8e00ff */
[----:B0-----:R-:W-:-:S13]  /*29440*/  ISETP.LE.AND P6, PT, R0, UR4, PT ;  /* 0x0000000400007c0c */ /* 0x001fda000bfc3270 */
[----:B------:R-:W-:Y:S05]  /*29450*/  @P6 BRA `(.L_x_3296) ;  /* 0x0000000800a86947 */ /* 0x000fea0003800000 */
[----:B------:R-:W-:-:S04]  /*29460*/  IADD3 R9, R7, UR4, RZ ;  /* 0x0000000407097c10 */ /* 0x000fc8000fffe0ff */
[----:B------:R-:W-:Y:S01]  /*29470*/  ISETP.GE.OR P6, PT, R9, R0, !P0 ;  /* 0x000000000900720c */ /* 0x000fe200047c6670 */
[----:B------:R-:W-:-:S12]  /*29480*/  IMAD.MOV.U32 R0, RZ, RZ, RZ ;  /* 0x000000ffff007224 */ /* 0x000fd800078e00ff */
[----:B------:R-:W0:Y:S08]  /*29490*/  @!P6 LDC.64 R4, c[0x0][0xc80] ;  /* 0x00032000ff04eb82 */ /* 0x000e300000000a00 */
[----:B------:R-:W1:Y:S01]  /*294a0*/  @!P6 LDC.64 R2, c[0x0][0xc78] ;  /* 0x00031e00ff02eb82 */ /* 0x000e620000000a00 */
[----:B0-----:R-:W-:-:S05]  /*294b0*/  @!P6 IMAD.WIDE R4, R9, 0x4, R4 ;  /* 0x000000040904e825 */ /* 0x001fca00078e0204 */
[----:B------:R-:W2:Y:S01]  /*294c0*/  @!P6 LDG.E R0, desc[UR46][R4.64] ;  /* 0x0000002e0400e981 */ /* 0x000ea2000c1e1900 */
[----:B-1----:R-:W-:-:S04]  /*294d0*/  @!P6 IMAD.WIDE R2, R9, 0x4, R2 ;  /* 0x000000040902e825 */ /* 0x002fc800078e0202 */
[----:B------:R-:W-:-:S06]  /*294e0*/  IMAD.MOV.U32 R9, RZ, RZ, RZ ;  /* 0x000000ffff097224 */ /* 0x000fcc00078e00ff */
        /* <DEDUP_REMOVED lines=22> */
.L_x_3295:
        /* <DEDUP_REMOVED lines=13> */
.L_x_3298:
[----:B-1----:R-:W-:Y:S01]  /*29720*/  IMAD R16, R16, UR5, R3 ;  /* 0x0000000510107c24 */ /* 0x002fe2000f8e0203 */
[----:B------:R-:W-:-:S04]  /*29730*/  IADD3 R19, R19, UR4, RZ ;  /* 0x0000000413137c10 */ /* 0x000fc8000fffe0ff */
[----:B0-----:R-:W-:Y:S01]  /*29740*/  IADD3 R5, -R16, UR6, RZ ;  /* 0x0000000610057c10 */ /* 0x001fe2000fffe1ff */
[----:B------:R-:W-:Y:S06]  /*29750*/  @!P1 BRA `(.L_x_3299) ;  /* 0x0000000000e89947 */ /* 0x000fec0003800000 */
[-C--:B--2---:R-:W-:Y:S02]  /*29760*/  IABS R12, R0.reuse ;  /* 0x00000000000c7213 */ /* 0x084fe40000000000 */
[----:B------:R-:W-:Y:S02]  /*29770*/  IABS R4, R9 ;  /* 0x0000000900047213 */ /* 0x000fe40000000000 */
[----:B------:R-:W0:Y:S01]  /*29780*/  I2F.RP R6, R12 ;  /* 0x0000000c00067306 */ /* 0x000e220000209400 */
[----:B------:R-:W-:-:S07]  /*29790*/  IABS R10, R0 ;  /* 0x00000000000a7213 */ /* 0x000fce0000000000 */
[----:B------:R-:W1:Y:S08]  /*297a0*/  I2F.RP R8, R4 ;  /* 0x0000000400087306 */ /* 0x000e700000209400 */
[----:B0-----:R-:W0:Y:S08]  /*297b0*/  MUFU.RCP R6, R6 ;  /* 0x0000000600067308 */ /* 0x001e300000001000 */
[----:B-1----:R-:W-:Y:S01]  /*297c0*/  MUFU.RCP R8, R8 ;  /* 0x0000000800087308 */ /* 0x002fe20000001000 */
[----:B0-----:R-:W-:Y:S01]  /*297d0*/  VIADD R2, R6, 0xffffffe ;  /* 0x0ffffffe06027836 */ /* 0x001fe20000000000 */
[----:B------:R-:W-:-:S06]  /*297e0*/  IABS R6, R5 ;  /* 0x0000000500067213 */ /* 0x000fcc0000000000 */
[----:B------:R0:W1:Y:S02]  /*297f0*/  F2I.FTZ.U32.TRUNC.NTZ R3, R2 ;  /* 0x0000000200037305 */ /* 0x000064000021f000 */
[----:B0-----:R-:W-:Y:S02]  /*29800*/  IMAD.MOV.U32 R2, RZ, RZ, RZ ;  /* 0x000000ffff027224 */ /* 0x001fe400078e00ff */
[----:B-1----:R-:W-:-:S04]  /*29810*/  IMAD.MOV R11, RZ, RZ, -R3 ;  /* 0x000000ffff0b7224 */ /* 0x002fc800078e0a03 */
[----:B------:R-:W-:-:S04]  /*29820*/  IMAD R11, R11, R12, RZ ;  /* 0x0000000c0b0b7224 */ /* 0x000fc800078e02ff */
[----:B------:R-:W-:-:S04]  /*29830*/  IMAD.HI.U32 R3, R3, R11, R2 ;  /* 0x0000000b03037227 */ /* 0x000fc800078e0002 */
[----:B------:R-:W-:Y:S01]  /*29840*/  IMAD.MOV R11, RZ, RZ, -R10 ;  /* 0x000000ffff0b7224 */ /* 0x000fe200078e0a0a */
[----:B------:R-:W-:Y:S01]  /*29850*/  IADD3 R10, R8, 0xffffffe, RZ ;  /* 0x0ffffffe080a7810 */ /* 0x000fe20007ffe0ff */
        /* <DEDUP_REMOVED lines=16> */
[----:B------:R-:W-:Y:S01]  /*29960*/  IMAD R11, R11, R4, RZ ;  /* 0x000000040b0b7224 */ /* 0x000fe200078e02ff */
[----:B------:R-:W-:Y:S01]  /*29970*/  IADD3 R10, RZ, -R2, RZ ;  /* 0x80000002ff0a7210 */ /* 0x000fe20007ffe0ff */
[----:B------:R-:W-:Y:S01]  /*29980*/  IMAD.MOV.U32 R2, RZ, RZ, RZ ;  /* 0x000000ffff027224 */ /* 0x000fe200078e00ff */
[----:B------:R-:W-:-:S03]  /*29990*/  IABS R6, R8 ;  /* 0x0000000800067213 */ /* 0x000fc60000000000 */
        /* <DEDUP_REMOVED lines=13> */
[----:B------:R-:W-:-:S06]  /*29a70*/  @P0 IADD3 R2, R2, 0x1, RZ ;  /* 0x0000000102020810 */ /* 0x000fcc0007ffe0ff */
        /* <DEDUP_REMOVED lines=8> */
.L_x_3299:
        /* <DEDUP_REMOVED lines=10> */
[----:B0-----:R-:W-:-:S06]  /*29ba0*/  IADD3 R8, R6, 0xffffffe, RZ ;  /* 0x0ffffffe06087810 */ /* 0x001fcc0007ffe0ff */
        /* <DEDUP_REMOVED lines=14> */
[----:B------:R-:W-:-:S06]  /*29c90*/  @P0 IADD3 R2, R2, 0x1, RZ ;  /* 0x0000000102020810 */ /* 0x000fcc0007ffe0ff */
        /* <DEDUP_REMOVED lines=32> */
[----:B------:R-:W-:Y:S02]  /*29ea0*/  @!P2 IADD3 R2, -R2, RZ, RZ ;  /* 0x000000ff0202a210 */ /* 0x000fe40007ffe1ff */
[----:B------:R-:W-:-:S05]  /*29eb0*/  @!P1 LOP3.LUT R2, RZ, R11, RZ, 0x33, !PT ;  /* 0x0000000bff029212 */ /* 0x000fca00078e33ff */
[----:B------:R-:W-:-:S07]  /*29ec0*/  IMAD R18, R2, R18, R3 ;  /* 0x0000001202127224 */ /* 0x000fce00078e0203 */
.L_x_3300:
[----:B------:R-:W-:-:S05]  /*29ed0*/  LOP3.LUT R17, RZ, R2, RZ, 0x33, !PT ;  /* 0x00000002ff117212 */ /* 0x000fca00078e33ff */
[----:B------:R-:W-:Y:S01]  /*29ee0*/  IMAD.IADD R17, R0, 0x1, R17 ;  /* 0x0000000100117824 */ /* 0x000fe200078e0211 */
[----:B------:R-:W-:Y:S06]  /*29ef0*/  BRA `(.L_x_3301) ;  /* 0x00000000000c7947 */ /* 0x000fec0003800000 */
.L_x_3296:
[----:B------:R-:W-:Y:S02]  /*29f00*/  IMAD.MOV.U32 R17, RZ, RZ, RZ ;  /* 0x000000ffff117224 */ /* 0x000fe400078e00ff */
[----:B------:R-:W-:Y:S02]  /*29f10*/  IMAD.U32 R16, RZ, RZ, UR6 ;  /* 0x00000006ff107e24 */ /* 0x000fe4000f8e00ff */
[----:B------:R-:W-:-:S07]  /*29f20*/  IMAD.MOV.U32 R18, RZ, RZ, RZ ;  /* 0x000000ffff127224 */ /* 0x000fce00078e00ff */
.L_x_3301:
[----:B------:R-:W-:-:S13]  /*29f30*/  ISETP.NE.AND P0, PT, R7, RZ, PT ;  /* 0x000000ff0700720c */ /* 0x000fda0003f05270 */
[----:B------:R-:W0:Y:S01]  /*29f40*/  @!P0 S2R R3, SR_CgaCtaId ;  /* 0x0000000000038919 */ /* 0x000e220000008800 */
[----:B------:R-:W-:-:S04]  /*29f50*/  @!P0 MOV R0, 0x400 ;  /* 0x0000040000008802 */ /* 0x000fc80000000f00 */
[----:B0-----:R-:W-:-:S05]  /*29f60*/  @!P0 LEA R0, R3, R0, 0x18 ;  /* 0x0000000003008211 */ /* 0x001fca00078ec0ff */
[----:B------:R2:W-:Y:S01]  /*29f70*/  @!P0 STS.128 [R0+0x388d0], R16 ;  /* 0x0388d01000008388 */ /* 0x0005e20000000c00 */
[----:B------:R-:W-:Y:S06]  /*29f80*/  BAR.ARV 0x5, 0x180 ;  /* 0x0146000000007b1d */ /* 0x000fec0000002000 */
.L_x_3294:
[----:B------:R3:W-:Y:S01]  /*29f90*/  STL [R1+0x28], RZ ;  /* 0x000028ff01007387 */ /* 0x0007e20000100800 */
[----:B------:R-:W-:Y:S01]  /*29fa0*/  ULDC UR4, c[0x0][0xc3c] ;  /* 0x00030f0000047ab9 */ /* 0x000fe20000000800 */
[----:B------:R-:W-:Y:S01]  /*29fb0*/  MOV R31, 0x1 ;  /* 0x00000001001f7802 */ /* 0x000fe20000000f00 */
[----:B------:R-:W-:Y:S01]  /*29fc0*/  IMAD.MOV.U32 R23, RZ, RZ, RZ ;  /* 0x000000ffff177224 */ /* 0x000fe200078e00ff */
[----:B-1----:R-:W-:-:S13]  /*29fd0*/  ISETP.GE.AND P0, PT, R19, UR4, PT ;  /* 0x0000000413007c0c */ /* 0x002fda000bf06270 */
[----:B---3--:R-:W-:Y:S05]  /*29fe0*/  @P0 BRA `(.L_x_3302) ;  /* 0x0000007800800947 */ /* 0x008fea0003800000 */
[----:B------:R-:W2:Y:S01]  /*29ff0*/  S2R R11, SR_TID.X ;  /* 0x00000000000b7919 */ /* 0x000ea20000002100 */
[----:B------:R-:W1:Y:S01]  /*2a000*/  S2UR UR4, SR_CgaCtaId ;  /* 0x00000000000479c3 */ /* 0x000e620000008800 */
[----:B------:R-:W-:Y:S01]  /*2a010*/  MOV R22, 0x400 ;  /* 0x0000040000167802 */ /* 0x000fe20000000f00 */
[----:B------:R-:W-:Y:S01]  /*2a020*/  IMAD.MOV.U32 R35, RZ, RZ, 0x40 ;  /* 0x00000040ff237424 */ /* 0x000fe200078e00ff */
[----:B------:R-:W-:Y:S01]  /*2a030*/  BSSY B7, `(.L_x_3302) ;  /* 0x000079b000077945 */ /* 0x000fe20003800000 */
[----:B------:R-:W-:Y:S01]  /*2a040*/  IMAD.MOV.U32 R34, RZ, RZ, 0x20 ;  /* 0x00000020ff227424 */ /* 0x000fe200078e00ff */
[----:B------:R-:W-:Y:S01]  /*2a050*/  MOV R23, RZ ;  /* 0x000000ff00177202 */ /* 0x000fe20000000f00 */
[----:B------:R-:W-:Y:S01]  /*2a060*/  IMAD.MOV.U32 R32, RZ, RZ, 0x1 ;  /* 0x00000001ff207424 */ /* 0x000fe200078e00ff */
[----:B------:R-:W-:Y:S01]  /*2a070*/  ULDC.64 UR40, c[0x0][0x198] ;  /* 0x0000660000287ab9 */ /* 0x000fe20000000a00 */
[----:B------:R-:W-:Y:S01]  /*2a080*/  IMAD.MOV.U32 R29, RZ, RZ, RZ ;  /* 0x000000ffff1d7224 */ /* 0x000fe200078e00ff */
[----:B------:R-:W-:Y:S01]  /*2a090*/  ULOP3.LUT UR39, UR36, 0x2, URZ, 0xfc, !UPT ;  /* 0x0000000224277892 */ /* 0x000fe2000f8efc3f */
[----:B------:R-:W-:Y:S01]  /*2a0a0*/  IMAD.MOV.U32 R31, RZ, RZ, 0x1 ;  /* 0x00000001ff1f7424 */ /* 0x000fe200078e00ff */
[----:B------:R-:W-:Y:S01]  /*2a0b0*/  ULOP3.LUT UR37, UR36, 0x1, URZ, 0xfc, !UPT ;  /* 0x0000000124257892 */ /* 0x000fe2000f8efc3f */
[----:B------:R-:W-:Y:S01]  /*2a0c0*/  ULDC UR38, c[0x0][0xc] ;  /* 0x0000030000267ab9 */ /* 0x000fe20000000800 */
[C---:B--2---:R-:W-:Y:S01]  /*2a0d0*/  IMAD.SHL.U32 R0, R11.reuse, 0x80, RZ ;  /* 0x000000800b007824 */ /* 0x044fe200078e00ff */
[----:B------:R-:W-:Y:S01]  /*2a0e0*/  SHF.R.U32.HI R3, RZ, 0x1, R11 ;  /* 0x00000001ff037819 */ /* 0x000fe2000001160b */
[C---:B------:R-:W-:Y:S01]  /*2a0f0*/  IMAD.SHL.U32 R4, R11.reuse, 0x10, RZ ;  /* 0x000000100b047824 */ /* 0x040fe200078e00ff */
[C---:B------:R-:W-:Y:S01]  /*2a100*/  LOP3.LUT R10, R11.reuse, 0x7f, RZ, 0xc0, !PT ;  /* 0x0000007f0b0a7812 */ /* 0x040fe200078ec0ff */
[----:B------:R-:W-:Y:S01]  /*2a110*/  IMAD.SHL.U32 R6, R11, 0x2, RZ ;  /* 0x000000020b067824 */ /* 0x000fe200078e00ff */
[----:B0-----:R-:W-:-:S02]  /*2a120*/  LOP3.LUT R2, R0, 0x380, RZ, 0xc0, !PT ;  /* 0x0000038000027812 */ /* 0x001fc400078ec0ff */
[----:B------:R-:W-:Y:S01]  /*2a130*/  LOP3.LUT R5, R4, 0x3f0, RZ, 0xc0, !PT ;  /* 0x000003f004057812 */ /* 0x000fe200078ec0ff */
[----:B------:R-:W-:Y:S01]  /*2a140*/  IMAD.SHL.U32 R7, R10, 0x40, RZ ;  /* 0x000000400a077824 */ /* 0x000fe200078e00ff */
[----:B------:R-:W-:Y:S02]  /*2a150*/  LOP3.LUT R3, R2, 0x30, R3, 0xf8, !PT ;  /* 0x0000003002037812 */ /* 0x000fe400078ef803 */
[----:B------:R-:W-:Y:S02]  /*2a160*/  LOP3.LUT R9, R5, 0x70, R6, 0x78, !PT ;  /* 0x0000007005097812 */ /* 0x000fe400078e7806 */
[----:B------:R-:W-:Y:S02]  /*2a170*/  LOP3.LUT R6, R0, 0x400, RZ, 0xc0, !PT ;  /* 0x0000040000067812 */ /* 0x000fe400078ec0ff */
[----:B------:R-:W-:Y:S02]  /*2a180*/  LOP3.LUT R5, R2, 0x10, R11, 0xf8, !PT ;  /* 0x0000001002057812 */ /* 0x000fe400078ef80b */
[----:B------:R-:W-:-:S02]  /*2a190*/  SHF.L.U32 R2, R10, 0x4, RZ ;  /* 0x000000040a027819 */ /* 0x000fc400000006ff */
[--C-:B------:R-:W-:Y:S02]  /*2a1a0*/  LOP3.LUT R3, R3, 0x70, R4.reuse, 0x78, !PT ;  /* 0x0000007003037812 */ /* 0x100fe400078e7804 */
[----:B------:R-:W-:Y:S02]  /*2a1b0*/  LOP3.LUT R6, R6, 0x1800, R7, 0xf8, !PT ;  /* 0x0000180006067812 */ /* 0x000fe400078ef807 */
[----:B------:R-:W-:Y:S02]  /*2a1c0*/  LOP3.LUT R5, R5, 0x70, R4, 0x78, !PT ;  /* 0x0000007005057812 */ /* 0x000fe400078e7804 */
[----:B------:R-:W-:Y:S02]  /*2a1d0*/  LOP3.LUT R8, R9, 0x400, R2, 0xf8, !PT ;  /* 0x0000040009087812 */ /* 0x000fe400078ef802 */
[----:B------:R-:W-:Y:S02]  /*2a1e0*/  LOP3.LUT R2, R3, 0xc00, R0, 0xf8, !PT ;  /* 0x00000c0003027812 */ /* 0x000fe400078ef800 */
[----:B------:R-:W-:-:S02]  /*2a1f0*/  LOP3.LUT R0, R6, R5, RZ, 0xfc, !PT ;  /* 0x0000000506007212 */ /* 0x000fc400078efcff */
[----:B------:R-:W-:Y:S01]  /*2a200*/  R2P PR, R11, 0x6 ;  /* 0x000000060b007804 */ /* 0x000fe20000000000 */
[----:B------:R0:W-:Y:S01]  /*2a210*/  STL [R1+0x14], R2 ;  /* 0x0000140201007387 */ /* 0x0001e20000100800 */
[----:B------:R-:W-:-:S03]  /*2a220*/  LOP3.LUT R30, R4, 0x70, RZ, 0xc0, !PT ;  /* 0x00000070041e7812 */ /* 0x000fc600078ec0ff */
[----:B------:R-:W-:Y:S01]  /*2a230*/  STL [R1+0xc], R8 ;  /* 0x00000c0801007387 */ /* 0x000fe20000100800 */
[----:B------:R-:W-:Y:S02]  /*2a240*/  SEL R35, R35, 0xffffffc0, !P2 ;  /* 0xffffffc023237807 */ /* 0x000fe40005000000 */
[----:B------:R-:W-:Y:S01]  /*2a250*/  SEL R34, R34, 0xffffffe0, !P1 ;  /* 0xffffffe022227807 */ /* 0x000fe20004800000 */
[----:B------:R1:W-:Y:S01]  /*2a260*/  STL [R1+0x10], R0 ;  /* 0x0000100001007387 */ /* 0x0003e20000100800 */
[----:B0-----:R-:W-:-:S03]  /*2a270*/  SHF.R.U32.HI R2, RZ, 0x3, R10 ;  /* 0x00000003ff027819 */ /* 0x001fc6000001160a */
[----:B------:R-:W-:Y:S01]  /*2a280*/  STL [R1+0x28], RZ ;  /* 0x000028ff01007387 */ /* 0x000fe20000100800 */
[----:B------:R-:W-:Y:S02]  /*2a290*/  LOP3.LUT R2, R2, 0x70, R4, 0xf8, !PT ;  /* 0x0000007002027812 */ /* 0x000fe400078ef804 */
[----:B------:R-:W-:Y:S01]  /*2a2a0*/  LOP3.LUT R2, R30, 0x80, RZ, 0xfc, !PT ;  /* 0x000000801e027812 */ /* 0x000fe200078efcff */
[----:B-1----:R-:W-:-:S05]  /*2a2b0*/  IMAD.U32 R0, RZ, RZ, UR4 ;  /* 0x00000004ff007e24 */ /* 0x002fca000f8e00ff */
[----:B------:R-:W-:Y:S01]  /*2a2c0*/  LEA R22, R0, R22, 0x18 ;  /* 0x0000001600167211 */ /* 0x000fe200078ec0ff */
[----:B------:R0:W-:Y:S04]  /*2a2d0*/  STL [R1+0x8], R0 ;  /* 0x0000080001007387 */ /* 0x0001e80000100800 */
[----:B0-----:R-:W-:-:S05]  /*2a2e0*/  IMAD.IADD R0, R22, 0x1, R8 ;  /* 0x0000000116007824 */ /* 0x001fca00078e0208 */
[----:B------:R0:W-:Y:S02]  /*2a2f0*/  STL [R1+0x18], R0 ;  /* 0x0000180001007387 */ /* 0x0001e40000100800 */
.L_x_3420:
[----:B-1----:R-:W1:Y:S02]  /*2a300*/  LDC.64 R24, c[0x0][0xc88] ;  /* 0x00032200ff187b82 */ /* 0x002e640000000a00 */
[----:B-1----:R-:W-:-:S06]  /*2a310*/  IMAD.WIDE R24, R19, 0x4, R24 ;  /* 0x0000000413187825 */ /* 0x002fcc00078e0218 */
[----:B0-----:R-:W0:Y:S01]  /*2a320*/  LDG.E R24, desc[UR46][R24.64] ;  /* 0x0000002e18187981 */ /* 0x001e22000c1e1900 */
[----:B------:R-:W-:Y:S05]  /*2a330*/  YIELD ;  /* 0x0000000000007946 */ /* 0x000fea0003800000 */
[----:B------:R-:W-:Y:S01]  /*2a340*/  ULDC.64 UR4, c[0x0][0xa28] ;  /* 0x00028a0000047ab9 */ /* 0x000fe20000000a00 */
[----:B------:R-:W-:Y:S01]  /*2a350*/  ULDC.64 UR8, c[0x0][0xa18] ;  /* 0x0002860000087ab9 */ /* 0x000fe20000000a00 */
[----:B------:R-:W-:Y:S01]  /*2a360*/  ISETP.NE.U32.AND P0, PT, RZ, UR4, PT ;  /* 0x00000004ff007c0c */ /* 0x000fe2000bf05070 */
[----:B------:R-:W-:Y:S01]  /*2a370*/  IMAD.MOV.U32 R37, RZ, RZ, RZ ;  /* 0x000000ffff257224 */ /* 0x000fe200078e00ff */
[----:B------:R-:W-:-:S02]  /*2a380*/  ULDC.64 UR6, c[0x0][0xa10] ;  /* 0x0002840000067ab9 */ /* 0x000fc40000000a00 */
[----:B------:R-:W-:Y:S02]  /*2a390*/  ISETP.NE.AND.EX P0, PT, RZ, UR5, PT, P0 ;  /* 0x00000005ff007c0c */ /* 0x000fe4000bf05300 */
[----:B------:R-:W-:-:S04]  /*2a3a0*/  ISETP.NE.U32.AND P2, PT, RZ, UR8, PT ;  /* 0x00000008ff007c0c */ /* 0x000fc8000bf45070 */
[----:B------:R-:W-:Y:S01]  /*2a3b0*/  ISETP.NE.AND.EX P2, PT, RZ, UR9, PT, P2 ;  /* 0x00000009ff007c0c */ /* 0x000fe2000bf45320 */
[----:B------:R-:W-:Y:S01]  /*2a3c0*/  IMAD.MOV.U32 R28, RZ, RZ, RZ ;  /* 0x000000ffff1c7224 */ /* 0x000fe200078e00ff */
[----:B0-2---:R-:W-:-:S05]  /*2a3d0*/  SHF.R.S32.HI R0, RZ, 0x1f, R24 ;  /* 0x0000001fff007819 */ /* 0x005fca0000011418 */
[C---:B------:R-:W-:Y:S01]  /*2a3e0*/  @P0 LEA R2, P1, R24.reuse, UR4, 0x2 ;  /* 0x0000000418020c11 */ /* 0x040fe2000f8210ff */
[C---:B------:R-:W-:Y:S01]  /*2a3f0*/  IMAD.SHL.U32 R25, R24.reuse, 0x4, RZ ;  /* 0x0000000418197824 */ /* 0x040fe200078e00ff */
[C-C-:B------:R-:W-:Y:S01]  /*2a400*/  SHF.L.U64.HI R26, R24.reuse, 0x2, R0.reuse ;  /* 0x00000002181a7819 */ /* 0x140fe20000010200 */
[----:B------:R0:W-:Y:S01]  /*2a410*/  STL [R1+0x24], R0 ;  /* 0x0000240001007387 */ /* 0x0001e20000100800 */
[----:B------:R-:W-:Y:S01]  /*2a420*/  @P0 LEA.HI.X R3, R24, UR5, R0, 0x2, P1 ;  /* 0x0000000518030c11 */ /* 0x000fe200088f1400 */
[----:B------:R-:W-:-:S04]  /*2a430*/  ULDC.64 UR4, c[0x0][0xa00] ;  /* 0x0002800000047ab9 */ /* 0x000fc80000000a00 */
[----:B------:R1:W5:Y:S01]  /*2a440*/  @P0 LDG.E R37, desc[UR46][R2.64] ;  /* 0x0000002e02250981 */ /* 0x000362000c1e1900 */
[----:B------:R-:W-:Y:S02]  /*2a450*/  ISETP.NE.U32.AND P0, PT, RZ, UR4, PT ;  /* 0x00000004ff007c0c */ /* 0x000fe4000bf05070 */
[----:B------:R-:W-:Y:S02]  /*2a460*/  ISETP.NE.U32.AND P1, PT, RZ, UR6, PT ;  /* 0x00000006ff007c0c */ /* 0x000fe4000bf25070 */
[----:B------:R-:W-:Y:S02]  /*2a470*/  ISETP.NE.AND.EX P0, PT, RZ, UR5, PT, P0 ;  /* 0x00000005ff007c0c */ /* 0x000fe4000bf05300 */
[----:B------:R-:W-:Y:S02]  /*2a480*/  ISETP.NE.AND.EX P1, PT, RZ, UR7, PT, P1 ;  /* 0x00000007ff007c0c */ /* 0x000fe4000bf25310 */
[C---:B------:R-:W-:Y:S02]  /*2a490*/  IADD3 R4, P4, R25.reuse, UR6, RZ ;  /* 0x0000000619047c10 */ /* 0x040fe4000ff9e0ff */
[----:B-1----:R-:W-:Y:S01]  /*2a4a0*/  IADD3 R2, P3, R25, UR4, RZ ;  /* 0x0000000419027c10 */ /* 0x002fe2000ff7e0ff */
[----:B------:R-:W-:Y:S01]  /*2a4b0*/  ULDC UR4, c[0x0][0x288] ;  /* 0x0000a20000047ab9 */ /* 0x000fe20000000800 */
[----:B0-----:R-:W-:-:S02]  /*2a4c0*/  MOV R0, RZ ;  /* 0x000000ff00007202 */ /* 0x001fc40000000f00 */
[C---:B------:R-:W-:Y:S02]  /*2a4d0*/  IADD3.X R3, R26.reuse, UR5, RZ, P3, !PT ;  /* 0x000000051a037c10 */ /* 0x040fe40009ffe4ff */
[----:B------:R-:W-:Y:S01]  /*2a4e0*/  @P2 IADD3 R6, P3, R25, UR8, RZ ;  /* 0x0000000819062c10 */ /* 0x000fe2000ff7e0ff */
[----:B------:R-:W-:Y:S01]  /*2a4f0*/  IMAD.U32 R8, RZ, RZ, UR4 ;  /* 0x00000004ff087e24 */ /* 0x000fe2000f8e00ff */
[C---:B------:R-:W-:Y:S01]  /*2a500*/  IADD3.X R5, R26.reuse, UR7, RZ, P4, !PT ;  /* 0x000000071a057c10 */ /* 0x040fe2000a7fe4ff */
[----:B------:R-:W5:Y:S01]  /*2a510*/  @P0 LDG.E R28, desc[UR46][R2.64] ;  /* 0x0000002e021c0981 */ /* 0x000f62000c1e1900 */
[----:B------:R-:W-:Y:S01]  /*2a520*/  @P2 IADD3.X R7, R26, UR9, RZ, P3, !PT ;  /* 0x000000091a072c10 */ /* 0x000fe20009ffe4ff */
[----:B------:R-:W-:Y:S02]  /*2a530*/  ULDC.64 UR4, c[0x0][0x418] ;  /* 0x0001060000047ab9 */ /* 0x000fe40000000a00 */
[----:B------:R-:W5:Y:S04]  /*2a540*/  @P1 LDG.E R0, desc[UR46][R4.64] ;  /* 0x0000002e04001981 */ /* 0x000f68000c1e1900 */
        /* <DEDUP_REMOVED lines=9> */
[----:B--2---:R0:W-:Y:S01]  /*2a5e0*/  STL [R1+0x1c], R8 ;  /* 0x00001c0801007387 */ /* 0x0041e20000100800 */
[----:B------:R-:W-:Y:S02]  /*2a5f0*/  IMAD.MOV.U32 R9, RZ, RZ, R8 ;  /* 0x000000ffff097224 */ /* 0x000fe400078e0008 */
[----:B0-----:R-:W-:Y:S01]  /*2a600*/  IMAD.U32 R8, RZ, RZ, UR4 ;  /* 0x00000004ff087e24 */ /* 0x001fe2000f8e00ff */
[----:B------:R-:W-:Y:S06]  /*2a610*/  @P2 BRA `(.L_x_3303) ;  /* 0x0000000000142947 */ /* 0x000fec0003800000 */
[----:B------:R-:W-:Y:S05]  /*2a620*/  @!P0 BRA `(.L_x_3303) ;  /* 0x0000000000108947 */ /* 0x000fea0003800000 */
[----:B------:R-:W2:Y:S04]  /*2a630*/  LDG.E R7, desc[UR46][R2.64] ;  /* 0x0000002e02077981 */ /* 0x000ea8000c1e1900 */
[----:B------:R-:W2:Y:S02]  /*2a640*/  LDG.E R2, desc[UR46][R2.64+0x4] ;  /* 0x0000042e02027981 */ /* 0x000ea4000c1e1900 */
[----:B--2---:R-:W-:-:S05]  /*2a650*/  IMAD.IADD R9, R2, 0x1, -R7 ;  /* 0x0000000102097824 */ /* 0x004fca00078e0a07 */
[----:B------:R0:W-:Y:S02]  /*2a660*/  STL [R1+0x1c], R9 ;  /* 0x00001c0901007387 */ /* 0x0001e40000100800 */
.L_x_3303:
[----:B------:R-:W-:Y:S01]  /*2a670*/  ULDC.64 UR4, c[0x0][0xa20] ;  /* 0x0002880000047ab9 */ /* 0x000fe20000000a00 */
[C---:B------:R-:W-:Y:S02]  /*2a680*/  LOP3.LUT R7, R18.reuse, 0xff000000, RZ, 0xc0, !PT ;  /* 0xff00000012077812 */ /* 0x040fe400078ec0ff */
[----:B------:R-:W-:Y:S02]  /*2a690*/  ISETP.NE.U32.AND P0, PT, RZ, UR4, PT ;  /* 0x00000004ff007c0c */ /* 0x000fe4000bf05070 */
[----:B------:R-:W-:Y:S02]  /*2a6a0*/  SHF.R.U32.HI R7, RZ, 0x8, R7 ;  /* 0x00000008ff077819 */ /* 0x000fe40000011607 */
[----:B------:R-:W-:Y:S02]  /*2a6b0*/  ISETP.NE.AND.EX P0, PT, RZ, UR5, PT, P0 ;  /* 0x00000005ff007c0c */ /* 0x000fe4000bf05300 */
[C---:B------:R-:W-:Y:S02]  /*2a6c0*/  LOP3.LUT R2, R18.reuse, 0xff0000, RZ, 0xc0, !PT ;  /* 0x00ff000012027812 */ /* 0x040fe400078ec0ff */
        /* <DEDUP_REMOVED lines=8> */
.L_x_3304:
[----:B------:R-:W-:Y:S02]  /*2a750*/  ULDC.64 UR4, c[0x0][0xa08] ;  /* 0x0002820000047ab9 */ /* 0x000fe40000000a00 */
[----:B------:R-:W-:-:S04]  /*2a760*/  ISETP.NE.U32.AND P0, PT, RZ, UR4, PT ;  /* 0x00000004ff007c0c */ /* 0x000fc8000bf05070 */
[----:B------:R-:W-:-:S13]  /*2a770*/  ISETP.NE.AND.EX P0, PT, RZ, UR5, PT, P0 ;  /* 0x00000005ff007c0c */ /* 0x000fda000bf05300 */
[----:B------:R-:W-:Y:S05]  /*2a780*/  @!P0 BRA `(.L_x_3305) ;  /* 0x0000000000148947 */ /* 0x000fea0003800000 */
[----:B------:R-:W1:Y:S02]  /*2a790*/  LDC.64 R2, c[0x0][0xa08] ;  /* 0x00028200ff027b82 */ /* 0x000e640000000a00 */
[----:B-1----:R-:W-:-:S05]  /*2a7a0*/  IMAD.WIDE R2, R33, 0x4, R2 ;  /* 0x0000000421027825 */ /* 0x002fca00078e0202 */
[----:B------:R-:W2:Y:S04]  /*2a7b0*/  LDG.E R8, desc[UR46][R2.64] ;  /* 0x0000002e02087981 */ /* 0x000ea8000c1e1900 */
[----:B------:R-:W2:Y:S02]  /*2a7c0*/  LDG.E R2, desc[UR46][R2.64+0x4] ;  /* 0x0000042e02027981 */ /* 0x000ea4000c1e1900 */
[----:B--2---:R-:W-:-:S07]  /*2a7d0*/  IMAD.IADD R8, R2, 0x1, -R8 ;  /* 0x0000000102087824 */ /* 0x004fce00078e0a08 */
.L_x_3305:
[----:B-1----:R-:W2:Y:S01]  /*2a7e0*/  @P1 LDG.E R2, desc[UR46][R4.64] ;  /* 0x0000002e04021981 */ /* 0x002ea2000c1e1900 */
[----:B------:R-:W1:Y:S03]  /*2a7f0*/  LDC R3, c[0x0][0x448] ;  /* 0x00011200ff037b82 */ /* 0x000e660000000800 */
[----:B------:R3:W2:Y:S01]  /*2a800*/  @P1 LDG.E R5, desc[UR46][R4.64+0x4] ;  /* 0x0000042e04051981 */ /* 0x0006a2000c1e1900 */
[----:B------:R-:W-:Y:S01]  /*2a810*/  BSSY B0, `(.L_x_3306) ;  /* 0x0000037000007945 */ /* 0x000fe20003800000 */
[----:B------:R-:W-:Y:S02]  /*2a820*/  LOP3.LUT R36, R7, 0xff, RZ, 0xc0, !PT ;  /* 0x000000ff07247812 */ /* 0x000fe400078ec0ff */
[----:B-1----:R-:W-:-:S13]  /*2a830*/  ISETP.NE.AND P0, PT, R3, 0x1, PT ;  /* 0x000000010300780c */ /* 0x002fda0003f05270 */
[----:B---3--:R-:W1:Y:S08]  /*2a840*/  @P0 LDC R4, c[0x0][0x44c] ;  /* 0x00011300ff040b82 */ /* 0x008e700000000800 */
[----:B------:R-:W3:Y:S01]  /*2a850*/  @P0 LDC R3, c[0x0][0x450] ;  /* 0x00011400ff030b82 */ /* 0x000ee20000000800 */
[----:B--2---:R-:W-:Y:S02]  /*2a860*/  @P1 IMAD.IADD R6, R5, 0x1, -R2 ;  /* 0x0000000105061824 */ /* 0x004fe400078e0a02 */
[----:B------:R-:W-:-:S02]  /*2a870*/  IMAD.SHL.U32 R2, R17, 0x80, RZ ;  /* 0x0000008011027824 */ /* 0x000fc400078e00ff */
[----:B-----5:R-:W-:Y:S02]  /*2a880*/  IMAD.IADD R5, R8, 0x1, -R37 ;  /* 0x0000000108057824 */ /* 0x020fe400078e0a25 */
[----:B------:R-:W-:-:S03]  /*2a890*/  VIADD R2, R2, 0x7f ;  /* 0x0000007f02027836 */ /* 0x000fc60000000000 */
[----:B------:R-:W-:Y:S01]  /*2a8a0*/  IADD3 R27, R5, R6, RZ ;  /* 0x00000006051b7210 */ /* 0x000fe20007ffe0ff */
[----:B-1----:R-:W-:-:S03]  /*2a8b0*/  @P0 IMAD.HI.U32 R4, R2, R4, RZ ;  /* 0x0000000402040227 */ /* 0x002fc600078e00ff */
[C---:B------:R-:W-:Y:S02]  /*2a8c0*/  IADD3 R20, R27.reuse, 0x80, -R9 ;  /* 0x000000801b147810 */ /* 0x040fe40007ffe809 */
[----:B---3--:R-:W-:Y:S01]  /*2a8d0*/  @P0 SHF.R.U32.HI R2, RZ, R3, R4 ;  /* 0x00000003ff020219 */ /* 0x008fe20000011604 */
[----:B------:R-:W-:-:S04]  /*2a8e0*/  VIADD R3, R27, 0x7f ;  /* 0x0000007f1b037836 */ /* 0x000fc80000000000 */
[----:B------:R-:W-:Y:S01]  /*2a8f0*/  IMAD.IADD R2, R20, 0x1, R2 ;  /* 0x0000000114027824 */ /* 0x000fe200078e0202 */
[----:B------:R-:W-:-:S04]  /*2a900*/  SHF.R.S32.HI R4, RZ, 0x1f, R3 ;  /* 0x0000001fff047819 */ /* 0x000fc80000011403 */
[----:B------:R-:W-:Y:S02]  /*2a910*/  LEA.HI R4, R4, R3, RZ, 0x7 ;  /* 0x0000000304047211 */ /* 0x000fe400078f38ff */
[----:B------:R-:W-:Y:S02]  /*2a920*/  SHF.R.S32.HI R3, RZ, 0x1f, R2 ;  /* 0x0000001fff037819 */ /* 0x000fe40000011402 */
[----:B------:R-:W-:Y:S02]  /*2a930*/  SHF.R.S32.HI R21, RZ, 0x7, R4 ;  /* 0x00000007ff157819 */ /* 0x000fe40000011404 */
[----:B------:R-:W-:Y:S01]  /*2a940*/  LEA.HI R3, R3, R2, RZ, 0x7 ;  /* 0x0000000203037211 */ /* 0x000fe200078f38ff */
[----:B------:R-:W-:Y:S01]  /*2a950*/  IMAD.MOV.U32 R2, RZ, RZ, RZ ;  /* 0x000000ffff027224 */ /* 0x000fe200078e00ff */
[----:B------:R-:W-:Y:S02]  /*2a960*/  SHF.R.U32.HI R4, RZ, 0x10, R7 ;  /* 0x00000010ff047819 */ /* 0x000fe40000011607 */
[----:B------:R-:W-:-:S04]  /*2a970*/  SHF.R.S32.HI R3, RZ, 0x7, R3 ;  /* 0x00000007ff037819 */ /* 0x000fc80000011403 */
[----:B------:R-:W-:-:S04]  /*2a980*/  VIMNMX R8, R21, R3, PT ;  /* 0x0000000315087248 */ /* 0x000fc80003fe0100 */
[----:B------:R-:W-:-:S13]  /*2a990*/  ISETP.GE.AND P0, PT, R8, 0x1, PT ;  /* 0x000000010800780c */ /* 0x000fda0003f06270 */
[----:B------:R-:W-:Y:S05]  /*2a9a0*/  @!P0 BRA `(.L_x_3307) ;  /* 0x0000000000748947 */ /* 0x000fea0003800000 */
[----:B------:R-:W-:Y:S01]  /*2a9b0*/  ISETP.NE.AND P0, PT, R4, RZ, PT ;  /* 0x000000ff0400720c */ /* 0x000fe20003f05270 */
[----:B------:R-:W-:-:S03]  /*2a9c0*/  ULDC UR4, c[0x0][0x9f0] ;  /* 0x00027c0000047ab9 */ /* 0x000fc60000000800 */
[----:B------:R-:W-:-:S04]  /*2a9d0*/  SEL R7, R4, UR4, P0 ;  /* 0x0000000404077c07 */ /* 0x000fc80008000000 */
[----:B0-----:R-:W-:Y:S02]  /*2a9e0*/  IABS R9, R7 ;  /* 0x0000000700097213 */ /* 0x001fe40000000000 */
[----:B------:R-:W-:Y:S02]  /*2a9f0*/  IADD3 R10, R7, -0x1, R8 ;  /* 0xffffffff070a7810 */ /* 0x000fe40007ffe008 */
[----:B------:R-:W0:Y:S08]  /*2aa00*/  I2F.RP R2, R9 ;  /* 0x0000000900027306 */ /* 0x000e300000209400 */
[----:B0-----:R-:W0:Y:S02]  /*2aa10*/  MUFU.RCP R2, R2 ;  /* 0x0000000200027308 */ /* 0x001e240000001000 */
[----:B0-----:R-:W-:-:S06]  /*2aa20*/  VIADD R2, R2, 0xffffffe ;  /* 0x0ffffffe02027836 */ /* 0x001fcc0000000000 */
[----:B------:R0:W1:Y:S02]  /*2aa30*/  F2I.FTZ.U32.TRUNC.NTZ R3, R2 ;  /* 0x0000000200037305 */ /* 0x000064000021f000 */
[----:B0-----:R-:W-:-:S04]  /*2aa40*/  LOP3.LUT R2, R10, R7, RZ, 0x3c, !PT ;  /* 0x000000070a027212 */ /* 0x001fc800078e3cff */
[----:B------:R-:W-:Y:S01]  /*2aa50*/  ISETP.GE.AND P3, PT, R2, RZ, PT ;  /* 0x000000ff0200720c */ /* 0x000fe20003f66270 */
[----:B-1----:R-:W-:-:S04]  /*2aa60*/  IMAD.MOV R2, RZ, RZ, -R3 ;  /* 0x000000ffff027224 */ /* 0x002fc800078e0a03 */
[----:B------:R-:W-:Y:S01]  /*2aa70*/  IMAD R11, R2, R9, RZ ;  /* 0x00000009020b7224 */ /* 0x000fe200078e02ff */
[----:B------:R-:W-:-:S05]  /*2aa80*/  MOV R2, RZ ;  /* 0x000000ff00027202 */ /* 0x000fca0000000f00 */
[----:B------:R-:W-:Y:S01]  /*2aa90*/  IMAD.HI.U32 R11, R3, R11, R2 ;  /* 0x0000000b030b7227 */ /* 0x000fe200078e0002 */
[----:B------:R-:W-:Y:S02]  /*2aaa0*/  IABS R2, R7 ;  /* 0x0000000700027213 */ /* 0x000fe40000000000 */
[----:B------:R-:W-:-:S03]  /*2aab0*/  IABS R3, R10 ;  /* 0x0000000a00037213 */ /* 0x000fc60000000000 */
[----:B------:R-:W-:-:S04]  /*2aac0*/  IMAD.MOV R2, RZ, RZ, -R2 ;  /* 0x000000ffff027224 */ /* 0x000fc800078e0a02 */
        /* <DEDUP_REMOVED lines=8> */
[----:B------:R-:W-:-:S05]  /*2ab50*/  @P0 VIADD R2, R2, 0x1 ;  /* 0x0000000102020836 */ /* 0x000fca0000000000 */
[----:B------:R-:W-:Y:S02]  /*2ab60*/  @!P3 IADD3 R2, -R2, RZ, RZ ;  /* 0x000000ff0202b210 */ /* 0x000fe40007ffe1ff */
[----:B------:R-:W-:-:S07]  /*2ab70*/  @!P2 LOP3.LUT R2, RZ, R7, RZ, 0x33, !PT ;  /* 0x00000007ff02a212 */ /* 0x000fce00078e33ff */
.L_x_3307:
[----:B------:R-:W-:Y:S05]  /*2ab80*/  BSYNC B0 ;  /* 0x0000000000007941 */ /* 0x000fea0003800000 */
.L_x_3306:
[-C--:B------:R-:W-:Y:S01]  /*2ab90*/  IMAD R3, R36, R2.reuse, RZ ;  /* 0x0000000224037224 */ /* 0x080fe200078e02ff */
[----:B------:R-:W-:Y:S04]  /*2aba0*/  BSSY B0, `(.L_x_3308) ;  /* 0x0000112000007945 */ /* 0x000fe80003800000 */
[C---:B------:R-:W-:Y:S01]  /*2abb0*/  VIADDMNMX R2, R3.reuse, R2, R8, PT ;  /* 0x0000000203027246 */ /* 0x040fe20003800108 */
[----:B------:R-:W-:-:S04]  /*2abc0*/  IMAD R3, R3, 0x80, -R5 ;  /* 0x0000008003037824 */ /* 0x000fc800078e0a05 */
[----:B------:R-:W-:Y:S01]  /*2abd0*/  IMAD R2, R2, 0x80, -R5 ;  /* 0x0000008002027824 */ /* 0x000fe200078e0a05 */
[----:B------:R-:W-:-:S04]  /*2abe0*/  VIMNMX R3, RZ, R3, !PT ;  /* 0x00000003ff037248 */ /* 0x000fc80007fe0100 */
[----:B------:R-:W-:Y:S02]  /*2abf0*/  VIMNMX R2, R2, R6, PT ;  /* 0x0000000602027248 */ /* 0x000fe40003fe0100 */
[----:B------:R-:W-:Y:S02]  /*2ac00*/  SHF.R.U32.HI R5, RZ, 0x7, R3 ;  /* 0x00000007ff057819 */ /* 0x000fe40000011603 */
[----:B------:R-:W-:-:S13]  /*2ac10*/  ISETP.GT.AND P0, PT, R2, R3, PT ;  /* 0x000000030200720c */ /* 0x000fda0003f04270 */
        /* <DEDUP_REMOVED lines=11> */
[----:B------:R-:W1:Y:S02]  /*2acd0*/  S2R R6, SR_TID.X ;  /* 0x0000000000067919 */ /* 0x000e640000002100 */
[----:B-1----:R-:W-:-:S04]  /*2ace0*/  SHF.R.U32.HI R6, RZ, 0x5, R6 ;  /* 0x00000005ff067819 */ /* 0x002fc80000011606 */
[----:B------:R-:W-:-:S05]  /*2acf0*/  LOP3.LUT R6, R6, 0x3, RZ, 0xc0, !PT ;  /* 0x0000000306067812 */ /* 0x000fca00078ec0ff */
[----:B------:R1:W2:Y:S02]  /*2ad00*/  SHFL.IDX PT, R14, R6, RZ, 0x1f ;  /* 0x00001fff060e7589 */ /* 0x0002a400000e0000 */
.L_x_3705:
[----:B--2---:R-:W-:Y:S02]  /*2ad10*/  ISETP.NE.AND P0, PT, R14, RZ, PT ;  /* 0x000000ff0e00720c */ /* 0x004fe40003f05270 */
[----:B------:R-:W-:-:S11]  /*2ad20*/  PLOP3.LUT P6, PT, PT, PT, PT, 0x8, 0x0 ;  /* 0x000000000000781c */ /* 0x000fd60003fce170 */
[----:B------:R-:W-:Y:S05]  /*2ad30*/  @P0 BRA `(.L_x_3311) ;  /* 0x00000000000c0947 */ /* 0x000fea0003800000 */
[----:B------:R-:W-:-:S03]  /*2ad40*/  UMOV UR4, 0xffffffff ;  /* 0xffffffff00047882 */ /* 0x000fc60000000000 */
[----:B------:R-:W-:Y:S05]  /*2ad50*/  BRA.DIV UR4, `(.L_x_3312) ;  /* 0x000000da047c7947 */ /* 0x000fea000b800000 */
[----:B------:R-:W-:-:S13]  /*2ad60*/  ELECT P6, URZ, PT ;  /* 0x00000000003f782f */ /* 0x000fda00038c0000 */
.L_x_3311:
[----:B-1----:R-:W2:Y:S01]  /*2ad70*/  LDL R6, [R1+0x28] ;  /* 0x0000280001067983 */ /* 0x002ea20000100800 */
[----:B------:R-:W-:Y:S01]  /*2ad80*/  BSSY B1, `(.L_x_3313) ;  /* 0x0000008000017945 */ /* 0x000fe20003800000 */
[----:B--2---:R-:W-:-:S05]  /*2ad90*/  VIADD R6, R6, 0x1 ;  /* 0x0000000106067836 */ /* 0x004fca0000000000 */
[----:B------:R-:W-:-:S04]  /*2ada0*/  LEA.HI R7, R6, R6, RZ, 0x1 ;  /* 0x0000000606077211 */ /* 0x000fc800078f08ff */
[----:B------:R-:W-:-:S04]  /*2adb0*/  LOP3.LUT R7, R7, 0xfffffffe, RZ, 0xc0, !PT ;  /* 0xfffffffe07077812 */ /* 0x000fc800078ec0ff */
[----:B------:R-:W-:-:S04]  /*2adc0*/  IADD3 R6, R6, -R7, RZ ;  /* 0x8000000706067210 */ /* 0x000fc80007ffe0ff */
[----:B------:R-:W-:-:S04]  /*2add0*/  SHF.L.U32 R6, R6, 0x1f, RZ ;  /* 0x0000001f06067819 */ /* 0x000fc800000006ff */
[----:B------:R-:W1:Y:S02]  /*2ade0*/  SYNCS.PHASECHK.TRANS64.TRYWAIT P0, [R22+URZ+0x38820], R6 ;  /* 0x03882006160075a7 */ /* 0x000e64000800017f */
[----:B-1----:R-:W-:Y:S05]  /*2adf0*/  @!P0 BRA `(.L_x_3314) ;  /* 0x000000d800748947 */ /* 0x002fea0003800000 */
.L_x_3708:
[----:B------:R-:W-:Y:S05]  /*2ae00*/  BSYNC B1 ;  /* 0x0000000000017941 */ /* 0x000fea0003800000 */
.L_x_3313:
[----:B------:R-:W-:Y:S04]  /*2ae10*/  BSSY B1, `(.L_x_3315) ;  /* 0x000006c000017945 */ /* 0x000fe80003800000 */
[----:B------:R-:W-:Y:S05]  /*2ae20*/  @!P6 BRA `(.L_x_3316) ;  /* 0x0000000400a8e947 */ /* 0x000fea0003800000 */
[----:B------:R-:W-:Y:S01]  /*2ae30*/  IMAD R10, R29, 0x8, R22 ;  /* 0x000000081d0a7824 */ /* 0x000fe200078e0216 */
[----:B0-----:R-:W-:Y:S01]  /*2ae40*/  SHF.L.U32 R9, R32, 0x1f, RZ ;  /* 0x0000001f20097819 */ /* 0x001fe200000006ff */
[----:B------:R-:W0:Y:S01]  /*2ae50*/  S2R R7, SR_TID.X ;  /* 0x0000000000077919 */ /* 0x000e220000002100 */
[----:B------:R-:W-:Y:S02]  /*2ae60*/  BSSY B2, `(.L_x_3317) ;  /* 0x0000005000027945 */ /* 0x000fe40003800000 */
[----:B------:R-:W2:Y:S01]  /*2ae70*/  SYNCS.PHASECHK.TRANS64.TRYWAIT P0, [R10+URZ+0x388a0], R9 ;  /* 0x0388a0090a0075a7 */ /* 0x000ea2000800017f */
[----:B0-----:R-:W-:-:S04]  /*2ae80*/  LOP3.LUT R7, R7, 0x7f, RZ, 0xc0, !PT ;  /* 0x0000007f07077812 */ /* 0x001fc800078ec0ff */
[----:B------:R-:W-:Y:S01]  /*2ae90*/  ISETP.NE.AND P1, PT, R7, RZ, PT ;  /* 0x000000ff0700720c */ /* 0x000fe20003f25270 */
[----:B--2---:R-:W-:-:S12]  /*2aea0*/  @!P0 BRA `(.L_x_3318) ;  /* 0x000000d8005c8947 */ /* 0x004fd80003800000 */
.L_x_3709:
[----:B------:R-:W-:Y:S05]  /*2aeb0*/  BSYNC B2 ;  /* 0x0000000000027941 */ /* 0x000fea0003800000 */
.L_x_3317:
[----:B------:R-:W-:Y:S04]  /*2aec0*/  BSSY B2, `(.L_x_3319) ;  /* 0x0000009000027945 */ /* 0x000fe80003800000 */
[----:B------:R-:W-:Y:S05]  /*2aed0*/  @P1 BRA `(.L_x_3320) ;  /* 0x00000000001c1947 */ /* 0x000fea0003800000 */
[----:B-1----:R-:W1:Y:S02]  /*2aee0*/  S2R R6, SR_TID.X ;  /* 0x0000000000067919 */ /* 0x002e640000002100 */
[----:B-1----:R-:W-:Y:S01]  /*2aef0*/  LOP3.LUT R7, R6, 0x1f, RZ, 0xc0, !PT ;  /* 0x0000001f06077812 */ /* 0x002fe200078ec0ff */
[----:B------:R-:W-:-:S03]  /*2af00*/  IMAD.MOV.U32 R6, RZ, RZ, 0x8000 ;  /* 0x00008000ff067424 */ /* 0x000fc600078e00ff */
[----:B------:R-:W-:Y:S01]  /*2af10*/  ISETP.NE.AND P0, PT, R7, RZ, PT ;  /* 0x000000ff0700720c */ /* 0x000fe20003f05270 */
[----:B------:R2:W-:-:S12]  /*2af20*/  SYNCS.ARRIVE.TRANS64 RZ, [R10+URZ+0x38890], R6 ;  /* 0x038890060aff79a7 */ /* 0x0005d8000800003f */
[----:B--2---:R-:W-:Y:S05]  /*2af30*/  @!P0 BRA `(.L_x_3320) ;  /* 0x0000000000048947 */ /* 0x004fea0003800000 */
[----:B------:R-:W-:Y:S01]  /*2af40*/  BPT.TRAP 0x1 ;  /* 0x000000040000795c */ /* 0x000fe20000300000 */
.L_x_3320:
[----:B------:R-:W-:Y:S05]  /*2af50*/  BSYNC B2 ;  /* 0x0000000000027941 */ /* 0x000fea0003800000 */
.L_x_3319:
[----:B------:R-:W-:Y:S01]  /*2af60*/  IMAD.MOV.U32 R15, RZ, RZ, RZ ;  /* 0x000000ffff0f7224 */ /* 0x000fe200078e00ff */
[----:B------:R-:W-:Y:S01]  /*2af70*/  UIADD3 UR4, UP0, UR40, 0x570, URZ ;  /* 0x0000057028047890 */ /* 0x000fe2000ff1e03f */
[----:B------:R-:W-:Y:S01]  /*2af80*/  IMAD R7, R3, 0x80, R0 ;  /* 0x0000008003077824 */ /* 0x000fe200078e0200 */
[----:B------:R-:W-:Y:S01]  /*2af90*/  PLOP3.LUT P0, PT, PT, PT, PT, 0x80, 0x0 ;  /* 0x000000000000781c */ /* 0x000fe20003f0f070 */
[----:B------:R-:W-:Y:S01]  /*2afa0*/  IMAD R8, R29, 0x8000, R22 ;  /* 0x000080001d087824 */ /* 0x000fe200078e0216 */
[----:B------:R-:W-:Y:S01]  /*2afb0*/  R2UR UR10, R15 ;  /* 0x000000000f0a72ca */ /* 0x000fe200000e0000 */
[----:B-1----:R-:W-:Y:S01]  /*2afc0*/  VIADD R6, R10, 0x38890 ;  /* 0x000388900a067836 */ /* 0x002fe20000000000 */
[----:B------:R-:W-:Y:S01]  /*2afd0*/  IADD3 R7, R7, -0x80, RZ ;  /* 0xffffff8007077810 */ /* 0x000fe20007ffe0ff */
[----:B------:R-:W-:Y:S01]  /*2afe0*/  VIADD R11, R8, 0x28400 ;  /* 0x00028400080b7836 */ /* 0x000fe20000000000 */
[----:B------:R-:W-:Y:S01]  /*2aff0*/  UIADD3.X UR5, URZ, UR41, URZ, UP0, !UPT ;  /* 0x000000293f057290 */ /* 0x000fe200087fe43f */
[----:B------:R-:W-:Y:S01]  /*2b000*/  UMOV UR6, 0x0 ;  /* 0x0000000000067882 */ /* 0x000fe20000000000 */
[----:B------:R-:W-:-:S10]  /*2b010*/  UMOV UR7, 0x12f00000 ;  /* 0x12f0000000077882 */ /* 0x000fd40000000000 */
.L_x_3321:
        /* <DEDUP_REMOVED lines=10> */
[----:B------:R-:W-:Y:S01]  /*2b0c0*/  IMAD.MOV.U32 R14, RZ, RZ, 0x80 ;  /* 0x00000080ff0e7424 */ /* 0x000fe200078e00ff */
[----:B------:R-:W-:Y:S01]  /*2b0d0*/  PLOP3.LUT P0, PT, PT, PT, PT, 0x80, 0x0 ;  /* 0x000000000000781c */ /* 0x000fe20003f0f070 */
[----:B------:R-:W-:Y:S01]  /*2b0e0*/  VIADD R11, R8, 0x2c400 ;  /* 0x0002c400080b7836 */ /* 0x000fe20000000000 */
[----:B------:R-:W-:Y:S01]  /*2b0f0*/  UMOV UR6, 0x0 ;  /* 0x0000000000067882 */ /* 0x000fe20000000000 */
[----:B------:R-:W-:Y:S01]  /*2b100*/  UMOV UR7, 0x12f00000 ;  /* 0x12f0000000077882 */ /* 0x000fe20000000000 */
[----:B------:R-:W-:-:S15]  /*2b110*/  R2UR UR10, R14 ;  /* 0x000000000e0a72ca */ /* 0x000fde00000e0000 */
.L_x_3322:
        /* <DEDUP_REMOVED lines=10> */
[----:B------:R-:W1:Y:S01]  /*2b1c0*/  SYNCS.PHASECHK.TRANS64.TRYWAIT P0, [R10+URZ+0x388c0], R9 ;  /* 0x0388c0090a0075a7 */ /* 0x000e62000800017f */
[----:B------:R-:W-:Y:S04]  /*2b1d0*/  BSSY B2, `(.L_x_3323) ;  /* 0x0000002000027945 */ /* 0x000fe80003800000 */
[----:B-1----:R-:W-:Y:S05]  /*2b1e0*/  @!P0 BRA `(.L_x_3324) ;  /* 0x000000d400a08947 */ /* 0x002fea0003800000 */
.L_x_3710:
[----:B------:R-:W-:Y:S05]  /*2b1f0*/  BSYNC B2 ;  /* 0x0000000000027941 */ /* 0x000fea0003800000 */
.L_x_3323:
        /* <DEDUP_REMOVED lines=11> */
.L_x_3326:
[----:B------:R-:W-:Y:S05]  /*2b2b0*/  BSYNC B2 ;  /* 0x0000000000027941 */ /* 0x000fea0003800000 */
.L_x_3325:
        /* <DEDUP_REMOVED lines=8> */
.L_x_3327:
        /* <DEDUP_REMOVED lines=15> */
.L_x_3328:
        /* <DEDUP_REMOVED lines=9> */
[----:B--2---:R-:W-:Y:S05]  /*2b4c0*/  @P0 BRA.U.ANY `(.L_x_3328) ;  /* 0xfffffffd00d80947 */ /* 0x004fea000393ffff */
.L_x_3316:
[----:B------:R-:W-:Y:S05]  /*2b4d0*/  BSYNC B1 ;  /* 0x0000000000017941 */ /* 0x000fea0003800000 */
.L_x_3315:
[----:B------:R-:W-:Y:S01]  /*2b4e0*/  IADD3 R10, R3, -0x2, RZ ;  /* 0xfffffffe030a7810 */ /* 0x000fe20007ffe0ff */
[----:B------:R-:W-:Y:S01]  /*2b4f0*/  VIADD R29, R29, 0x1 ;  /* 0x000000011d1d7836 */ /* 0x000fe20000000000 */
[----:B------:R-:W-:Y:S02]  /*2b500*/  PLOP3.LUT P0, PT, PT, PT, PT, 0x8, 0x0 ;  /* 0x000000000000781c */ /* 0x000fe40003f0e170 */
[----:B------:R-:W-:Y:S02]  /*2b510*/  ISETP.GE.AND P2, PT, R10, R5, PT ;  /* 0x000000050a00720c */ /* 0x000fe40003f46270 */
[----:B------:R-:W-:-:S04]  /*2b520*/  ISETP.NE.AND P1, PT, R29, 0x2, PT ;  /* 0x000000021d00780c */ /* 0x000fc80003f25270 */
[----:B------:R-:W-:Y:S02]  /*2b530*/  SEL R3, RZ, 0x1, P1 ;  /* 0x00000001ff037807 */ /* 0x000fe40000800000 */
[----:B------:R-:W-:Y:S02]  /*2b540*/  SEL R29, R29, RZ, P1 ;  /* 0x000000ff1d1d7207 */ /* 0x000fe40000800000 */
[----:B------:R-:W-:-:S03]  /*2b550*/  LOP3.LUT R32, R32, R3, RZ, 0x3c, !PT ;  /* 0x0000000320207212 */ /* 0x000fc600078e3cff */
[----:B------:R-:W-:Y:S05]  /*2b560*/  @!P2 BRA `(.L_x_3309) ;  /* 0x0000000400d4a947 */ /* 0x000fea0003800000 */
.L_x_3343:
[----:B------:R-:W-:Y:S05]  /*2b570*/  YIELD ;  /* 0x0000000000007946 */ /* 0x000fea0003800000 */
[----:B------:R-:W-:Y:S04]  /*2b580*/  BSSY B1, `(.L_x_3329) ;  /* 0x000006b000017945 */ /* 0x000fe80003800000 */
[----:B------:R-:W-:Y:S05]  /*2b590*/  @!P6 BRA `(.L_x_3330) ;  /* 0x0000000400a4e947 */ /* 0x000fea0003800000 */
[----:B0-----:R-:W-:Y:S01]  /*2b5a0*/  IMAD R9, R29, 0x8, R22 ;  /* 0x000000081d097824 */ /* 0x001fe200078e0216 */
[----:B------:R-:W-:Y:S01]  /*2b5b0*/  SHF.L.U32 R8, R32, 0x1f, RZ ;  /* 0x0000001f20087819 */ /* 0x000fe200000006ff */
[----:B------:R-:W0:Y:S01]  /*2b5c0*/  S2R R3, SR_TID.X ;  /* 0x0000000000037919 */ /* 0x000e220000002100 */
[----:B------:R-:W-:Y:S02]  /*2b5d0*/  BSSY B2, `(.L_x_3331) ;  /* 0x0000005000027945 */ /* 0x000fe40003800000 */
[----:B------:R-:W2:Y:S01]  /*2b5e0*/  SYNCS.PHASECHK.TRANS64.TRYWAIT P1, [R9+URZ+0x388a0], R8 ;  /* 0x0388a008090075a7 */ /* 0x000ea2000802017f */
[----:B0-----:R-:W-:-:S04]  /*2b5f0*/  LOP3.LUT R3, R3, 0x7f, RZ, 0xc0, !PT ;  /* 0x0000007f03037812 */ /* 0x001fc800078ec0ff */
[----:B------:R-:W-:Y:S01]  /*2b600*/  ISETP.NE.AND P2, PT, R3, RZ, PT ;  /* 0x000000ff0300720c */ /* 0x000fe20003f45270 */
[----:B--2---:R-:W-:-:S12]  /*2b610*/  @!P1 BRA `(.L_x_3332) ;  /* 0x000000d000a89947 */ /* 0x004fd80003800000 */
.L_x_3711:
[----:B------:R-:W-:Y:S05]  /*2b620*/  BSYNC B2 ;  /* 0x0000000000027941 */ /* 0x000fea0003800000 */
.L_x_3331:
[----:B------:R-:W-:Y:S04]  /*2b630*/  BSSY B2, `(.L_x_3333) ;  /* 0x0000009000027945 */ /* 0x000fe80003800000 */
[----:B------:R-:W-:Y:S05]  /*2b640*/  @P2 BRA `(.L_x_3334) ;  /* 0x00000000001c2947 */ /* 0x000fea0003800000 */
[----:B------:R-:W1:Y:S02]  /*2b650*/  S2R R3, SR_TID.X ;  /* 0x0000000000037919 */ /* 0x000e640000002100 */
[----:B-1----:R-:W-:Y:S01]  /*2b660*/  LOP3.LUT R6, R3, 0x1f, RZ, 0xc0, !PT ;  /* 0x0000001f03067812 */ /* 0x002fe200078ec0ff */
[----:B------:R-:W-:-:S03]  /*2b670*/  IMAD.MOV.U32 R3, RZ, RZ, 0x8000 ;  /* 0x00008000ff037424 */ /* 0x000fc600078e00ff */
[----:B------:R-:W-:Y:S01]  /*2b680*/  ISETP.NE.AND P1, PT, R6, RZ, PT ;  /* 0x000000ff0600720c */ /* 0x000fe20003f25270 */
[----:B------:R2:W-:-:S12]  /*2b690*/  SYNCS.ARRIVE.TRANS64 RZ, [R9+URZ+0x38890], R3 ;  /* 0x0388900309ff79a7 */ /* 0x0005d8000800003f */
[----:B--2---:R-:W-:Y:S05]  /*2b6a0*/  @!P1 BRA `(.L_x_3334) ;  /* 0x0000000000049947 */ /* 0x004fea0003800000 */
[----:B------:R-:W-:Y:S01]  /*2b6b0*/  BPT.TRAP 0x1 ;  /* 0x000000040000795c */ /* 0x000fe20000300000 */
.L_x_3334:
[----:B------:R-:W-:Y:S05]  /*2b6c0*/  BSYNC B2 ;  /* 0x0000000000027941 */ /* 0x000fea0003800000 */
.L_x_3333:
[----:B------:R-:W-:Y:S01]  /*2b6d0*/  IMAD.MOV.U32 R14, RZ, RZ, RZ ;  /* 0x000000ffff0e7224 */ /* 0x000fe200078e00ff */
[----:B------:R-:W-:Y:S01]  /*2b6e0*/  UIADD3 UR4, UP0, UR40, 0x570, URZ ;  /* 0x0000057028047890 */ /* 0x000fe2000ff1e03f */
[----:B------:R-:W-:Y:S01]  /*2b6f0*/  IMAD R7, R29, 0x8000, R22 ;  /* 0x000080001d077824 */ /* 0x000fe200078e0216 */
[----:B------:R-:W-:Y:S01]  /*2b700*/  PLOP3.LUT P1, PT, PT, PT, PT, 0x80, 0x0 ;  /* 0x000000000000781c */ /* 0x000fe20003f2f070 */
[----:B-1----:R-:W-:Y:S01]  /*2b710*/  IMAD R6, R10, 0x80, R0 ;  /* 0x000000800a067824 */ /* 0x002fe200078e0200 */
[----:B------:R-:W-:Y:S01]  /*2b720*/  R2UR UR10, R14 ;  /* 0x000000000e0a72ca */ /* 0x000fe200000e0000 */
[----:B------:R-:W-:Y:S01]  /*2b730*/  VIADD R11, R7, 0x28400 ;  /* 0x00028400070b7836 */ /* 0x000fe20000000000 */
[----:B------:R-:W-:Y:S01]  /*2b740*/  IADD3 R3, R9, 0x38890, RZ ;  /* 0x0003889009037810 */ /* 0x000fe20007ffe0ff */
[----:B------:R-:W-:Y:S01]  /*2b750*/  UIADD3.X UR5, URZ, UR41, URZ, UP0, !UPT ;  /* 0x000000293f057290 */ /* 0x000fe200087fe43f */
[----:B------:R-:W-:Y:S01]  /*2b760*/  UMOV UR6, 0x0 ;  /* 0x0000000000067882 */ /* 0x000fe20000000000 */
[----:B------:R-:W-:-:S10]  /*2b770*/  UMOV UR7, 0x12f00000 ;  /* 0x12f0000000077882 */ /* 0x000fd40000000000 */
.L_x_3335:
        /* <DEDUP_REMOVED lines=16> */
.L_x_3336:
        /* <DEDUP_REMOVED lines=13> */
.L_x_3712:
[----:B------:R-:W-:Y:S05]  /*2b950*/  BSYNC B2 ;  /* 0x0000000000027941 */ /* 0x000fea0003800000 */
.L_x_3337:
[----:B------:R-:W-:Y:S01]  /*2b960*/  BSSY B2, `(.L_x_3339) ;  /* 0x000000b000027945 */ /* 0x000fe20003800000 */
[----:B------:R-:W-:Y:S02]  /*2b970*/  IMAD.MOV.U32 R12, RZ, RZ, 0x0 ;  /* 0x00000000ff0c7424 */ /* 0x000fe400078e00ff */
[----:B------:R-:W-:Y:S01]  /*2b980*/  IMAD.MOV.U32 R13, RZ, RZ, 0x12f00000 ;  /* 0x12f00000ff0d7424 */ /* 0x000fe200078e00ff */
[----:B------:R-:W-:Y:S06]  /*2b990*/  @P2 BRA `(.L_x_3340) ;  /* 0x00000000001c2947 */ /* 0x000fec0003800000 */
[----:B------:R-:W2:Y:S02]  /*2b9a0*/  S2R R3, SR_TID.X ;  /* 0x0000000000037919 */ /* 0x000ea40000002100 */
[----:B--2---:R-:W-:Y:S02]  /*2b9b0*/  LOP3.LUT R11, R3, 0x1f, RZ, 0xc0, !PT ;  /* 0x0000001f030b7812 */ /* 0x004fe400078ec0ff */
[----:B------:R-:W-:Y:S02]  /*2b9c0*/  MOV R3, 0x8000 ;  /* 0x0000800000037802 */ /* 0x000fe40000000f00 */
[----:B------:R-:W-:Y:S02]  /*2b9d0*/  ISETP.NE.AND P1, PT, R11, RZ, PT ;  /* 0x000000ff0b00720c */ /* 0x000fe40003f25270 */
[----:B------:R2:W-:Y:S11]  /*2b9e0*/  SYNCS.ARRIVE.TRANS64 RZ, [R9+URZ+0x388b0], R3 ;  /* 0x0388b00309ff79a7 */ /* 0x0005f6000800003f */
[----:B--2---:R-:W-:Y:S05]  /*2b9f0*/  @!P1 BRA `(.L_x_3340) ;  /* 0x0000000000049947 */ /* 0x004fea0003800000 */
[----:B------:R-:W-:Y:S01]  /*2ba00*/  BPT.TRAP 0x1 ;  /* 0x000000040000795c */ /* 0x000fe20000300000 */
.L_x_3340:
[----:B------:R-:W-:Y:S05]  /*2ba10*/  BSYNC B2 ;  /* 0x0000000000027941 */ /* 0x000fea0003800000 */
.L_x_3339:
        /* <DEDUP_REMOVED lines=8> */
.L_x_3341:
        /* <DEDUP_REMOVED lines=15> */
.L_x_3342:
        /* <DEDUP_REMOVED lines=10> */
.L_x_3330:
[----:B------:R-:W-:Y:S05]  /*2bc30*/  BSYNC B1 ;  /* 0x0000000000017941 */ /* 0x000fea0003800000 */
.L_x_3329:
[C---:B------:R-:W-:Y:S01]  /*2bc40*/  ISETP.GT.AND P2, PT, R10.reuse, R5, PT ;  /* 0x000000050a00720c */ /* 0x040fe20003f44270 */
[----:B------:R-:W-:Y:S02]  /*2bc50*/  VIADD R29, R29, 0x1 ;  /* 0x000000011d1d7836 */ /* 0x000fe40000000000 */
[----:B------:R-:W-:-:S03]  /*2bc60*/  VIADD R10, R10, 0xffffffff ;  /* 0xffffffff0a0a7836 */ /* 0x000fc60000000000 */
[----:B------:R-:W-:-:S04]  /*2bc70*/  ISETP.NE.AND P1, PT, R29, 0x2, PT ;  /* 0x000000021d00780c */ /* 0x000fc80003f25270 */
[----:B------:R-:W-:Y:S02]  /*2bc80*/  SEL R3, RZ, 0x1, P1 ;  /* 0x00000001ff037807 */ /* 0x000fe40000800000 */
[----:B------:R-:W-:Y:S02]  /*2bc90*/  SEL R29, R29, RZ, P1 ;  /* 0x000000ff1d1d7207 */ /* 0x000fe40000800000 */
[----:B------:R-:W-:Y:S01]  /*2bca0*/  LOP3.LUT R32, R32, R3, RZ, 0x3c, !PT ;  /* 0x0000000320207212 */ /* 0x000fe200078e3cff */
[----:B------:R-:W-:Y:S06]  /*2bcb0*/  @P2 BRA `(.L_x_3343) ;  /* 0xfffffff8002c2947 */ /* 0x000fec000383ffff */
.L_x_3309:
[----:B------:R-:W-:Y:S05]  /*2bcc0*/  BSYNC B0 ;  /* 0x0000000000007941 */ /* 0x000fea0003800000 */
.L_x_3308:
[----:B------:R-:W2:Y:S01]  /*2bcd0*/  LDC R0, c[0x0][0x448] ;  /* 0x00011200ff007b82 */ /* 0x000ea20000000800 */
[----:B------:R-:W-:Y:S01]  /*2bce0*/  LEA R2, R17, 0x7f, 0x7 ;  /* 0x0000007f11027811 */ /* 0x000fe200078e38ff */
[----:B------:R-:W-:Y:S06]  /*2bcf0*/  @!P0 WARPSYNC.ALL ;  /* 0x0000000000008948 */ /* 0x000fec0003800000 */
[----:B------:R-:W-:Y:S01]  /*2bd00*/  @!P0 BAR.SYNC.DEFER_BLOCKING 0xc, 0x180 ;  /* 0x0306000000008b1d */ /* 0x000fe20000010000 */
[----:B------:R-:W-:-:S05]  /*2bd10*/  ISETP.NE.AND P2, PT, R4, RZ, PT ;  /* 0x000000ff0400720c */ /* 0x000fca0003f45270 */
[----:B------:R-:W-:Y:S08]  /*2bd20*/  BSSY B0, `(.L_x_3344) ;  /* 0x0000029000007945 */ /* 0x000ff00003800000 */
[----:B------:R-:W3:Y:S01]  /*2bd30*/  @!P2 LDC R4, c[0x0][0x9f0] ;  /* 0x00027c00ff04ab82 */ /* 0x000ee20000000800 */
[----:B--2---:R-:W-:-:S13]  /*2bd40*/  ISETP.NE.AND P1, PT, R0, 0x1, PT ;  /* 0x000000010000780c */ /* 0x004fda0003f25270 */
[----:B------:R-:W2:Y:S08]  /*2bd50*/  @P1 LDC R3, c[0x0][0x44c] ;  /* 0x00011300ff031b82 */ /* 0x000eb00000000800 */
[----:B------:R-:W4:Y:S01]  /*2bd60*/  @P1 LDC R0, c[0x0][0x450] ;  /* 0x00011400ff001b82 */ /* 0x000f220000000800 */
[----:B--2---:R-:W-:-:S05]  /*2bd70*/  @P1 IMAD.HI.U32 R3, R2, R3, RZ ;  /* 0x0000000302031227 */ /* 0x004fca00078e00ff */
[----:B----4-:R-:W-:-:S04]  /*2bd80*/  @P1 SHF.R.U32.HI R2, RZ, R0, R3 ;  /* 0x00000000ff021219 */ /* 0x010fc80000011603 */
[----:B------:R-:W-:-:S04]  /*2bd90*/  IADD3 R2, R20, R2, RZ ;  /* 0x0000000214027210 */ /* 0x000fc80007ffe0ff */
[----:B------:R-:W-:-:S04]  /*2bda0*/  SHF.R.S32.HI R0, RZ, 0x1f, R2 ;  /* 0x0000001fff007819 */ /* 0x000fc80000011402 */
[----:B------:R-:W-:-:S04]  /*2bdb0*/  LEA.HI R0, R0, R2, RZ, 0x7 ;  /* 0x0000000200007211 */ /* 0x000fc800078f38ff */
[----:B------:R-:W-:-:S04]  /*2bdc0*/  SHF.R.S32.HI R0, RZ, 0x7, R0 ;  /* 0x00000007ff007819 */ /* 0x000fc80000011400 */
[----:B------:R-:W-:Y:S01]  /*2bdd0*/  VIMNMX R21, R21, R0, PT ;  /* 0x0000000015157248 */ /* 0x000fe20003fe0100 */
[----:B------:R-:W-:-:S03]  /*2bde0*/  IMAD.MOV.U32 R0, RZ, RZ, RZ ;  /* 0x000000ffff007224 */ /* 0x000fc600078e00ff */
[----:B------:R-:W-:-:S13]  /*2bdf0*/  ISETP.GE.AND P1, PT, R21, 0x1, PT ;  /* 0x000000011500780c */ /* 0x000fda0003f26270 */
[----:B---3--:R-:W-:Y:S05]  /*2be00*/  @!P1 BRA `(.L_x_3345) ;  /* 0x0000000000689947 */ /* 0x008fea0003800000 */
[-C--:B------:R-:W-:Y:S02]  /*2be10*/  IABS R0, R4.reuse ;  /* 0x0000000400007213 */ /* 0x080fe40000000000 */
[----:B-1----:R-:W-:Y:S02]  /*2be20*/  IABS R6, R4 ;  /* 0x0000000400067213 */ /* 0x002fe40000000000 */
[----:B------:R-:W1:Y:S03]  /*2be30*/  I2F.RP R2, R0 ;  /* 0x0000000000027306 */ /* 0x000e660000209400 */
[----:B------:R-:W-:-:S05]  /*2be40*/  IMAD.MOV R6, RZ, RZ, -R6 ;  /* 0x000000ffff067224 */ /* 0x000fca00078e0a06 */
[----:B-1----:R-:W1:Y:S02]  /*2be50*/  MUFU.RCP R2, R2 ;  /* 0x0000000200027308 */ /* 0x002e640000001000 */
[----:B-1----:R-:W-:-:S06]  /*2be60*/  VIADD R2, R2, 0xffffffe ;  /* 0x0ffffffe02027836 */ /* 0x002fcc0000000000 */
[----:B------:R-:W1:Y:S02]  /*2be70*/  F2I.FTZ.U32.TRUNC.NTZ R3, R2 ;  /* 0x0000000200037305 */ /* 0x000e64000021f000 */
[----:B-1----:R-:W-:-:S04]  /*2be80*/  IMAD.MOV R2, RZ, RZ, -R3 ;  /* 0x000000ffff027224 */ /* 0x002fc800078e0a03 */
[----:B------:R-:W-:Y:S02]  /*2be90*/  IMAD R5, R2, R0, RZ ;  /* 0x0000000002057224 */ /* 0x000fe400078e02ff */
[----:B------:R-:W-:-:S04]  /*2bea0*/  IMAD.MOV.U32 R2, RZ, RZ, RZ ;  /* 0x000000ffff027224 */ /* 0x000fc800078e00ff */
        /* <DEDUP_REMOVED lines=16> */
.L_x_3345:
[----:B------:R-:W-:Y:S05]  /*2bfb0*/  BSYNC B0 ;  /* 0x0000000000007941 */ /* 0x000fea0003800000 */
.L_x_3344:
[----:B------:R-:W-:-:S05]  /*2bfc0*/  IMAD R36, R36, R0, RZ ;  /* 0x0000000024247224 */ /* 0x000fca00078e02ff */
[----:B------:R-:W-:-:S04]  /*2bfd0*/  VIADDMNMX R2, R36, R0, R21, PT ;  /* 0x0000000024027246 */ /* 0x000fc80003800115 */
[----:B------:R-:W-:Y:S01]  /*2bfe0*/  ISETP.GT.AND P0, PT, R2, R36, PT ;  /* 0x000000240200720c */ /* 0x000fe20003f04270 */
[----:B------:R2:W-:-:S12]  /*2bff0*/  STL [R1+0x20], R2 ;  /* 0x0000200201007387 */ /* 0x0005d80000100800 */
[----:B--2---:R-:W-:Y:S05]  /*2c000*/  @P0 BRA `(.L_x_3346) ;  /* 0x0000000000440947 */ /* 0x004fea0003800000 */
[----:B------:R-:W2:Y:S02]  /*2c010*/  S2R R2, SR_TID.X ;  /* 0x0000000000027919 */ /* 0x000ea40000002100 */
[----:B--2---:R-:W-:-:S04]  /*2c020*/  LOP3.LUT R2, R2, 0x7f, RZ, 0xc0, !PT ;  /* 0x0000007f02027812 */ /* 0x004fc800078ec0ff */
[----:B------:R-:W-:-:S13]  /*2c030*/  ISETP.NE.AND P0, PT, R2, RZ, PT ;  /* 0x000000ff0200720c */ /* 0x000fda0003f05270 */
[----:B------:R-:W-:Y:S05]  /*2c040*/  @P0 BRA `(.L_x_3347) ;  /* 0x0000004800480947 */ /* 0x000fea0003800000 */
[----:B------:R-:W2:Y:S01]  /*2c050*/  S2R R5, SR_LANEID ;  /* 0x0000000000057919 */ /* 0x000ea20000000000 */
[----:B------:R-:W-:Y:S01]  /*2c060*/  VOTEU.ANY UR4, UPT, PT ;  /* 0x0000000000047886 */ /* 0x000fe200038e0100 */
[----:B------:R-:W3:Y:S01]  /*2c070*/  LDC.64 R2, c[0x0][0xc60] ;  /* 0x00031800ff027b82 */ /* 0x000ee20000000a00 */
[----:B------:R-:W2:Y:S02]  /*2c080*/  FLO.U32 R0, UR4 ;  /* 0x0000000400007d00 */ /* 0x000ea400080e0000 */
[----:B--2---:R-:W-:-:S06]  /*2c090*/  ISETP.EQ.U32.AND P0, PT, R0, R5, PT ;  /* 0x000000050000720c */ /* 0x004fcc0003f02070 */
[----:B------:R-:W3:Y:S07]  /*2c0a0*/  POPC R5, UR4 ;  /* 0x0000000400057d09 */ /* 0x000eee0008000000 */
[----:B---3--:R-:W2:Y:S01]  /*2c0b0*/  @P0 ATOMG.E.ADD.STRONG.GPU PT, R3, desc[UR46][R2.64], R5 ;  /* 0x00000005020309a8 */ /* 0x008ea200081ee1ee */
[----:B------:R-:W3:Y:S02]  /*2c0c0*/  S2R R4, SR_LTMASK ;  /* 0x0000000000047919 */ /* 0x000ee40000003900 */
[----:B---3--:R-:W-:-:S04]  /*2c0d0*/  LOP3.LUT R4, R4, UR4, RZ, 0xc0, !PT ;  /* 0x0000000404047c12 */ /* 0x008fc8000f8ec0ff */
[----:B------:R-:W3:Y:S01]  /*2c0e0*/  POPC R7, R4 ;  /* 0x0000000400077309 */ /* 0x000ee20000000000 */
[----:B--2---:R-:W3:Y:S02]  /*2c0f0*/  SHFL.IDX PT, R0, R3, R0, 0x1f ;  /* 0x00001f0003007589 */ /* 0x004ee400000e0000 */
[----:B---3--:R-:W-:Y:S01]  /*2c100*/  IADD3 R16, R0, UR38, R7 ;  /* 0x0000002600107c10 */ /* 0x008fe2000fffe007 */
[----:B------:R-:W-:Y:S06]  /*2c110*/  BRA `(.L_x_3347) ;  /* 0x0000004800147947 */ /* 0x000fec0003800000 */
.L_x_3346:
        /* <DEDUP_REMOVED lines=10> */
[----:B------:R-:W2:Y:S01]  /*2c1c0*/  LDC.64 R2, c[0x4][R2] ;  /* 0x0100000002027b82 */ /* 0x000ea20000000a00 */
[----:B-1----:R-:W-:Y:S01]  /*2c1d0*/  IMAD.U32 R6, RZ, RZ, UR8 ;  /* 0x00000008ff067e24 */ /* 0x002fe2000f8e00ff */
[----:B------:R-:W-:Y:S01]  /*2c1e0*/  MOV R8, 0x70 ;  /* 0x0000007000087802 */ /* 0x000fe20000000f00 */
[----:B------:R-:W-:Y:S02]  /*2c1f0*/  IMAD.U32 R7, RZ, RZ, UR9 ;  /* 0x00000009ff077e24 */ /* 0x000fe4000f8e00ff */
[----:B------:R-:W-:-:S02]  /*2c200*/  IMAD.U32 R10, RZ, RZ, UR4 ;  /* 0x00000004ff0a7e24 */ /* 0x000fc4000f8e00ff */
[----:B------:R-:W-:Y:S02]  /*2c210*/  IMAD.U32 R11, RZ, RZ, UR5 ;  /* 0x00000005ff0b7e24 */ /* 0x000fe4000f8e00ff */
[----:B------:R-:W-:Y:S02]  /*2c220*/  IMAD.MOV.U32 R12, RZ, RZ, 0x1 ;  /* 0x00000001ff0c7424 */ /* 0x000fe400078e00ff */
[----:B------:R-:W-:-:S07]  /*2c230*/  IMAD.MOV.U32 R13, RZ, RZ, RZ ;  /* 0x000000ffff0d7224 */ /* 0x000fce00078e00ff */
[----:B------:R-:W-:-:S07]  /*2c240*/  LEPC R20, `(.L_x_3349) ;  /* 0x000000001014794e */ /* 0x000fce0000000000 */
[----:B0-2---:R-:W-:Y:S05]  /*2c250*/  CALL.ABS.NOINC R2 ;  /* 0x0000000002007343 */ /* 0x005fea0003c00000 */
.L_x_3349:
[----:B------:R-:W-:Y:S05]  /*2c260*/  BSYNC B6 ;  /* 0x0000000000067941 */ /* 0x000fea0003800000 */
.L_x_3348:
        /* <DEDUP_REMOVED lines=8> */
[----:B--2---:R-:W-:Y:S01]  /*2c2f0*/  MOV R2, 0x0 ;  /* 0x0000000000027802 */ /* 0x004fe20000000f00 */
[----:B------:R-:W-:Y:S01]  /*2c300*/  ULDC.64 UR6, c[0x4][0xc0] ;  /* 0x0100300000067ab9 */ /* 0x000fe20000000a00 */
[----:B------:R-:W-:Y:S01]  /*2c310*/  ULDC.64 UR8, c[0x4][0xc8] ;  /* 0x0100320000087ab9 */ /* 0x000fe20000000a00 */
[----:B------:R-:W-:Y:S01]  /*2c320*/  ULDC.64 UR4, c[0x4][0x10] ;  /* 0x0100040000047ab9 */ /* 0x000fe20000000a00 */
[----:B------:R-:W-:Y:S01]  /*2c330*/  IMAD.U32 R4, RZ, RZ, UR6 ;  /* 0x00000006ff047e24 */ /* 0x000fe2000f8e00ff */
[----:B-1----:R-:W-:Y:S01]  /*2c340*/  MOV R6, UR8 ;  /* 0x0000000800067c02 */ /* 0x002fe20008000f00 */
[----:B------:R-:W1:Y:S01]  /*2c350*/  LDC.64 R2, c[0x4][R2] ;  /* 0x0100000002027b82 */ /* 0x000e620000000a00 */
[----:B------:R-:W-:Y:S01]  /*2c360*/  IMAD.U32 R5, RZ, RZ, UR7 ;  /* 0x00000007ff057e24 */ /* 0x000fe2000f8e00ff */
[----:B------:R-:W-:Y:S01]  /*2c370*/  MOV R13, RZ ;  /* 0x000000ff000d7202 */ /* 0x000fe20000000f00 */
[----:B------:R-:W-:Y:S02]  /*2c380*/  IMAD.U32 R7, RZ, RZ, UR9 ;  /* 0x00000009ff077e24 */ /* 0x000fe4000f8e00ff */
[----:B------:R-:W-:-:S02]  /*2c390*/  IMAD.U32 R10, RZ, RZ, UR4 ;  /* 0x00000004ff0a7e24 */ /* 0x000fc4000f8e00ff */
[----:B------:R-:W-:Y:S02]  /*2c3a0*/  IMAD.U32 R11, RZ, RZ, UR5 ;  /* 0x00000005ff0b7e24 */ /* 0x000fe4000f8e00ff */
[----:B------:R-:W-:Y:S02]  /*2c3b0*/  IMAD.MOV.U32 R8, RZ, RZ, 0x70 ;  /* 0x00000070ff087424 */ /* 0x000fe400078e00ff */
[----:B------:R-:W-:-:S07]  /*2c3c0*/  IMAD.MOV.U32 R12, RZ, RZ, 0x1 ;  /* 0x00000001ff0c7424 */ /* 0x000fce00078e00ff */
[----:B------:R-:W-:-:S07]  /*2c3d0*/  LEPC R20, `(.L_x_3351) ;  /* 0x000000001014794e */ /* 0x000fce0000000000 */
[----:B01----:R-:W-:Y:S05]  /*2c3e0*/  CALL.ABS.NOINC R2 ;  /* 0x0000000002007343 */ /* 0x003fea0003c00000 */
.L_x_3351:
[----:B------:R-:W-:Y:S05]  /*2c3f0*/  BSYNC B6 ;  /* 0x0000000000067941 */ /* 0x000fea0003800000 */
.L_x_3350:
[----:B------:R-:W-:Y:S01]  /*2c400*/  VIADD R0, R22, 0x400 ;  /* 0x0000040016007836 */ /* 0x000fe20000000000 */
[----:B------:R-:W-:Y:S04]  /*2c410*/  BSSY B6, `(.L_x_3352) ;  /* 0x0000013000067945 */ /* 0x000fe80003800000 */
[----:B------:R-:W-:-:S13]  /*2c420*/  LOP3.LUT P0, RZ, R0, 0x3ff, RZ, 0xc0, !PT ;  /* 0x000003ff00ff7812 */ /* 0x000fda000780c0ff */
[----:B------:R-:W-:Y:S05]  /*2c430*/  @!P0 BRA `(.L_x_3353) ;  /* 0x0000000000408947 */ /* 0x000fea0003800000 */
[----:B--2---:R-:W-:Y:S01]  /*2c440*/  MOV R2, 0x0 ;  /* 0x0000000000027802 */ /* 0x004fe20000000f00 */
[----:B------:R-:W-:Y:S01]  /*2c450*/  ULDC.64 UR6, c[0x4][0xc0] ;  /* 0x0100300000067ab9 */ /* 0x000fe20000000a00 */
[----:B------:R-:W-:Y:S01]  /*2c460*/  ULDC.64 UR8, c[0x4][0xc8] ;  /* 0x0100320000087ab9 */ /* 0x000fe20000000a00 */
[----:B------:R-:W-:Y:S01]  /*2c470*/  ULDC.64 UR4, c[0x4][0x18] ;  /* 0x0100060000047ab9 */ /* 0x000fe20000000a00 */
[----:B------:R-:W-:Y:S01]  /*2c480*/  IMAD.U32 R4, RZ, RZ, UR6 ;  /* 0x00000006ff047e24 */ /* 0x000fe2000f8e00ff */
[----:B------:R-:W-:Y:S01]  /*2c490*/  MOV R10, UR4 ;  /* 0x00000004000a7c02 */ /* 0x000fe20008000f00 */
[----:B------:R-:W2:Y:S01]  /*2c4a0*/  LDC.64 R2, c[0x4][R2] ;  /* 0x0100000002027b82 */ /* 0x000ea20000000a00 */
[----:B------:R-:W-:Y:S02]  /*2c4b0*/  IMAD.U32 R5, RZ, RZ, UR7 ;  /* 0x00000007ff057e24 */ /* 0x000fe4000f8e00ff */
[----:B-1----:R-:W-:Y:S02]  /*2c4c0*/  IMAD.U32 R6, RZ, RZ, UR8 ;  /* 0x00000008ff067e24 */ /* 0x002fe4000f8e00ff */
[----:B------:R-:W-:-:S02]  /*2c4d0*/  IMAD.U32 R7, RZ, RZ, UR9 ;  /* 0x00000009ff077e24 */ /* 0x000fc4000f8e00ff */
[----:B------:R-:W-:Y:S02]  /*2c4e0*/  IMAD.U32 R11, RZ, RZ, UR5 ;  /* 0x00000005ff0b7e24 */ /* 0x000fe4000f8e00ff */
[----:B------:R-:W-:Y:S02]  /*2c4f0*/  IMAD.MOV.U32 R8, RZ, RZ, 0x70 ;  /* 0x00000070ff087424 */ /* 0x000fe400078e00ff */
[----:B------:R-:W-:Y:S02]  /*2c500*/  IMAD.MOV.U32 R12, RZ, RZ, 0x1 ;  /* 0x00000001ff0c7424 */ /* 0x000fe400078e00ff */
[----:B------:R-:W-:-:S07]  /*2c510*/  IMAD.MOV.U32 R13, RZ, RZ, RZ ;  /* 0x000000ffff0d7224 */ /* 0x000fce00078e00ff */
[----:B------:R-:W-:-:S07]  /*2c520*/  LEPC R20, `(.L_x_3353) ;  /* 0x000000001014794e */ /* 0x000fce0000000000 */
[----:B0-2---:R-:W-:Y:S05]  /*2c530*/  CALL.ABS.NOINC R2 ;  /* 0x0000000002007343 */ /* 0x005fea0003c00000 */
.L_x_3353:
[----:B------:R-:W-:Y:S05]  /*2c540*/  BSYNC B6 ;  /* 0x0000000000067941 */ /* 0x000fea0003800000 */
.L_x_3352:
[----:B--2---:R-:W2:Y:S01]  /*2c550*/  LDL R2, [R1] ;  /* 0x0000000001027983 */ /* 0x004ea20000100800 */
        /* <DEDUP_REMOVED lines=8> */
[----:B------:R-:W-:Y:S01]  /*2c5e0*/  MOV R5, UR5 ;  /* 0x0000000500057c02 */ /* 0x000fe20008000f00 */
        /* <DEDUP_REMOVED lines=10> */
.L_x_3355:
[----:B------:R-:W-:Y:S05]  /*2c690*/  BSYNC B6 ;  /* 0x0000000000067941 */ /* 0x000fea0003800000 */
.L_x_3354:
[----:B------:R-:W2:Y:S01]  /*2c6a0*/  LDL.LU R2, [R1] ;  /* 0x0000000001027983 */ /* 0x000ea20000300800 */
[----:B------:R-:W-:Y:S01]  /*2c6b0*/  ULDC.64 UR4, c[0x0][0x9f8] ;  /* 0x00027e0000047ab9 */ /* 0x000fe20000000a00 */
[----:B------:R-:W3:Y:S02]  /*2c6c0*/  LDC R8, c[0x0][0x430] ;  /* 0x00010c00ff087b82 */ /* 0x000ee40000000800 */
[----:B------:R-:W4:Y:S01]  /*2c6d0*/  LDL R0, [R1+0x20] ;  /* 0x0000200001007983 */ /* 0x000f220000100800 */
[----:B------:R-:W-:Y:S01]  /*2c6e0*/  ISETP.NE.U32.AND P0, PT, RZ, UR4, PT ;  /* 0x00000004ff007c0c */ /* 0x000fe2000bf05070 */
[----:B------:R-:W0:Y:S03]  /*2c6f0*/  S2R R21, SR_TID.X ;  /* 0x0000000000157919 */ /* 0x000e260000002100 */
[----:B------:R-:W-:Y:S01]  /*2c700*/  ISETP.NE.AND.EX P0, PT, RZ, UR5, PT, P0 ;  /* 0x00000005ff007c0c */ /* 0x000fe2000bf05300 */
[----:B--2---:R-:W-:-:S02]  /*2c710*/  IMAD.MOV.U32 R20, RZ, RZ, R2 ;  /* 0x000000ffff147224 */ /* 0x004fc400078e0002 */
[----:B------:R-:W2:Y:S02]  /*2c720*/  S2R R2, SR_TID.X ;  /* 0x0000000000027919 */ /* 0x000ea40000002100 */
[----:B--2---:R-:W-:-:S08]  /*2c730*/  LOP3.LUT R4, R2, 0x7f, RZ, 0xc0, !PT ;  /* 0x0000007f02047812 */ /* 0x004fd000078ec0ff */
[----:B------:R-:W-:Y:S01]  /*2c740*/  @P0 IADD3 R2, P1, R25, UR4, RZ ;  /* 0x0000000419020c10 */ /* 0x000fe2000ff3e0ff */
[----:B0-----:R-:W-:Y:S01]  /*2c750*/  IMAD.SHL.U32 R21, R21, 0x10, RZ ;  /* 0x0000001015157824 */ /* 0x001fe200078e00ff */
[----:B------:R-:W-:Y:S02]  /*2c760*/  SHF.R.U32.HI R4, RZ, 0x3, R4 ;  /* 0x00000003ff047819 */ /* 0x000fe40000011604 */
[----:B------:R-:W-:-:S05]  /*2c770*/  @P0 IADD3.X R3, R26, UR5, RZ, P1, !PT ;  /* 0x000000051a030c10 */ /* 0x000fca0008ffe4ff */
[----:B------:R0:W2:Y:S01]  /*2c780*/  @P0 LDG.E R33, desc[UR46][R2.64] ;  /* 0x0000002e02210981 */ /* 0x0000a2000c1e1900 */
[----:B---3--:R-:W-:Y:S02]  /*2c790*/  ISETP.NE.AND P1, PT, R8, 0x1, PT ;  /* 0x000000010800780c */ /* 0x008fe40003f25270 */
[----:B------:R-:W-:Y:S02]  /*2c7a0*/  LOP3.LUT R21, R4, 0x70, R21, 0xf8, !PT ;  /* 0x0000007004157812 */ /* 0x000fe400078ef815 */
[----:B----4-:R-:W-:-:S04]  /*2c7b0*/  LEA R7, R0, 0xffffff80, 0x7 ;  /* 0xffffff8000077811 */ /* 0x010fc800078e38ff */
[----:B------:R-:W-:-:S04]  /*2c7c0*/  LOP3.LUT R5, R21, R7, RZ, 0xfc, !PT ;  /* 0x0000000715057212 */ /* 0x000fc800078efcff */
[C---:B------:R-:W-:Y:S01]  /*2c7d0*/  ISETP.GE.AND P0, PT, R5.reuse, R27, PT ;  /* 0x0000001b0500720c */ /* 0x040fe20003f06270 */
[----:B-1----:R-:W1:Y:S01]  /*2c7e0*/  @P1 LDC R6, c[0x0][0x434] ;  /* 0x00010d00ff061b82 */ /* 0x002e620000000800 */
[----:B------:R-:W-:-:S04]  /*2c7f0*/  IMAD.IADD R5, R5, 0x1, R37 ;  /* 0x0000000105057824 */ /* 0x000fc800078e0225 */
[----:B------:R-:W-:-:S03]  /*2c800*/  IMAD.MOV.U32 R4, RZ, RZ, R5 ;  /* 0x000000ffff047224 */ /* 0x000fc600078e0005 */
[----:B------:R-:W3:Y:S08]  /*2c810*/  @P1 LDC R0, c[0x0][0x438] ;  /* 0x00010e00ff001b82 */ /* 0x000ef00000000800 */
[----:B0-----:R-:W0:Y:S01]  /*2c820*/  @!P0 LDC.64 R2, c[0x0][0x428] ;  /* 0x00010a00ff028b82 */ /* 0x001e220000000a00 */
[----:B-1----:R-:W-:-:S05]  /*2c830*/  @P1 IMAD.HI.U32 R6, R5, R6, RZ ;  /* 0x0000000605061227 */ /* 0x002fca00078e00ff */
[----:B---3--:R-:W-:-:S04]  /*2c840*/  @P1 SHF.R.U32.HI R4, RZ, R0, R6 ;  /* 0x00000000ff041219 */ /* 0x008fc80000011606 */
[----:B------:R-:W-:-:S05]  /*2c850*/  IADD3 R0, -R4, RZ, RZ ;  /* 0x000000ff04007210 */ /* 0x000fca0007ffe1ff */
[----:B------:R-:W-:Y:S01]  /*2c860*/  IMAD R0, R8, R0, R5 ;  /* 0x0000000008007224 */ /* 0x000fe200078e0205 */
[----:B------:R-:W-:Y:S01]  /*2c870*/  @!P0 SHF.R.S32.HI R5, RZ, 0x1f, R4 ;  /* 0x0000001fff058819 */ /* 0x000fe20000011404 */
[----:B------:R-:W1:Y:S01]  /*2c880*/  LDC R8, c[0x0][0x2f4] ;  /* 0x0000bd00ff087b82 */ /* 0x000e620000000800 */
[----:B------:R-:W-:Y:S01]  /*2c890*/  LOP3.LUT R20, R20, 0xfffffffd, RZ, 0xc0, !PT ;  /* 0xfffffffd14147812 */ /* 0x000fe200078ec0ff */
[----:B------:R-:W-:-:S05]  /*2c8a0*/  IMAD.U32 R10, RZ, RZ, UR39 ;  /* 0x00000027ff0a7e24 */ /* 0x000fca000f8e00ff */
[----:B------:R-:W-:Y:S01]  /*2c8b0*/  ISETP.NE.AND P2, PT, R10, 0x3, PT ;  /* 0x000000030a00780c */ /* 0x000fe20003f45270 */
[----:B------:R-:W-:Y:S01]  /*2c8c0*/  UMOV UR4, 0xffffffff ;  /* 0xffffffff00047882 */ /* 0x000fe20000000000 */
[----:B--2---:R-:W-:Y:S01]  /*2c8d0*/  SHF.R.S32.HI R9, RZ, 0x1f, R33 ;  /* 0x0000001fff097819 */ /* 0x004fe20000011421 */
[----:B0-----:R-:W-:-:S04]  /*2c8e0*/  @!P0 IMAD.WIDE.U32 R4, R33, R2, R4 ;  /* 0x0000000221048225 */ /* 0x001fc800078e0004 */
[----:B------:R-:W-:Y:S01]  /*2c8f0*/  @!P0 IMAD R6, R9, R2, RZ ;  /* 0x0000000209068224 */ /* 0x000fe200078e02ff */
[----:B------:R0:W-:Y:S03]  /*2c900*/  STL [R1+0x4], R9 ;  /* 0x0000040901007387 */ /* 0x0001e60000100800 */
[----:B------:R-:W-:Y:S02]  /*2c910*/  @!P0 IMAD R6, R33, R3, R6 ;  /* 0x0000000321068224 */ /* 0x000fe400078e0206 */
[----:B------:R-:W2:Y:S02]  /*2c920*/  @!P0 LDC.64 R2, c[0x0][0x418] ;  /* 0x00010600ff028b82 */ /* 0x000ea40000000a00 */
[----:B------:R-:W-:Y:S01]  /*2c930*/  @!P0 IMAD.IADD R6, R5, 0x1, R6 ;  /* 0x0000000105068824 */ /* 0x000fe200078e0206 */
[----:B0-----:R-:W-:Y:S02]  /*2c940*/  LOP3.LUT R9, R30, 0x80, RZ, 0xfc, !PT ;  /* 0x000000801e097812 */ /* 0x001fe400078efcff */
[----:B--2---:R-:W-:-:S04]  /*2c950*/  @!P0 LEA R2, P1, R4, R2, 0x2 ;  /* 0x0000000204028211 */ /* 0x004fc800078210ff */
[----:B------:R-:W-:Y:S01]  /*2c960*/  @!P0 LEA.HI.X R3, R4, R3, R6, 0x2, P1 ;  /* 0x0000000304038211 */ /* 0x000fe200008f1406 */
[----:B------:R-:W-:Y:S01]  /*2c970*/  IMAD.MOV.U32 R4, RZ, RZ, RZ ;  /* 0x000000ffff047224 */ /* 0x000fe200078e00ff */
[----:B-1----:R-:W-:-:S05]  /*2c980*/  ISETP.GE.AND P1, PT, R30, R8, PT ;  /* 0x000000081e00720c */ /* 0x002fca0003f26270 */
[----:B------:R0:W5:Y:S01]  /*2c990*/  @!P0 LDG.E R4, desc[UR46][R2.64] ;  /* 0x0000002e02048981 */ /* 0x000162000c1e1900 */
[----:B------:R-:W-:-:S07]  /*2c9a0*/  ISETP.GE.AND P0, PT, R9, R8, PT ;  /* 0x000000080900720c */ /* 0x000fce0003f06270 */
[----:B------:R-:W-:-:S04]  /*2c9b0*/  @P1 LOP3.LUT R20, R20, 0x2, RZ, 0xfc, !PT ;  /* 0x0000000214141812 */ /* 0x000fc800078efcff */
[----:B------:R-:W-:-:S04]  /*2c9c0*/  LOP3.LUT R20, R20, 0xfffffffb, RZ, 0xc0, !PT ;  /* 0xfffffffb14147812 */ /* 0x000fc800078ec0ff */
[----:B------:R-:W-:-:S04]  /*2c9d0*/  LOP3.LUT R20, R20, 0xfffffffe, RZ, 0xc0, !PT ;  /* 0xfffffffe14147812 */ /* 0x000fc800078ec0ff */
[----:B------:R-:W-:-:S04]  /*2c9e0*/  @P0 LOP3.LUT R20, R20, 0x1, RZ, 0xfc, !PT ;  /* 0x0000000114140812 */ /* 0x000fc800078efcff */
[----:B------:R-:W-:-:S05]  /*2c9f0*/  @P2 LOP3.LUT R20, R20, 0x4, RZ, 0xfc, !PT ;  /* 0x0000000414142812 */ /* 0x000fca00078efcff */
[----:B------:R0:W-:Y:S01]  /*2ca00*/  STL [R1], R20 ;  /* 0x0000001401007387 */ /* 0x0001e20000100800 */
[----:B------:R-:W-:Y:S05]  /*2ca10*/  BRA.DIV UR4, `(.L_x_3356) ;  /* 0x000000be04d07947 */ /* 0x000fea000b800000 */
.L_x_3715:
[----:B------:R-:W-:Y:S05]  /*2ca20*/  @!P2 BRA `(.L_x_3357) ;  /* 0x000000000004a947 */ /* 0x000fea0003800000 */
[----:B------:R-:W-:Y:S01]  /*2ca30*/  BPT.TRAP 0x1 ;  /* 0x000000040000795c */ /* 0x000fe20000300000 */
.L_x_3357:
[----:B------:R-:W-:Y:S01]  /*2ca40*/  IMAD R6, R23, 0x8, R22 ;  /* 0x0000000817067824 */ /* 0x000fe200078e0216 */
[----:B0-----:R-:W-:Y:S01]  /*2ca50*/  SHF.L.U32 R20, R31, 0x1f, RZ ;  /* 0x0000001f1f147819 */ /* 0x001fe200000006ff */
        /* <DEDUP_REMOVED lines=8> */
.L_x_3716:
[----:B------:R-:W-:Y:S05]  /*2cae0*/  BSYNC B0 ;  /* 0x0000000000007941 */ /* 0x000fea0003800000 */
.L_x_3358:
        /* <DEDUP_REMOVED lines=26> */
[----:B------:R-:W2:Y:S01]  /*2cc90*/  LDC R12, c[0x0][0x2f4] ;  /* 0x0000bd00ff0c7b82 */ /* 0x000ea20000000800 */
[----:B------:R-:W3:Y:S01]  /*2cca0*/  SHFL.IDX PT, R2, R7, RZ, 0x181f ;  /* 0x00181fff07027589 */ /* 0x000ee200000e0000 */
[----:B-1----:R-:W-:-:S03]  /*2ccb0*/  LOP3.LUT R11, R30, 0x80, RZ, 0xfc, !PT ;  /* 0x000000801e0b7812 */ /* 0x002fc600078efcff */
[----:B------:R-:W1:Y:S01]  /*2ccc0*/  SHFL.IDX PT, R3, R8, RZ, 0x181f ;  /* 0x00181fff08037589 */ /* 0x000e6200000e0000 */
[----:B------:R-:W-:Y:S01]  /*2ccd0*/  IMAD.IADD R5, R22, 0x1, R5 ;  /* 0x0000000116057824 */ /* 0x000fe200078e0205 */
[C---:B--2---:R-:W-:Y:S02]  /*2cce0*/  ISETP.GE.AND P1, PT, R30.reuse, R12, PT ;  /* 0x0000000c1e00720c */ /* 0x044fe40003f26270 */
[----:B---3--:R-:W-:Y:S02]  /*2ccf0*/  IADD3 R2, P0, R30, R2, RZ ;  /* 0x000000021e027210 */ /* 0x008fe40007f1e0ff */
[----:B------:R-:W-:-:S03]  /*2cd00*/  ISETP.LT.OR P2, PT, R27, 0x1, P1 ;  /* 0x000000011b00780c */ /* 0x000fc60000f41670 */
[----:B-1----:R-:W-:Y:S01]  /*2cd10*/  IMAD.X R3, RZ, RZ, R3, P0 ;  /* 0x000000ffff037224 */ /* 0x002fe200000e0603 */
        /* <DEDUP_REMOVED lines=10> */
[----:B-1----:R-:W1:Y:S04]  /*2cdc0*/  SHFL.IDX PT, R2, R7, 0x1, 0x181f ;  /* 0x00381f0007027f89 */ /* 0x002e6800000e0000 */
[----:B------:R-:W3:Y:S01]  /*2cdd0*/  SHFL.IDX PT, R3, R8, 0x1, 0x181f ;  /* 0x00381f0008037f89 */ /* 0x000ee200000e0000 */
[----:B-1----:R-:W-:-:S05]  /*2cde0*/  IADD3 R2, P2, R30, R2, RZ ;  /* 0x000000021e027210 */ /* 0x002fca0007f5e0ff */
[----:B---3--:R-:W-:Y:S01]  /*2cdf0*/  IMAD.X R3, RZ, RZ, R3, P2 ;  /* 0x000000ffff037224 */ /* 0x008fe200010e0603 */
[----:B------:R-:W-:-:S13]  /*2ce00*/  ISETP.LT.OR P2, PT, R27, 0x11, P1 ;  /* 0x000000111b00780c */ /* 0x000fda0000f41670 */
[----:B------:R-:W-:Y:S01]  /*2ce10*/  LDGSTS.E.BYPASS.LTC128B.128 [R5+0x10c00], desc[UR46][R2.64], !P2 ;  /* 0x10c0000002057fae */ /* 0x000fe2000d101d6e */
[----:B------:R-:W-:-:S13]  /*2ce20*/  ISETP.LT.OR P2, PT, R27, 0x11, P0 ;  /* 0x000000111b00780c */ /* 0x000fda0000741670 */
        /* <DEDUP_REMOVED lines=11> */
[----:B-1----:R-:W-:-:S04]  /*2cee0*/  IADD3 R2, P2, R30, R2, RZ ;  /* 0x000000021e027210 */ /* 0x002fc80007f5e0ff */
[----:B---3--:R-:W-:Y:S02]  /*2cef0*/  IADD3.X R3, RZ, R3, RZ, P2, !PT ;  /* 0x00000003ff037210 */ /* 0x008fe400017fe4ff */
        /* <DEDUP_REMOVED lines=38> */
[----:B------:R-:W-:-:S05]  /*2d160*/  @P6 LOP3.LUT R11, R11, 0x40, RZ, 0xfc, !PT ;  /* 0x000000400b0b6812 */ /* 0x000fca00078efcff */
[----:B---3--:R1:W-:Y:S02]  /*2d170*/  STL [R1], R11 ;  /* 0x0000000b01007387 */ /* 0x0083e40000100800 */
.L_x_3734:
        /* <DEDUP_REMOVED lines=11> */
.L_x_3361:
        /* <DEDUP_REMOVED lines=11> */
.L_x_3362:
[----:B------:R2:W-:Y:S01]  /*2d2e0*/  SYNCS.ARRIVE.TRANS64.A1T0 RZ, [R6+URZ+0x38870], RZ ;  /* 0x038870ff06ff79a7 */ /* 0x0005e2000810003f */
[----:B------:R-:W-:Y:S05]  /*2d2f0*/  @!P6 BRA `(.L_x_3363) ;  /* 0x000000000004e947 */ /* 0x000fea0003800000 */
[----:B------:R-:W-:Y:S01]  /*2d300*/  BPT.TRAP 0x1 ;  /* 0x000000040000795c */ /* 0x000fe20000300000 */
.L_x_3363:
[----:B------:R-:W3:Y:S01]  /*2d310*/  SYNCS.PHASECHK.TRANS64.TRYWAIT P0, [R6+URZ+0x38840], R20 ;  /* 0x03884014060075a7 */ /* 0x000ee2000800017f */
[----:B------:R-:W-:Y:S04]  /*2d320*/  BSSY B0, `(.L_x_3364) ;  /* 0x0000002000007945 */ /* 0x000fe80003800000 */
[----:B---3--:R-:W-:Y:S05]  /*2d330*/  @!P0 BRA `(.L_x_3365) ;  /* 0x000000c000a88947 */ /* 0x008fea0003800000 */
.L_x_3735:
[----:B------:R-:W-:Y:S05]  /*2d340*/  BSYNC B0 ;  /* 0x0000000000007941 */ /* 0x000fea0003800000 */
.L_x_3364:
[----:B0-----:R0:W5:Y:S01]  /*2d350*/  LDL R21, [R1] ;  /* 0x0000000001157983 */ /* 0x0011620000100800 */
[----:B------:R-:W-:Y:S01]  /*2d360*/  ULDC.64 UR4, c[0x0][0x300] ;  /* 0x0000c00000047ab9 */ /* 0x000fe20000000a00 */
[----:B------:R-:W4:Y:S01]  /*2d370*/  LDC R8, c[0x0][0x2f4] ;  /* 0x0000bd00ff087b82 */ /* 0x000f220000000800 */
[----:B-1----:R-:W-:Y:S01]  /*2d380*/  IMAD R7, R9, UR4, RZ ;  /* 0x0000000409077c24 */ /* 0x002fe2000f8e02ff */
[----:B------:R-:W-:Y:S01]  /*2d390*/  ULDC.64 UR6, c[0x0][0x2e8] ;  /* 0x0000ba0000067ab9 */ /* 0x000fe20000000a00 */
[----:B------:R-:W-:Y:S01]  /*2d3a0*/  IMAD.WIDE.U32 R2, R0, UR4, RZ ;  /* 0x0000000400027c25 */ /* 0x000fe2000f8e00ff */
[----:B------:R-:W-:-:S03]  /*2d3b0*/  LOP3.LUT R11, R30, 0x80, RZ, 0xfc, !PT ;  /* 0x000000801e0b7812 */ /* 0x000fc600078efcff */
[----:B------:R-:W-:Y:S01]  /*2d3c0*/  IMAD R7, R0, UR5, R7 ;  /* 0x0000000500077c24 */ /* 0x000fe2000f8e0207 */
[----:B------:R-:W-:Y:S02]  /*2d3d0*/  ULDC.64 UR4, c[0x0][0x310] ;  /* 0x0000c40000047ab9 */ /* 0x000fe40000000a00 */
[----:B------:R-:W-:Y:S02]  /*2d3e0*/  IMAD R10, R10, UR4, RZ ;  /* 0x000000040a0a7c24 */ /* 0x000fe4000f8e02ff */
[----:B------:R-:W-:Y:S02]  /*2d3f0*/  IADD3 R3, R3, R7, RZ ;  /* 0x0000000703037210 */ /* 0x000fe40007ffe0ff */
[C---:B------:R-:W-:Y:S02]  /*2d400*/  IMAD R10, R4.reuse, UR5, R10 ;  /* 0x00000005040a7c24 */ /* 0x040fe4000f8e020a */
[----:B------:R-:W-:Y:S01]  /*2d410*/  IMAD.WIDE.U32 R2, R4, UR4, R2 ;  /* 0x0000000404027c25 */ /* 0x000fe2000f8e0002 */
[----:B------:R-:W-:-:S03]  /*2d420*/  ULDC.64 UR4, c[0x0][0x308] ;  /* 0x0000c20000047ab9 */ /* 0x000fc60000000a00 */
[----:B------:R-:W-:Y:S01]  /*2d430*/  IMAD.IADD R3, R3, 0x1, R10 ;  /* 0x0000000103037824 */ /* 0x000fe200078e020a */
[----:B----4-:R-:W-:Y:S01]  /*2d440*/  ISETP.GE.AND P1, PT, R11, R8, PT ;  /* 0x000000080b00720c */ /* 0x010fe20003f26270 */
        /* <DEDUP_REMOVED lines=77> */
[----:B------:R-:W4:Y:S04]  /*2d920*/  SHFL.IDX PT, R4, R4, 0x7, 0x181f ;  /* 0x00f81f0004047f89 */ /* 0x000f2800000e0000 */
[----:B------:R-:W2:Y:S01]  /*2d930*/  SHFL.IDX PT, R0, R0, 0x7, 0x181f ;  /* 0x00f81f0000007f89 */ /* 0x000ea200000e0000 */
[----:B0-----:R-:W-:-:S05]  /*2d940*/  @P2 IADD3 R3, P0, R30, R3, RZ ;  /* 0x000000031e032210 */ /* 0x001fca0007f1e0ff */
[----:B-1----:R-:W-:-:S05]  /*2d950*/  @P2 IMAD.X R2, RZ, RZ, R2, P0 ;  /* 0x000000ffff022224 */ /* 0x002fca00000e0602 */
[----:B------:R-:W-:-:S04]  /*2d960*/  @P2 LOP3.LUT R3, R3, R2, RZ, 0x3c, !PT ;  /* 0x0000000203032212 */ /* 0x000fc800078e3cff */
[----:B------:R-:W-:-:S04]  /*2d970*/  @P2 LOP3.LUT R2, R3, R2, RZ, 0x3c, !PT ;  /* 0x0000000203022212 */ /* 0x000fc800078e3cff */
[----:B------:R-:W-:-:S05]  /*2d980*/  @P2 LOP3.LUT R3, R3, R2, RZ, 0x3c, !PT ;  /* 0x0000000203032212 */ /* 0x000fca00078e3cff */
[----:B------:R0:W-:Y:S04]  /*2d990*/  @P2 LDGSTS.E.BYPASS.LTC128B.128 [R5+0x2b400], desc[UR46][R2.64], !P6 ;  /* 0x2b40000002052fae */ /* 0x0001e8000f101d6e */
[----:B--2-4-:R0:W-:Y:S02]  /*2d9a0*/  @P2 LDGSTS.E.BYPASS.LTC128B.128 [R5+0x2f400], desc[UR46][R2.64+0x80], !P1 ;  /* 0x2f40008002052fae */ /* 0x0141e4000c901d6e */
.L_x_3753:
[----:B------:R-:W-:Y:S02]  /*2d9b0*/  LOP3.LUT P2, RZ, R21, 0x40, RZ, 0xc0, !PT ;  /* 0x0000004015ff7812 */ /* 0x000fe4000784c0ff */
[----:B------:R-:W-:-:S11]  /*2d9c0*/  ISETP.GE.AND P3, PT, R30, R8, PT ;  /* 0x000000081e00720c */ /* 0x000fd60003f66270 */
[----:B01----:R-:W-:-:S05]  /*2d9d0*/  @P2 IADD3 R2, P0, R30, R4, RZ ;  /* 0x000000041e022210 */ /* 0x003fca0007f1e0ff */
[----:B------:R-:W-:Y:S01]  /*2d9e0*/  @P2 IMAD.X R0, RZ, RZ, R0, P0 ;  /* 0x000000ffff002224 */ /* 0x000fe200000e0600 */
        /* <DEDUP_REMOVED lines=8> */
.L_x_3367:
        /* <DEDUP_REMOVED lines=11> */
.L_x_3368:
[----:B0-----:R0:W5:Y:S01]  /*2db20*/  LDL.LU R3, [R1+0x24] ;  /* 0x0000240001037983 */ /* 0x0011620000300800 */
[----:B------:R-:W-:Y:S01]  /*2db30*/  IADD3 R0, R22, 0x20400, RZ ;  /* 0x0002040016007810 */ /* 0x000fe20007ffe0ff */
[----:B------:R0:W-:Y:S01]  /*2db40*/  SYNCS.ARRIVE.TRANS64.A1T0 RZ, [R6+URZ+0x38830], RZ ;  /* 0x038830ff06ff79a7 */ /* 0x0001e2000810003f */
[----:B------:R-:W-:-:S07]  /*2db50*/  SHF.R.S32.HI R2, RZ, 0x1f, R28 ;  /* 0x0000001fff027819 */ /* 0x000fce000001141c */
[----:B------:R-:W-:Y:S05]  /*2db60*/  WARPSYNC.ALL ;  /* 0x0000000000007948 */ /* 0x000fea0003800000 */
[----:B------:R-:W-:Y:S01]  /*2db70*/  BAR.SYNC.DEFER_BLOCKING 0x8, 0x180 ;  /* 0x0206000000007b1d */ /* 0x000fe20000010000 */
[----:B------:R-:W-:-:S05]  /*2db80*/  LOP3.LUT P1, RZ, R0, 0x3ff, RZ, 0xc0, !PT ;  /* 0x000003ff00ff7812 */ /* 0x000fca000782c0ff */
[----:B------:R-:W-:Y:S01]  /*2db90*/  ULDC.64 UR4, c[0x0][0x298] ;  /* 0x0000a60000047ab9 */ /* 0x000fe20000000a00 */
[----:B------:R-:W-:Y:S01]  /*2dba0*/  ULDC.64 UR6, c[0x0][0xa00] ;  /* 0x0002800000067ab9 */ /* 0x000fe20000000a00 */
[----:B------:R-:W-:Y:S01]  /*2dbb0*/  IMAD R2, R2, UR4, RZ ;  /* 0x0000000402027c24 */ /* 0x000fe2000f8e02ff */
[----:B------:R-:W-:Y:S01]  /*2dbc0*/  ISETP.NE.U32.AND P0, PT, RZ, UR6, PT ;  /* 0x00000006ff007c0c */ /* 0x000fe2000bf05070 */
[C---:B------:R-:W-:Y:S01]  /*2dbd0*/  IMAD.WIDE.U32 R26, R28.reuse, UR4, RZ ;  /* 0x000000041c1a7c25 */ /* 0x040fe2000f8e00ff */
[----:B------:R-:W-:Y:S02]  /*2dbe0*/  BSSY B6, `(.L_x_3369) ;  /* 0x0000017000067945 */ /* 0x000fe40003800000 */
[----:B------:R-:W-:Y:S01]  /*2dbf0*/  ISETP.NE.AND.EX P0, PT, RZ, UR7, PT, P0 ;  /* 0x00000007ff007c0c */ /* 0x000fe2000bf05300 */
[----:B------:R-:W-:-:S03]  /*2dc00*/  IMAD R25, R28, UR5, R2 ;  /* 0x000000051c197c24 */ /* 0x000fc6000f8e0202 */
[----:B------:R-:W-:Y:S01]  /*2dc10*/  SEL R24, R24, RZ, !P0 ;  /* 0x000000ff18187207 */ /* 0x000fe20004000000 */
[----:B------:R-:W-:Y:S01]  /*2dc20*/  IMAD.IADD R25, R27, 0x1, R25 ;  /* 0x000000011b197824 */ /* 0x000fe200078e0219 */
[----:B-----5:R-:W-:Y:S01]  /*2dc30*/  SEL R28, R3, RZ, !P0 ;  /* 0x000000ff031c7207 */ /* 0x020fe20004000000 */
[----:B------:R-:W-:Y:S06]  /*2dc40*/  @!P1 BRA `(.L_x_3370) ;  /* 0x0000000000409947 */ /* 0x000fec0003800000 */
        /* <DEDUP_REMOVED lines=8> */
[----:B0--3--:R-:W-:Y:S02]  /*2dcd0*/  IMAD.U32 R6, RZ, RZ, UR6 ;  /* 0x00000006ff067e24 */ /* 0x009fe4000f8e00ff */
[----:B------:R-:W-:-:S02]  /*2dce0*/  IMAD.U32 R7, RZ, RZ, UR7 ;  /* 0x00000007ff077e24 */ /* 0x000fc4000f8e00ff */
[----:B------:R-:W-:Y:S02]  /*2dcf0*/  IMAD.U32 R11, RZ, RZ, UR9 ;  /* 0x00000009ff0b7e24 */ /* 0x000fe4000f8e00ff */
[----:B------:R-:W-:Y:S02]  /*2dd00*/  IMAD.MOV.U32 R8, RZ, RZ, 0x70 ;  /* 0x00000070ff087424 */ /* 0x000fe400078e00ff */
[----:B------:R-:W-:Y:S02]  /*2dd10*/  IMAD.MOV.U32 R12, RZ, RZ, 0x1 ;  /* 0x00000001ff0c7424 */ /* 0x000fe400078e00ff */
[----:B------:R-:W-:-:S07]  /*2dd20*/  IMAD.MOV.U32 R13, RZ, RZ, RZ ;  /* 0x000000ffff0d7224 */ /* 0x000fce00078e00ff */
[----:B------:R-:W-:-:S07]  /*2dd30*/  LEPC R20, `(.L_x_3370) ;  /* 0x000000001014794e */ /* 0x000fce0000000000 */
[----:B-1----:R-:W-:Y:S05]  /*2dd40*/  CALL.ABS.NOINC R2 ;  /* 0x0000000002007343 */ /* 0x002fea0003c00000 */
.L_x_3370:
[----:B------:R-:W-:Y:S05]  /*2dd50*/  BSYNC B6 ;  /* 0x0000000000067941 */ /* 0x000fea0003800000 */
.L_x_3369:
[----:B---3--:R1:W5:Y:S01]  /*2dd60*/  LDL R20, [R1+0x1c] ;  /* 0x00001c0001147983 */ /* 0x0083620000100800 */
[----:B------:R-:W2:Y:S01]  /*2dd70*/  LDC R7, c[0x0][0x448] ;  /* 0x00011200ff077b82 */ /* 0x000ea20000000800 */
[----:B------:R-:W-:Y:S01]  /*2dd80*/  MOV R3, R25 ;  /* 0x0000001900037202 */ /* 0x000fe20000000f00 */
[----:B------:R-:W-:Y:S01]  /*2dd90*/  IMAD.MOV.U32 R2, RZ, RZ, R26 ;  /* 0x000000ffff027224 */ /* 0x000fe200078e001a */
[----:B------:R1:W5:Y:S01]  /*2dda0*/  LDL R8, [R1+0x18] ;  /* 0x0000180001087983 */ /* 0x0003620000100800 */
[----:B------:R-:W-:Y:S01]  /*2ddb0*/  ULDC.64 UR4, c[0x0][0x2d8] ;  /* 0x0000b60000047ab9 */ /* 0x000fe20000000a00 */
[----:B------:R-:W3:Y:S01]  /*2ddc0*/  S2R R21, SR_TID.X ;  /* 0x0000000000157919 */ /* 0x000ee20000002100 */
[----:B------:R-:W-:Y:S01]  /*2ddd0*/  IMAD.WIDE.U32 R2, R18, UR4, R2 ;  /* 0x0000000412027c25 */ /* 0x000fe2000f8e0002 */
[----:B------:R-:W-:Y:S01]  /*2dde0*/  LOP3.LUT R9, R30, 0x80, RZ, 0xfc, !PT ;  /* 0x000000801e097812 */ /* 0x000fe200078efcff */
[----:B------:R-:W-:Y:S02]  /*2ddf0*/  ULDC.64 UR6, c[0x0][0x280] ;  /* 0x0000a00000067ab9 */ /* 0x000fe40000000a00 */
[----:B------:R-:W-:Y:S01]  /*2de00*/  IMAD R3, R18, UR5, R3 ;  /* 0x0000000512037c24 */ /* 0x000fe2000f8e0203 */
[----:B------:R-:W-:-:S02]  /*2de10*/  ULDC.64 UR4, c[0x0][0x2e0] ;  /* 0x0000b80000047ab9 */ /* 0x000fc40000000a00 */
[----:B------:R-:W-:Y:S02]  /*2de20*/  IMAD R5, R28, UR4, RZ ;  /* 0x000000041c057c24 */ /* 0x000fe4000f8e02ff */
[----:B------:R-:W-:-:S04]  /*2de30*/  IMAD.WIDE.U32 R2, R24, UR4, R2 ;  /* 0x0000000418027c25 */ /* 0x000fc8000f8e0002 */
[----:B------:R-:W-:Y:S01]  /*2de40*/  IMAD R0, R24, UR5, R5 ;  /* 0x0000000518007c24 */ /* 0x000fe2000f8e0205 */
[----:B------:R-:W-:Y:S01]  /*2de50*/  ULDC.64 UR4, c[0x0][0x2d0] ;  /* 0x0000b40000047ab9 */ /* 0x000fe20000000a00 */
[----:B--2---:R-:W-:Y:S02]  /*2de60*/  ISETP.NE.AND P0, PT, R7, 0x1, PT ;  /* 0x000000010700780c */ /* 0x004fe40003f05270 */
[----:B------:R-:W-:-:S11]  /*2de70*/  IMAD.IADD R3, R3, 0x1, R0 ;  /* 0x0000000103037824 */ /* 0x000fd600078e0200 */
[----:B0-----:R-:W0:Y:S01]  /*2de80*/  @P0 LDC R6, c[0x0][0x44c] ;  /* 0x00011300ff060b82 */ /* 0x001e220000000800 */
[C---:B---3--:R-:W-:Y:S01]  /*2de90*/  LOP3.LUT R4, R21.reuse, 0x7f, RZ, 0xc0, !PT ;  /* 0x0000007f15047812 */ /* 0x048fe200078ec0ff */
[----:B------:R-:W-:-:S03]  /*2dea0*/  IMAD.SHL.U32 R21, R21, 0x10, RZ ;  /* 0x0000001015157824 */ /* 0x000fc600078e00ff */
[----:B------:R-:W-:-:S03]  /*2deb0*/  SHF.R.U32.HI R4, RZ, 0x3, R4 ;  /* 0x00000003ff047819 */ /* 0x000fc60000011604 */
[----:B------:R-:W2:Y:S01]  /*2dec0*/  @P0 LDC R0, c[0x0][0x450] ;  /* 0x00011400ff000b82 */ /* 0x000ea20000000800 */
[----:B------:R-:W-:-:S05]  /*2ded0*/  LOP3.LUT R21, R4, 0x70, R21, 0xf8, !PT ;  /* 0x0000007004157812 */ /* 0x000fca00078ef815 */
[----:B------:R-:W-:-:S04]  /*2dee0*/  IMAD R5, R17, 0x80, R21 ;  /* 0x0000008011057824 */ /* 0x000fc800078e0215 */
[----:B------:R-:W-:Y:S02]  /*2def0*/  IMAD.MOV.U32 R4, RZ, RZ, R5 ;  /* 0x000000ffff047224 */ /* 0x000fe400078e0005 */
[----:B0-----:R-:W-:Y:S01]  /*2df00*/  @P0 IMAD.HI.U32 R6, R5, R6, RZ ;  /* 0x0000000605060227 */ /* 0x001fe200078e00ff */
[----:B------:R-:W0:Y:S04]  /*2df10*/  S2R R21, SR_TID.X ;  /* 0x0000000000157919 */ /* 0x000e280000002100 */
[----:B--2---:R-:W-:-:S05]  /*2df20*/  @P0 SHF.R.U32.HI R4, RZ, R0, R6 ;  /* 0x00000000ff040219 */ /* 0x004fca0000011606 */
        /* <DEDUP_REMOVED lines=20> */
[----:B-1----:R-:W-:Y:S06]  /*2e070*/  BRA.DIV UR4, `(.L_x_3371) ;  /* 0x000000c2043c7947 */ /* 0x002fec000b800000 */
[----:B------:R-:W0:Y:S01]  /*2e080*/  SHFL.IDX PT, R3, R0, RZ, 0x181f ;  /* 0x00181fff00037589 */ /* 0x000e2200000e0000 */
[----:B-----5:R-:W-:Y:S02]  /*2e090*/  IMAD R5, R20, R7, RZ ;  /* 0x0000000714057224 */ /* 0x020fe400078e02ff */
[----:B------:R-:W-:Y:S01]  /*2e0a0*/  IMAD R17, R17, 0x80, R9 ;  /* 0x0000008011117824 */ /* 0x000fe200078e0209 */
[----:B------:R-:W1:Y:S04]  /*2e0b0*/  SHFL.IDX PT, R2, R4, RZ, 0x181f ;  /* 0x00181fff04027589 */ /* 0x000e6800000e0000 */
[----:B------:R-:W-:Y:S01]  /*2e0c0*/  ISETP.GE.AND P3, PT, R17, R5, PT ;  /* 0x000000051100720c */ /* 0x000fe20003f66270 */
[----:B------:R-:W2:-:S12]  /*2e0d0*/  SHFL.IDX PT, R14, R0, 0x1, 0x181f ;  /* 0x00381f00000e7f89 */ /* 0x000e9800000e0000 */
[----:B0-----:R-:W-:-:S05]  /*2e0e0*/  @!P3 IADD3 R6, P2, R30, R3, RZ ;  /* 0x000000031e06b210 */ /* 0x001fca0007f5e0ff */
[----:B-1----:R-:W-:Y:S02]  /*2e0f0*/  @!P3 IMAD.X R3, RZ, RZ, R2, P2 ;  /* 0x000000ffff03b224 */ /* 0x002fe400010e0602 */
[----:B------:R-:W-:Y:S02]  /*2e100*/  @!P3 IMAD.MOV.U32 R2, RZ, RZ, R6 ;  /* 0x000000ffff02b224 */ /* 0x000fe400078e0006 */
[----:B------:R-:W-:-:S03]  /*2e110*/  VIADD R6, R17, 0x10 ;  /* 0x0000001011067836 */ /* 0x000fc60000000000 */
[----:B------:R-:W-:Y:S04]  /*2e120*/  @!P3 LDGSTS.E.BYPASS.LTC128B.128 [R8+0x20400], desc[UR46][R2.64], !P0 ;  /* 0x204000000208bfae */ /* 0x000fe8000c101d6e */
[----:B------:R0:W-:Y:S01]  /*2e130*/  @!P3 LDGSTS.E.BYPASS.LTC128B.128 [R8+0x24400], desc[UR46][R2.64+0x80], !P1 ;  /* 0x244000800208bfae */ /* 0x0001e2000c901d6e */
[----:B------:R-:W-:-:S03]  /*2e140*/  ISETP.GE.AND P3, PT, R6, R5, PT ;  /* 0x000000050600720c */ /* 0x000fc60003f66270 */
[----:B0-----:R-:W0:Y:S10]  /*2e150*/  SHFL.IDX PT, R2, R4, 0x1, 0x181f ;  /* 0x00381f0004027f89 */ /* 0x001e3400000e0000 */
[----:B--2---:R-:W-:-:S02]  /*2e160*/  @!P3 IADD3 R6, P2, R30, R14, RZ ;  /* 0x0000000e1e06b210 */ /* 0x004fc40007f5e0ff */
[----:B------:R-:W1:Y:S03]  /*2e170*/  SHFL.IDX PT, R14, R0, 0x2, 0x181f ;  /* 0x00581f00000e7f89 */ /* 0x000e6600000e0000 */
[----:B0-----:R-:W-:Y:S01]  /*2e180*/  @!P3 IMAD.X R7, RZ, RZ, R2, P2 ;  /* 0x000000ffff07b224 */ /* 0x001fe200010e0602 */
[----:B------:R-:W-:Y:S01]  /*2e190*/  @!P3 MOV R2, R6 ;  /* 0x000000060002b202 */ /* 0x000fe20000000f00 */
[----:B------:R-:W-:Y:S02]  /*2e1a0*/  VIADD R6, R17, 0x20 ;  /* 0x0000002011067836 */ /* 0x000fe40000000000 */
        /* <DEDUP_REMOVED lines=53> */
.L_x_3770:
[----:B------:R-:W-:Y:S01]  /*2e500*/  VIADD R0, R17, 0x70 ;  /* 0x0000007011007836 */ /* 0x000fe20000000000 */
[----:B------:R-:W-:Y:S04]  /*2e510*/  BSSY B0, `(.L_x_3372) ;  /* 0x000000a000007945 */ /* 0x000fe80003800000 */
[----:B------:R-:W-:-:S13]  /*2e520*/  ISETP.GE.AND P2, PT, R0, R5, PT ;  /* 0x000000050000720c */ /* 0x000fda0003f46270 */
[----:B------:R-:W-:Y:S05]  /*2e530*/  @P2 BRA `(.L_x_3373) ;  /* 0x00000000001c2947 */ /* 0x000fea0003800000 */
[----:B0-----:R-:W-:-:S05]  /*2e540*/  IADD3 R2, P2, R30, R14, RZ ;  /* 0x0000000e1e027210 */ /* 0x001fca0007f5e0ff */
[----:B------:R-:W-:-:S05]  /*2e550*/  IMAD.X R3, RZ, RZ, R4, P2 ;  /* 0x000000ffff037224 */ /* 0x000fca00010e0604 */
[----:B------:R-:W-:Y:S01]  /*2e560*/  @!PT LDS RZ, [RZ] ;  /* 0x00000000fffff984 */ /* 0x000fe20000000800 */
[----:B------:R-:W-:Y:S01]  /*2e570*/  @!PT LDS RZ, [RZ] ;  /* 0x00000000fffff984 */ /* 0x000fe20000000800 */
[----:B------:R-:W-:Y:S01]  /*2e580*/  @!PT LDS RZ, [RZ] ;  /* 0x00000000fffff984 */ /* 0x000fe20000000800 */
[----:B------:R1:W-:Y:S04]  /*2e590*/  LDGSTS.E.BYPASS.LTC128B.128 [R8+0x23c00], desc[UR46][R2.64], !P0 ;  /* 0x23c0000002087fae */ /* 0x0003e8000c101d6e */
[----:B------:R1:W-:Y:S02]  /*2e5a0*/  LDGSTS.E.BYPASS.LTC128B.128 [R8+0x27c00], desc[UR46][R2.64+0x80], !P1 ;  /* 0x27c0008002087fae */ /* 0x0003e4000c901d6e */
.L_x_3373:
[----:B------:R-:W-:Y:S05]  /*2e5b0*/  BSYNC B0 ;  /* 0x0000000000007941 */ /* 0x000fea0003800000 */
.L_x_3372:
[----:B------:R-:W-:Y:S01]  /*2e5c0*/  NOP ;  /* 0x0000000000007918 */ /* 0x000fe20000000000 */
[----:B------:R-:W-:-:S13]  /*2e5d0*/  PLOP3.LUT P0, PT, PT, PT, PT, 0x80, 0x0 ;  /* 0x000000000000781c */ /* 0x000fda0003f0f070 */
.L_x_3374:
[----:B------:R-:W-:Y:S02]  /*2e5e0*/  PLOP3.LUT P1, PT, P1, P0, PT, 0xa2, 0x0 ;  /* 0x000000000000781c */ /* 0x000fe40000f21472 */
[----:B------:R-:W-:-:S08]  /*2e5f0*/  @P0 R2UR P1, UR4, R22 ;  /* 0x00000000160402ca */ /* 0x000fd00000020000 */
[----:B------:R-:W-:-:S05]  /*2e600*/  @P0 PLOP3.LUT P0, PT, P1, PT, PT, 0x80, 0x0 ;  /* 0x000000000000081c */ /* 0x000fca0000f0f070 */
[----:B------:R-:W-:Y:S01]  /*2e610*/  @!P1 SYNCS.ARRIVE.TRANS64.RED.A0T1 RZ, [UR4+0x38800], RZ ;  /* 0x038800ffffff99a7 */ /* 0x000fe20008200404 */
[----:B------:R-:W-:Y:S07]  /*2e620*/  @!P1 ARRIVES.LDGSTSBAR.64.TRANSCNT [UR4+0x38800] ;  /* 0x03880000ff0099b0 */ /* 0x000fee0008000a84 */
[----:B------:R-:W-:Y:S05]  /*2e630*/  @P0 BRA.U.ANY `(.L_x_3374) ;  /* 0xfffffffd00e80947 */ /* 0x000fea000393ffff */
[----:B01----:R-:W2:Y:S02]  /*2e640*/  LDL.LU R2, [R1+0x28] ;  /* 0x0000280001027983 */ /* 0x003ea40000300800 */
[----:B--2---:R-:W-:-:S04]  /*2e650*/  IADD3 R2, R2, 0x1, RZ ;  /* 0x0000000102027810 */ /* 0x004fc80007ffe0ff */
[----:B------:R-:W-:Y:S01]  /*2e660*/  LEA.HI R0, R2, R2, RZ, 0x1 ;  /* 0x0000000202007211 */ /* 0x000fe200078f08ff */
[----:B------:R0:W-:Y:S03]  /*2e670*/  STL [R1+0x28], R2 ;  /* 0x0000280201007387 */ /* 0x0001e60000100800 */
        /* <DEDUP_REMOVED lines=11> */
.L_x_3771:
[----:B------:R-:W-:Y:S05]  /*2e730*/  BSYNC B0 ;  /* 0x0000000000007941 */ /* 0x000fea0003800000 */
.L_x_3375:
[----:B------:R-:W-:Y:S05]  /*2e740*/  @!P1 BRA `(.L_x_3377) ;  /* 0x0000001400ec9947 */ /* 0x000fea0003800000 */
[----:B------:R-:W-:Y:S02]  /*2e750*/  IMAD.MOV.U32 R9, RZ, RZ, R23 ;  /* 0x000000ffff097224 */ /* 0x000fe400078e0017 */
[----:B------:R-:W-:-:S07]  /*2e760*/  IMAD.MOV.U32 R10, RZ, RZ, R31 ;  /* 0x000000ffff0a7224 */ /* 0x000fce00078e001f */
.L_x_3397:
[----:B------:R-:W2:Y:S01]  /*2e770*/  LDL R6, [R1+0x4] ;  /* 0x0000040001067983 */ /* 0x000ea20000100800 */
[----:B-1----:R-:W1:Y:S01]  /*2e780*/  LDC R5, c[0x0][0x430] ;  /* 0x00010c00ff057b82 */ /* 0x002e620000000800 */
[----:B------:R-:W3:Y:S01]  /*2e790*/  S2R R0, SR_TID.X ;  /* 0x0000000000007919 */ /* 0x000ee20000002100 */
[----:B-1----:R-:W-:Y:S02]  /*2e7a0*/  ISETP.NE.AND P0, PT, R5, 0x1, PT ;  /* 0x000000010500780c */ /* 0x002fe40003f05270 */
[----:B---3--:R-:W-:-:S11]  /*2e7b0*/  LOP3.LUT R0, R0, 0x7f, RZ, 0xc0, !PT ;  /* 0x0000007f00007812 */ /* 0x008fd600078ec0ff */
[----:B0-----:R-:W0:Y:S01]  /*2e7c0*/  @P0 LDC R3, c[0x0][0x434] ;  /* 0x00010d00ff030b82 */ /* 0x001e220000000800 */
[----:B------:R-:W-:-:S07]  /*2e7d0*/  SHF.R.U32.HI R2, RZ, 0x3, R0 ;  /* 0x00000003ff027819 */ /* 0x000fce0000011600 */
[----:B------:R-:W1:Y:S01]  /*2e7e0*/  @P0 LDC R0, c[0x0][0x438] ;  /* 0x00010e00ff000b82 */ /* 0x000e620000000800 */
[----:B------:R-:W-:-:S05]  /*2e7f0*/  IMAD R4, R28, 0x80, R2 ;  /* 0x000000801c047824 */ /* 0x000fca00078e0202 */
[----:B------:R-:W-:-:S04]  /*2e800*/  IADD3 R4, R30, R4, R37 ;  /* 0x000000041e047210 */ /* 0x000fc80007ffe025 */
[----:B------:R-:W-:Y:S01]  /*2e810*/  MOV R2, R4 ;  /* 0x0000000400027202 */ /* 0x000fe20000000f00 */
[----:B0-----:R-:W-:Y:S01]  /*2e820*/  @P0 IMAD.HI.U32 R3, R4, R3, RZ ;  /* 0x0000000304030227 */ /* 0x001fe200078e00ff */
[----:B------:R-:W-:Y:S05]  /*2e830*/  YIELD ;  /* 0x0000000000007946 */ /* 0x000fea0003800000 */
[----:B------:R-:W-:Y:S01]  /*2e840*/  ULDC.64 UR4, c[0x0][0x428] ;  /* 0x00010a0000047ab9 */ /* 0x000fe20000000a00 */
[----:B-1----:R-:W-:-:S05]  /*2e850*/  @P0 SHF.R.U32.HI R2, RZ, R0, R3 ;  /* 0x00000000ff020219 */ /* 0x002fca0000011603 */
[--C-:B------:R-:W-:Y:S01]  /*2e860*/  IMAD.MOV R0, RZ, RZ, -R2.reuse ;  /* 0x000000ffff007224 */ /* 0x100fe200078e0a02 */
[----:B------:R-:W-:-:S03]  /*2e870*/  SHF.R.S32.HI R3, RZ, 0x1f, R2 ;  /* 0x0000001fff037819 */ /* 0x000fc60000011402 */
[----:B------:R-:W-:Y:S02]  /*2e880*/  IMAD R5, R5, R0, R4 ;  /* 0x0000000005057224 */ /* 0x000fe400078e0204 */
[----:B------:R-:W-:-:S04]  /*2e890*/  IMAD.WIDE.U32 R2, R33, UR4, R2 ;  /* 0x0000000421027c25 */ /* 0x000fc8000f8e0002 */
[----:B--2---:R-:W-:-:S04]  /*2e8a0*/  IMAD R0, R6, UR4, RZ ;  /* 0x0000000406007c24 */ /* 0x004fc8000f8e02ff */
[----:B------:R-:W-:Y:S01]  /*2e8b0*/  IMAD R7, R33, UR5, R0 ;  /* 0x0000000521077c24 */ /* 0x000fe2000f8e0200 */
[----:B------:R-:W-:Y:S02]  /*2e8c0*/  ULDC.64 UR4, c[0x0][0x418] ;  /* 0x0001060000047ab9 */ /* 0x000fe40000000a00 */
[----:B------:R-:W-:Y:S01]  /*2e8d0*/  LEA R6, P0, R2, UR4, 0x2 ;  /* 0x0000000402067c11 */ /* 0x000fe2000f8010ff */
[----:B------:R-:W-:-:S05]  /*2e8e0*/  IMAD.IADD R7, R7, 0x1, R3 ;  /* 0x0000000107077824 */ /* 0x000fca00078e0203 */
[----:B------:R-:W-:-:S05]  /*2e8f0*/  LEA.HI.X R7, R2, UR5, R7, 0x2, P0 ;  /* 0x0000000502077c11 */ /* 0x000fca00080f1407 */
[----:B------:R-:W2:Y:S01]  /*2e900*/  LDG.E R6, desc[UR46][R6.64] ;  /* 0x0000002e06067981 */ /* 0x000ea2000c1e1900 */
[----:B------:R-:W-:Y:S02]  /*2e910*/  IMAD.U32 R8, RZ, RZ, UR39 ;  /* 0x00000027ff087e24 */ /* 0x000fe4000f8e00ff */
[----:B------:R-:W-:-:S03]  /*2e920*/  VIADD R23, R9, 0x1 ;  /* 0x0000000109177836 */ /* 0x000fc60000000000 */
[----:B------:R-:W-:Y:S02]  /*2e930*/  ISETP.NE.AND P2, PT, R8, 0x3, PT ;  /* 0x000000030800780c */ /* 0x000fe40003f45270 */
[----:B------:R-:W-:-:S04]  /*2e940*/  ISETP.NE.AND P0, PT, R23, 0x2, PT ;  /* 0x000000021700780c */ /* 0x000fc80003f05270 */
[----:B------:R-:W-:Y:S02]  /*2e950*/  SEL R31, RZ, 0x1, P0 ;  /* 0x00000001ff1f7807 */ /* 0x000fe40000000000 */
[C---:B------:R-:W-:Y:S01]  /*2e960*/  ISETP.GT.AND P1, PT, R28.reuse, R36, PT ;  /* 0x000000241c00720c */ /* 0x040fe20003f24270 */
[----:B------:R-:W-:Y:S01]  /*2e970*/  VIADD R28, R28, 0xffffffff ;  /* 0xffffffff1c1c7836 */ /* 0x000fe20000000000 */
[----:B------:R-:W-:Y:S02]  /*2e980*/  SEL R23, R23, RZ, P0 ;  /* 0x000000ff17177207 */ /* 0x000fe40000000000 */
[----:B------:R-:W-:Y:S02]  /*2e990*/  LOP3.LUT R31, R10, R31, RZ, 0x3c, !PT ;  /* 0x0000001f0a1f7212 */ /* 0x000fe400078e3cff */
[----:B--2---:R-:W-:Y:S01]  /*2e9a0*/  SHF.R.S32.HI R20, RZ, 0x1f, R6 ;  /* 0x0000001fff147819 */ /* 0x004fe20000011406 */
[----:B------:R-:W-:Y:S06]  /*2e9b0*/  @!P2 BRA `(.L_x_3378) ;  /* 0x000000000004a947 */ /* 0x000fec0003800000 */
[----:B------:R-:W-:Y:S01]  /*2e9c0*/  BPT.TRAP 0x1 ;  /* 0x000000040000795c */ /* 0x000fe20000300000 */
.L_x_3378:
[----:B------:R-:W-:Y:S01]  /*2e9d0*/  LEA R0, R23, R22, 0x3 ;  /* 0x0000001617007211 */ /* 0x000fe200078e18ff */
[----:B------:R-:W-:Y:S01]  /*2e9e0*/  BSSY B0, `(.L_x_3379) ;  /* 0x0000005000007945 */ /* 0x000fe20003800000 */
[----:B------:R-:W-:Y:S02]  /*2e9f0*/  SHF.L.U32 R21, R31, 0x1f, RZ ;  /* 0x0000001f1f157819 */ /* 0x000fe400000006ff */
[----:B------:R-:W-:Y:S02]  /*2ea00*/  SHF.R.S32.HI R17, RZ, 0x1f, R5 ;  /* 0x0000001fff117819 */ /* 0x000fe40000011405 */
[----:B------:R-:W0:Y:S02]  /*2ea10*/  SYNCS.PHASECHK.TRANS64.TRYWAIT P0, [R0+URZ+0x38880], R21 ;  /* 0x03888015000075a7 */ /* 0x000e24000800017f */
[----:B0-----:R-:W-:Y:S05]  /*2ea20*/  @!P0 BRA `(.L_x_3380) ;  /* 0x000000c0006c8947 */ /* 0x001fea0003800000 */
.L_x_3772:
[----:B------:R-:W-:Y:S05]  /*2ea30*/  BSYNC B0 ;  /* 0x0000000000007941 */ /* 0x000fea0003800000 */
.L_x_3379:
        /* <DEDUP_REMOVED lines=22> */
[----:B--2---:R-:W-:Y:S01]  /*2eba0*/  IMAD R4, R23, 0x8000, R13 ;  /* 0x0000800017047824 */ /* 0x004fe200078e020d */
[----:B------:R-:W-:Y:S07]  /*2ebb0*/  BRA.DIV UR4, `(.L_x_3381) ;  /* 0x000000c2041c7947 */ /* 0x000fee000b800000 */
        /* <DEDUP_REMOVED lines=41> */
[----:B-1----:R-:W-:-:S05]  /*2ee50*/  IADD3 R2, P0, R30, R2, RZ ;  /* 0x000000021e027210 */ /* 0x002fca0007f1e0ff */
[----:B--2---:R-:W-:-:S05]  /*2ee60*/  IMAD.X R3, RZ, RZ, R3, P0 ;  /* 0x000000ffff037224 */ /* 0x004fca00000e0603 */
[----:B------:R-:W-:Y:S04]  /*2ee70*/  LDGSTS.E.BYPASS.LTC128B.128 [R4+0x13400], desc[UR46][R2.64], !P3 ;  /* 0x1340000002047fae */ /* 0x000fe8000d901d6e */
[----:B------:R1:W-:Y:S04]  /*2ee80*/  LDGSTS.E.BYPASS.LTC128B.128 [R4+0x17400], desc[UR46][R2.64+0x80], !P2 ;  /* 0x1740008002047fae */ /* 0x0003e8000d101d6e */
[----:B-1-3--:R1:W2:Y:S02]  /*2ee90*/  SHFL.IDX PT, R2, R8, 0x7, 0x181f ;  /* 0x00f81f0008027f89 */ /* 0x00a2a400000e0000 */
.L_x_3790:
[----:B--2---:R-:W-:-:S04]  /*2eea0*/  IADD3 R2, P0, R30, R2, RZ ;  /* 0x000000021e027210 */ /* 0x004fc80007f1e0ff */
[----:B------:R-:W-:Y:S02]  /*2eeb0*/  IADD3.X R3, RZ, R7, RZ, P0, !PT ;  /* 0x00000007ff037210 */ /* 0x000fe400007fe4ff */
[----:B------:R-:W-:-:S03]  /*2eec0*/  PLOP3.LUT P0, PT, PT, PT, PT, 0x80, 0x0 ;  /* 0x000000000000781c */ /* 0x000fc60003f0f070 */
[----:B------:R-:W-:Y:S01]  /*2eed0*/  @!PT LDS RZ, [RZ] ;  /* 0x00000000fffff984 */ /* 0x000fe20000000800 */
[----:B------:R-:W-:Y:S01]  /*2eee0*/  @!PT LDS RZ, [RZ] ;  /* 0x00000000fffff984 */ /* 0x000fe20000000800 */
[----:B------:R-:W-:Y:S01]  /*2eef0*/  @!PT LDS RZ, [RZ] ;  /* 0x00000000fffff984 */ /* 0x000fe20000000800 */
[----:B------:R2:W-:Y:S04]  /*2ef00*/  LDGSTS.E.BYPASS.LTC128B.128 [R4+0x13c00], desc[UR46][R2.64], !P3 ;  /* 0x13c0000002047fae */ /* 0x0005e8000d901d6e */
[----:B------:R2:W-:Y:S01]  /*2ef10*/  LDGSTS.E.BYPASS.LTC128B.128 [R4+0x17c00], desc[UR46][R2.64+0x80], !P2 ;  /* 0x17c0008002047fae */ /* 0x0005e2000d101d6e */
[----:B------:R-:W-:-:S05]  /*2ef20*/  NOP ;  /* 0x0000000000007918 */ /* 0x000fca0000000000 */
.L_x_3382:
        /* <DEDUP_REMOVED lines=11> */
.L_x_3383:
[----:B------:R2:W-:Y:S01]  /*2efe0*/  SYNCS.ARRIVE.TRANS64.A1T0 RZ, [R0+URZ+0x38870], RZ ;  /* 0x038870ff00ff79a7 */ /* 0x0005e2000810003f */
[----:B------:R-:W-:Y:S05]  /*2eff0*/  @!P3 BRA `(.L_x_3384) ;  /* 0x000000000004b947 */ /* 0x000fea0003800000 */
[----:B------:R-:W-:Y:S01]  /*2f000*/  BPT.TRAP 0x1 ;  /* 0x000000040000795c */ /* 0x000fe20000300000 */
.L_x_3384:
[----:B------:R-:W3:Y:S01]  /*2f010*/  SYNCS.PHASECHK.TRANS64.TRYWAIT P0, [R0+URZ+0x38840], R21 ;  /* 0x03884015000075a7 */ /* 0x000ee2000800017f */
[----:B------:R-:W-:Y:S04]  /*2f020*/  BSSY B0, `(.L_x_3385) ;  /* 0x0000002000007945 */ /* 0x000fe80003800000 */
[----:B---3--:R-:W-:Y:S05]  /*2f030*/  @!P0 BRA `(.L_x_3386) ;  /* 0x000000c400448947 */ /* 0x008fea0003800000 */
.L_x_3791:
[----:B------:R-:W-:Y:S05]  /*2f040*/  BSYNC B0 ;  /* 0x0000000000007941 */ /* 0x000fea0003800000 */
.L_x_3385:
        /* <DEDUP_REMOVED lines=24> */
[----:B-1----:R-:W-:-:S05]  /*2f1d0*/  IADD3 R2, P0, R30, R2, RZ ;  /* 0x000000021e027210 */ /* 0x002fca0007f1e0ff */
[----:B----4-:R-:W-:-:S05]  /*2f1e0*/  IMAD.X R3, RZ, RZ, R3, P0 ;  /* 0x000000ffff037224 */ /* 0x010fca00000e0603 */
        /* <DEDUP_REMOVED lines=41> */
.L_x_3809:
        /* <DEDUP_REMOVED lines=9> */
.L_x_3388:
[----:B------:R-:W-:Y:S02]  /*2f510*/  PLOP3.LUT P2, PT, P2, P0, PT, 0xa2, 0x0 ;  /* 0x000000000000781c */ /* 0x000fe40001741472 */
[----:B------:R-:W-:-:S08]  /*2f520*/  @P0 R2UR P2, UR4, R0 ;  /* 0x00000000000402ca */ /* 0x000fd00000040000 */
[----:B------:R-:W-:-:S05]  /*2f530*/  @P0 PLOP3.LUT P0, PT, P2, PT, PT, 0x80, 0x0 ;  /* 0x000000000000081c */ /* 0x000fca000170f070 */
[----:B------:R-:W-:Y:S01]  /*2f540*/  @!P2 SYNCS.ARRIVE.TRANS64.RED.A0T1 RZ, [UR4+0x38830], RZ ;  /* 0x038830ffffffa9a7 */ /* 0x000fe20008200404 */
[----:B------:R-:W-:Y:S07]  /*2f550*/  @!P2 ARRIVES.LDGSTSBAR.64.TRANSCNT [UR4+0x38830] ;  /* 0x03883000ff00a9b0 */ /* 0x000fee0008000a84 */
[----:B------:R-:W-:Y:S05]  /*2f560*/  @P0 BRA.U.ANY `(.L_x_3388) ;  /* 0xfffffffd00e80947 */ /* 0x000fea000393ffff */
[----:B------:R-:W-:Y:S01]  /*2f570*/  NOP ;  /* 0x0000000000007918 */ /* 0x000fe20000000000 */
[----:B0-----:R-:W-:-:S04]  /*2f580*/  MOV R2, UR39 ;  /* 0x0000002700027c02 */ /* 0x001fc80008000f00 */
[----:B------:R-:W-:-:S13]  /*2f590*/  ISETP.NE.AND P3, PT, R2, 0x3, PT ;  /* 0x000000030200780c */ /* 0x000fda0003f65270 */
[----:B------:R-:W-:Y:S05]  /*2f5a0*/  @!P3 BRA `(.L_x_3389) ;  /* 0x000000000004b947 */ /* 0x000fea0003800000 */
[----:B------:R-:W-:Y:S01]  /*2f5b0*/  BPT.TRAP 0x1 ;  /* 0x000000040000795c */ /* 0x000fe20000300000 */
.L_x_3389:
[----:B------:R2:W-:Y:S02]  /*2f5c0*/  SYNCS.ARRIVE.TRANS64.A1T0 RZ, [R0+URZ+0x38830], RZ ;  /* 0x038830ff00ff79a7 */ /* 0x0005e4000810003f */
[----:B--23--:R-:W-:-:S05]  /*2f5d0*/  IMAD.U32 R0, RZ, RZ, UR37 ;  /* 0x00000025ff007e24 */ /* 0x00cfca000f8e00ff */
[----:B------:R-:W-:-:S13]  /*2f5e0*/  ISETP.NE.AND P0, PT, R0, 0x3, PT ;  /* 0x000000030000780c */ /* 0x000fda0003f05270 */
[----:B------:R-:W-:Y:S05]  /*2f5f0*/  @!P0 BRA `(.L_x_3390) ;  /* 0x0000000000048947 */ /* 0x000fea0003800000 */
[----:B------:R-:W-:Y:S01]  /*2f600*/  BPT.TRAP 0x1 ;  /* 0x000000040000795c */ /* 0x000fe20000300000 */
.L_x_3390:
[----:B------:R-:W-:Y:S01]  /*2f610*/  LOP3.LUT R0, R10, 0x1, RZ, 0x3c, !PT ;  /* 0x000000010a007812 */ /* 0x000fe200078e3cff */
[----:B------:R-:W-:Y:S01]  /*2f620*/  IMAD R17, R9, 0x8, R22 ;  /* 0x0000000809117824 */ /* 0x000fe200078e0216 */
[----:B------:R-:W-:Y:S02]  /*2f630*/  BSSY B0, `(.L_x_3391) ;  /* 0x0000004000007945 */ /* 0x000fe40003800000 */
[----:B------:R-:W-:-:S04]  /*2f640*/  SHF.L.U32 R0, R0, 0x1f, RZ ;  /* 0x0000001f00007819 */ /* 0x000fc800000006ff */
[----:B------:R-:W0:Y:S02]  /*2f650*/  SYNCS.PHASECHK.TRANS64.TRYWAIT P2, [R17+URZ+0x38870], R0 ;  /* 0x03887000110075a7 */ /* 0x000e24000804017f */
[----:B0-----:R-:W-:Y:S05]  /*2f660*/  @!P2 BRA `(.L_x_3392) ;  /* 0x000000c80010a947 */ /* 0x001fea0003800000 */
.L_x_3810:
[----:B------:R-:W-:Y:S05]  /*2f670*/  BSYNC B0 ;  /* 0x0000000000007941 */ /* 0x000fea0003800000 */
.L_x_3391:
[----:B------:R-:W-:-:S05]  /*2f680*/  IMAD.U32 R2, RZ, RZ, UR39 ;  /* 0x00000027ff027e24 */ /* 0x000fca000f8e00ff */
[----:B------:R-:W-:-:S13]  /*2f690*/  ISETP.NE.AND P2, PT, R2, 0x3, PT ;  /* 0x000000030200780c */ /* 0x000fda0003f45270 */
[----:B------:R-:W-:Y:S05]  /*2f6a0*/  @!P2 BRA `(.L_x_3393) ;  /* 0x000000000004a947 */ /* 0x000fea0003800000 */
[----:B------:R-:W-:Y:S01]  /*2f6b0*/  BPT.TRAP 0x1 ;  /* 0x000000040000795c */ /* 0x000fe20000300000 */
.L_x_3393:
[----:B0-----:R-:W-:Y:S01]  /*2f6c0*/  SHF.L.U32 R0, R10, 0x1f, RZ ;  /* 0x0000001f0a007819 */ /* 0x001fe200000006ff */
[----:B------:R-:W-:-:S03]  /*2f6d0*/  IMAD.SHL.U32 R3, R9, 0x8000, RZ ;  /* 0x0000800009037824 */ /* 0x000fc600078e00ff */
[----:B------:R-:W0:Y:S02]  /*2f6e0*/  SYNCS.PHASECHK.TRANS64.TRYWAIT P2, [R17+URZ+0x38860], R0 ;  /* 0x03886000110075a7 */ /* 0x000e24000804017f */
[----:B0-----:R-:W-:Y:S05]  /*2f6f0*/  @!P2 BRA `(.L_x_3394) ;  /* 0x000000c80000a947 */ /* 0x001fea0003800000 */
.L_x_3811:
[----:B------:R-:W2:Y:S04]  /*2f700*/  LDL R2, [R1+0x14] ;  /* 0x0000140001027983 */ /* 0x000ea80000100800 */
[----:B------:R-:W3:Y:S01]  /*2f710*/  LDL R12, [R1+0x10] ;  /* 0x00001000010c7983 */ /* 0x000ee20000100800 */
[----:B------:R-:W-:Y:S05]  /*2f720*/  WARPSYNC.ALL ;  /* 0x0000000000007948 */ /* 0x000fea0003800000 */
[----:B------:R-:W-:-:S05]  /*2f730*/  IMAD.U32 R21, RZ, RZ, UR39 ;  /* 0x00000027ff157e24 */ /* 0x000fca000f8e00ff */
[----:B------:R-:W-:Y:S02]  /*2f740*/  ISETP.NE.AND P2, PT, R21, 0x3, PT ;  /* 0x000000031500780c */ /* 0x000fe40003f45270 */
[C---:B--2---:R-:W-:Y:S02]  /*2f750*/  LOP3.LUT R5, R3.reuse, R2, RZ, 0xfc, !PT ;  /* 0x0000000203057212 */ /* 0x044fe400078efcff */
[----:B---3--:R-:W-:-:S03]  /*2f760*/  LOP3.LUT R20, R3, R12, RZ, 0xfc, !PT ;  /* 0x0000000c03147212 */ /* 0x008fc600078efcff */
[C---:B------:R-:W-:Y:S02]  /*2f770*/  IMAD.IADD R2, R22.reuse, 0x1, R5 ;  /* 0x0000000116027824 */ /* 0x040fe400078e0205 */
[----:B------:R-:W-:-:S03]  /*2f780*/  IMAD.IADD R20, R22, 0x1, R20 ;  /* 0x0000000116147824 */ /* 0x000fc600078e0214 */
[----:B-1----:R-:W1:Y:S01]  /*2f790*/  LDSM.16.MT88.4 R4, [R2+0x10400] ;  /* 0x010400000204783b */ /* 0x002e620000004200 */
[----:B0-----:R-:W-:Y:S02]  /*2f7a0*/  IADD3 R0, R35, R2, RZ ;  /* 0x0000000223007210 */ /* 0x001fe40007ffe0ff */
[----:B------:R-:W-:Y:S02]  /*2f7b0*/  IADD3 R3, R34, 0x400, R20 ;  /* 0x0000040022037810 */ /* 0x000fe40007ffe014 */
[C-C-:B-1----:R-:W-:Y:S02]  /*2f7c0*/  PRMT R8, R4.reuse, 0x6420, R5.reuse ;  /* 0x0000642004087816 */ /* 0x142fe40000000005 */
[----:B------:R-:W-:Y:S02]  /*2f7d0*/  PRMT R9, R4, 0x7531, R5 ;  /* 0x0000753104097816 */ /* 0x000fe40000000005 */
[C-C-:B------:R-:W-:Y:S02]  /*2f7e0*/  PRMT R10, R6.reuse, 0x6420, R7.reuse ;  /* 0x00006420060a7816 */ /* 0x140fe40000000007 */
[----:B------:R-:W-:-:S02]  /*2f7f0*/  PRMT R11, R6, 0x7531, R7 ;  /* 0x00007531060b7816 */ /* 0x000fc40000000007 */
[----:B------:R-:W0:Y:S04]  /*2f800*/  LDSM.16.MT88.4 R4, [R0+0x10400] ;  /* 0x010400000004783b */ /* 0x000e280000004200 */
        /* <DEDUP_REMOVED lines=68> */
[----:B0-----:R-:W-:Y:S01]  /*2fc50*/  IMAD.IADD R3, R34, 0x1, R3 ;  /* 0x0000000122037824 */ /* 0x001fe200078e0203 */
        /* <DEDUP_REMOVED lines=31> */
.L_x_3395:
[----:B-1----:R1:W-:Y:S01]  /*2fe50*/  SYNCS.ARRIVE.TRANS64.A1T0 RZ, [R17+URZ+0x38850], RZ ;  /* 0x038850ff11ff79a7 */ /* 0x0023e2000810003f */
[----:B------:R-:W-:Y:S06]  /*2fe60*/  BAR.SYNC.DEFER_BLOCKING 0x2, 0x80 ;  /* 0x0082000000007b1d */ /* 0x000fec0000010000 */
[----:B------:R-:W-:Y:S05]  /*2fe70*/  @!P0 BRA `(.L_x_3396) ;  /* 0x0000000000048947 */ /* 0x000fea0003800000 */
[----:B------:R-:W-:Y:S01]  /*2fe80*/  BPT.TRAP 0x1 ;  /* 0x000000040000795c */ /* 0x000fe20000300000 */
.L_x_3396:
[----:B------:R-:W2:Y:S01]  /*2fe90*/  LDL R0, [R1+0x8] ;  /* 0x0000080001007983 */ /* 0x000ea20000100800 */
[----:B-1----:R-:W-:Y:S01]  /*2fea0*/  VIADD R17, R17, 0x38880 ;  /* 0x0003888011117836 */ /* 0x002fe20000000000 */
[----:B0-----:R-:W-:Y:S01]  /*2feb0*/  MOV R10, R31 ;  /* 0x0000001f000a7202 */ /* 0x001fe20000000f00 */
[----:B------:R-:W-:-:S03]  /*2fec0*/  IMAD.MOV.U32 R9, RZ, RZ, R23 ;  /* 0x000000ffff097224 */ /* 0x000fc600078e0017 */
[----:B--2---:R-:W-:-:S04]  /*2fed0*/  PRMT R17, R0, 0x654, R17 ;  /* 0x0000065400117816 */ /* 0x004fc80000000011 */
[----:B------:R1:W-:Y:S01]  /*2fee0*/  SYNCS.ARRIVE.TRANS64.RED.A1T0 RZ, [R17+URZ], RZ ;  /* 0x000000ff11ff79a7 */ /* 0x0003e2000810043f */
[----:B------:R-:W-:Y:S05]  /*2fef0*/  @P1 BRA `(.L_x_3397) ;  /* 0xffffffe8001c1947 */ /* 0x000fea000383ffff */
.L_x_3377:
        /* <DEDUP_REMOVED lines=19> */
.L_x_3399:
[----:B------:R-:W-:Y:S05]  /*30030*/  BSYNC B0 ;  /* 0x0000000000007941 */ /* 0x000fea0003800000 */
.L_x_3398:
[----:B------:R-:W-:Y:S05]  /*30040*/  @!P0 BRA `(.L_x_3400) ;  /* 0x0000000000048947 */ /* 0x000fea0003800000 */
[----:B------:R-:W-:Y:S01]  /*30050*/  BPT.TRAP 0x1 ;  /* 0x000000040000795c */ /* 0x000fe20000300000 */
.L_x_3400:
[----:B0-----:R-:W-:Y:S01]  /*30060*/  LOP3.LUT R3, R31, 0x1, RZ, 0x3c, !PT ;  /* 0x000000011f037812 */ /* 0x001fe200078e3cff */
[----:B------:R-:W-:Y:S01]  /*30070*/  IMAD R18, R23, 0x8, R22 ;  /* 0x0000000817127824 */ /* 0x000fe200078e0216 */
[----:B------:R-:W-:Y:S02]  /*30080*/  BSSY B0, `(.L_x_3401) ;  /* 0x0000004000007945 */ /* 0x000fe40003800000 */
[----:B------:R-:W-:-:S04]  /*30090*/  SHF.L.U32 R3, R3, 0x1f, RZ ;  /* 0x0000001f03037819 */ /* 0x000fc800000006ff */
[----:B------:R-:W0:Y:S02]  /*300a0*/  SYNCS.PHASECHK.TRANS64.TRYWAIT P1, [R18+URZ+0x38870], R3 ;  /* 0x03887003120075a7 */ /* 0x000e24000802017f */
[----:B0-----:R-:W-:Y:S05]  /*300b0*/  @!P1 BRA `(.L_x_3402) ;  /* 0x000000bc00a49947 */ /* 0x001fea0003800000 */
.L_x_3812:
[----:B------:R-:W-:Y:S05]  /*300c0*/  BSYNC B0 ;  /* 0x0000000000007941 */ /* 0x000fea0003800000 */
.L_x_3401:
[----:B------:R-:W-:-:S05]  /*300d0*/  IMAD.U32 R0, RZ, RZ, UR39 ;  /* 0x00000027ff007e24 */ /* 0x000fca000f8e00ff */
[----:B------:R-:W-:-:S13]  /*300e0*/  ISETP.NE.AND P1, PT, R0, 0x3, PT ;  /* 0x000000030000780c */ /* 0x000fda0003f25270 */
[----:B------:R-:W-:Y:S05]  /*300f0*/  @!P1 BRA `(.L_x_3403) ;  /* 0x0000000000049947 */ /* 0x000fea0003800000 */
[----:B------:R-:W-:Y:S01]  /*30100*/  BPT.TRAP 0x1 ;  /* 0x000000040000795c */ /* 0x000fe20000300000 */
.L_x_3403:
[----:B0-----:R-:W-:-:S04]  /*30110*/  SHF.L.U32 R3, R31, 0x1f, RZ ;  /* 0x0000001f1f037819 */ /* 0x001fc800000006ff */
[----:B------:R-:W0:Y:S02]  /*30120*/  SYNCS.PHASECHK.TRANS64.TRYWAIT P1, [R18+URZ+0x38860], R3 ;  /* 0x03886003120075a7 */ /* 0x000e24000802017f */
[----:B0-----:R-:W-:Y:S05]  /*30130*/  @!P1 BRA `(.L_x_3404) ;  /* 0x000000bc00989947 */ /* 0x001fea0003800000 */
.L_x_3813:
[----:B------:R-:W2:Y:S04]  /*30140*/  LDL R0, [R1+0x14] ;  /* 0x0000140001007983 */ /* 0x000ea80000100800 */
[----:B------:R-:W3:Y:S01]  /*30150*/  LDL R12, [R1+0x10] ;  /* 0x00001000010c7983 */ /* 0x000ee20000100800 */
[----:B0-----:R-:W-:Y:S01]  /*30160*/  IMAD.SHL.U32 R3, R23, 0x8000, RZ ;  /* 0x0000800017037824 */ /* 0x001fe200078e00ff */
[----:B------:R-:W-:Y:S05]  /*30170*/  WARPSYNC.ALL ;  /* 0x0000000000007948 */ /* 0x000fea0003800000 */
[----:B------:R-:W-:-:S05]  /*30180*/  IMAD.U32 R20, RZ, RZ, UR39 ;  /* 0x00000027ff147e24 */ /* 0x000fca000f8e00ff */
[----:B------:R-:W-:Y:S02]  /*30190*/  ISETP.NE.AND P1, PT, R20, 0x3, PT ;  /* 0x000000031400780c */ /* 0x000fe40003f25270 */
[C---:B--2---:R-:W-:Y:S02]  /*301a0*/  LOP3.LUT R5, R3.reuse, R0, RZ, 0xfc, !PT ;  /* 0x0000000003057212 */ /* 0x044fe400078efcff */
[----:B---3--:R-:W-:-:S03]  /*301b0*/  LOP3.LUT R3, R3, R12, RZ, 0xfc, !PT ;  /* 0x0000000c03037212 */ /* 0x008fc600078efcff */
[C---:B------:R-:W-:Y:S02]  /*301c0*/  IMAD.IADD R0, R22.reuse, 0x1, R5 ;  /* 0x0000000116007824 */ /* 0x040fe400078e0205 */
[----:B------:R-:W-:-:S03]  /*301d0*/  IMAD.IADD R3, R22, 0x1, R3 ;  /* 0x0000000116037824 */ /* 0x000fc600078e0203 */
[----:B------:R-:W0:Y:S01]  /*301e0*/  LDSM.16.MT88.4 R4, [R0+0x10400] ;  /* 0x010400000004783b */ /* 0x000e220000004200 */
[----:B------:R-:W-:Y:S02]  /*301f0*/  IADD3 R2, R35, R0, RZ ;  /* 0x0000000023027210 */ /* 0x000fe40007ffe0ff */
[----:B-1----:R-:W-:Y:S02]  /*30200*/  IADD3 R17, R34, 0x400, R3 ;  /* 0x0000040022117810 */ /* 0x002fe40007ffe003 */
[C-C-:B0-----:R-:W-:Y:S02]  /*30210*/  PRMT R8, R4.reuse, 0x6420, R5.reuse ;  /* 0x0000642004087816 */ /* 0x141fe40000000005 */
[----:B------:R-:W-:Y:S02]  /*30220*/  PRMT R9, R4, 0x7531, R5 ;  /* 0x0000753104097816 */ /* 0x000fe40000000005 */
[C-C-:B------:R-:W-:Y:S02]  /*30230*/  PRMT R10, R6.reuse, 0x6420, R7.reuse ;  /* 0x00006420060a7816 */ /* 0x140fe40000000007 */
[----:B------:R-:W-:-:S02]  /*30240*/  PRMT R11, R6, 0x7531, R7 ;  /* 0x00007531060b7816 */ /* 0x000fc40000000007 */
[----:B------:R-:W0:Y:S04]  /*30250*/  LDSM.16.MT88.4 R4, [R2+0x10400] ;  /* 0x010400000204783b */ /* 0x000e280000004200 */
[----:B------:R0:W-:Y:S02]  /*30260*/  STSM.16.M88.4 [R3+0x400], R8 ;  /* 0x0004000803007844 */ /* 0x0001e40000000200 */
        /* <DEDUP_REMOVED lines=99> */
.L_x_3405:
[----:B-1----:R1:W-:Y:S01]  /*308a0*/  SYNCS.ARRIVE.TRANS64.A1T0 RZ, [R18+URZ+0x38850], RZ ;  /* 0x038850ff12ff79a7 */ /* 0x0023e2000810003f */
[----:B------:R-:W-:Y:S06]  /*308b0*/  BAR.SYNC.DEFER_BLOCKING 0x2, 0x80 ;  /* 0x0082000000007b1d */ /* 0x000fec0000010000 */
[----:B------:R-:W-:Y:S05]  /*308c0*/  @!P0 BRA `(.L_x_3406) ;  /* 0x0000000000048947 */ /* 0x000fea0003800000 */
[----:B------:R-:W-:Y:S01]  /*308d0*/  BPT.TRAP 0x1 ;  /* 0x000000040000795c */ /* 0x000fe20000300000 */
.L_x_3406:
        /* <DEDUP_REMOVED lines=9> */
.L_x_3347:
[----:B------:R-:W2:Y:S02]  /*30970*/  LDL R0, [R1] ;  /* 0x0000000001007983 */ /* 0x000ea40000100800 */
[----:B--2---:R-:W-:-:S13]  /*30980*/  LOP3.LUT P0, RZ, R0, 0x80, RZ, 0xc0, !PT ;  /* 0x0000008000ff7812 */ /* 0x004fda000780c0ff */
[----:B------:R-:W-:Y:S05]  /*30990*/  @!P0 BRA `(.L_x_3407) ;  /* 0x0000000000288947 */ /* 0x000fea0003800000 */
[----:B------:R-:W-:Y:S05]  /*309a0*/  WARPSYNC.ALL ;  /* 0x0000000000007948 */ /* 0x000fea0003800000 */
[----:B------:R-:W2:Y:S08]  /*309b0*/  S2UR UR4, SR_CgaCtaId ;  /* 0x00000000000479c3 */ /* 0x000eb00000008800 */
[----:B------:R-:W-:Y:S01]  /*309c0*/  BAR.SYNC.DEFER_BLOCKING 0x5, 0x180 ;  /* 0x0146000000007b1d */ /* 0x000fe20000010000 */
[----:B-1----:R-:W-:-:S02]  /*309d0*/  MOV R22, 0x400 ;  /* 0x0000040000167802 */ /* 0x002fc40000000f00 */
[----:B--2---:R-:W-:-:S04]  /*309e0*/  MOV R0, UR4 ;  /* 0x0000000400007c02 */ /* 0x004fc80008000f00 */
[----:B------:R-:W-:Y:S01]  /*309f0*/  LEA R22, R0, R22, 0x18 ;  /* 0x0000001600167211 */ /* 0x000fe200078ec0ff */
[----:B------:R2:W-:Y:S04]  /*30a00*/  STL [R1+0x8], R0 ;  /* 0x0000080001007387 */ /* 0x0005e80000100800 */
[----:B------:R2:W3:Y:S01]  /*30a10*/  LDS.128 R16, [R22+0x388d0] ;  /* 0x0388d00016107984 */ /* 0x0004e20000000c00 */
[----:B------:R-:W-:Y:S06]  /*30a20*/  BAR.ARV 0x4, 0x180 ;  /* 0x0106000000007b1d */ /* 0x000fec0000002000 */
[----:B------:R-:W-:Y:S05]  /*30a30*/  BRA `(.L_x_3408) ;  /* 0x0000000c00dc7947 */ /* 0x000fea0003800000 */
.L_x_3407:
[----:B------:R-:W0:Y:S01]  /*30a40*/  S2R R0, SR_TID.X ;  /* 0x0000000000007919 */ /* 0x000e220000002100 */
[----:B------:R-:W-:Y:S01]  /*30a50*/  UMOV UR4, 0xffffffff ;  /* 0xffffffff00047882 */ /* 0x000fe20000000000 */
[----:B0-----:R-:W-:-:S04]  /*30a60*/  LOP3.LUT R8, R0, 0x1f, RZ, 0xc0, !PT ;  /* 0x0000001f00087812 */ /* 0x001fc800078ec0ff */
[----:B------:R-:W-:Y:S01]  /*30a70*/  ISETP.NE.AND P0, PT, R8, 0x1f, PT ;  /* 0x0000001f0800780c */ /* 0x000fe20003f05270 */
[----:B------:R-:W-:-:S12]  /*30a80*/  BRA.DIV UR4, `(.L_x_3409) ;  /* 0x000000b604587947 */ /* 0x000fd8000b800000 */
[----:B------:R-:W-:Y:S01]  /*30a90*/  IMAD.IADD R9, R19, 0x1, R8 ;  /* 0x0000000113097824 */ /* 0x000fe200078e0208 */
[----:B------:R-:W-:-:S04]  /*30aa0*/  ULDC UR4, c[0x0][0xc3c] ;  /* 0x00030f0000047ab9 */ /* 0x000fc80000000800 */
        /* <DEDUP_REMOVED lines=14> */
[----:B-1----:R0:W-:Y:S02]  /*30b90*/  SHFL.IDX PT, R6, R16, 0x1, 0x1f ;  /* 0x00201f0010067f89 */ /* 0x0021e400000e0000 */
[----:B0-----:R-:W-:-:S02]  /*30ba0*/  IMAD.MOV.U32 R16, RZ, RZ, RZ ;  /* 0x000000ffff107224 */ /* 0x001fc400078e00ff */
[----:B---3--:R-:W-:Y:S02]  /*30bb0*/  @!P1 IMAD.MOV.U32 R17, RZ, RZ, R7 ;  /* 0x000000ffff119224 */ /* 0x008fe400078e0007 */
[----:B--2---:R-:W-:Y:S01]  /*30bc0*/  @!P1 IMAD.MOV.U32 R5, RZ, RZ, R4 ;  /* 0x000000ffff059224 */ /* 0x004fe200078e0004 */
[----:B------:R-:W-:-:S03]  /*30bd0*/  ISETP.NE.AND P1, PT, R8, RZ, PT ;  /* 0x000000ff0800720c */ /* 0x000fc60003f25270 */
[----:B------:R-:W-:-:S05]  /*30be0*/  IMAD R13, R5, R17, RZ ;  /* 0x00000011050d7224 */ /* 0x000fca00078e02ff */
        /* <DEDUP_REMOVED lines=16> */
.L_x_3823:
[----:B------:R-:W-:Y:S02]  /*30cf0*/  ULDC UR4, c[0x0][0xc38] ;  /* 0x00030e0000047ab9 */ /* 0x000fe40000000800 */
[----:B------:R-:W-:-:S05]  /*30d00*/  MOV R4, UR4 ;  /* 0x0000000400047c02 */ /* 0x000fca0008000f00 */
[----:B-1----:R-:W-:-:S04]  /*30d10*/  IMAD R7, R14, R4, RZ ;  /* 0x000000040e077224 */ /* 0x002fc800078e02ff */
[----:B------:R-:W-:-:S05]  /*30d20*/  IMAD.IADD R6, R6, 0x1, R7 ;  /* 0x0000000106067824 */ /* 0x000fca00078e0207 */
[----:B------:R-:W-:-:S13]  /*30d30*/  ISETP.GT.AND P6, PT, R6, R0, PT ;  /* 0x000000000600720c */ /* 0x000fda0003fc4270 */
[----:B------:R-:W-:Y:S05]  /*30d40*/  @P6 BRA `(.L_x_3410) ;  /* 0x0000000000a46947 */ /* 0x000fea0003800000 */
.L_x_3413:
[----:B------:R-:W1:Y:S01]  /*30d50*/  LDC R2, c[0x0][0xc3c] ;  /* 0x00030f00ff027b82 */ /* 0x000e620000000800 */
[----:B------:R-:W-:-:S05]  /*30d60*/  VIADD R19, R19, 0x1f ;  /* 0x0000001f13137836 */ /* 0x000fca0000000000 */
[----:B-1----:R-:W-:-:S13]  /*30d70*/  ISETP.GE.AND P6, PT, R19, R2, PT ;  /* 0x000000021300720c */ /* 0x002fda0003fc6270 */
[----:B------:R-:W-:Y:S05]  /*30d80*/  @P6 BRA `(.L_x_3411) ;  /* 0x0000000800bc6947 */ /* 0x000fea0003800000 */
[----:B0-----:R-:W0:Y:S01]  /*30d90*/  S2R R3, SR_TID.X ;  /* 0x0000000000037919 */ /* 0x001e220000002100 */
        /* <DEDUP_REMOVED lines=30> */
.L_x_3831:
[----:B------:R-:W-:Y:S02]  /*30f80*/  ULDC UR4, c[0x0][0xc38] ;  /* 0x00030e0000047ab9 */ /* 0x000fe40000000800 */
[----:B------:R-:W-:-:S04]  /*30f90*/  IMAD.U32 R4, RZ, RZ, UR4 ;  /* 0x00000004ff047e24 */ /* 0x000fc8000f8e00ff */
[----:B-1----:R-:W-:-:S05]  /*30fa0*/  IMAD R7, R14, R4, RZ ;  /* 0x000000040e077224 */ /* 0x002fca00078e02ff */
[----:B------:R-:W-:-:S04]  /*30fb0*/  IADD3 R6, R7, R6, RZ ;  /* 0x0000000607067210 */ /* 0x000fc80007ffe0ff */
[----:B------:R-:W-:-:S13]  /*30fc0*/  ISETP.GT.AND P6, PT, R6, R0, PT ;  /* 0x000000000600720c */ /* 0x000fda0003fc4270 */
[----:B------:R-:W-:Y:S05]  /*30fd0*/  @!P6 BRA `(.L_x_3413) ;  /* 0xfffffffc005ce947 */ /* 0x000fea000383ffff */
.L_x_3410:
[----:B------:R-:W-:Y:S01]  /*30fe0*/  IMAD.IADD R7, R6, 0x1, -R7 ;  /* 0x0000000106077824 */ /* 0x000fe200078e0a07 */
[----:B------:R-:W-:-:S03]  /*30ff0*/  UMOV UR4, 0xffffffff ;  /* 0xffffffff00047882 */ /* 0x000fc60000000000 */
        /* <DEDUP_REMOVED lines=8> */
.L_x_3836:
[----:B------:R-:W-:-:S13]  /*31080*/  ISETP.NE.AND P0, PT, R2, RZ, PT ;  /* 0x000000ff0200720c */ /* 0x000fda0003f05270 */
[----:B------:R-:W-:Y:S05]  /*31090*/  @!P0 BRA `(.L_x_3415) ;  /* 0x0000000000108947 */ /* 0x000fea0003800000 */
[----:B------:R-:W-:Y:S01]  /*310a0*/  UMOV UR4, 0xffffffff ;  /* 0xffffffff00047882 */ /* 0x000fe20000000000 */
[----:B-1----:R-:W-:Y:S02]  /*310b0*/  VIADD R12, R12, 0xffffffff ;  /* 0xffffffff0c0c7836 */ /* 0x002fe40000000000 */
[----:B------:R-:W-:Y:S05]  /*310c0*/  BRA.DIV UR4, `(.L_x_3416) ;  /* 0x000000ba04147947 */ /* 0x000fea000b800000 */
[----:B------:R4:W1:Y:S02]  /*310d0*/  SHFL.IDX PT, R16, R3, R12, 0x1f ;  /* 0x00001f0c03107589 */ /* 0x00086400000e0000 */
.L_x_3415:
[----:B---3--:R-:W-:Y:S01]  /*310e0*/  ISETP.NE.AND P0, PT, R5, 0x1, PT ;  /* 0x000000010500780c */ /* 0x008fe20003f05270 */
[----:B-1----:R-:W-:-:S04]  /*310f0*/  IMAD R16, R16, R4, R7 ;  /* 0x0000000410107224 */ /* 0x002fc800078e0207 */
[----:B------:R-:W-:-:S08]  /*31100*/  IMAD.IADD R0, R0, 0x1, -R16 ;  /* 0x0000000100007824 */ /* 0x000fd000078e0a10 */
[----:B------:R-:W-:Y:S05]  /*31110*/  @!P0 BRA `(.L_x_3417) ;  /* 0x0000000000dc8947 */ /* 0x000fea0003800000 */
[----:B--2---:R-:W-:Y:S02]  /*31120*/  IABS R4, R17 ;  /* 0x0000001100047213 */ /* 0x004fe40000000000 */
[----:B------:R-:W-:Y:S02]  /*31130*/  IABS R6, R5 ;  /* 0x0000000500067213 */ /* 0x000fe40000000000 */
[----:B------:R-:W1:Y:S08]  /*31140*/  I2F.RP R7, R4 ;  /* 0x0000000400077306 */ /* 0x000e700000209400 */
[----:B------:R-:W2:Y:S08]  /*31150*/  I2F.RP R8, R6 ;  /* 0x0000000600087306 */ /* 0x000eb00000209400 */
[----:B-1----:R-:W1:Y:S08]  /*31160*/  MUFU.RCP R7, R7 ;  /* 0x0000000700077308 */ /* 0x002e700000001000 */
[----:B--2---:R-:W-:Y:S01]  /*31170*/  MUFU.RCP R8, R8 ;  /* 0x0000000800087308 */ /* 0x004fe20000001000 */
[----:B-1----:R-:W-:Y:S01]  /*31180*/  VIADD R2, R7, 0xffffffe ;  /* 0x0ffffffe07027836 */ /* 0x002fe20000000000 */
[----:B------:R-:W-:-:S06]  /*31190*/  IABS R7, R17 ;  /* 0x0000001100077213 */ /* 0x000fcc0000000000 */
[----:B0---4-:R0:W1:Y:S02]  /*311a0*/  F2I.FTZ.U32.TRUNC.NTZ R3, R2 ;  /* 0x0000000200037305 */ /* 0x011064000021f000 */
[----:B0-----:R-:W-:Y:S01]  /*311b0*/  IMAD.MOV.U32 R2, RZ, RZ, RZ ;  /* 0x000000ffff027224 */ /* 0x001fe200078e00ff */
[----:B-1----:R-:W-:-:S05]  /*311c0*/  IADD3 R9, RZ, -R3, RZ ;  /* 0x80000003ff097210 */ /* 0x002fca0007ffe0ff */
[----:B------:R-:W-:-:S04]  /*311d0*/  IMAD R9, R9, R4, RZ ;  /* 0x0000000409097224 */ /* 0x000fc800078e02ff */
[----:B------:R-:W-:Y:S01]  /*311e0*/  IMAD.HI.U32 R3, R3, R9, R2 ;  /* 0x0000000903037227 */ /* 0x000fe200078e0002 */
[----:B------:R-:W-:-:S03]  /*311f0*/  IABS R2, R0 ;  /* 0x0000000000027213 */ /* 0x000fc60000000000 */
[----:B------:R-:W-:Y:S02]  /*31200*/  IMAD.MOV R9, RZ, RZ, -R7 ;  /* 0x000000ffff097224 */ /* 0x000fe400078e0a07 */
[----:B------:R-:W-:-:S04]  /*31210*/  IMAD.HI.U32 R7, R3, R2, RZ ;  /* 0x0000000203077227 */ /* 0x000fc800078e00ff */
[----:B------:R-:W-:Y:S01]  /*31220*/  IMAD R9, R7, R9, R2 ;  /* 0x0000000907097224 */ /* 0x000fe200078e0202 */
[----:B------:R-:W-:Y:S01]  /*31230*/  MOV R2, RZ ;  /* 0x000000ff00027202 */ /* 0x000fe20000000f00 */
[----:B------:R-:W-:-:S03]  /*31240*/  VIADD R3, R8, 0xffffffe ;  /* 0x0ffffffe08037836 */ /* 0x000fc60000000000 */
        /* <DEDUP_REMOVED lines=22> */
[----:B------:R-:W-:Y:S01]  /*313b0*/  @!P1 IMAD.IADD R3, R3, 0x1, -R6 ;  /* 0x0000000103039824 */ /* 0x000fe200078e0a06 */
[----:B------:R-:W-:Y:S02]  /*313c0*/  @!P1 IADD3 R4, R4, 0x1, RZ ;  /* 0x0000000104049810 */ /* 0x000fe40007ffe0ff */
[----:B------:R-:W-:Y:S02]  /*313d0*/  ISETP.NE.AND P1, PT, R5, RZ, PT ;  /* 0x000000ff0500720c */ /* 0x000fe40003f25270 */
[----:B------:R-:W-:Y:S01]  /*313e0*/  ISETP.GE.U32.AND P0, PT, R3, R6, PT ;  /* 0x000000060300720c */ /* 0x000fe20003f06070 */
[----:B------:R-:W-:-:S04]  /*313f0*/  IMAD.MOV R3, RZ, RZ, -R7 ;  /* 0x000000ffff037224 */ /* 0x000fc800078e0a07 */
[----:B------:R-:W-:-:S08]  /*31400*/  IMAD R3, R17, R3, R0 ;  /* 0x0000000311037224 */ /* 0x000fd000078e0200 */
[----:B------:R-:W-:-:S04]  /*31410*/  @P0 VIADD R4, R4, 0x1 ;  /* 0x0000000104040836 */ /* 0x000fc80000000000 */
[----:B------:R-:W-:Y:S01]  /*31420*/  @!P2 IMAD.MOV R4, RZ, RZ, -R4 ;  /* 0x000000ffff04a224 */ /* 0x000fe200078e0a04 */
[----:B------:R-:W-:-:S05]  /*31430*/  @!P1 LOP3.LUT R4, RZ, R5, RZ, 0x33, !PT ;  /* 0x00000005ff049212 */ /* 0x000fca00078e33ff */
[--C-:B------:R-:W-:Y:S02]  /*31440*/  IMAD.MOV R2, RZ, RZ, -R4.reuse ;  /* 0x000000ffff027224 */ /* 0x100fe400078e0a04 */
[C---:B------:R-:W-:Y:S02]  /*31450*/  IMAD R4, R5.reuse, 0x1000000, R4 ;  /* 0x0100000005047824 */ /* 0x040fe400078e0204 */
[----:B------:R-:W-:-:S05]  /*31460*/  IMAD R5, R5, R2, R7 ;  /* 0x0000000205057224 */ /* 0x000fca00078e0207 */
[----:B------:R-:W-:Y:S01]  /*31470*/  LEA R18, R5, R4, 0x10 ;  /* 0x0000000405127211 */ /* 0x000fe200078e80ff */
[----:B------:R-:W-:Y:S06]  /*31480*/  BRA `(.L_x_3418) ;  /* 0x0000000000f07947 */ /* 0x000fec0003800000 */
.L_x_3417:
[----:B0---4-:R-:W0:Y:S02]  /*31490*/  LDC.64 R2, c[0x0][0xc90] ;  /* 0x00032400ff027b82 */ /* 0x011e240000000a00 */
[----:B0-----:R-:W-:-:S05]  /*314a0*/  IMAD.WIDE R2, R19, 0x4, R2 ;  /* 0x0000000413027825 */ /* 0x001fca00078e0202 */
[----:B------:R0:W2:Y:S02]  /*314b0*/  LDG.E R6, desc[UR46][R2.64] ;  /* 0x0000002e02067981 */ /* 0x0000a4000c1e1900 */
[----:B0-----:R-:W-:Y:S02]  /*314c0*/  IMAD.MOV.U32 R2, RZ, RZ, RZ ;  /* 0x000000ffff027224 */ /* 0x001fe400078e00ff */
[----:B--2---:R-:W-:-:S05]  /*314d0*/  IMAD R5, R17, R6, RZ ;  /* 0x0000000611057224 */ /* 0x004fca00078e02ff */
[----:B------:R-:W-:-:S04]  /*314e0*/  IABS R7, R5 ;  /* 0x0000000500077213 */ /* 0x000fc80000000000 */
        /* <DEDUP_REMOVED lines=30> */
[----:B0-----:R-:W-:Y:S01]  /*316d0*/  VIADD R2, R8, 0xffffffe ;  /* 0x0ffffffe08027836 */ /* 0x001fe20000000000 */
[----:B------:R-:W-:-:S05]  /*316e0*/  IABS R8, R0 ;  /* 0x0000000000087213 */ /* 0x000fca0000000000 */
[----:B------:R0:W1:Y:S02]  /*316f0*/  F2I.FTZ.U32.TRUNC.NTZ R3, R2 ;  /* 0x0000000200037305 */ /* 0x000064000021f000 */
[----:B0-----:R-:W-:Y:S01]  /*31700*/  IMAD.MOV.U32 R2, RZ, RZ, RZ ;  /* 0x000000ffff027224 */ /* 0x001fe200078e00ff */
[----:B-1----:R-:W-:-:S05]  /*31710*/  IADD3 R5, RZ, -R3, RZ ;  /* 0x80000003ff057210 */ /* 0x002fca0007ffe0ff */
        /* <DEDUP_REMOVED lines=16> */
[----:B------:R-:W-:Y:S01]  /*31820*/  @!P1 LOP3.LUT R3, RZ, R4, RZ, 0x33, !PT ;  /* 0x00000004ff039212 */ /* 0x000fe200078e33ff */
[----:B------:R-:W-:-:S04]  /*31830*/  IMAD.MOV R4, RZ, RZ, -R4 ;  /* 0x000000ffff047224 */ /* 0x000fc800078e0a04 */
[----:B------:R-:W-:-:S07]  /*31840*/  IMAD R18, R3, R4, R0 ;  /* 0x0000000403127224 */ /* 0x000fce00078e0200 */
.L_x_3418:
[----:B------:R-:W-:-:S05]  /*31850*/  LOP3.LUT R0, RZ, R3, RZ, 0x33, !PT ;  /* 0x00000003ff007212 */ /* 0x000fca00078e33ff */
[----:B------:R-:W-:Y:S01]  /*31860*/  IMAD.IADD R17, R17, 0x1, R0 ;  /* 0x0000000111117824 */ /* 0x000fe200078e0200 */
[----:B------:R-:W-:Y:S06]  /*31870*/  BRA `(.L_x_3419) ;  /* 0x00000000001c7947 */ /* 0x000fec0003800000 */
.L_x_3411:
[----:B------:R-:W-:Y:S01]  /*31880*/  UMOV UR4, URZ ;  /* 0x0000003f00047c82 */ /* 0x000fe20008000000 */
[----:B------:R-:W-:Y:S01]  /*31890*/  UMOV UR5, URZ ;  /* 0x0000003f00057c82 */ /* 0x000fe20008000000 */
[----:B------:R-:W-:Y:S01]  /*318a0*/  ULDC UR6, c[0x0][0xc3c] ;  /* 0x00030f0000067ab9 */ /* 0x000fe20000000800 */
[----:B------:R-:W-:Y:S01]  /*318b0*/  IMAD.MOV.U32 R16, RZ, RZ, R0 ;  /* 0x000000ffff107224 */ /* 0x000fe200078e0000 */
[----:B------:R-:W-:Y:S01]  /*318c0*/  MOV R19, UR6 ;  /* 0x0000000600137c02 */ /* 0x000fe20008000f00 */
[----:B------:R-:W-:Y:S02]  /*318d0*/  IMAD.U32 R17, RZ, RZ, UR4 ;  /* 0x00000004ff117e24 */ /* 0x000fe4000f8e00ff */
[----:B------:R-:W-:-:S07]  /*318e0*/  IMAD.U32 R18, RZ, RZ, UR5 ;  /* 0x00000005ff127e24 */ /* 0x000fce000f8e00ff */
.L_x_3419:
[----:B------:R1:W2:Y:S01]  /*318f0*/  LDL R2, [R1+0x8] ;  /* 0x0000080001027983 */ /* 0x0002a20000100800 */
[----:B------:R-:W3:Y:S01]  /*31900*/  S2R R0, SR_TID.X ;  /* 0x0000000000007919 */ /* 0x000ee20000002100 */
[----:B------:R-:W-:Y:S05]  /*31910*/  WARPSYNC.ALL ;  /* 0x0000000000007948 */ /* 0x000fea0003800000 */
[----:B---3--:R-:W-:Y:S01]  /*31920*/  LOP3.LUT R0, R0, 0x1f, RZ, 0xc0, !PT ;  /* 0x0000001f00007812 */ /* 0x008fe200078ec0ff */
[----:B------:R-:W-:Y:S03]  /*31930*/  BAR.SYNC.DEFER_BLOCKING 0x4, 0x180 ;  /* 0x0106000000007b1d */ /* 0x000fe60000010000 */
[----:B------:R-:W-:-:S13]  /*31940*/  ISETP.NE.AND P0, PT, R0, RZ, PT ;  /* 0x000000ff0000720c */ /* 0x000fda0003f05270 */
[----:B------:R-:W-:Y:S01]  /*31950*/  @!P0 MOV R0, 0x400 ;  /* 0x0000040000008802 */ /* 0x000fe20000000f00 */
[----:B--2---:R-:W2:Y:S03]  /*31960*/  @!P0 S2R R2, SR_CgaCtaId ;  /* 0x0000000000028919 */ /* 0x004ea60000008800 */
[----:B--2---:R-:W-:Y:S01]  /*31970*/  @!P0 LEA R22, R2, R0, 0x18 ;  /* 0x0000000002168211 */ /* 0x004fe200078ec0ff */
[----:B------:R1:W-:Y:S04]  /*31980*/  @!P0 STL [R1+0x8], R2 ;  /* 0x0000080201008387 */ /* 0x0003e80000100800 */
[----:B------:R1:W-:Y:S01]  /*31990*/  @!P0 STS.128 [R22+0x388d0], R16 ;  /* 0x0388d01016008388 */ /* 0x0003e20000000c00 */
[----:B------:R-:W-:Y:S06]  /*319a0*/  BAR.ARV 0x5, 0x180 ;  /* 0x0146000000007b1d */ /* 0x000fec0000002000 */
.L_x_3408:
[----:B------:R-:W-:Y:S02]  /*319b0*/  ULDC UR4, c[0x0][0xc3c] ;  /* 0x00030f0000047ab9 */ /* 0x000fe40000000800 */
[----:B---3--:R-:W-:-:S13]  /*319c0*/  ISETP.GE.AND P0, PT, R19, UR4, PT ;  /* 0x0000000413007c0c */ /* 0x008fda000bf06270 */
[----:B------:R-:W-:Y:S05]  /*319d0*/  @!P0 BRA `(.L_x_3420) ;  /* 0xffffff8800488947 */ /* 0x000fea000383ffff */
[----:B------:R-:W-:Y:S05]  /*319e0*/  BSYNC B7 ;  /* 0x0000000000077941 */ /* 0x000fea0003800000 */
.L_x_3302:
[----:B--2---:R-:W2:Y:S01]  /*319f0*/  LDL.LU R0, [R1+0x28] ;  /* 0x0000280001007983 */ /* 0x004ea20000300800 */
[----:B------:R-:W-:Y:S01]  /*31a00*/  BSSY B0, `(.L_x_3421) ;  /* 0x000000b000007945 */ /* 0x000fe20003800000 */
[----:B------:R-:W3:Y:S01]  /*31a10*/  S2R R5, SR_CgaCtaId ;  /* 0x0000000000057919 */ /* 0x000ee20000008800 */
[----:B--2---:R-:W-:-:S05]  /*31a20*/  VIADD R0, R0, 0x1 ;  /* 0x0000000100007836 */ /* 0x004fca0000000000 */
[----:B01----:R-:W-:-:S04]  /*31a30*/  LEA.HI R2, R0, R0, RZ, 0x1 ;  /* 0x0000000000027211 */ /* 0x003fc800078f08ff */
[----:B------:R-:W-:Y:S02]  /*31a40*/  LOP3.LUT R3, R2, 0xfffffffe, RZ, 0xc0, !PT ;  /* 0xfffffffe02037812 */ /* 0x000fe400078ec0ff */
[----:B------:R-:W-:-:S03]  /*31a50*/  MOV R2, 0x400 ;  /* 0x0000040000027802 */ /* 0x000fc60000000f00 */
[----:B------:R-:W-:Y:S01]  /*31a60*/  IMAD.IADD R0, R0, 0x1, -R3 ;  /* 0x0000000100007824 */ /* 0x000fe200078e0a03 */
[----:B---3--:R-:W-:-:S04]  /*31a70*/  LEA R5, R5, R2, 0x18 ;  /* 0x0000000205057211 */ /* 0x008fc800078ec0ff */
[----:B------:R-:W-:-:S04]  /*31a80*/  SHF.L.U32 R0, R0, 0x1f, RZ ;  /* 0x0000001f00007819 */ /* 0x000fc800000006ff */
[----:B------:R-:W0:Y:S02]  /*31a90*/  SYNCS.PHASECHK.TRANS64.TRYWAIT P0, [R5+URZ+0x38820], R0 ;  /* 0x03882000050075a7 */ /* 0x000e24000800017f */
[----:B0-----:R-:W-:Y:S05]  /*31aa0*/  @!P0 BRA `(.L_x_3422) ;  /* 0x000000ac00c48947 */ /* 0x001fea0003800000 */
.L_x_3839:
[----:B------:R-:W-:Y:S05]  /*31ab0*/  BSYNC B0 ;  /* 0x0000000000007941 */ /* 0x000fea0003800000 */
.L_x_3421:
[----:B------:R-:W-:-:S03]  /*31ac0*/  UMOV UR4, 0xffffffff ;  /* 0xffffffff00047882 */ /* 0x000fc60000000000 */
[----:B------:R-:W-:Y:S05]  /*31ad0*/  BRA.DIV UR4, `(.L_x_3423) ;  /* 0x000000ae04cc7947 */ /* 0x000fea000b800000 */
[----:B0-----:R-:W0:Y:S02]  /*31ae0*/  S2R R0, SR_TID.X ;  /* 0x0000000000007919 */ /* 0x001e240000002100 */
[----:B0-----:R-:W-:-:S04]  /*31af0*/  SHF.R.U32.HI R0, RZ, 0x5, R0 ;  /* 0x00000005ff007819 */ /* 0x001fc80000011600 */
[----:B------:R-:W-:-:S05]  /*31b00*/  LOP3.LUT R0, R0, 0x3, RZ, 0xc0, !PT ;  /* 0x0000000300007812 */ /* 0x000fca00078ec0ff */
[----:B------:R0:W1:Y:S02]  /*31b10*/  SHFL.IDX PT, R14, R0, RZ, 0x1f ;  /* 0x00001fff000e7589 */ /* 0x00006400000e0000 */
.L_x_3842:
[----:B-1----:R-:W-:-:S13]  /*31b20*/  ISETP.NE.AND P0, PT, R14, RZ, PT ;  /* 0x000000ff0e00720c */ /* 0x002fda0003f05270 */
[----:B------:R-:W-:Y:S05]  /*31b30*/  @P0 BRA `(.L_x_3057) ;  /* 0x0000000000a80947 */ /* 0x000fea0003800000 */
[----:B------:R-:W-:-:S03]  /*31b40*/  UMOV UR4, 0xffffffff ;  /* 0xffffffff00047882 */ /* 0x000fc60000000000 */
[----:B------:R-:W-:Y:S05]  /*31b50*/  BRA.DIV UR4, `(.L_x_3424) ;  /* 0x000000ae04e07947 */ /* 0x000fea000b800000 */
[----:B------:R-:W-:-:S13]  /*31b60*/  ELECT P6, URZ, PT ;  /* 0x00000000003f782f */ /* 0x000fda00038c0000 */
.L_x_3845:
[----:B------:R-:W-:Y:S05]  /*31b70*/  @!P6 BRA `(.L_x_3057) ;  /* 0x000000000098e947 */ /* 0x000fea0003800000 */
[----:B------:R-:W-:-:S06]  /*31b80*/  ULOP3.LUT UR4, UR36, 0x2, URZ, 0xfc, !UPT ;  /* 0x0000000224047892 */ /* 0x000fcc000f8efc3f */
[----:B0-----:R-:W-:-:S05]  /*31b90*/  IMAD.U32 R0, RZ, RZ, UR4 ;  /* 0x00000004ff007e24 */ /* 0x001fca000f8e00ff */
[----:B------:R-:W-:-:S13]  /*31ba0*/  ISETP.NE.AND P0, PT, R0, 0x3, PT ;  /* 0x000000030000780c */ /* 0x000fda0003f05270 */
[----:B------:R-:W-:Y:S05]  /*31bb0*/  @!P0 BRA `(.L_x_3425) ;  /* 0x0000000000048947 */ /* 0x000fea0003800000 */
[----:B------:R-:W-:Y:S01]  /*31bc0*/  BPT.TRAP 0x1 ;  /* 0x000000040000795c */ /* 0x000fe20000300000 */
.L_x_3425:
[----:B------:R-:W-:Y:S01]  /*31bd0*/  IMAD R3, R23, 0x8, R5 ;  /* 0x0000000817037824 */ /* 0x000fe200078e0205 */
[----:B------:R-:W-:Y:S01]  /*31be0*/  SHF.L.U32 R2, R31, 0x1f, RZ ;  /* 0x0000001f1f027819 */ /* 0x000fe200000006ff */
[----:B------:R-:W-:-:S03]  /*31bf0*/  VIADD R23, R23, 0x1 ;  /* 0x0000000117177836 */ /* 0x000fc60000000000 */
[----:B------:R-:W0:Y:S02]  /*31c00*/  SYNCS.PHASECHK.TRANS64.TRYWAIT P1, [R3+URZ+0x38840], R2 ;  /* 0x03884002030075a7 */ /* 0x000e24000802017f */
[----:B------:R-:W-:-:S04]  /*31c10*/  ISETP.NE.AND P2, PT, R23, 0x2, PT ;  /* 0x000000021700780c */ /* 0x000fc80003f45270 */
[----:B------:R-:W-:Y:S01]  /*31c20*/  SEL R0, RZ, 0x1, P2 ;  /* 0x00000001ff007807 */ /* 0x000fe20001000000 */
[----:B0-----:R-:W-:Y:S08]  /*31c30*/  @!P1 BRA `(.L_x_3426) ;  /* 0x000000ac00c89947 */ /* 0x001ff00003800000 */
.L_x_3846:
[----:B------:R-:W-:Y:S02]  /*31c40*/  SEL R23, R23, RZ, P2 ;  /* 0x000000ff17177207 */ /* 0x000fe40001000000 */
[----:B------:R-:W-:Y:S01]  /*31c50*/  LOP3.LUT R0, R31, R0, RZ, 0x3c, !PT ;  /* 0x000000001f007212 */ /* 0x000fe200078e3cff */
[----:B------:R-:W-:Y:S06]  /*31c60*/  @!P0 BRA `(.L_x_3427) ;  /* 0x0000000000048947 */ /* 0x000fec0003800000 */
[----:B------:R-:W-:Y:S01]  /*31c70*/  BPT.TRAP 0x1 ;  /* 0x000000040000795c */ /* 0x000fe20000300000 */
.L_x_3427:
[----:B------:R-:W-:Y:S02]  /*31c80*/  LEA R23, R23, R5, 0x3 ;  /* 0x0000000517177211 */ /* 0x000fe400078e18ff */
[----:B------:R-:W-:-:S04]  /*31c90*/  SHF.L.U32 R0, R0, 0x1f, RZ ;  /* 0x0000001f00007819 */ /* 0x000fc800000006ff */
[----:B------:R-:W1:Y:S02]  /*31ca0*/  SYNCS.PHASECHK.TRANS64.TRYWAIT P1, [R23+URZ+0x38840], R0 ;  /* 0x03884000170075a7 */ /* 0x000e64000802017f */
[----:B-1----:R-:W-:Y:S05]  /*31cb0*/  @!P1 BRA `(.L_x_3428) ;  /* 0x000000ac00bc9947 */ /* 0x002fea0003800000 */
.L_x_3847:
[----:B------:R-:W-:Y:S05]  /*31cc0*/  @!P0 BRA `(.L_x_3429) ;  /* 0x0000000000048947 */ /* 0x000fea0003800000 */
[----:B------:R-:W-:Y:S01]  /*31cd0*/  BPT.TRAP 0x1 ;  /* 0x000000040000795c */ /* 0x000fe20000300000 */
.L_x_3429:
[----:B------:R-:W2:Y:S02]  /*31ce0*/  SYNCS.PHASECHK.TRANS64.TRYWAIT P1, [R3+URZ+0x38860], R2 ;  /* 0x03886002030075a7 */ /* 0x000ea4000802017f */
[----:B--2---:R-:W-:Y:S05]  /*31cf0*/  @!P1 BRA `(.L_x_3430) ;  /* 0x000000ac00c09947 */ /* 0x004fea0003800000 */
.L_x_3848:
[----:B------:R-:W-:Y:S05]  /*31d00*/  @!P0 BRA `(.L_x_3431) ;  /* 0x0000000000048947 */ /* 0x000fea0003800000 */
[----:B------:R-:W-:Y:S01]  /*31d10*/  BPT.TRAP 0x1 ;  /* 0x000000040000795c */ /* 0x000fe20000300000 */
.L_x_3431:
[----:B------:R-:W3:Y:S02]  /*31d20*/  SYNCS.PHASECHK.TRANS64.TRYWAIT P1, [R23+URZ+0x38860], R0 ;  /* 0x03886000170075a7 */ /* 0x000ee4000802017f */
[----:B---3--:R-:W-:Y:S05]  /*31d30*/  @!P1 BRA `(.L_x_3432) ;  /* 0x000000ac00c49947 */ /* 0x008fea0003800000 */
.L_x_3849:
[----:B------:R-:W-:Y:S05]  /*31d40*/  @!P0 BRA `(.L_x_3433) ;  /* 0x0000000000048947 */ /* 0x000fea0003800000 */
[----:B------:R-:W-:Y:S01]  /*31d50*/  BPT.TRAP 0x1 ;  /* 0x000000040000795c */ /* 0x000fe20000300000 */
.L_x_3433:
[----:B------:R-:W4:Y:S02]  /*31d60*/  SYNCS.PHASECHK.TRANS64.TRYWAIT P1, [R3+URZ+0x38880], R2 ;  /* 0x03888002030075a7 */ /* 0x000f24000802017f */
[----:B----4-:R-:W-:Y:S05]  /*31d70*/  @!P1 BRA `(.L_x_3434) ;  /* 0x000000ac00c89947 */ /* 0x010fea0003800000 */
.L_x_3850:
[----:B------:R-:W-:Y:S05]  /*31d80*/  @!P0 BRA `(.L_x_3435) ;  /* 0x0000000000048947 */ /* 0x000fea0003800000 */
[----:B------:R-:W-:Y:S01]  /*31d90*/  BPT.TRAP 0x1 ;  /* 0x000000040000795c */ /* 0x000fe20000300000 */
.L_x_3435:
[----:B------:R0:W0:Y:S02]  /*31da0*/  SYNCS.PHASECHK.TRANS64.TRYWAIT P0, [R23+URZ+0x38880], R0 ;  /* 0x03888000170075a7 */ /* 0x000024000800017f */
[----:B0-----:R-:W-:Y:S05]  /*31db0*/  @!P0 NANOSLEEP.SYNCS 0x989680 ;  /* 0x009896800000895d */ /* 0x001fea0003900000 */
[----:B------:R-:W0:Y:S02]  /*31dc0*/  @!P0 SYNCS.PHASECHK.TRANS64 P0, [R23+URZ+0x38880], R0 ;  /* 0x03888000170085a7 */ /* 0x000e24000800007f */
[----:B0-----:R-:W-:Y:S05]  /*31dd0*/  @!P0 BRA `(.L_x_3435) ;  /* 0xfffffffc00f08947 */ /* 0x001fea000383ffff */
.L_x_3057:
[----:B------:R-:W-:Y:S05]  /*31de0*/  BSYNC B8 ;  /* 0x0000000000087941 */ /* 0x000fea0003800000 */
.L_x_3054:
[----:B------:R-:W-:Y:S05]  /*31df0*/  EXIT ;  /* 0x000000000000794d */ /* 0x000fea0003800000 */
.L_x_3081:
[----:B-1----:R1:W2:Y:S02]  /*31e00*/  SYNCS.PHASECHK.TRANS64.TRYWAIT P6, [R88+URZ+0x38890], R98 ;  /* 0x03889062580075a7 */ /* 0x0022a400080c017f */
[----:B--2---:R-:W-:Y:S05]  /*31e10*/  @!P6 NANOSLEEP.SYNCS 0x989680 ;  /* 0x009896800000e95d */ /* 0x004fea0003900000 */
[----:B------:R-:W2:Y:S02]  /*31e20*/  @!P6 SYNCS.PHASECHK.TRANS64 P6, [R88+URZ+0x38890], R98 ;  /* 0x038890625800e5a7 */ /* 0x000ea400080c007f */
[----:B--2---:R-:W-:Y:S05]  /*31e30*/  @!P6 BRA `(.L_x_3081) ;  /* 0xfffffffc00f0e947 */ /* 0x004fea000383ffff */
[----:B------:R-:W-:Y:S05]  /*31e40*/  BRA `(.L_x_3436) ;  /* 0xfffffd1c00b07947 */ /* 0x000fea000383ffff */
.L_x_3082:
[----:B------:R-:W-:Y:S01]  /*31e50*/  BSSY B1, `(.L_x_3437) ;  /* 0x0000008000017945 */ /* 0x000fe20003800000 */
[----:B0-----:R-:W-:Y:S02]  /*31e60*/  IMAD.MOV.U32 R13, RZ, RZ, R100 ;  /* 0x000000ffff0d7224 */ /* 0x001fe400078e0064 */
[----:B------:R-:W-:Y:S02]  /*31e70*/  IMAD.MOV.U32 R12, RZ, RZ, RZ ;  /* 0x000000ffff0c7224 */ /* 0x000fe400078e00ff */
[----:B------:R-:W-:Y:S02]  /*31e80*/  IMAD.MOV.U32 R11, RZ, RZ, 0x181f ;  /* 0x0000181fff0b7424 */ /* 0x000fe400078e00ff */
[----:B------:R-:W-:-:S07]  /*31e90*/  IMAD.MOV.U32 R15, RZ, RZ, -0x1 ;  /* 0xffffffffff0f7424 */ /* 0x000fce00078e00ff */
[----:B-1----:R-:W-:Y:S05]  /*31ea0*/  WARPSYNC.COLLECTIVE R15, `(.L_x_3438) ;  /* 0x000000000f087348 */ /* 0x002fea0003c00000 */
[----:B------:R0:W2:Y:S02]  /*31eb0*/  SHFL.IDX P6, R14, R13, R12, R11 ;  /* 0x0000000c0d0e7389 */ /* 0x0000a400000c000b */
[----:B012---:R-:W-:Y:S01]  /*31ec0*/  ENDCOLLECTIVE ;  /* 0x000000000000791b */ /* 0x007fe20003800000 */
.L_x_3438:
[----:B------:R-:W-:Y:S05]  /*31ed0*/  BSYNC B1 ;  /* 0x0000000000017941 */ /* 0x000fea0003800000 */
.L_x_3437:
        /* <DEDUP_REMOVED lines=8> */
.L_x_3439:
[----:B------:R-:W-:Y:S01]  /*31f60*/  IMAD.MOV.U32 R11, RZ, RZ, R14 ;  /* 0x000000ffff0b7224 */ /* 0x000fe200078e000e */
[----:B------:R-:W-:Y:S06]  /*31f70*/  BRA `(.L_x_3440) ;  /* 0xfffffd1c00787947 */ /* 0x000fec000383ffff */
.L_x_3091:
[----:B------:R-:W-:Y:S01]  /*31f80*/  BSSY B1, `(.L_x_3441) ;  /* 0x0000008000017945 */ /* 0x000fe20003800000 */
[----:B0-----:R-:W-:Y:S01]  /*31f90*/  IMAD.MOV.U32 R13, RZ, RZ, R100 ;  /* 0x000000ffff0d7224 */ /* 0x001fe200078e0064 */
[----:B------:R-:W-:Y:S01]  /*31fa0*/  MOV R12, 0x1 ;  /* 0x00000001000c7802 */ /* 0x000fe20000000f00 */
[----:B----4-:R-:W-:Y:S02]  /*31fb0*/  IMAD.MOV.U32 R11, RZ, RZ, 0x181f ;  /* 0x0000181fff0b7424 */ /* 0x010fe400078e00ff */
[----:B------:R-:W-:-:S07]  /*31fc0*/  IMAD.MOV.U32 R15, RZ, RZ, -0x1 ;  /* 0xffffffffff0f7424 */ /* 0x000fce00078e00ff */
[----:B-123--:R-:W-:Y:S05]  /*31fd0*/  WARPSYNC.COLLECTIVE R15, `(.L_x_3442) ;  /* 0x000000000f087348 */ /* 0x00efea0003c00000 */
[----:B------:R0:W4:Y:S02]  /*31fe0*/  SHFL.IDX P6, R14, R13, R12, R11 ;  /* 0x0000000c0d0e7389 */ /* 0x00012400000c000b */
[----:B01234-:R-:W-:Y:S01]  /*31ff0*/  ENDCOLLECTIVE ;  /* 0x000000000000791b */ /* 0x01ffe20003800000 */
.L_x_3442:
[----:B------:R-:W-:Y:S05]  /*32000*/  BSYNC B1 ;  /* 0x0000000000017941 */ /* 0x000fea0003800000 */
.L_x_3441:
        /* <DEDUP_REMOVED lines=8> */
.L_x_3443:
[----:B------:R-:W-:Y:S01]  /*32090*/  IMAD.MOV.U32 R63, RZ, RZ, R14 ;  /* 0x000000ffff3f7224 */ /* 0x000fe200078e000e */
[----:B------:R-:W-:Y:S06]  /*320a0*/  BRA `(.L_x_3444) ;  /* 0xfffffd2800f07947 */ /* 0x000fec000383ffff */
.L_x_3100:
[----:B------:R-:W-:Y:S01]  /*320b0*/  BSSY B1, `(.L_x_3445) ;  /* 0x0000008000017945 */ /* 0x000fe20003800000 */
[----:B0-----:R-:W-:Y:S01]  /*320c0*/  IMAD.MOV.U32 R13, RZ, RZ, R100 ;  /* 0x000000ffff0d7224 */ /* 0x001fe200078e0064 */
[----:B------:R-:W-:Y:S01]  /*320d0*/  MOV R15, 0xffffffff ;  /* 0xffffffff000f7802 */ /* 0x000fe20000000f00 */
[----:B------:R-:W-:Y:S02]  /*320e0*/  IMAD.MOV.U32 R12, RZ, RZ, 0x2 ;  /* 0x00000002ff0c7424 */ /* 0x000fe400078e00ff */
[----:B----4-:R-:W-:-:S07]  /*320f0*/  IMAD.MOV.U32 R11, RZ, RZ, 0x181f ;  /* 0x0000181fff0b7424 */ /* 0x010fce00078e00ff */
[----:B-123--:R-:W-:Y:S05]  /*32100*/  WARPSYNC.COLLECTIVE R15, `(.L_x_3446) ;  /* 0x000000000f087348 */ /* 0x00efea0003c00000 */
[----:B------:R0:W4:Y:S02]  /*32110*/  SHFL.IDX P6, R14, R13, R12, R11 ;  /* 0x0000000c0d0e7389 */ /* 0x00012400000c000b */
[----:B01234-:R-:W-:Y:S01]  /*32120*/  ENDCOLLECTIVE ;  /* 0x000000000000791b */ /* 0x01ffe20003800000 */
.L_x_3446:
[----:B------:R-:W-:Y:S05]  /*32130*/  BSYNC B1 ;  /* 0x0000000000017941 */ /* 0x000fea0003800000 */
.L_x_3445:
        /* <DEDUP_REMOVED lines=8> */
.L_x_3447:
[----:B------:R-:W-:Y:S01]  /*321c0*/  MOV R55, R14 ;  /* 0x0000000e00377202 */ /* 0x000fe20000000f00 */
[----:B------:R-:W-:Y:S06]  /*321d0*/  BRA `(.L_x_3448) ;  /* 0xfffffd3800647947 */ /* 0x000fec000383ffff */
.L_x_3109:
[----:B------:R-:W-:Y:S01]  /*321e0*/  BSSY B1, `(.L_x_3449) ;  /* 0x0000008000017945 */ /* 0x000fe20003800000 */
[----:B0-----:R-:W-:Y:S02]  /*321f0*/  IMAD.MOV.U32 R13, RZ, RZ, R100 ;  /* 0x000000ffff0d7224 */ /* 0x001fe400078e0064 */
[----:B------:R-:W-:Y:S02]  /*32200*/  IMAD.MOV.U32 R12, RZ, RZ, 0x3 ;  /* 0x00000003ff0c7424 */ /* 0x000fe400078e00ff */
[----:B----4-:R-:W-:Y:S02]  /*32210*/  IMAD.MOV.U32 R11, RZ, RZ, 0x181f ;  /* 0x0000181fff0b7424 */ /* 0x010fe400078e00ff */
[----:B------:R-:W-:-:S07]  /*32220*/  IMAD.MOV.U32 R15, RZ, RZ, -0x1 ;  /* 0xffffffffff0f7424 */ /* 0x000fce00078e00ff */
[----:B-123--:R-:W-:Y:S05]  /*32230*/  WARPSYNC.COLLECTIVE R15, `(.L_x_3450) ;  /* 0x000000000f087348 */ /* 0x00efea0003c00000 */
[----:B------:R0:W4:Y:S02]  /*32240*/  SHFL.IDX P6, R14, R13, R12, R11 ;  /* 0x0000000c0d0e7389 */ /* 0x00012400000c000b */
[----:B01234-:R-:W-:Y:S01]  /*32250*/  ENDCOLLECTIVE ;  /* 0x000000000000791b */ /* 0x01ffe20003800000 */
.L_x_3450:
[----:B------:R-:W-:Y:S05]  /*32260*/  BSYNC B1 ;  /* 0x0000000000017941 */ /* 0x000fea0003800000 */
.L_x_3449:
        /* <DEDUP_REMOVED lines=8> */
.L_x_3451:
[----:B------:R-:W-:Y:S01]  /*322f0*/  IMAD.MOV.U32 R99, RZ, RZ, R14 ;  /* 0x000000ffff637224 */ /* 0x000fe200078e000e */
[----:B------:R-:W-:Y:S06]  /*32300*/  BRA `(.L_x_3452) ;  /* 0xfffffd4400d07947 */ /* 0x000fec000383ffff */
.L_x_3119:
[----:B-1----:R1:W2:Y:S02]  /*32310*/  SYNCS.PHASECHK.TRANS64.TRYWAIT P3, [R88+URZ+0x38890], R98 ;  /* 0x03889062580075a7 */ /* 0x0022a4000806017f */
[----:B--2---:R-:W-:Y:S05]  /*32320*/  @!P3 NANOSLEEP.SYNCS 0x989680 ;  /* 0x009896800000b95d */ /* 0x004fea0003900000 */
[----:B------:R-:W2:Y:S02]  /*32330*/  @!P3 SYNCS.PHASECHK.TRANS64 P3, [R88+URZ+0x38890], R98 ;  /* 0x038890625800b5a7 */ /* 0x000ea4000806007f */
[----:B--2---:R-:W-:Y:S05]  /*32340*/  @!P3 BRA `(.L_x_3119) ;  /* 0xfffffffc00f0b947 */ /* 0x004fea000383ffff */
[----:B------:R-:W-:Y:S05]  /*32350*/  BRA `(.L_x_3453) ;  /* 0xfffffd5c00007947 */ /* 0x000fea000383ffff */
.L_x_3120:
[----:B------:R-:W-:Y:S01]  /*32360*/  BSSY B1, `(.L_x_3454) ;  /* 0x0000008000017945 */ /* 0x000fe20003800000 */
[----:B------:R-:W-:Y:S01]  /*32370*/  IMAD.MOV.U32 R13, RZ, RZ, R100 ;  /* 0x000000ffff0d7224 */ /* 0x000fe200078e0064 */
[----:B------:R-:W-:Y:S01]  /*32380*/  MOV R12, RZ ;  /* 0x000000ff000c7202 */ /* 0x000fe20000000f00 */
[----:B------:R-:W-:Y:S02]  /*32390*/  IMAD.MOV.U32 R11, RZ, RZ, 0x181f ;  /* 0x0000181fff0b7424 */ /* 0x000fe400078e00ff */
[----:B------:R-:W-:-:S07]  /*323a0*/  IMAD.MOV.U32 R15, RZ, RZ, -0x1 ;  /* 0xffffffffff0f7424 */ /* 0x000fce00078e00ff */
[----:B-1----:R-:W-:Y:S05]  /*323b0*/  WARPSYNC.COLLECTIVE R15, `(.L_x_3455) ;  /* 0x000000000f087348 */ /* 0x002fea0003c00000 */
[----:B------:R0:W2:Y:S02]  /*323c0*/  SHFL.IDX P6, R14, R13, R12, R11 ;  /* 0x0000000c0d0e7389 */ /* 0x0000a400000c000b */
[----:B012---:R-:W-:Y:S01]  /*323d0*/  ENDCOLLECTIVE ;  /* 0x000000000000791b */ /* 0x007fe20003800000 */
.L_x_3455:
[----:B------:R-:W-:Y:S05]  /*323e0*/  BSYNC B1 ;  /* 0x0000000000017941 */ /* 0x000fea0003800000 */
.L_x_3454:
        /* <DEDUP_REMOVED lines=8> */
.L_x_3456:
[----:B------:R-:W-:Y:S01]  /*32470*/  IMAD.MOV.U32 R11, RZ, RZ, R14 ;  /* 0x000000ffff0b7224 */ /* 0x000fe200078e000e */
[----:B------:R-:W-:Y:S06]  /*32480*/  BRA `(.L_x_3457) ;  /* 0xfffffd5800cc7947 */ /* 0x000fec000383ffff */
.L_x_3125:
[----:B------:R-:W-:Y:S01]  /*32490*/  BSSY B1, `(.L_x_3458) ;  /* 0x0000008000017945 */ /* 0x000fe20003800000 */
[----:B----4-:R-:W-:Y:S01]  /*324a0*/  IMAD.MOV.U32 R13, RZ, RZ, R100 ;  /* 0x000000ffff0d7224 */ /* 0x010fe200078e0064 */
[----:B------:R-:W-:Y:S01]  /*324b0*/  MOV R15, 0xffffffff ;  /* 0xffffffff000f7802 */ /* 0x000fe20000000f00 */
[----:B------:R-:W-:Y:S02]  /*324c0*/  IMAD.MOV.U32 R12, RZ, RZ, 0x1 ;  /* 0x00000001ff0c7424 */ /* 0x000fe400078e00ff */
[----:B---3--:R-:W-:-:S07]  /*324d0*/  IMAD.MOV.U32 R11, RZ, RZ, 0x181f ;  /* 0x0000181fff0b7424 */ /* 0x008fce00078e00ff */
[----:B012---:R-:W-:Y:S05]  /*324e0*/  WARPSYNC.COLLECTIVE R15, `(.L_x_3459) ;  /* 0x000000000f087348 */ /* 0x007fea0003c00000 */
[----:B------:R3:W4:Y:S02]  /*324f0*/  SHFL.IDX P6, R14, R13, R12, R11 ;  /* 0x0000000c0d0e7389 */ /* 0x00072400000c000b */
[----:B01234-:R-:W-:Y:S01]  /*32500*/  ENDCOLLECTIVE ;  /* 0x000000000000791b */ /* 0x01ffe20003800000 */
.L_x_3459:
[----:B------:R-:W-:Y:S05]  /*32510*/  BSYNC B1 ;  /* 0x0000000000017941 */ /* 0x000fea0003800000 */
.L_x_3458:
        /* <DEDUP_REMOVED lines=8> */
.L_x_3460:
[----:B------:R-:W-:Y:S01]  /*325a0*/  MOV R42, R14 ;  /* 0x0000000e002a7202 */ /* 0x000fe20000000f00 */
[----:B------:R-:W-:Y:S06]  /*325b0*/  BRA `(.L_x_3461) ;  /* 0xfffffd68007c7947 */ /* 0x000fec000383ffff */
.L_x_3130:
[----:B------:R-:W-:Y:S01]  /*325c0*/  BSSY B1, `(.L_x_3462) ;  /* 0x0000008000017945 */ /* 0x000fe20003800000 */
[----:B---34-:R-:W-:Y:S02]  /*325d0*/  IMAD.MOV.U32 R13, RZ, RZ, R100 ;  /* 0x000000ffff0d7224 */ /* 0x018fe400078e0064 */
[----:B------:R-:W-:Y:S02]  /*325e0*/  IMAD.MOV.U32 R12, RZ, RZ, 0x2 ;  /* 0x00000002ff0c7424 */ /* 0x000fe400078e00ff */
[----:B------:R-:W-:Y:S02]  /*325f0*/  IMAD.MOV.U32 R11, RZ, RZ, 0x181f ;  /* 0x0000181fff0b7424 */ /* 0x000fe400078e00ff */
[----:B------:R-:W-:-:S07]  /*32600*/  IMAD.MOV.U32 R15, RZ, RZ, -0x1 ;  /* 0xffffffffff0f7424 */ /* 0x000fce00078e00ff */
[----:B012---:R-:W-:Y:S05]  /*32610*/  WARPSYNC.COLLECTIVE R15, `(.L_x_3463) ;  /* 0x000000000f087348 */ /* 0x007fea0003c00000 */
[----:B------:R3:W4:Y:S02]  /*32620*/  SHFL.IDX P6, R14, R13, R12, R11 ;  /* 0x0000000c0d0e7389 */ /* 0x00072400000c000b */
[----:B01234-:R-:W-:Y:S01]  /*32630*/  ENDCOLLECTIVE ;  /* 0x000000000000791b */ /* 0x01ffe20003800000 */
.L_x_3463:
[----:B------:R-:W-:Y:S05]  /*32640*/  BSYNC B1 ;  /* 0x0000000000017941 */ /* 0x000fea0003800000 */
.L_x_3462:
        /* <DEDUP_REMOVED lines=8> */
.L_x_3464:
[----:B------:R-:W-:Y:S01]  /*326d0*/  IMAD.MOV.U32 R42, RZ, RZ, R14 ;  /* 0x000000ffff2a7224 */ /* 0x000fe200078e000e */
[----:B------:R-:W-:Y:S06]  /*326e0*/  BRA `(.L_x_3465) ;  /* 0xfffffd7800247947 */ /* 0x000fec000383ffff */
.L_x_3135:
[----:B------:R-:W-:Y:S01]  /*326f0*/  BSSY B1, `(.L_x_3466) ;  /* 0x0000008000017945 */ /* 0x000fe20003800000 */
[----:B-1--4-:R-:W-:Y:S01]  /*32700*/  IMAD.MOV.U32 R13, RZ, RZ, R100 ;  /* 0x000000ffff0d7224 */ /* 0x012fe200078e0064 */
[----:B------:R-:W-:Y:S01]  /*32710*/  MOV R12, 0x3 ;  /* 0x00000003000c7802 */ /* 0x000fe20000000f00 */
[----:B------:R-:W-:Y:S02]  /*32720*/  IMAD.MOV.U32 R11, RZ, RZ, 0x181f ;  /* 0x0000181fff0b7424 */ /* 0x000fe400078e00ff */
[----:B------:R-:W-:-:S07]  /*32730*/  IMAD.MOV.U32 R15, RZ, RZ, -0x1 ;  /* 0xffffffffff0f7424 */ /* 0x000fce00078e00ff */
[----:B0-23--:R-:W-:Y:S05]  /*32740*/  WARPSYNC.COLLECTIVE R15, `(.L_x_3467) ;  /* 0x000000000f087348 */ /* 0x00dfea0003c00000 */
[----:B------:R1:W4:Y:S02]  /*32750*/  SHFL.IDX P6, R14, R13, R12, R11 ;  /* 0x0000000c0d0e7389 */ /* 0x00032400000c000b */
[----:B01234-:R-:W-:Y:S01]  /*32760*/  ENDCOLLECTIVE ;  /* 0x000000000000791b */ /* 0x01ffe20003800000 */
.L_x_3467:
[----:B------:R-:W-:Y:S05]  /*32770*/  BSYNC B1 ;  /* 0x0000000000017941 */ /* 0x000fea0003800000 */
.L_x_3466:
        /* <DEDUP_REMOVED lines=8> */
.L_x_3468:
[----:B------:R-:W-:Y:S01]  /*32800*/  IMAD.MOV.U32 R42, RZ, RZ, R14 ;  /* 0x000000ffff2a7224 */ /* 0x000fe200078e000e */
[----:B------:R-:W-:Y:S06]  /*32810*/  BRA `(.L_x_3469) ;  /* 0xfffffd8400d47947 */ /* 0x000fec000383ffff */
.L_x_3140:
[----:B-1----:R1:W2:Y:S02]  /*32820*/  SYNCS.PHASECHK.TRANS64.TRYWAIT P2, [R88+URZ+0x38890], R98 ;  /* 0x03889062580075a7 */ /* 0x0022a4000804017f */
[----:B--2---:R-:W-:Y:S05]  /*32830*/  @!P2 NANOSLEEP.SYNCS 0x989680 ;  /* 0x009896800000a95d */ /* 0x004fea0003900000 */
[----:B------:R-:W2:Y:S02]  /*32840*/  @!P2 SYNCS.PHASECHK.TRANS64 P2, [R88+URZ+0x38890], R98 ;  /* 0x038890625800a5a7 */ /* 0x000ea4000804007f */
[----:B--2---:R-:W-:Y:S05]  /*32850*/  @!P2 BRA `(.L_x_3140) ;  /* 0xfffffffc00f0a947 */ /* 0x004fea000383ffff */
[----:B------:R-:W-:Y:S05]  /*32860*/  BRA `(.L_x_3470) ;  /* 0xfffffd9400e07947 */ /* 0x000fea000383ffff */
.L_x_3141:
[----:B------:R-:W-:Y:S01]  /*32870*/  BSSY B1, `(.L_x_3471) ;  /* 0x0000008000017945 */ /* 0x000fe20003800000 */
[----:B------:R-:W-:Y:S01]  /*32880*/  IMAD.MOV.U32 R13, RZ, RZ, R41 ;  /* 0x000000ffff0d7224 */ /* 0x000fe200078e0029 */
[----:B------:R-:W-:Y:S01]  /*32890*/  MOV R15, 0xffffffff ;  /* 0xffffffff000f7802 */ /* 0x000fe20000000f00 */
[----:B------:R-:W-:Y:S02]  /*328a0*/  IMAD.MOV.U32 R12, RZ, RZ, RZ ;  /* 0x000000ffff0c7224 */ /* 0x000fe400078e00ff */
[----:B------:R-:W-:-:S07]  /*328b0*/  IMAD.MOV.U32 R11, RZ, RZ, 0x181f ;  /* 0x0000181fff0b7424 */ /* 0x000fce00078e00ff */
[----:B-1----:R-:W-:Y:S05]  /*328c0*/  WARPSYNC.COLLECTIVE R15, `(.L_x_3472) ;  /* 0x000000000f087348 */ /* 0x002fea0003c00000 */
[----:B------:R0:W2:Y:S02]  /*328d0*/  SHFL.IDX P6, R14, R13, R12, R11 ;  /* 0x0000000c0d0e7389 */ /* 0x0000a400000c000b */
[----:B012---:R-:W-:Y:S01]  /*328e0*/  ENDCOLLECTIVE ;  /* 0x000000000000791b */ /* 0x007fe20003800000 */
.L_x_3472:
[----:B------:R-:W-:Y:S05]  /*328f0*/  BSYNC B1 ;  /* 0x0000000000017941 */ /* 0x000fea0003800000 */
.L_x_3471:
        /* <DEDUP_REMOVED lines=8> */
.L_x_3473:
[----:B------:R-:W-:Y:S05]  /*32980*/  BRA `(.L_x_3474) ;  /* 0xfffffd9800007947 */ /* 0x000fea000383ffff */
.L_x_3144:
[----:B------:R-:W-:Y:S01]  /*32990*/  BSSY B1, `(.L_x_3475) ;  /* 0x0000008000017945 */ /* 0x000fe20003800000 */
[----:B----4-:R-:W-:Y:S01]  /*329a0*/  MOV R13, R41 ;  /* 0x00000029000d7202 */ /* 0x010fe20000000f00 */
[----:B------:R-:W-:Y:S02]  /*329b0*/  IMAD.MOV.U32 R12, RZ, RZ, 0x1 ;  /* 0x00000001ff0c7424 */ /* 0x000fe400078e00ff */
[----:B------:R-:W-:Y:S02]  /*329c0*/  IMAD.MOV.U32 R11, RZ, RZ, 0x181f ;  /* 0x0000181fff0b7424 */ /* 0x000fe400078e00ff */
[----:B------:R-:W-:-:S07]  /*329d0*/  IMAD.MOV.U32 R15, RZ, RZ, -0x1 ;  /* 0xffffffffff0f7424 */ /* 0x000fce00078e00ff */
[----:B0123--:R-:W-:Y:S05]  /*329e0*/  WARPSYNC.COLLECTIVE R15, `(.L_x_3476) ;  /* 0x000000000f087348 */ /* 0x00ffea0003c00000 */
[----:B---3--:R3:W4:Y:S02]  /*329f0*/  SHFL.IDX P6, R14, R13, R12, R11 ;  /* 0x0000000c0d0e7389 */ /* 0x00872400000c000b */
[----:B01234-:R-:W-:Y:S01]  /*32a00*/  ENDCOLLECTIVE ;  /* 0x000000000000791b */ /* 0x01ffe20003800000 */
.L_x_3476:
[----:B------:R-:W-:Y:S05]  /*32a10*/  BSYNC B1 ;  /* 0x0000000000017941 */ /* 0x000fea0003800000 */
.L_x_3475:
        /* <DEDUP_REMOVED lines=8> */
.L_x_3477:
[----:B------:R-:W-:Y:S05]  /*32aa0*/  BRA `(.L_x_3478) ;  /* 0xfffffd9800007947 */ /* 0x000fea000383ffff */
.L_x_3147:
[----:B------:R-:W-:Y:S01]  /*32ab0*/  BSSY B1, `(.L_x_3479) ;  /* 0x0000008000017945 */ /* 0x000fe20003800000 */
[----:B---3--:R-:W-:Y:S01]  /*32ac0*/  IMAD.MOV.U32 R13, RZ, RZ, R41 ;  /* 0x000000ffff0d7224 */ /* 0x008fe200078e0029 */
[----:B------:R-:W-:Y:S01]  /*32ad0*/  MOV R15, 0xffffffff ;  /* 0xffffffff000f7802 */ /* 0x000fe20000000f00 */
[----:B------:R-:W-:Y:S02]  /*32ae0*/  IMAD.MOV.U32 R12, RZ, RZ, 0x2 ;  /* 0x00000002ff0c7424 */ /* 0x000fe400078e00ff */
[----:B------:R-:W-:-:S07]  /*32af0*/  IMAD.MOV.U32 R11, RZ, RZ, 0x181f ;  /* 0x0000181fff0b7424 */ /* 0x000fce00078e00ff */
[----:B012-4-:R-:W-:Y:S05]  /*32b00*/  WARPSYNC.COLLECTIVE R15, `(.L_x_3480) ;  /* 0x000000000f087348 */ /* 0x017fea0003c00000 */
[----:B------:R3:W0:Y:S02]  /*32b10*/  SHFL.IDX P6, R14, R13, R12, R11 ;  /* 0x0000000c0d0e7389 */ /* 0x00062400000c000b */
[----:B01234-:R-:W-:Y:S01]  /*32b20*/  ENDCOLLECTIVE ;  /* 0x000000000000791b */ /* 0x01ffe20003800000 */
.L_x_3480:
[----:B------:R-:W-:Y:S05]  /*32b30*/  BSYNC B1 ;  /* 0x0000000000017941 */ /* 0x000fea0003800000 */
.L_x_3479:
        /* <DEDUP_REMOVED lines=8> */
.L_x_3481:
[----:B------:R-:W-:Y:S05]  /*32bc0*/  BRA `(.L_x_3482) ;  /* 0xfffffd9800047947 */ /* 0x000fea000383ffff */
.L_x_3150:
        /* <DEDUP_REMOVED lines=8> */
.L_x_3484:
[----:B------:R-:W-:Y:S05]  /*32c50*/  BSYNC B1 ;  /* 0x0000000000017941 */ /* 0x000fea0003800000 */
.L_x_3483:
        /* <DEDUP_REMOVED lines=8> */
.L_x_3485:
[----:B------:R-:W-:Y:S05]  /*32ce0*/  BRA `(.L_x_3486) ;  /* 0xfffffd9800087947 */ /* 0x000fea000383ffff */
.L_x_3154:
[----:B------:R0:W0:Y:S02]  /*32cf0*/  SYNCS.PHASECHK.TRANS64.TRYWAIT P3, [R88+URZ+0x388b0], R98 ;  /* 0x0388b062580075a7 */ /* 0x000024000806017f */
[----:B0-----:R-:W-:Y:S05]  /*32d00*/  @!P3 NANOSLEEP.SYNCS 0x989680 ;  /* 0x009896800000b95d */ /* 0x001fea0003900000 */
[----:B------:R-:W0:Y:S02]  /*32d10*/  @!P3 SYNCS.PHASECHK.TRANS64 P3, [R88+URZ+0x388b0], R98 ;  /* 0x0388b0625800b5a7 */ /* 0x000e24000806007f */
[----:B0-----:R-:W-:Y:S05]  /*32d20*/  @!P3 BRA `(.L_x_3154) ;  /* 0xfffffffc00f0b947 */ /* 0x001fea000383ffff */
[----:B------:R-:W-:Y:S05]  /*32d30*/  BRA `(.L_x_3487) ;  /* 0xfffffd9800807947 */ /* 0x000fea000383ffff */
.L_x_3168:
[----:B------:R-:W-:Y:S01]  /*32d40*/  BSSY B0, `(.L_x_3488) ;  /* 0x0000007000007945 */ /* 0x000fe20003800000 */
[----:B------:R-:W-:Y:S02]  /*32d50*/  IMAD.MOV.U32 R12, RZ, RZ, RZ ;  /* 0x000000ffff0c7224 */ /* 0x000fe400078e00ff */
[----:B------:R-:W-:Y:S02]  /*32d60*/  IMAD.MOV.U32 R11, RZ, RZ, 0x1f ;  /* 0x0000001fff0b7424 */ /* 0x000fe400078e00ff */
[----:B------:R-:W-:-:S07]  /*32d70*/  IMAD.MOV.U32 R15, RZ, RZ, -0x1 ;  /* 0xffffffffff0f7424 */ /* 0x000fce00078e00ff */
[----:B-----5:R-:W-:Y:S05]  /*32d80*/  WARPSYNC.COLLECTIVE R15, `(.L_x_3489) ;  /* 0x000000000f087348 */ /* 0x020fea0003c00000 */
[----:B------:R0:W1:Y:S02]  /*32d90*/  SHFL.IDX P6, R14, R13, R12, R11 ;  /* 0x0000000c0d0e7389 */ /* 0x00006400000c000b */
[----:B01---5:R-:W-:Y:S01]  /*32da0*/  ENDCOLLECTIVE ;  /* 0x000000000000791b */ /* 0x023fe20003800000 */
.L_x_3489:
[----:B------:R-:W-:Y:S05]  /*32db0*/  BSYNC B0 ;  /* 0x0000000000007941 */ /* 0x000fea0003800000 */
.L_x_3488:
[----:B------:R-:W-:Y:S05]  /*32dc0*/  BRA `(.L_x_3490) ;  /* 0xfffffda800207947 */ /* 0x000fea000383ffff */
.L_x_3180:
[----:B------:R-:W-:Y:S01]  /*32dd0*/  BSSY B1, `(.L_x_3491) ;  /* 0x0000008000017945 */ /* 0x000fe20003800000 */
[----:B------:R-:W-:Y:S01]  /*32de0*/  MOV R13, R48 ;  /* 0x00000030000d7202 */ /* 0x000fe20000000f00 */
[----:B------:R-:W-:Y:S02]  /*32df0*/  IMAD.MOV.U32 R12, RZ, RZ, RZ ;  /* 0x000000ffff0c7224 */ /* 0x000fe400078e00ff */
[----:B------:R-:W-:Y:S02]  /*32e00*/  IMAD.MOV.U32 R11, RZ, RZ, 0x181f ;  /* 0x0000181fff0b7424 */ /* 0x000fe400078e00ff */
[----:B------:R-:W-:-:S07]  /*32e10*/  IMAD.MOV.U32 R15, RZ, RZ, -0x1 ;  /* 0xffffffffff0f7424 */ /* 0x000fce00078e00ff */
[----:B------:R-:W-:Y:S05]  /*32e20*/  WARPSYNC.COLLECTIVE R15, `(.L_x_3492) ;  /* 0x000000000f087348 */ /* 0x000fea0003c00000 */
[----:B------:R0:W1:Y:S02]  /*32e30*/  SHFL.IDX P6, R14, R13, R12, R11 ;  /* 0x0000000c0d0e7389 */ /* 0x00006400000c000b */
[----:B01----:R-:W-:Y:S01]  /*32e40*/  ENDCOLLECTIVE ;  /* 0x000000000000791b */ /* 0x003fe20003800000 */
.L_x_3492:
[----:B------:R-:W-:Y:S05]  /*32e50*/  BSYNC B1 ;  /* 0x0000000000017941 */ /* 0x000fea0003800000 */
.L_x_3491:
        /* <DEDUP_REMOVED lines=8> */
.L_x_3493:
[----:B------:R-:W-:Y:S02]  /*32ee0*/  IMAD.MOV.U32 R13, RZ, RZ, R37 ;  /* 0x000000ffff0d7224 */ /* 0x000fe400078e0025 */
[----:B------:R-:W-:-:S07]  /*32ef0*/  IMAD.MOV.U32 R5, RZ, RZ, R14 ;  /* 0x000000ffff057224 */ /* 0x000fce00078e000e */
[----:B------:R-:W-:Y:S05]  /*32f00*/  WARPSYNC.COLLECTIVE R15, `(.L_x_3494) ;  /* 0x000000000f087348 */ /* 0x000fea0003c00000 */
[----:B------:R0:W1:Y:S02]  /*32f10*/  SHFL.IDX P6, R14, R13, R12, R11 ;  /* 0x0000000c0d0e7389 */ /* 0x00006400000c000b */
[----:B01----:R-:W-:Y:S01]  /*32f20*/  ENDCOLLECTIVE ;  /* 0x000000000000791b */ /* 0x003fe20003800000 */
.L_x_3494:
[----:B------:R-:W-:Y:S01]  /*32f30*/  MOV R13, R49 ;  /* 0x00000031000d7202 */ /* 0x000fe20000000f00 */
[----:B------:R-:W-:-:S07]  /*32f40*/  IMAD.MOV.U32 R9, RZ, RZ, R14 ;  /* 0x000000ffff097224 */ /* 0x000fce00078e000e */
[----:B------:R-:W-:Y:S05]  /*32f50*/  WARPSYNC.COLLECTIVE R15, `(.L_x_3495) ;  /* 0x000000000f087348 */ /* 0x000fea0003c00000 */
[----:B------:R0:W1:Y:S02]  /*32f60*/  SHFL.IDX P6, R14, R13, R12, R11 ;  /* 0x0000000c0d0e7389 */ /* 0x00006400000c000b */
[----:B01----:R-:W-:Y:S01]  /*32f70*/  ENDCOLLECTIVE ;  /* 0x000000000000791b */ /* 0x003fe20003800000 */
.L_x_3495:
[----:B------:R-:W-:Y:S05]  /*32f80*/  BRA `(.L_x_3496) ;  /* 0xfffffdb0000c7947 */ /* 0x000fea000383ffff */
.L_x_3183:
        /* <DEDUP_REMOVED lines=8> */
.L_x_3498:
[----:B------:R-:W-:Y:S05]  /*33010*/  BSYNC B1 ;  /* 0x0000000000017941 */ /* 0x000fea0003800000 */
.L_x_3497:
        /* <DEDUP_REMOVED lines=8> */
.L_x_3499:
[----:B------:R-:W-:Y:S02]  /*330a0*/  IMAD.MOV.U32 R13, RZ, RZ, R37 ;  /* 0x000000ffff0d7224 */ /* 0x000fe400078e0025 */
[----:B------:R-:W-:-:S07]  /*330b0*/  IMAD.MOV.U32 R5, RZ, RZ, R14 ;  /* 0x000000ffff057224 */ /* 0x000fce00078e000e */
[----:B------:R-:W-:Y:S05]  /*330c0*/  WARPSYNC.COLLECTIVE R15, `(.L_x_3500) ;  /* 0x000000000f087348 */ /* 0x000fea0003c00000 */
[----:B------:R0:W1:Y:S02]  /*330d0*/  SHFL.IDX P6, R14, R13, R12, R11 ;  /* 0x0000000c0d0e7389 */ /* 0x00006400000c000b */
[----:B01----:R-:W-:Y:S01]  /*330e0*/  ENDCOLLECTIVE ;  /* 0x000000000000791b */ /* 0x003fe20003800000 */
.L_x_3500:
[----:B------:R-:W-:Y:S01]  /*330f0*/  IMAD.MOV.U32 R13, RZ, RZ, R49 ;  /* 0x000000ffff0d7224 */ /* 0x000fe200078e0031 */
[----:B------:R-:W-:-:S07]  /*33100*/  MOV R9, R14 ;  /* 0x0000000e00097202 */ /* 0x000fce0000000f00 */
[----:B------:R-:W-:Y:S05]  /*33110*/  WARPSYNC.COLLECTIVE R15, `(.L_x_3501) ;  /* 0x000000000f087348 */ /* 0x000fea0003c00000 */
[----:B------:R0:W1:Y:S02]  /*33120*/  SHFL.IDX P6, R14, R13, R12, R11 ;  /* 0x0000000c0d0e7389 */ /* 0x00006400000c000b */
[----:B01----:R-:W-:Y:S01]  /*33130*/  ENDCOLLECTIVE ;  /* 0x000000000000791b */ /* 0x003fe20003800000 */
.L_x_3501:
[----:B------:R-:W-:Y:S05]  /*33140*/  BRA `(.L_x_3502) ;  /* 0xfffffdb000307947 */ /* 0x000fea000383ffff */
.L_x_3186:
        /* <DEDUP_REMOVED lines=8> */
.L_x_3504:
[----:B------:R-:W-:Y:S05]  /*331d0*/  BSYNC B1 ;  /* 0x0000000000017941 */ /* 0x000fea0003800000 */
.L_x_3503:
        /* <DEDUP_REMOVED lines=8> */
.L_x_3505:
[----:B------:R-:W-:Y:S01]  /*33260*/  MOV R13, R37 ;  /* 0x00000025000d7202 */ /* 0x000fe20000000f00 */
[----:B------:R-:W-:-:S07]  /*33270*/  IMAD.MOV.U32 R5, RZ, RZ, R14 ;  /* 0x000000ffff057224 */ /* 0x000fce00078e000e */
[----:B------:R-:W-:Y:S05]  /*33280*/  WARPSYNC.COLLECTIVE R15, `(.L_x_3506) ;  /* 0x000000000f087348 */ /* 0x000fea0003c00000 */
[----:B------:R0:W1:Y:S02]  /*33290*/  SHFL.IDX P6, R14, R13, R12, R11 ;  /* 0x0000000c0d0e7389 */ /* 0x00006400000c000b */
[----:B01----:R-:W-:Y:S01]  /*332a0*/  ENDCOLLECTIVE ;  /* 0x000000000000791b */ /* 0x003fe20003800000 */
.L_x_3506:
[----:B------:R-:W-:Y:S02]  /*332b0*/  IMAD.MOV.U32 R13, RZ, RZ, R49 ;  /* 0x000000ffff0d7224 */ /* 0x000fe400078e0031 */
[----:B------:R-:W-:-:S07]  /*332c0*/  IMAD.MOV.U32 R9, RZ, RZ, R14 ;  /* 0x000000ffff097224 */ /* 0x000fce00078e000e */
[----:B------:R-:W-:Y:S05]  /*332d0*/  WARPSYNC.COLLECTIVE R15, `(.L_x_3507) ;  /* 0x000000000f087348 */ /* 0x000fea0003c00000 */
[----:B------:R0:W1:Y:S02]  /*332e0*/  SHFL.IDX P6, R14, R13, R12, R11 ;  /* 0x0000000c0d0e7389 */ /* 0x00006400000c000b */
[----:B01----:R-:W-:Y:S01]  /*332f0*/  ENDCOLLECTIVE ;  /* 0x000000000000791b */ /* 0x003fe20003800000 */
.L_x_3507:
[----:B------:R-:W-:Y:S05]  /*33300*/  BRA `(.L_x_3508) ;  /* 0xfffffdb000487947 */ /* 0x000fea000383ffff */
.L_x_3189:
[----:B------:R-:W-:Y:S01]  /*33310*/  BSSY B1, `(.L_x_3509) ;  /* 0x0000008000017945 */ /* 0x000fe20003800000 */
[----:B------:R-:W-:Y:S01]  /*33320*/  IMAD.MOV.U32 R13, RZ, RZ, R48 ;  /* 0x000000ffff0d7224 */ /* 0x000fe200078e0030 */
[----:B------:R-:W-:Y:S01]  /*33330*/  MOV R15, 0xffffffff ;  /* 0xffffffff000f7802 */ /* 0x000fe20000000f00 */
[----:B------:R-:W-:Y:S02]  /*33340*/  IMAD.MOV.U32 R12, RZ, RZ, 0x3 ;  /* 0x00000003ff0c7424 */ /* 0x000fe400078e00ff */
[----:B------:R-:W-:-:S07]  /*33350*/  IMAD.MOV.U32 R11, RZ, RZ, 0x181f ;  /* 0x0000181fff0b7424 */ /* 0x000fce00078e00ff */
[----:B01--45:R-:W-:Y:S05]  /*33360*/  WARPSYNC.COLLECTIVE R15, `(.L_x_3510) ;  /* 0x000000000f087348 */ /* 0x033fea0003c00000 */
[----:B----4-:R2:W3:Y:S02]  /*33370*/  SHFL.IDX P6, R14, R13, R12, R11 ;  /* 0x0000000c0d0e7389 */ /* 0x0104e400000c000b */
[----:B0123-5:R-:W-:Y:S01]  /*33380*/  ENDCOLLECTIVE ;  /* 0x000000000000791b */ /* 0x02ffe20003800000 */
.L_x_3510:
[----:B------:R-:W-:Y:S05]  /*33390*/  BSYNC B1 ;  /* 0x0000000000017941 */ /* 0x000fea0003800000 */
.L_x_3509:
        /* <DEDUP_REMOVED lines=8> */
.L_x_3511:
[----:B------:R-:W-:Y:S01]  /*33420*/  IMAD.MOV.U32 R13, RZ, RZ, R37 ;  /* 0x000000ffff0d7224 */ /* 0x000fe200078e0025 */
[----:B------:R-:W-:-:S07]  /*33430*/  MOV R5, R14 ;  /* 0x0000000e00057202 */ /* 0x000fce0000000f00 */
[----:B------:R-:W-:Y:S05]  /*33440*/  WARPSYNC.COLLECTIVE R15, `(.L_x_3512) ;  /* 0x000000000f087348 */ /* 0x000fea0003c00000 */
[----:B------:R0:W1:Y:S02]  /*33450*/  SHFL.IDX P6, R14, R13, R12, R11 ;  /* 0x0000000c0d0e7389 */ /* 0x00006400000c000b */
[----:B01----:R-:W-:Y:S01]  /*33460*/  ENDCOLLECTIVE ;  /* 0x000000000000791b */ /* 0x003fe20003800000 */
.L_x_3512:
[----:B------:R-:W-:Y:S02]  /*33470*/  IMAD.MOV.U32 R13, RZ, RZ, R49 ;  /* 0x000000ffff0d7224 */ /* 0x000fe400078e0031 */
[----:B------:R-:W-:-:S07]  /*33480*/  IMAD.MOV.U32 R37, RZ, RZ, R14 ;  /* 0x000000ffff257224 */ /* 0x000fce00078e000e */
[----:B------:R-:W-:Y:S05]  /*33490*/  WARPSYNC.COLLECTIVE R15, `(.L_x_3513) ;  /* 0x000000000f087348 */ /* 0x000fea0003c00000 */
[----:B------:R0:W1:Y:S02]  /*334a0*/  SHFL.IDX P6, R14, R13, R12, R11 ;  /* 0x0000000c0d0e7389 */ /* 0x00006400000c000b */
[----:B01----:R-:W-:Y:S01]  /*334b0*/  ENDCOLLECTIVE ;  /* 0x000000000000791b */ /* 0x003fe20003800000 */
.L_x_3513:
[----:B------:R-:W-:Y:S01]  /*334c0*/  IMAD.MOV.U32 R49, RZ, RZ, R14 ;  /* 0x000000ffff317224 */ /* 0x000fe200078e000e */
[----:B------:R-:W-:Y:S06]  /*334d0*/  BRA `(.L_x_3514) ;  /* 0xfffffdb000647947 */ /* 0x000fec000383ffff */
.L_x_3193:
[----:B------:R0:W0:Y:S02]  /*334e0*/  SYNCS.PHASECHK.TRANS64.TRYWAIT P0, [R23+URZ+0x38800], R50 ;  /* 0x03880032170075a7 */ /* 0x000024000800017f */
[----:B0-----:R-:W-:Y:S05]  /*334f0*/  @!P0 NANOSLEEP.SYNCS 0x989680 ;  /* 0x009896800000895d */ /* 0x001fea0003900000 */
[----:B------:R-:W0:Y:S02]  /*33500*/  @!P0 SYNCS.PHASECHK.TRANS64 P0, [R23+URZ+0x38800], R50 ;  /* 0x03880032170085a7 */ /* 0x000e24000800007f */
[----:B0-----:R-:W-:Y:S05]  /*33510*/  @!P0 BRA `(.L_x_3193) ;  /* 0xfffffffc00f08947 */ /* 0x001fea000383ffff */
[----:B------:R-:W-:Y:S05]  /*33520*/  BRA `(.L_x_3515) ;  /* 0xfffffdb000e87947 */ /* 0x000fea000383ffff */
.L_x_3209:
[----:B------:R-:W0:Y:S01]  /*33530*/  LDC R3, c[0x0][0x3f4] ;  /* 0x0000fd00ff037b82 */ /* 0x000e220000000800 */
        /* <DEDUP_REMOVED lines=8> */
.L_x_3517:
[----:B------:R-:W-:Y:S05]  /*335c0*/  BSYNC B1 ;  /* 0x0000000000017941 */ /* 0x000fea0003800000 */
.L_x_3516:
[----:B------:R0:W5:Y:S01]  /*335d0*/  LDL R8, [R1+0x48] ;  /* 0x0000480001087983 */ /* 0x0001620000100800 */
[----:B------:R-:W-:Y:S01]  /*335e0*/  IMAD.MOV.U32 R13, RZ, RZ, R55 ;  /* 0x000000ffff0d7224 */ /* 0x000fe200078e0037 */
[----:B------:R-:W-:Y:S01]  /*335f0*/  MOV R11, 0x181f ;  /* 0x0000181f000b7802 */ /* 0x000fe20000000f00 */
[----:B------:R-:W-:Y:S01]  /*33600*/  IMAD.MOV.U32 R12, RZ, RZ, RZ ;  /* 0x000000ffff0c7224 */ /* 0x000fe200078e00ff */
[----:B------:R-:W-:Y:S01]  /*33610*/  ISETP.GE.AND P0, PT, R16, R3, PT ;  /* 0x000000031000720c */ /* 0x000fe20003f06270 */
[----:B------:R-:W-:Y:S02]  /*33620*/  IMAD.MOV.U32 R15, RZ, RZ, -0x1 ;  /* 0xffffffffff0f7424 */ /* 0x000fe400078e00ff */
[----:B------:R-:W-:-:S10]  /*33630*/  IMAD.MOV.U32 R5, RZ, RZ, R14 ;  /* 0x000000ffff057224 */ /* 0x000fd400078e000e */
[----:B0----5:R-:W-:Y:S05]  /*33640*/  WARPSYNC.COLLECTIVE R15, `(.L_x_3518) ;  /* 0x000000000f087348 */ /* 0x021fea0003c00000 */
[----:B------:R1:W2:Y:S02]  /*33650*/  SHFL.IDX P6, R14, R13, R12, R11 ;  /* 0x0000000c0d0e7389 */ /* 0x0002a400000c000b */
[----:B012--5:R-:W-:Y:S01]  /*33660*/  ENDCOLLECTIVE ;  /* 0x000000000000791b */ /* 0x027fe20003800000 */
.L_x_3518:
[----:B------:R-:W-:Y:S02]  /*33670*/  IMAD.MOV.U32 R13, RZ, RZ, R57 ;  /* 0x000000ffff0d7224 */ /* 0x000fe400078e0039 */
[----:B------:R-:W-:-:S07]  /*33680*/  IMAD.MOV.U32 R7, RZ, RZ, R14 ;  /* 0x000000ffff077224 */ /* 0x000fce00078e000e */
[----:B------:R-:W-:Y:S05]  /*33690*/  WARPSYNC.COLLECTIVE R15, `(.L_x_3519) ;  /* 0x000000000f087348 */ /* 0x000fea0003c00000 */
[----:B------:R0:W1:Y:S02]  /*336a0*/  SHFL.IDX P6, R14, R13, R12, R11 ;  /* 0x0000000c0d0e7389 */ /* 0x00006400000c000b */
[----:B01----:R-:W-:Y:S01]  /*336b0*/  ENDCOLLECTIVE ;  /* 0x000000000000791b */ /* 0x003fe20003800000 */
.L_x_3519:
[----:B------:R-:W-:Y:S02]  /*336c0*/  IMAD.MOV.U32 R13, RZ, RZ, R59 ;  /* 0x000000ffff0d7224 */ /* 0x000fe400078e003b */
[----:B------:R-:W-:-:S07]  /*336d0*/  IMAD.MOV.U32 R9, RZ, RZ, R14 ;  /* 0x000000ffff097224 */ /* 0x000fce00078e000e */
[----:B------:R-:W-:Y:S05]  /*336e0*/  WARPSYNC.COLLECTIVE R15, `(.L_x_3520) ;  /* 0x000000000f087348 */ /* 0x000fea0003c00000 */
[----:B------:R0:W1:Y:S02]  /*336f0*/  SHFL.IDX P6, R14, R13, R12, R11 ;  /* 0x0000000c0d0e7389 */ /* 0x00006400000c000b */
[----:B01----:R-:W-:Y:S01]  /*33700*/  ENDCOLLECTIVE ;  /* 0x000000000000791b */ /* 0x003fe20003800000 */
.L_x_3520:
[----:B------:R-:W-:-:S05]  /*33710*/  IMAD R37, R8, R37, RZ ;  /* 0x0000002508257224 */ /* 0x000fca00078e02ff */
[----:B------:R-:W-:-:S13]  /*33720*/  ISETP.GE.OR P1, PT, R10, R37, P0 ;  /* 0x000000250a00720c */ /* 0x000fda0000726670 */
[C---:B------:R-:W-:Y:S02]  /*33730*/  @!P1 IADD3 R4, P2, R16.reuse, R7, RZ ;  /* 0x0000000710049210 */ /* 0x040fe40007f5e0ff */
[----:B------:R-:W-:Y:S02]  /*33740*/  @!P1 IADD3 R24, P3, R16, R14, RZ ;  /* 0x0000000e10189210 */ /* 0x000fe40007f7e0ff */
[----:B------:R-:W-:-:S03]  /*33750*/  @!P1 IADD3.X R5, R5, R17, RZ, P2, !PT ;  /* 0x0000001105059210 */ /* 0x000fc600017fe4ff */
[----:B------:R-:W-:-:S03]  /*33760*/  @!P1 IMAD.X R25, R9, 0x1, R17, P3 ;  /* 0x0000000109199824 */ /* 0x000fc600018e0611 */
[----:B------:R-:W5:Y:S04]  /*33770*/  @!P1 LD.E.128 R4, desc[UR46][R4.64] ;  /* 0x0000002e04049980 */ /* 0x000f68000c101d00 */
[----:B------:R-:W5:Y:S01]  /*33780*/  @!P1 LD.E.128 R24, desc[UR46][R24.64] ;  /* 0x0000002e18189980 */ /* 0x000f62000c101d00 */
[----:B------:R-:W-:Y:S01]  /*33790*/  IMAD.MOV.U32 R13, RZ, RZ, R53 ;  /* 0x000000ffff0d7224 */ /* 0x000fe200078e0035 */
[----:B------:R-:W-:Y:S01]  /*337a0*/  CS2R R44, SRZ ;  /* 0x00000000002c7805 */ /* 0x000fe2000001ff00 */
[----:B------:R-:W-:Y:S01]  /*337b0*/  IMAD.MOV.U32 R12, RZ, RZ, 0x1 ;  /* 0x00000001ff0c7424 */ /* 0x000fe200078e00ff */
[----:B------:R-:W-:Y:S02]  /*337c0*/  CS2R R46, SRZ ;  /* 0x00000000002e7805 */ /* 0x000fe4000001ff00 */
[----:B------:R-:W-:-:S02]  /*337d0*/  CS2R R48, SRZ ;  /* 0x0000000000307805 */ /* 0x000fc4000001ff00 */
[----:B------:R-:W-:-:S07]  /*337e0*/  CS2R R50, SRZ ;  /* 0x0000000000327805 */ /* 0x000fce000001ff00 */
[----:B-----5:R-:W-:Y:S05]  /*337f0*/  WARPSYNC.COLLECTIVE R15, `(.L_x_3521) ;  /* 0x000000000f087348 */ /* 0x020fea0003c00000 */
[----:B------:R0:W1:Y:S02]  /*33800*/  SHFL.IDX P6, R14, R13, R12, R11 ;  /* 0x0000000c0d0e7389 */ /* 0x00006400000c000b */
[----:B01---5:R-:W-:Y:S01]  /*33810*/  ENDCOLLECTIVE ;  /* 0x000000000000791b */ /* 0x023fe20003800000 */
.L_x_3521:
[----:B------:R-:W-:Y:S02]  /*33820*/  IMAD.MOV.U32 R13, RZ, RZ, R55 ;  /* 0x000000ffff0d7224 */ /* 0x000fe400078e0037 */
[----:B------:R-:W-:-:S07]  /*33830*/  IMAD.MOV.U32 R9, RZ, RZ, R14 ;  /* 0x000000ffff097224 */ /* 0x000fce00078e000e */
[----:B------:R-:W-:Y:S05]  /*33840*/  WARPSYNC.COLLECTIVE R15, `(.L_x_3522) ;  /* 0x000000000f087348 */ /* 0x000fea0003c00000 */
[----:B------:R0:W1:Y:S02]  /*33850*/  SHFL.IDX P6, R14, R13, R12, R11 ;  /* 0x0000000c0d0e7389 */ /* 0x00006400000c000b */
[----:B01----:R-:W-:Y:S01]  /*33860*/  ENDCOLLECTIVE ;  /* 0x000000000000791b */ /* 0x003fe20003800000 */
.L_x_3522:
[----:B------:R-:W-:Y:S01]  /*33870*/  IMAD.MOV.U32 R13, RZ, RZ, R57 ;  /* 0x000000ffff0d7224 */ /* 0x000fe200078e0039 */
[----:B------:R-:W-:-:S07]  /*33880*/  MOV R21, R14 ;  /* 0x0000000e00157202 */ /* 0x000fce0000000f00 */
[----:B------:R-:W-:Y:S05]  /*33890*/  WARPSYNC.COLLECTIVE R15, `(.L_x_3523) ;  /* 0x000000000f087348 */ /* 0x000fea0003c00000 */
[----:B------:R0:W1:Y:S02]  /*338a0*/  SHFL.IDX P6, R14, R13, R12, R11 ;  /* 0x0000000c0d0e7389 */ /* 0x00006400000c000b */
[----:B01----:R-:W-:Y:S01]  /*338b0*/  ENDCOLLECTIVE ;  /* 0x000000000000791b */ /* 0x003fe20003800000 */
.L_x_3523:
[----:B------:R-:W-:Y:S02]  /*338c0*/  IMAD.MOV.U32 R13, RZ, RZ, R59 ;  /* 0x000000ffff0d7224 */ /* 0x000fe400078e003b */
[----:B------:R-:W-:-:S07]  /*338d0*/  IMAD.MOV.U32 R33, RZ, RZ, R14 ;  /* 0x000000ffff217224 */ /* 0x000fce00078e000e */
[----:B------:R-:W-:Y:S05]  /*338e0*/  WARPSYNC.COLLECTIVE R15, `(.L_x_3524) ;  /* 0x000000000f087348 */ /* 0x000fea0003c00000 */
[----:B------:R0:W1:Y:S02]  /*338f0*/  SHFL.IDX P6, R14, R13, R12, R11 ;  /* 0x0000000c0d0e7389 */ /* 0x00006400000c000b */
[----:B01----:R-:W-:Y:S01]  /*33900*/  ENDCOLLECTIVE ;  /* 0x000000000000791b */ /* 0x003fe20003800000 */
.L_x_3524:
[----:B------:R-:W-:Y:S01]  /*33910*/  @!P1 IMAD.MOV.U32 R44, RZ, RZ, R4 ;  /* 0x000000ffff2c9224 */ /* 0x000fe200078e0004 */
[----:B------:R-:W-:Y:S01]  /*33920*/  @!P1 MOV R46, R6 ;  /* 0x00000006002e9202 */ /* 0x000fe20000000f00 */
[----:B------:R-:W-:Y:S01]  /*33930*/  @!P1 IMAD.MOV.U32 R45, RZ, RZ, R5 ;  /* 0x000000ffff2d9224 */ /* 0x000fe200078e0005 */
[----:B------:R-:W-:Y:S01]  /*33940*/  CS2R R4, SRZ ;  /* 0x0000000000047805 */ /* 0x000fe2000001ff00 */
[----:B------:R-:W-:Y:S02]  /*33950*/  @!P1 IMAD.MOV.U32 R47, RZ, RZ, R7 ;  /* 0x000000ffff2f9224 */ /* 0x000fe400078e0007 */
[----:B------:R-:W-:Y:S02]  /*33960*/  @!P1 IMAD.MOV.U32 R48, RZ, RZ, R24 ;  /* 0x000000ffff309224 */ /* 0x000fe400078e0018 */
[----:B------:R-:W-:Y:S02]  /*33970*/  @!P1 IMAD.MOV.U32 R49, RZ, RZ, R25 ;  /* 0x000000ffff319224 */ /* 0x000fe400078e0019 */
[----:B------:R-:W-:-:S02]  /*33980*/  @!P1 IMAD.MOV.U32 R50, RZ, RZ, R26 ;  /* 0x000000ffff329224 */ /* 0x000fc400078e001a */
[----:B------:R-:W-:Y:S01]  /*33990*/  @!P1 IMAD.MOV.U32 R51, RZ, RZ, R27 ;  /* 0x000000ffff339224 */ /* 0x000fe200078e001b */
[----:B------:R-:W-:Y:S06]  /*339a0*/  BRA `(.L_x_3525) ;  /* 0xfffffdf000747947 */ /* 0x000fec000383ffff */
.L_x_3212:
[----:B------:R-:W-:Y:S01]  /*339b0*/  BSSY B1, `(.L_x_3526) ;  /* 0x0000008000017945 */ /* 0x000fe20003800000 */
[----:B------:R-:W-:Y:S01]  /*339c0*/  MOV R13, R53 ;  /* 0x00000035000d7202 */ /* 0x000fe20000000f00 */
[----:B------:R-:W-:Y:S02]  /*339d0*/  IMAD.MOV.U32 R12, RZ, RZ, 0x2 ;  /* 0x00000002ff0c7424 */ /* 0x000fe400078e00ff */
[----:B------:R-:W-:Y:S02]  /*339e0*/  IMAD.MOV.U32 R11, RZ, RZ, 0x181f ;  /* 0x0000181fff0b7424 */ /* 0x000fe400078e00ff */
[----:B------:R-:W-:-:S07]  /*339f0*/  IMAD.MOV.U32 R15, RZ, RZ, -0x1 ;  /* 0xffffffffff0f7424 */ /* 0x000fce00078e00ff */
[----:B-----5:R-:W-:Y:S05]  /*33a00*/  WARPSYNC.COLLECTIVE R15, `(.L_x_3527) ;  /* 0x000000000f087348 */ /* 0x020fea0003c00000 */
[----:B------:R0:W1:Y:S02]  /*33a10*/  SHFL.IDX P6, R14, R13, R12, R11 ;  /* 0x0000000c0d0e7389 */ /* 0x00006400000c000b */
[----:B01---5:R-:W-:Y:S01]  /*33a20*/  ENDCOLLECTIVE ;  /* 0x000000000000791b */ /* 0x023fe20003800000 */
.L_x_3527:
[----:B------:R-:W-:Y:S05]  /*33a30*/  BSYNC B1 ;  /* 0x0000000000017941 */ /* 0x000fea0003800000 */
.L_x_3526:
[----:B------:R-:W-:Y:S01]  /*33a40*/  IMAD.MOV.U32 R13, RZ, RZ, R55 ;  /* 0x000000ffff0d7224 */ /* 0x000fe200078e0037 */
[----:B------:R-:W-:Y:S01]  /*33a50*/  MOV R12, 0x2 ;  /* 0x00000002000c7802 */ /* 0x000fe20000000f00 */
[----:B------:R-:W-:Y:S02]  /*33a60*/  IMAD.MOV.U32 R11, RZ, RZ, 0x181f ;  /* 0x0000181fff0b7424 */ /* 0x000fe400078e00ff */
[----:B------:R-:W-:Y:S02]  /*33a70*/  IMAD.MOV.U32 R15, RZ, RZ, -0x1 ;  /* 0xffffffffff0f7424 */ /* 0x000fe400078e00ff */
[----:B------:R-:W-:Y:S02]  /*33a80*/  IMAD.MOV.U32 R9, RZ, RZ, R14 ;  /* 0x000000ffff097224 */ /* 0x000fe400078e000e */
[----:B------:R-:W-:-:S07]  /*33a90*/  VIADD R8, R10, 0x40 ;  /* 0x000000400a087836 */ /* 0x000fce0000000000 */
[----:B------:R-:W-:Y:S05]  /*33aa0*/  WARPSYNC.COLLECTIVE R15, `(.L_x_3528) ;  /* 0x000000000f087348 */ /* 0x000fea0003c00000 */
[----:B------:R0:W1:Y:S02]  /*33ab0*/  SHFL.IDX P6, R14, R13, R12, R11 ;  /* 0x0000000c0d0e7389 */ /* 0x00006400000c000b */
[----:B01----:R-:W-:Y:S01]  /*33ac0*/  ENDCOLLECTIVE ;  /* 0x000000000000791b */ /* 0x003fe20003800000 */
.L_x_3528:
[----:B------:R-:W-:Y:S01]  /*33ad0*/  ISETP.GE.OR P1, PT, R8, R37, P0 ;  /* 0x000000250800720c */ /* 0x000fe20000726670 */
[----:B------:R-:W-:Y:S02]  /*33ae0*/  IMAD.MOV.U32 R13, RZ, RZ, R57 ;  /* 0x000000ffff0d7224 */ /* 0x000fe400078e0039 */
[----:B------:R-:W-:-:S10]  /*33af0*/  IMAD.MOV.U32 R21, RZ, RZ, R14 ;  /* 0x000000ffff157224 */ /* 0x000fd400078e000e */
[----:B------:R-:W-:Y:S05]  /*33b00*/  WARPSYNC.COLLECTIVE R15, `(.L_x_3529) ;  /* 0x000000000f087348 */ /* 0x000fea0003c00000 */
[----:B------:R0:W1:Y:S02]  /*33b10*/  SHFL.IDX P6, R14, R13, R12, R11 ;  /* 0x0000000c0d0e7389 */ /* 0x00006400000c000b */
[----:B01----:R-:W-:Y:S01]  /*33b20*/  ENDCOLLECTIVE ;  /* 0x000000000000791b */ /* 0x003fe20003800000 */
.L_x_3529:
[----:B------:R-:W-:-:S05]  /*33b30*/  @!P1 IADD3 R24, P2, R16, R21, RZ ;  /* 0x0000001510189210 */ /* 0x000fca0007f5e0ff */
[----:B------:R-:W-:Y:S01]  /*33b40*/  @!P1 IMAD.X R9, R9, 0x1, R17, P2 ;  /* 0x0000000109099824 */ /* 0x000fe200010e0611 */
[----:B------:R-:W-:Y:S01]  /*33b50*/  MOV R13, R59 ;  /* 0x0000003b000d7202 */ /* 0x000fe20000000f00 */
[----:B------:R-:W-:-:S07]  /*33b60*/  IMAD.MOV.U32 R25, RZ, RZ, R14 ;  /* 0x000000ffff197224 */ /* 0x000fce00078e000e */
[----:B------:R-:W-:Y:S05]  /*33b70*/  WARPSYNC.COLLECTIVE R15, `(.L_x_3530) ;  /* 0x000000000f087348 */ /* 0x000fea0003c00000 */
[----:B------:R0:W1:Y:S02]  /*33b80*/  SHFL.IDX P6, R14, R13, R12, R11 ;  /* 0x0000000c0d0e7389 */ /* 0x00006400000c000b */
[----:B01----:R-:W-:Y:S01]  /*33b90*/  ENDCOLLECTIVE ;  /* 0x000000000000791b */ /* 0x003fe20003800000 */
.L_x_3530:
[----:B------:R-:W-:-:S05]  /*33ba0*/  @!P1 IADD3 R32, P3, R16, R14, RZ ;  /* 0x0000000e10209210 */ /* 0x000fca0007f7e0ff */
[----:B------:R-:W-:Y:S02]  /*33bb0*/  @!P1 IMAD.X R33, R25, 0x1, R17, P3 ;  /* 0x0000000119219824 */ /* 0x000fe400018e0611 */
[----:B------:R-:W-:-:S04]  /*33bc0*/  @!P1 IMAD.MOV.U32 R25, RZ, RZ, R9 ;  /* 0x000000ffff199224 */ /* 0x000fc800078e0009 */
[----:B------:R-:W5:Y:S04]  /*33bd0*/  @!P1 LD.E.128 R32, desc[UR46][R32.64] ;  /* 0x0000002e20209980 */ /* 0x000f68000c101d00 */
[----:B------:R-:W5:Y:S01]  /*33be0*/  @!P1 LD.E.128 R24, desc[UR46][R24.64] ;  /* 0x0000002e18189980 */ /* 0x000f62000c101d00 */
[----:B------:R-:W-:Y:S01]  /*33bf0*/  IMAD.MOV.U32 R13, RZ, RZ, R53 ;  /* 0x000000ffff0d7224 */ /* 0x000fe200078e0035 */
[----:B------:R-:W-:-:S07]  /*33c00*/  MOV R12, 0x3 ;  /* 0x00000003000c7802 */ /* 0x000fce0000000f00 */
[----:B-----5:R-:W-:Y:S05]  /*33c10*/  WARPSYNC.COLLECTIVE R15, `(.L_x_3531) ;  /* 0x000000000f087348 */ /* 0x020fea0003c00000 */
[----:B------:R0:W1:Y:S02]  /*33c20*/  SHFL.IDX P6, R14, R13, R12, R11 ;  /* 0x0000000c0d0e7389 */ /* 0x00006400000c000b */
[----:B01---5:R-:W-:Y:S01]  /*33c30*/  ENDCOLLECTIVE ;  /* 0x000000000000791b */ /* 0x023fe20003800000 */
.L_x_3531:
[----:B------:R-:W-:Y:S02]  /*33c40*/  IMAD.MOV.U32 R13, RZ, RZ, R55 ;  /* 0x000000ffff0d7224 */ /* 0x000fe400078e0037 */
[----:B------:R-:W-:-:S07]  /*33c50*/  IMAD.MOV.U32 R53, RZ, RZ, R14 ;  /* 0x000000ffff357224 */ /* 0x000fce00078e000e */
[----:B------:R-:W-:Y:S05]  /*33c60*/  WARPSYNC.COLLECTIVE R15, `(.L_x_3532) ;  /* 0x000000000f087348 */ /* 0x000fea0003c00000 */
[----:B------:R0:W1:Y:S02]  /*33c70*/  SHFL.IDX P6, R14, R13, R12, R11 ;  /* 0x0000000c0d0e7389 */ /* 0x00006400000c000b */
[----:B01----:R-:W-:Y:S01]  /*33c80*/  ENDCOLLECTIVE ;  /* 0x000000000000791b */ /* 0x003fe20003800000 */
.L_x_3532:
[----:B------:R-:W-:Y:S02]  /*33c90*/  IMAD.MOV.U32 R13, RZ, RZ, R57 ;  /* 0x000000ffff0d7224 */ /* 0x000fe400078e0039 */
[----:B------:R-:W-:-:S07]  /*33ca0*/  IMAD.MOV.U32 R55, RZ, RZ, R14 ;  /* 0x000000ffff377224 */ /* 0x000fce00078e000e */
[----:B------:R-:W-:Y:S05]  /*33cb0*/  WARPSYNC.COLLECTIVE R15, `(.L_x_3533) ;  /* 0x000000000f087348 */ /* 0x000fea0003c00000 */
[----:B------:R0:W1:Y:S02]  /*33cc0*/  SHFL.IDX P6, R14, R13, R12, R11 ;  /* 0x0000000c0d0e7389 */ /* 0x00006400000c000b */
[----:B01----:R-:W-:Y:S01]  /*33cd0*/  ENDCOLLECTIVE ;  /* 0x000000000000791b */ /* 0x003fe20003800000 */
.L_x_3533:
[----:B------:R-:W-:Y:S01]  /*33ce0*/  MOV R13, R59 ;  /* 0x0000003b000d7202 */ /* 0x000fe20000000f00 */
[----:B------:R-:W-:-:S07]  /*33cf0*/  IMAD.MOV.U32 R57, RZ, RZ, R14 ;  /* 0x000000ffff397224 */ /* 0x000fce00078e000e */
[----:B------:R-:W-:Y:S05]  /*33d00*/  WARPSYNC.COLLECTIVE R15, `(.L_x_3534) ;  /* 0x000000000f087348 */ /* 0x000fea0003c00000 */
[----:B------:R0:W1:Y:S02]  /*33d10*/  SHFL.IDX P6, R14, R13, R12, R11 ;  /* 0x0000000c0d0e7389 */ /* 0x00006400000c000b */
[----:B01----:R-:W-:Y:S01]  /*33d20*/  ENDCOLLECTIVE ;  /* 0x000000000000791b */ /* 0x003fe20003800000 */
.L_x_3534:
[----:B------:R-:W-:Y:S02]  /*33d30*/  CS2R R20, SRZ ;  /* 0x0000000000147805 */ /* 0x000fe4000001ff00 */
[----:B------:R-:W-:Y:S02]  /*33d40*/  CS2R R38, SRZ ;  /* 0x0000000000267805 */ /* 0x000fe4000001ff00 */
[----:B------:R-:W-:Y:S02]  /*33d50*/  CS2R R40, SRZ ;  /* 0x0000000000287805 */ /* 0x000fe4000001ff00 */
[----:B------:R-:W-:Y:S02]  /*33d60*/  CS2R R42, SRZ ;  /* 0x00000000002a7805 */ /* 0x000fe4000001ff00 */
[----:B------:R-:W-:Y:S01]  /*33d70*/  CS2R R8, SRZ ;  /* 0x0000000000087805 */ /* 0x000fe2000001ff00 */
[----:B------:R-:W-:Y:S01]  /*33d80*/  IMAD.MOV.U32 R59, RZ, RZ, R14 ;  /* 0x000000ffff3b7224 */ /* 0x000fe200078e000e */
[----:B------:R-:W-:Y:S01]  /*33d90*/  @!P1 MOV R40, R32 ;  /* 0x0000002000289202 */ /* 0x000fe20000000f00 */
[----:B------:R-:W-:-:S02]  /*33da0*/  @!P1 IMAD.MOV.U32 R41, RZ, RZ, R33 ;  /* 0x000000ffff299224 */ /* 0x000fc400078e0021 */
[----:B------:R-:W-:Y:S02]  /*33db0*/  @!P1 IMAD.MOV.U32 R42, RZ, RZ, R34 ;  /* 0x000000ffff2a9224 */ /* 0x000fe400078e0022 */
[----:B------:R-:W-:Y:S02]  /*33dc0*/  @!P1 IMAD.MOV.U32 R20, RZ, RZ, R24 ;  /* 0x000000ffff149224 */ /* 0x000fe400078e0018 */
[----:B------:R-:W-:Y:S02]  /*33dd0*/  @!P1 IMAD.MOV.U32 R21, RZ, RZ, R25 ;  /* 0x000000ffff159224 */ /* 0x000fe400078e0019 */
[----:B------:R-:W-:Y:S02]  /*33de0*/  @!P1 IMAD.MOV.U32 R38, RZ, RZ, R26 ;  /* 0x000000ffff269224 */ /* 0x000fe400078e001a */
[----:B------:R-:W-:Y:S02]  /*33df0*/  @!P1 IMAD.MOV.U32 R39, RZ, RZ, R27 ;  /* 0x000000ffff279224 */ /* 0x000fe400078e001b */
[----:B------:R-:W-:Y:S01]  /*33e00*/  @!P1 IMAD.MOV.U32 R43, RZ, RZ, R35 ;  /* 0x000000ffff2b9224 */ /* 0x000fe200078e0023 */
[----:B------:R-:W-:Y:S06]  /*33e10*/  BRA `(.L_x_3535) ;  /* 0xfffffdf000207947 */ /* 0x000fec000383ffff */
.L_x_3216:
[----:B0-----:R0:W1:Y:S02]  /*33e20*/  SYNCS.PHASECHK.TRANS64.TRYWAIT P4, [R23+URZ+0x38800], R24 ;  /* 0x03880018170075a7 */ /* 0x001064000808017f */
[----:B-1----:R-:W-:Y:S05]  /*33e30*/  @!P4 NANOSLEEP.SYNCS 0x989680 ;  /* 0x009896800000c95d */ /* 0x002fea0003900000 */
[----:B------:R-:W1:Y:S02]  /*33e40*/  @!P4 SYNCS.PHASECHK.TRANS64 P4, [R23+URZ+0x38800], R24 ;  /* 0x038800181700c5a7 */ /* 0x000e64000808007f */
[----:B-1----:R-:W-:Y:S05]  /*33e50*/  @!P4 BRA `(.L_x_3216) ;  /* 0xfffffffc00f0c947 */ /* 0x002fea000383ffff */
[----:B------:R-:W-:Y:S05]  /*33e60*/  BRA `(.L_x_3536) ;  /* 0xfffffdf000987947 */ /* 0x000fea000383ffff */
.L_x_3226:
[----:B-1----:R1:W4:Y:S02]  /*33e70*/  SYNCS.PHASECHK.TRANS64.TRYWAIT P1, [R3+URZ+0x38830], R89 ;  /* 0x03883059030075a7 */ /* 0x002324000802017f */
[----:B----4-:R-:W-:Y:S05]  /*33e80*/  @!P1 NANOSLEEP.SYNCS 0x989680 ;  /* 0x009896800000995d */ /* 0x010fea0003900000 */
[----:B------:R-:W4:Y:S02]  /*33e90*/  @!P1 SYNCS.PHASECHK.TRANS64 P1, [R3+URZ+0x38830], R89 ;  /* 0x03883059030095a7 */ /* 0x000f24000802007f */
[----:B----4-:R-:W-:Y:S05]  /*33ea0*/  @!P1 BRA `(.L_x_3226) ;  /* 0xfffffffc00f09947 */ /* 0x010fea000383ffff */
[----:B------:R-:W-:Y:S05]  /*33eb0*/  BRA `(.L_x_3225) ;  /* 0xfffffe3400407947 */ /* 0x000fea000383ffff */
.L_x_3232:
[----:B-1----:R1:W2:Y:S02]  /*33ec0*/  SYNCS.PHASECHK.TRANS64.TRYWAIT P1, [R3+URZ+0x38850], R89 ;  /* 0x03885059030075a7 */ /* 0x0022a4000802017f */
[----:B--2---:R-:W-:Y:S05]  /*33ed0*/  @!P1 NANOSLEEP.SYNCS 0x989680 ;  /* 0x009896800000995d */ /* 0x004fea0003900000 */
[----:B------:R-:W2:Y:S02]  /*33ee0*/  @!P1 SYNCS.PHASECHK.TRANS64 P1, [R3+URZ+0x38850], R89 ;  /* 0x03885059030095a7 */ /* 0x000ea4000802007f */
[----:B--2---:R-:W-:Y:S05]  /*33ef0*/  @!P1 BRA `(.L_x_3232) ;  /* 0xfffffffc00f09947 */ /* 0x004fea000383ffff */
[----:B------:R-:W-:Y:S05]  /*33f00*/  BRA `(.L_x_3231) ;  /* 0xfffffe6000187947 */ /* 0x000fea000383ffff */
.L_x_3238:
[----:B-1----:R1:W2:Y:S02]  /*33f10*/  SYNCS.PHASECHK.TRANS64.TRYWAIT P1, [R6+URZ+0x38830], R7 ;  /* 0x03883007060075a7 */ /* 0x0022a4000802017f */
[----:B--2---:R-:W-:Y:S05]  /*33f20*/  @!P1 NANOSLEEP.SYNCS 0x989680 ;  /* 0x009896800000995d */ /* 0x004fea0003900000 */
[----:B------:R-:W2:Y:S02]  /*33f30*/  @!P1 SYNCS.PHASECHK.TRANS64 P1, [R6+URZ+0x38830], R7 ;  /* 0x03883007060095a7 */ /* 0x000ea4000802007f */
[----:B--2---:R-:W-:Y:S05]  /*33f40*/  @!P1 BRA `(.L_x_3238) ;  /* 0xfffffffc00f09947 */ /* 0x004fea000383ffff */
[----:B------:R-:W-:Y:S05]  /*33f50*/  BRA `(.L_x_3237) ;  /* 0xfffffe6400647947 */ /* 0x000fea000383ffff */
.L_x_3244:
[----:B-1----:R1:W2:Y:S02]  /*33f60*/  SYNCS.PHASECHK.TRANS64.TRYWAIT P1, [R6+URZ+0x38850], R7 ;  /* 0x03885007060075a7 */ /* 0x0022a4000802017f */
[----:B--2---:R-:W-:Y:S05]  /*33f70*/  @!P1 NANOSLEEP.SYNCS 0x989680 ;  /* 0x009896800000995d */ /* 0x004fea0003900000 */
[----:B------:R-:W2:Y:S02]  /*33f80*/  @!P1 SYNCS.PHASECHK.TRANS64 P1, [R6+URZ+0x38850], R7 ;  /* 0x03885007060095a7 */ /* 0x000ea4000802007f */
[----:B--2---:R-:W-:Y:S05]  /*33f90*/  @!P1 BRA `(.L_x_3244) ;  /* 0xfffffffc00f09947 */ /* 0x004fea000383ffff */
[----:B------:R-:W-:Y:S05]  /*33fa0*/  BRA `(.L_x_3243) ;  /* 0xfffffe9c00107947 */ /* 0x000fea000383ffff */
.L_x_3251:
[----:B-1----:R1:W2:Y:S02]  /*33fb0*/  SYNCS.PHASECHK.TRANS64.TRYWAIT P1, [R6+URZ+0x38830], R7 ;  /* 0x03883007060075a7 */ /* 0x0022a4000802017f */
[----:B--2---:R-:W-:Y:S05]  /*33fc0*/  @!P1 NANOSLEEP.SYNCS 0x989680 ;  /* 0x009896800000995d */ /* 0x004fea0003900000 */
[----:B------:R-:W2:Y:S02]  /*33fd0*/  @!P1 SYNCS.PHASECHK.TRANS64 P1, [R6+URZ+0x38830], R7 ;  /* 0x03883007060095a7 */ /* 0x000ea4000802007f */
[----:B--2---:R-:W-:Y:S05]  /*33fe0*/  @!P1 BRA `(.L_x_3251) ;  /* 0xfffffffc00f09947 */ /* 0x004fea000383ffff */
[----:B------:R-:W-:Y:S05]  /*33ff0*/  BRA `(.L_x_3250) ;  /* 0xfffffea000247947 */ /* 0x000fea000383ffff */
.L_x_3257:
[----:B--2---:R2:W3:Y:S02]  /*34000*/  SYNCS.PHASECHK.TRANS64.TRYWAIT P1, [R6+URZ+0x38850], R7 ;  /* 0x03885007060075a7 */ /* 0x0044e4000802017f */
[----:B---3--:R-:W-:Y:S05]  /*34010*/  @!P1 NANOSLEEP.SYNCS 0x989680 ;  /* 0x009896800000995d */ /* 0x008fea0003900000 */
[----:B------:R-:W3:Y:S02]  /*34020*/  @!P1 SYNCS.PHASECHK.TRANS64 P1, [R6+URZ+0x38850], R7 ;  /* 0x03885007060095a7 */ /* 0x000ee4000802007f */
[----:B---3--:R-:W-:Y:S05]  /*34030*/  @!P1 BRA `(.L_x_3257) ;  /* 0xfffffffc00f09947 */ /* 0x008fea000383ffff */
[----:B------:R-:W-:Y:S05]  /*34040*/  BRA `(.L_x_3256) ;  /* 0xfffffec800607947 */ /* 0x000fea000383ffff */
.L_x_3262:
[----:B-----5:R-:W-:Y:S01]  /*34050*/  IMAD.MOV.U32 R12, RZ, RZ, R0 ;  /* 0x000000ffff0c7224 */ /* 0x020fe200078e0000 */
[----:B------:R-:W-:Y:S01]  /*34060*/  MOV R15, 0xffffffff ;  /* 0xffffffff000f7802 */ /* 0x000fe20000000f00 */
[----:B------:R-:W-:Y:S01]  /*34070*/  IMAD.MOV.U32 R11, RZ, RZ, 0x1c1f ;  /* 0x00001c1fff0b7424 */ /* 0x000fe200078e00ff */
[----:B0-----:R-:W-:Y:S02]  /*34080*/  LOP3.LUT R2, R0, 0x2, RZ, 0x3c, !PT ;  /* 0x0000000200027812 */ /* 0x001fe400078e3cff */
[----:B------:R-:W-:-:S07]  /*34090*/  SEL R208, R6, R147, P0 ;  /* 0x0000009306d07207 */ /* 0x000fce0000000000 */
[----:B------:R-:W-:Y:S05]  /*340a0*/  WARPSYNC.COLLECTIVE R15, `(.L_x_3537) ;  /* 0x000000000f087348 */ /* 0x000fea0003c00000 */
[----:B------:R0:W1:Y:S02]  /*340b0*/  SHFL.IDX P6, R14, R13, R12, R11 ;  /* 0x0000000c0d0e7389 */ /* 0x00006400000c000b */
[----:B01----:R-:W-:Y:S01]  /*340c0*/  ENDCOLLECTIVE ;  /* 0x000000000000791b */ /* 0x003fe20003800000 */
.L_x_3537:
        /* <DEDUP_REMOVED lines=18> */
.L_x_3538:
        /* <DEDUP_REMOVED lines=18> */
.L_x_3539:
        /* <DEDUP_REMOVED lines=18> */
.L_x_3540:
        /* <DEDUP_REMOVED lines=18> */
.L_x_3541:
        /* <DEDUP_REMOVED lines=18> */
.L_x_3542:
        /* <DEDUP_REMOVED lines=18> */
.L_x_3543:
        /* <DEDUP_REMOVED lines=18> */
.L_x_3544:
        /* <DEDUP_REMOVED lines=18> */
.L_x_3545:
        /* <DEDUP_REMOVED lines=18> */
.L_x_3546:
        /* <DEDUP_REMOVED lines=18> */
.L_x_3547:
[----:B------:R-:W-:Y:S02]  /*34c10*/  SEL R204, R3, R6, P0 ;  /* 0x0000000603cc7207 */ /* 0x000fe40000000000 */
[----:B------:R-:W-:Y:S02]  /*34c20*/  SEL R205, R6, R3, P0 ;  /* 0x0000000306cd7207 */ /* 0x000fe40000000000 */
[----:B------:R-:W-:Y:S02]  /*34c30*/  SEL R202, R8, R9, P0 ;  /* 0x0000000908ca7207 */ /* 0x000fe40000000000 */
[----:B------:R-:W-:Y:S02]  /*34c40*/  SEL R203, R9, R8, P0 ;  /* 0x0000000809cb7207 */ /* 0x000fe40000000000 */
[----:B------:R-:W-:Y:S02]  /*34c50*/  SEL R200, R7, R10, P0 ;  /* 0x0000000a07c87207 */ /* 0x000fe40000000000 */
[----:B------:R-:W-:Y:S01]  /*34c60*/  SEL R201, R10, R7, P0 ;  /* 0x000000070ac97207 */ /* 0x000fe20000000000 */
[----:B------:R-:W-:-:S02]  /*34c70*/  IMAD.MOV.U32 R13, RZ, RZ, R40 ;  /* 0x000000ffff0d7224 */ /* 0x000fc400078e0028 */
[----:B------:R-:W-:-:S07]  /*34c80*/  IMAD.MOV.U32 R25, RZ, RZ, R14 ;  /* 0x000000ffff197224 */ /* 0x000fce00078e000e */
[----:B------:R-:W-:Y:S05]  /*34c90*/  WARPSYNC.COLLECTIVE R15, `(.L_x_3548) ;  /* 0x000000000f087348 */ /* 0x000fea0003c00000 */
[----:B------:R0:W1:Y:S02]  /*34ca0*/  SHFL.IDX P6, R14, R13, R12, R11 ;  /* 0x0000000c0d0e7389 */ /* 0x00006400000c000b */
[----:B01----:R-:W-:Y:S01]  /*34cb0*/  ENDCOLLECTIVE ;  /* 0x000000000000791b */ /* 0x003fe20003800000 */
.L_x_3548:
        /* <DEDUP_REMOVED lines=8> */
.L_x_3549:
[----:B------:R-:W-:Y:S02]  /*34d40*/  SEL R198, R20, R24, P0 ;  /* 0x0000001814c67207 */ /* 0x000fe40000000000 */
[----:B------:R-:W-:Y:S01]  /*34d50*/  SEL R199, R24, R20, P0 ;  /* 0x0000001418c77207 */ /* 0x000fe20000000000 */
[----:B------:R-:W-:Y:S02]  /*34d60*/  IMAD.MOV.U32 R13, RZ, RZ, R32 ;  /* 0x000000ffff0d7224 */ /* 0x000fe400078e0020 */
[----:B------:R-:W-:-:S07]  /*34d70*/  IMAD.MOV.U32 R43, RZ, RZ, R14 ;  /* 0x000000ffff2b7224 */ /* 0x000fce00078e000e */
[----:B------:R-:W-:Y:S05]  /*34d80*/  WARPSYNC.COLLECTIVE R15, `(.L_x_3550) ;  /* 0x000000000f087348 */ /* 0x000fea0003c00000 */
[----:B------:R0:W1:Y:S02]  /*34d90*/  SHFL.IDX P6, R14, R13, R12, R11 ;  /* 0x0000000c0d0e7389 */ /* 0x00006400000c000b */
[----:B01----:R-:W-:Y:S01]  /*34da0*/  ENDCOLLECTIVE ;  /* 0x000000000000791b */ /* 0x003fe20003800000 */
.L_x_3550:
[----:B------:R-:W-:Y:S01]  /*34db0*/  IMAD.MOV.U32 R13, RZ, RZ, R52 ;  /* 0x000000ffff0d7224 */ /* 0x000fe200078e0034 */
[----:B------:R-:W-:Y:S01]  /*34dc0*/  MOV R12, R2 ;  /* 0x00000002000c7202 */ /* 0x000fe20000000f00 */
[----:B------:R-:W-:-:S07]  /*34dd0*/  IMAD.MOV.U32 R32, RZ, RZ, R14 ;  /* 0x000000ffff207224 */ /* 0x000fce00078e000e */
[----:B------:R-:W-:Y:S05]  /*34de0*/  WARPSYNC.COLLECTIVE R15, `(.L_x_3551) ;  /* 0x000000000f087348 */ /* 0x000fea0003c00000 */
[----:B------:R0:W1:Y:S02]  /*34df0*/  SHFL.IDX P6, R14, R13, R12, R11 ;  /* 0x0000000c0d0e7389 */ /* 0x00006400000c000b */
[----:B01----:R-:W-:Y:S01]  /*34e00*/  ENDCOLLECTIVE ;  /* 0x000000000000791b */ /* 0x003fe20003800000 */
.L_x_3551:
[----:B------:R-:W-:Y:S02]  /*34e10*/  IMAD.MOV.U32 R13, RZ, RZ, R48 ;  /* 0x000000ffff0d7224 */ /* 0x000fe400078e0030 */
[----:B------:R-:W-:-:S07]  /*34e20*/  IMAD.MOV.U32 R52, RZ, RZ, R14 ;  /* 0x000000ffff347224 */ /* 0x000fce00078e000e */
[----:B------:R-:W-:Y:S05]  /*34e30*/  WARPSYNC.COLLECTIVE R15, `(.L_x_3552) ;  /* 0x000000000f087348 */ /* 0x000fea0003c00000 */
[----:B------:R0:W1:Y:S02]  /*34e40*/  SHFL.IDX P6, R14, R13, R12, R11 ;  /* 0x0000000c0d0e7389 */ /* 0x00006400000c000b */
[----:B01----:R-:W-:Y:S01]  /*34e50*/  ENDCOLLECTIVE ;  /* 0x000000000000791b */ /* 0x003fe20003800000 */
.L_x_3552:
        /* <DEDUP_REMOVED lines=8> */
.L_x_3553:
[----:B------:R-:W-:Y:S02]  /*34ee0*/  SEL R194, R32, R48, P0 ;  /* 0x0000003020c27207 */ /* 0x000fe40000000000 */
[----:B------:R-:W-:Y:S01]  /*34ef0*/  SEL R195, R48, R32, P0 ;  /* 0x0000002030c37207 */ /* 0x000fe20000000000 */
[----:B------:R-:W-:Y:S02]  /*34f00*/  IMAD.MOV.U32 R13, RZ, RZ, R31 ;  /* 0x000000ffff0d7224 */ /* 0x000fe400078e001f */
[----:B------:R-:W-:-:S07]  /*34f10*/  IMAD.MOV.U32 R42, RZ, RZ, R14 ;  /* 0x000000ffff2a7224 */ /* 0x000fce00078e000e */
[----:B------:R-:W-:Y:S05]  /*34f20*/  WARPSYNC.COLLECTIVE R15, `(.L_x_3554) ;  /* 0x000000000f087348 */ /* 0x000fea0003c00000 */
[----:B------:R0:W1:Y:S02]  /*34f30*/  SHFL.IDX P6, R14, R13, R12, R11 ;  /* 0x0000000c0d0e7389 */ /* 0x00006400000c000b */
[----:B01----:R-:W-:Y:S01]  /*34f40*/  ENDCOLLECTIVE ;  /* 0x000000000000791b */ /* 0x003fe20003800000 */
.L_x_3554:
[----:B------:R-:W-:Y:S01]  /*34f50*/  IMAD.MOV.U32 R13, RZ, RZ, R60 ;  /* 0x000000ffff0d7224 */ /* 0x000fe200078e003c */
[----:B------:R-:W-:Y:S01]  /*34f60*/  MOV R12, R2 ;  /* 0x00000002000c7202 */ /* 0x000fe20000000f00 */
[----:B------:R-:W-:-:S07]  /*34f70*/  IMAD.MOV.U32 R31, RZ, RZ, R14 ;  /* 0x000000ffff1f7224 */ /* 0x000fce00078e000e */
[----:B------:R-:W-:Y:S05]  /*34f80*/  WARPSYNC.COLLECTIVE R15, `(.L_x_3555) ;  /* 0x000000000f087348 */ /* 0x000fea0003c00000 */
[----:B------:R0:W1:Y:S02]  /*34f90*/  SHFL.IDX P6, R14, R13, R12, R11 ;  /* 0x0000000c0d0e7389 */ /* 0x00006400000c000b */
[----:B01----:R-:W-:Y:S01]  /*34fa0*/  ENDCOLLECTIVE ;  /* 0x000000000000791b */ /* 0x003fe20003800000 */
.L_x_3555:
[----:B------:R-:W-:Y:S02]  /*34fb0*/  IMAD.MOV.U32 R13, RZ, RZ, R30 ;  /* 0x000000ffff0d7224 */ /* 0x000fe400078e001e */
[----:B------:R-:W-:-:S07]  /*34fc0*/  IMAD.MOV.U32 R60, RZ, RZ, R14 ;  /* 0x000000ffff3c7224 */ /* 0x000fce00078e000e */
[----:B------:R-:W-:Y:S05]  /*34fd0*/  WARPSYNC.COLLECTIVE R15, `(.L_x_3556) ;  /* 0x000000000f087348 */ /* 0x000fea0003c00000 */
[----:B------:R0:W1:Y:S02]  /*34fe0*/  SHFL.IDX P6, R14, R13, R12, R11 ;  /* 0x0000000c0d0e7389 */ /* 0x00006400000c000b */
[----:B01----:R-:W-:Y:S01]  /*34ff0*/  ENDCOLLECTIVE ;  /* 0x000000000000791b */ /* 0x003fe20003800000 */
.L_x_3556:
        /* <DEDUP_REMOVED lines=8> */
.L_x_3557:
[----:B------:R-:W-:Y:S02]  /*35080*/  SEL R190, R31, R30, P0 ;  /* 0x0000001e1fbe7207 */ /* 0x000fe40000000000 */
[----:B------:R-:W-:Y:S01]  /*35090*/  SEL R191, R30, R31, P0 ;  /* 0x0000001f1ebf7207 */ /* 0x000fe20000000000 */
[----:B------:R-:W-:Y:S02]  /*350a0*/  IMAD.MOV.U32 R13, RZ, RZ, R29 ;  /* 0x000000ffff0d7224 */ /* 0x000fe400078e001d */
[----:B------:R-:W-:-:S07]  /*350b0*/  IMAD.MOV.U32 R41, RZ, RZ, R14 ;  /* 0x000000ffff297224 */ /* 0x000fce00078e000e */
[----:B------:R-:W-:Y:S05]  /*350c0*/  WARPSYNC.COLLECTIVE R15, `(.L_x_3558) ;  /* 0x000000000f087348 */ /* 0x000fea0003c00000 */
[----:B------:R0:W1:Y:S02]  /*350d0*/  SHFL.IDX P6, R14, R13, R12, R11 ;  /* 0x0000000c0d0e7389 */ /* 0x00006400000c000b */
[----:B01----:R-:W-:Y:S01]  /*350e0*/  ENDCOLLECTIVE ;  /* 0x000000000000791b */ /* 0x003fe20003800000 */
.L_x_3558:
[----:B------:R-:W-:Y:S01]  /*350f0*/  IMAD.MOV.U32 R13, RZ, RZ, R68 ;  /* 0x000000ffff0d7224 */ /* 0x000fe200078e0044 */
[----:B------:R-:W-:Y:S01]  /*35100*/  MOV R12, R2 ;  /* 0x00000002000c7202 */ /* 0x000fe20000000f00 */
[----:B------:R-:W-:-:S07]  /*35110*/  IMAD.MOV.U32 R29, RZ, RZ, R14 ;  /* 0x000000ffff1d7224 */ /* 0x000fce00078e000e */
[----:B------:R-:W-:Y:S05]  /*35120*/  WARPSYNC.COLLECTIVE R15, `(.L_x_3559) ;  /* 0x000000000f087348 */ /* 0x000fea0003c00000 */
[----:B------:R0:W1:Y:S02]  /*35130*/  SHFL.IDX P6, R14, R13, R12, R11 ;  /* 0x0000000c0d0e7389 */ /* 0x00006400000c000b */
[----:B01----:R-:W-:Y:S01]  /*35140*/  ENDCOLLECTIVE ;  /* 0x000000000000791b */ /* 0x003fe20003800000 */
.L_x_3559:
[----:B------:R-:W-:Y:S02]  /*35150*/  IMAD.MOV.U32 R13, RZ, RZ, R28 ;  /* 0x000000ffff0d7224 */ /* 0x000fe400078e001c */
[----:B------:R-:W-:-:S07]  /*35160*/  IMAD.MOV.U32 R68, RZ, RZ, R14 ;  /* 0x000000ffff447224 */ /* 0x000fce00078e000e */
[----:B------:R-:W-:Y:S05]  /*35170*/  WARPSYNC.COLLECTIVE R15, `(.L_x_3560) ;  /* 0x000000000f087348 */ /* 0x000fea0003c00000 */
[----:B------:R0:W1:Y:S02]  /*35180*/  SHFL.IDX P6, R14, R13, R12, R11 ;  /* 0x0000000c0d0e7389 */ /* 0x00006400000c000b */
[----:B01----:R-:W-:Y:S01]  /*35190*/  ENDCOLLECTIVE ;  /* 0x000000000000791b */ /* 0x003fe20003800000 */
.L_x_3560:
        /* <DEDUP_REMOVED lines=8> */
.L_x_3561:
[----:B------:R-:W-:Y:S02]  /*35220*/  SEL R187, R29, R28, P0 ;  /* 0x0000001c1dbb7207 */ /* 0x000fe40000000000 */
[----:B------:R-:W-:Y:S01]  /*35230*/  SEL R186, R28, R29, P0 ;  /* 0x0000001d1cba7207 */ /* 0x000fe20000000000 */
[----:B------:R-:W-:Y:S02]  /*35240*/  IMAD.MOV.U32 R13, RZ, RZ, R27 ;  /* 0x000000ffff0d7224 */ /* 0x000fe400078e001b */
[----:B------:R-:W-:-:S07]  /*35250*/  IMAD.MOV.U32 R37, RZ, RZ, R14 ;  /* 0x000000ffff257224 */ /* 0x000fce00078e000e */
[----:B------:R-:W-:Y:S05]  /*35260*/  WARPSYNC.COLLECTIVE R15, `(.L_x_3562) ;  /* 0x000000000f087348 */ /* 0x000fea0003c00000 */
[----:B------:R0:W1:Y:S02]  /*35270*/  SHFL.IDX P6, R14, R13, R12, R11 ;  /* 0x0000000c0d0e7389 */ /* 0x00006400000c000b */
[----:B01----:R-:W-:Y:S01]  /*35280*/  ENDCOLLECTIVE ;  /* 0x000000000000791b */ /* 0x003fe20003800000 */
.L_x_3562:
[----:B------:R-:W-:Y:S01]  /*35290*/  IMAD.MOV.U32 R13, RZ, RZ, R76 ;  /* 0x000000ffff0d7224 */ /* 0x000fe200078e004c */
[----:B------:R-:W-:Y:S01]  /*352a0*/  MOV R12, R2 ;  /* 0x00000002000c7202 */ /* 0x000fe20000000f00 */
[----:B------:R-:W-:-:S07]  /*352b0*/  IMAD.MOV.U32 R27, RZ, RZ, R14 ;  /* 0x000000ffff1b7224 */ /* 0x000fce00078e000e */
[----:B------:R-:W-:Y:S05]  /*352c0*/  WARPSYNC.COLLECTIVE R15, `(.L_x_3563) ;  /* 0x000000000f087348 */ /* 0x000fea0003c00000 */
[----:B------:R0:W1:Y:S02]  /*352d0*/  SHFL.IDX P6, R14, R13, R12, R11 ;  /* 0x0000000c0d0e7389 */ /* 0x00006400000c000b */
[----:B01----:R-:W-:Y:S01]  /*352e0*/  ENDCOLLECTIVE ;  /* 0x000000000000791b */ /* 0x003fe20003800000 */
.L_x_3563:
[----:B------:R-:W-:Y:S02]  /*352f0*/  IMAD.MOV.U32 R13, RZ, RZ, R26 ;  /* 0x000000ffff0d7224 */ /* 0x000fe400078e001a */
[----:B------:R-:W-:-:S07]  /*35300*/  IMAD.MOV.U32 R76, RZ, RZ, R14 ;  /* 0x000000ffff4c7224 */ /* 0x000fce00078e000e */
[----:B------:R-:W-:Y:S05]  /*35310*/  WARPSYNC.COLLECTIVE R15, `(.L_x_3564) ;  /* 0x000000000f087348 */ /* 0x000fea0003c00000 */
[----:B------:R0:W1:Y:S02]  /*35320*/  SHFL.IDX P6, R14, R13, R12, R11 ;  /* 0x0000000c0d0e7389 */ /* 0x00006400000c000b */
[----:B01----:R-:W-:Y:S01]  /*35330*/  ENDCOLLECTIVE ;  /* 0x000000000000791b */ /* 0x003fe20003800000 */
.L_x_3564:
        /* <DEDUP_REMOVED lines=8> */
.L_x_3565:
[----:B------:R-:W-:Y:S02]  /*353c0*/  SEL R183, R27, R26, P0 ;  /* 0x0000001a1bb77207 */ /* 0x000fe40000000000 */
[----:B------:R-:W-:Y:S01]  /*353d0*/  SEL R182, R26, R27, P0 ;  /* 0x0000001b1ab67207 */ /* 0x000fe20000000000 */
[----:B------:R-:W-:Y:S02]  /*353e0*/  IMAD.MOV.U32 R13, RZ, RZ, R36 ;  /* 0x000000ffff0d7224 */ /* 0x000fe400078e0024 */
[----:B------:R-:W-:-:S07]  /*353f0*/  IMAD.MOV.U32 R45, RZ, RZ, R14 ;  /* 0x000000ffff2d7224 */ /* 0x000fce00078e000e */
[----:B------:R-:W-:Y:S05]  /*35400*/  WARPSYNC.COLLECTIVE R15, `(.L_x_3566) ;  /* 0x000000000f087348 */ /* 0x000fea0003c00000 */
[----:B------:R0:W1:Y:S02]  /*35410*/  SHFL.IDX P6, R14, R13, R12, R11 ;  /* 0x0000000c0d0e7389 */ /* 0x00006400000c000b */
[----:B01----:R-:W-:Y:S01]  /*35420*/  ENDCOLLECTIVE ;  /* 0x000000000000791b */ /* 0x003fe20003800000 */
.L_x_3566:
[----:B------:R-:W-:Y:S01]  /*35430*/  IMAD.MOV.U32 R13, RZ, RZ, R84 ;  /* 0x000000ffff0d7224 */ /* 0x000fe200078e0054 */
[----:B------:R-:W-:Y:S01]  /*35440*/  MOV R12, R2 ;  /* 0x00000002000c7202 */ /* 0x000fe20000000f00 */
[----:B------:R-:W-:-:S07]  /*35450*/  IMAD.MOV.U32 R36, RZ, RZ, R14 ;  /* 0x000000ffff247224 */ /* 0x000fce00078e000e */
[----:B------:R-:W-:Y:S05]  /*35460*/  WARPSYNC.COLLECTIVE R15, `(.L_x_3567) ;  /* 0x000000000f087348 */ /* 0x000fea0003c00000 */
[----:B------:R0:W1:Y:S02]  /*35470*/  SHFL.IDX P6, R14, R13, R12, R11 ;  /* 0x0000000c0d0e7389 */ /* 0x00006400000c000b */
[----:B01----:R-:W-:Y:S01]  /*35480*/  ENDCOLLECTIVE ;  /* 0x000000000000791b */ /* 0x003fe20003800000 */
.L_x_3567:
[----:B------:R-:W-:Y:S02]  /*35490*/  IMAD.MOV.U32 R13, RZ, RZ, R80 ;  /* 0x000000ffff0d7224 */ /* 0x000fe400078e0050 */
[----:B------:R-:W-:-:S07]  /*354a0*/  IMAD.MOV.U32 R84, RZ, RZ, R14 ;  /* 0x000000ffff547224 */ /* 0x000fce00078e000e */
[----:B------:R-:W-:Y:S05]  /*354b0*/  WARPSYNC.COLLECTIVE R15, `(.L_x_3568) ;  /* 0x000000000f087348 */ /* 0x000fea0003c00000 */
[----:B------:R0:W1:Y:S02]  /*354c0*/  SHFL.IDX P6, R14, R13, R12, R11 ;  /* 0x0000000c0d0e7389 */ /* 0x00006400000c000b */
[----:B01----:R-:W-:Y:S01]  /*354d0*/  ENDCOLLECTIVE ;  /* 0x000000000000791b */ /* 0x003fe20003800000 */
.L_x_3568:
        /* <DEDUP_REMOVED lines=8> */
.L_x_3569:
[----:B------:R-:W-:Y:S02]  /*35560*/  SEL R179, R36, R80, P0 ;  /* 0x0000005024b37207 */ /* 0x000fe40000000000 */
[----:B------:R-:W-:Y:S01]  /*35570*/  SEL R178, R80, R36, P0 ;  /* 0x0000002450b27207 */ /* 0x000fe20000000000 */
[----:B------:R-:W-:Y:S02]  /*35580*/  IMAD.MOV.U32 R13, RZ, RZ, R46 ;  /* 0x000000ffff0d7224 */ /* 0x000fe400078e002e */
[----:B------:R-:W-:-:S07]  /*35590*/  IMAD.MOV.U32 R47, RZ, RZ, R14 ;  /* 0x000000ffff2f7224 */ /* 0x000fce00078e000e */
[----:B------:R-:W-:Y:S05]  /*355a0*/  WARPSYNC.COLLECTIVE R15, `(.L_x_3570) ;  /* 0x000000000f087348 */ /* 0x000fea0003c00000 */
[----:B------:R0:W1:Y:S02]  /*355b0*/  SHFL.IDX P6, R14, R13, R12, R11 ;  /* 0x0000000c0d0e7389 */ /* 0x00006400000c000b */
[----:B01----:R-:W-:Y:S01]  /*355c0*/  ENDCOLLECTIVE ;  /* 0x000000000000791b */ /* 0x003fe20003800000 */
.L_x_3570:
[----:B------:R-:W-:Y:S01]  /*355d0*/  IMAD.MOV.U32 R13, RZ, RZ, R92 ;  /* 0x000000ffff0d7224 */ /* 0x000fe200078e005c */
[----:B------:R-:W-:Y:S01]  /*355e0*/  MOV R12, R2 ;  /* 0x00000002000c7202 */ /* 0x000fe20000000f00 */
[----:B------:R-:W-:-:S07]  /*355f0*/  IMAD.MOV.U32 R46, RZ, RZ, R14 ;  /* 0x000000ffff2e7224 */ /* 0x000fce00078e000e */
[----:B------:R-:W-:Y:S05]  /*35600*/  WARPSYNC.COLLECTIVE R15, `(.L_x_3571) ;  /* 0x000000000f087348 */ /* 0x000fea0003c00000 */
[----:B------:R0:W1:Y:S02]  /*35610*/  SHFL.IDX P6, R14, R13, R12, R11 ;  /* 0x0000000c0d0e7389 */ /* 0x00006400000c000b */
[----:B01----:R-:W-:Y:S01]  /*35620*/  ENDCOLLECTIVE ;  /* 0x000000000000791b */ /* 0x003fe20003800000 */
.L_x_3571:
[----:B------:R-:W-:Y:S02]  /*35630*/  IMAD.MOV.U32 R13, RZ, RZ, R88 ;  /* 0x000000ffff0d7224 */ /* 0x000fe400078e0058 */
[----:B------:R-:W-:-:S07]  /*35640*/  IMAD.MOV.U32 R92, RZ, RZ, R14 ;  /* 0x000000ffff5c7224 */ /* 0x000fce00078e000e */
[----:B------:R-:W-:Y:S05]  /*35650*/  WARPSYNC.COLLECTIVE R15, `(.L_x_3572) ;  /* 0x000000000f087348 */ /* 0x000fea0003c00000 */
[----:B------:R0:W1:Y:S02]  /*35660*/  SHFL.IDX P6, R14, R13, R12, R11 ;  /* 0x0000000c0d0e7389 */ /* 0x00006400000c000b */
[----:B01----:R-:W-:Y:S01]  /*35670*/  ENDCOLLECTIVE ;  /* 0x000000000000791b */ /* 0x003fe20003800000 */
.L_x_3572:
        /* <DEDUP_REMOVED lines=8> */
.L_x_3573:
[----:B------:R-:W-:Y:S02]  /*35700*/  SEL R175, R46, R88, P0 ;  /* 0x000000582eaf7207 */ /* 0x000fe40000000000 */
[----:B------:R-:W-:Y:S01]  /*35710*/  SEL R174, R88, R46, P0 ;  /* 0x0000002e58ae7207 */ /* 0x000fe20000000000 */
[----:B------:R-:W-:Y:S02]  /*35720*/  IMAD.MOV.U32 R13, RZ, RZ, R49 ;  /* 0x000000ffff0d7224 */ /* 0x000fe400078e0031 */
[----:B------:R-:W-:-:S07]  /*35730*/  IMAD.MOV.U32 R50, RZ, RZ, R14 ;  /* 0x000000ffff327224 */ /* 0x000fce00078e000e */
[----:B------:R-:W-:Y:S05]  /*35740*/  WARPSYNC.COLLECTIVE R15, `(.L_x_3574) ;  /* 0x000000000f087348 */ /* 0x000fea0003c00000 */
[----:B------:R0:W1:Y:S02]  /*35750*/  SHFL.IDX P6, R14, R13, R12, R11 ;  /* 0x0000000c0d0e7389 */ /* 0x00006400000c000b */
[----:B01----:R-:W-:Y:S01]  /*35760*/  ENDCOLLECTIVE ;  /* 0x000000000000791b */ /* 0x003fe20003800000 */
.L_x_3574:
[----:B------:R-:W-:Y:S01]  /*35770*/  IMAD.MOV.U32 R13, RZ, RZ, R100 ;  /* 0x000000ffff0d7224 */ /* 0x000fe200078e0064 */
[----:B------:R-:W-:Y:S01]  /*35780*/  MOV R12, R2 ;  /* 0x00000002000c7202 */ /* 0x000fe20000000f00 */
[----:B------:R-:W-:-:S07]  /*35790*/  IMAD.MOV.U32 R49, RZ, RZ, R14 ;  /* 0x000000ffff317224 */ /* 0x000fce00078e000e */
[----:B------:R-:W-:Y:S05]  /*357a0*/  WARPSYNC.COLLECTIVE R15, `(.L_x_3575) ;  /* 0x000000000f087348 */ /* 0x000fea0003c00000 */
[----:B------:R0:W1:Y:S02]  /*357b0*/  SHFL.IDX P6, R14, R13, R12, R11 ;  /* 0x0000000c0d0e7389 */ /* 0x00006400000c000b */
[----:B01----:R-:W-:Y:S01]  /*357c0*/  ENDCOLLECTIVE ;  /* 0x000000000000791b */ /* 0x003fe20003800000 */
.L_x_3575:
[----:B------:R-:W-:Y:S02]  /*357d0*/  IMAD.MOV.U32 R13, RZ, RZ, R96 ;  /* 0x000000ffff0d7224 */ /* 0x000fe400078e0060 */
[----:B------:R-:W-:-:S07]  /*357e0*/  IMAD.MOV.U32 R100, RZ, RZ, R14 ;  /* 0x000000ffff647224 */ /* 0x000fce00078e000e */
[----:B------:R-:W-:Y:S05]  /*357f0*/  WARPSYNC.COLLECTIVE R15, `(.L_x_3576) ;  /* 0x000000000f087348 */ /* 0x000fea0003c00000 */
[----:B------:R0:W1:Y:S02]  /*35800*/  SHFL.IDX P6, R14, R13, R12, R11 ;  /* 0x0000000c0d0e7389 */ /* 0x00006400000c000b */
[----:B01----:R-:W-:Y:S01]  /*35810*/  ENDCOLLECTIVE ;  /* 0x000000000000791b */ /* 0x003fe20003800000 */
.L_x_3576:
        /* <DEDUP_REMOVED lines=8> */
.L_x_3577:
[----:B------:R-:W-:Y:S02]  /*358a0*/  SEL R171, R49, R96, P0 ;  /* 0x0000006031ab7207 */ /* 0x000fe40000000000 */
[----:B------:R-:W-:Y:S01]  /*358b0*/  SEL R170, R96, R49, P0 ;  /* 0x0000003160aa7207 */ /* 0x000fe20000000000 */
[----:B------:R-:W-:Y:S02]  /*358c0*/  IMAD.MOV.U32 R13, RZ, RZ, R51 ;  /* 0x000000ffff0d7224 */ /* 0x000fe400078e0033 */
[----:B------:R-:W-:-:S07]  /*358d0*/  IMAD.MOV.U32 R53, RZ, RZ, R14 ;  /* 0x000000ffff357224 */ /* 0x000fce00078e000e */
[----:B------:R-:W-:Y:S05]  /*358e0*/  WARPSYNC.COLLECTIVE R15, `(.L_x_3578) ;  /* 0x000000000f087348 */ /* 0x000fea0003c00000 */
[----:B------:R0:W1:Y:S02]  /*358f0*/  SHFL.IDX P6, R14, R13, R12, R11 ;  /* 0x0000000c0d0e7389 */ /* 0x00006400000c000b */
[----:B01----:R-:W-:Y:S01]  /*35900*/  ENDCOLLECTIVE ;  /* 0x000000000000791b */ /* 0x003fe20003800000 */
.L_x_3578:
[----:B------:R-:W-:Y:S01]  /*35910*/  IMAD.MOV.U32 R13, RZ, RZ, R108 ;  /* 0x000000ffff0d7224 */ /* 0x000fe200078e006c */
[----:B------:R-:W-:Y:S01]  /*35920*/  MOV R12, R2 ;  /* 0x00000002000c7202 */ /* 0x000fe20000000f00 */
[----:B------:R-:W-:-:S07]  /*35930*/  IMAD.MOV.U32 R51, RZ, RZ, R14 ;  /* 0x000000ffff337224 */ /* 0x000fce00078e000e */
[----:B------:R-:W-:Y:S05]  /*35940*/  WARPSYNC.COLLECTIVE R15, `(.L_x_3579) ;  /* 0x000000000f087348 */ /* 0x000fea0003c00000 */
[----:B------:R0:W1:Y:S02]  /*35950*/  SHFL.IDX P6, R14, R13, R12, R11 ;  /* 0x0000000c0d0e7389 */ /* 0x00006400000c000b */
[----:B01----:R-:W-:Y:S01]  /*35960*/  ENDCOLLECTIVE ;  /* 0x000000000000791b */ /* 0x003fe20003800000 */
.L_x_3579:
[----:B------:R-:W-:Y:S02]  /*35970*/  IMAD.MOV.U32 R13, RZ, RZ, R104 ;  /* 0x000000ffff0d7224 */ /* 0x000fe400078e0068 */
[----:B------:R-:W-:-:S07]  /*35980*/  IMAD.MOV.U32 R108, RZ, RZ, R14 ;  /* 0x000000ffff6c7224 */ /* 0x000fce00078e000e */
[----:B------:R-:W-:Y:S05]  /*35990*/  WARPSYNC.COLLECTIVE R15, `(.L_x_3580) ;  /* 0x000000000f087348 */ /* 0x000fea0003c00000 */
[----:B------:R0:W1:Y:S02]  /*359a0*/  SHFL.IDX P6, R14, R13, R12, R11 ;  /* 0x0000000c0d0e7389 */ /* 0x00006400000c000b */
[----:B01----:R-:W-:Y:S01]  /*359b0*/  ENDCOLLECTIVE ;  /* 0x000000000000791b */ /* 0x003fe20003800000 */
.L_x_3580:
        /* <DEDUP_REMOVED lines=8> */
.L_x_3581:
[----:B------:R-:W-:Y:S02]  /*35a40*/  SEL R147, R51, R104, P0 ;  /* 0x0000006833937207 */ /* 0x000fe40000000000 */
[----:B------:R-:W-:Y:S01]  /*35a50*/  SEL R104, R104, R51, P0 ;  /* 0x0000003368687207 */ /* 0x000fe20000000000 */
[----:B------:R-:W-:Y:S02]  /*35a60*/  IMAD.MOV.U32 R13, RZ, RZ, R54 ;  /* 0x000000ffff0d7224 */ /* 0x000fe400078e0036 */
[----:B------:R-:W-:-:S07]  /*35a70*/  IMAD.MOV.U32 R55, RZ, RZ, R14 ;  /* 0x000000ffff377224 */ /* 0x000fce00078e000e */
[----:B------:R-:W-:Y:S05]  /*35a80*/  WARPSYNC.COLLECTIVE R15, `(.L_x_3582) ;  /* 0x000000000f087348 */ /* 0x000fea0003c00000 */
[----:B------:R0:W1:Y:S02]  /*35a90*/  SHFL.IDX P6, R14, R13, R12, R11 ;  /* 0x0000000c0d0e7389 */ /* 0x00006400000c000b */
[----:B01----:R-:W-:Y:S01]  /*35aa0*/  ENDCOLLECTIVE ;  /* 0x000000000000791b */ /* 0x003fe20003800000 */
.L_x_3582:
[----:B------:R-:W-:Y:S01]  /*35ab0*/  IMAD.MOV.U32 R13, RZ, RZ, R116 ;  /* 0x000000ffff0d7224 */ /* 0x000fe200078e0074 */
[----:B------:R-:W-:Y:S01]  /*35ac0*/  MOV R12, R2 ;  /* 0x00000002000c7202 */ /* 0x000fe20000000f00 */
[----:B------:R-:W-:-:S07]  /*35ad0*/  IMAD.MOV.U32 R54, RZ, RZ, R14 ;  /* 0x000000ffff367224 */ /* 0x000fce00078e000e */
[----:B------:R-:W-:Y:S05]  /*35ae0*/  WARPSYNC.COLLECTIVE R15, `(.L_x_3583) ;  /* 0x000000000f087348 */ /* 0x000fea0003c00000 */
[----:B------:R0:W1:Y:S02]  /*35af0*/  SHFL.IDX P6, R14, R13, R12, R11 ;  /* 0x0000000c0d0e7389 */ /* 0x00006400000c000b */
[----:B01----:R-:W-:Y:S01]  /*35b00*/  ENDCOLLECTIVE ;  /* 0x000000000000791b */ /* 0x003fe20003800000 */
.L_x_3583:
[----:B------:R-:W-:Y:S02]  /*35b10*/  IMAD.MOV.U32 R13, RZ, RZ, R112 ;  /* 0x000000ffff0d7224 */ /* 0x000fe400078e0070 */
[----:B------:R-:W-:-:S07]  /*35b20*/  IMAD.MOV.U32 R116, RZ, RZ, R14 ;  /* 0x000000ffff747224 */ /* 0x000fce00078e000e */
[----:B------:R-:W-:Y:S05]  /*35b30*/  WARPSYNC.COLLECTIVE R15, `(.L_x_3584) ;  /* 0x000000000f087348 */ /* 0x000fea0003c00000 */
[----:B------:R0:W1:Y:S02]  /*35b40*/  SHFL.IDX P6, R14, R13, R12, R11 ;  /* 0x0000000c0d0e7389 */ /* 0x00006400000c000b */
[----:B01----:R-:W-:Y:S01]  /*35b50*/  ENDCOLLECTIVE ;  /* 0x000000000000791b */ /* 0x003fe20003800000 */
.L_x_3584:
        /* <DEDUP_REMOVED lines=8> */
.L_x_3585:
[----:B------:R-:W-:Y:S02]  /*35be0*/  SEL R3, R54, R112, P0 ;  /* 0x0000007036037207 */ /* 0x000fe40000000000 */
[----:B------:R-:W-:Y:S01]  /*35bf0*/  SEL R54, R112, R54, P0 ;  /* 0x0000003670367207 */ /* 0x000fe20000000000 */
[----:B------:R-:W-:Y:S02]  /*35c00*/  IMAD.MOV.U32 R13, RZ, RZ, R56 ;  /* 0x000000ffff0d7224 */ /* 0x000fe400078e0038 */
[----:B------:R-:W-:-:S07]  /*35c10*/  IMAD.MOV.U32 R57, RZ, RZ, R14 ;  /* 0x000000ffff397224 */ /* 0x000fce00078e000e */
[----:B------:R-:W-:Y:S05]  /*35c20*/  WARPSYNC.COLLECTIVE R15, `(.L_x_3586) ;  /* 0x000000000f087348 */ /* 0x000fea0003c00000 */
[----:B------:R0:W1:Y:S02]  /*35c30*/  SHFL.IDX P6, R14, R13, R12, R11 ;  /* 0x0000000c0d0e7389 */ /* 0x00006400000c000b */
[----:B01----:R-:W-:Y:S01]  /*35c40*/  ENDCOLLECTIVE ;  /* 0x000000000000791b */ /* 0x003fe20003800000 */
.L_x_3586:
[----:B------:R-:W-:Y:S01]  /*35c50*/  IMAD.MOV.U32 R13, RZ, RZ, R124 ;  /* 0x000000ffff0d7224 */ /* 0x000fe200078e007c */
[----:B------:R-:W-:Y:S01]  /*35c60*/  MOV R12, R2 ;  /* 0x00000002000c7202 */ /* 0x000fe20000000f00 */
[----:B------:R-:W-:-:S07]  /*35c70*/  IMAD.MOV.U32 R56, RZ, RZ, R14 ;  /* 0x000000ffff387224 */ /* 0x000fce00078e000e */
[----:B------:R-:W-:Y:S05]  /*35c80*/  WARPSYNC.COLLECTIVE R15, `(.L_x_3587) ;  /* 0x000000000f087348 */ /* 0x000fea0003c00000 */
[----:B------:R0:W1:Y:S02]  /*35c90*/  SHFL.IDX P6, R14, R13, R12, R11 ;  /* 0x0000000c0d0e7389 */ /* 0x00006400000c000b */
[----:B01----:R-:W-:Y:S01]  /*35ca0*/  ENDCOLLECTIVE ;  /* 0x000000000000791b */ /* 0x003fe20003800000 */
.L_x_3587:
[----:B------:R-:W-:Y:S02]  /*35cb0*/  IMAD.MOV.U32 R13, RZ, RZ, R120 ;  /* 0x000000ffff0d7224 */ /* 0x000fe400078e0078 */
[----:B------:R-:W-:-:S07]  /*35cc0*/  IMAD.MOV.U32 R124, RZ, RZ, R14 ;  /* 0x000000ffff7c7224 */ /* 0x000fce00078e000e */
[----:B------:R-:W-:Y:S05]  /*35cd0*/  WARPSYNC.COLLECTIVE R15, `(.L_x_3588) ;  /* 0x000000000f087348 */ /* 0x000fea0003c00000 */
[----:B------:R0:W1:Y:S02]  /*35ce0*/  SHFL.IDX P6, R14, R13, R12, R11 ;  /* 0x0000000c0d0e7389 */ /* 0x00006400000c000b */
[----:B01----:R-:W-:Y:S01]  /*35cf0*/  ENDCOLLECTIVE ;  /* 0x000000000000791b */ /* 0x003fe20003800000 */
.L_x_3588:
        /* <DEDUP_REMOVED lines=8> */
.L_x_3589:
[----:B------:R-:W-:Y:S02]  /*35d80*/  SEL R5, R56, R120, P0 ;  /* 0x0000007838057207 */ /* 0x000fe40000000000 */
[----:B------:R-:W-:Y:S01]  /*35d90*/  SEL R56, R120, R56, P0 ;  /* 0x0000003878387207 */ /* 0x000fe20000000000 */
[----:B------:R-:W-:Y:S02]  /*35da0*/  IMAD.MOV.U32 R13, RZ, RZ, R61 ;  /* 0x000000ffff0d7224 */ /* 0x000fe400078e003d */
[----:B------:R-:W-:-:S07]  /*35db0*/  IMAD.MOV.U32 R64, RZ, RZ, R14 ;  /* 0x000000ffff407224 */ /* 0x000fce00078e000e */
[----:B------:R-:W-:Y:S05]  /*35dc0*/  WARPSYNC.COLLECTIVE R15, `(.L_x_3590) ;  /* 0x000000000f087348 */ /* 0x000fea0003c00000 */
[----:B------:R0:W1:Y:S02]  /*35dd0*/  SHFL.IDX P6, R14, R13, R12, R11 ;  /* 0x0000000c0d0e7389 */ /* 0x00006400000c000b */
[----:B01----:R-:W-:Y:S01]  /*35de0*/  ENDCOLLECTIVE ;  /* 0x000000000000791b */ /* 0x003fe20003800000 */
.L_x_3590:
[----:B------:R-:W-:Y:S01]  /*35df0*/  IMAD.MOV.U32 R13, RZ, RZ, R132 ;  /* 0x000000ffff0d7224 */ /* 0x000fe200078e0084 */
[----:B------:R-:W-:Y:S01]  /*35e00*/  MOV R12, R2 ;  /* 0x00000002000c7202 */ /* 0x000fe20000000f00 */
[----:B------:R-:W-:-:S07]  /*35e10*/  IMAD.MOV.U32 R61, RZ, RZ, R14 ;  /* 0x000000ffff3d7224 */ /* 0x000fce00078e000e */
[----:B------:R-:W-:Y:S05]  /*35e20*/  WARPSYNC.COLLECTIVE R15, `(.L_x_3591) ;  /* 0x000000000f087348 */ /* 0x000fea0003c00000 */
[----:B------:R0:W1:Y:S02]  /*35e30*/  SHFL.IDX P6, R14, R13, R12, R11 ;  /* 0x0000000c0d0e7389 */ /* 0x00006400000c000b */
[----:B01----:R-:W-:Y:S01]  /*35e40*/  ENDCOLLECTIVE ;  /* 0x000000000000791b */ /* 0x003fe20003800000 */
.L_x_3591:
[----:B------:R-:W-:Y:S02]  /*35e50*/  IMAD.MOV.U32 R13, RZ, RZ, R128 ;  /* 0x000000ffff0d7224 */ /* 0x000fe400078e0080 */
[----:B------:R-:W-:-:S07]  /*35e60*/  IMAD.MOV.U32 R132, RZ, RZ, R14 ;  /* 0x000000ffff847224 */ /* 0x000fce00078e000e */
[----:B------:R-:W-:Y:S05]  /*35e70*/  WARPSYNC.COLLECTIVE R15, `(.L_x_3592) ;  /* 0x000000000f087348 */ /* 0x000fea0003c00000 */
[----:B------:R0:W1:Y:S02]  /*35e80*/  SHFL.IDX P6, R14, R13, R12, R11 ;  /* 0x0000000c0d0e7389 */ /* 0x00006400000c000b */
[----:B01----:R-:W-:Y:S01]  /*35e90*/  ENDCOLLECTIVE ;  /* 0x000000000000791b */ /* 0x003fe20003800000 */
.L_x_3592:
        /* <DEDUP_REMOVED lines=8> */
.L_x_3593:
[----:B------:R-:W-:Y:S02]  /*35f20*/  SEL R7, R61, R128, P0 ;  /* 0x000000803d077207 */ /* 0x000fe40000000000 */
[----:B------:R-:W-:Y:S01]  /*35f30*/  SEL R61, R128, R61, P0 ;  /* 0x0000003d803d7207 */ /* 0x000fe20000000000 */
[----:B------:R-:W-:Y:S02]  /*35f40*/  IMAD.MOV.U32 R13, RZ, RZ, R69 ;  /* 0x000000ffff0d7224 */ /* 0x000fe400078e0045 */
[----:B------:R-:W-:-:S07]  /*35f50*/  IMAD.MOV.U32 R72, RZ, RZ, R14 ;  /* 0x000000ffff487224 */ /* 0x000fce00078e000e */
[----:B------:R-:W-:Y:S05]  /*35f60*/  WARPSYNC.COLLECTIVE R15, `(.L_x_3594) ;  /* 0x000000000f087348 */ /* 0x000fea0003c00000 */
[----:B------:R0:W1:Y:S02]  /*35f70*/  SHFL.IDX P6, R14, R13, R12, R11 ;  /* 0x0000000c0d0e7389 */ /* 0x00006400000c000b */
[----:B01----:R-:W-:Y:S01]  /*35f80*/  ENDCOLLECTIVE ;  /* 0x000000000000791b */ /* 0x003fe20003800000 */
.L_x_3594:
[----:B------:R-:W-:Y:S01]  /*35f90*/  IMAD.MOV.U32 R13, RZ, RZ, R140 ;  /* 0x000000ffff0d7224 */ /* 0x000fe200078e008c */
[----:B------:R-:W-:Y:S01]  /*35fa0*/  MOV R12, R2 ;  /* 0x00000002000c7202 */ /* 0x000fe20000000f00 */
[----:B------:R-:W-:-:S07]  /*35fb0*/  IMAD.MOV.U32 R69, RZ, RZ, R14 ;  /* 0x000000ffff457224 */ /* 0x000fce00078e000e */
[----:B------:R-:W-:Y:S05]  /*35fc0*/  WARPSYNC.COLLECTIVE R15, `(.L_x_3595) ;  /* 0x000000000f087348 */ /* 0x000fea0003c00000 */
[----:B------:R0:W1:Y:S02]  /*35fd0*/  SHFL.IDX P6, R14, R13, R12, R11 ;  /* 0x0000000c0d0e7389 */ /* 0x00006400000c000b */
[----:B01----:R-:W-:Y:S01]  /*35fe0*/  ENDCOLLECTIVE ;  /* 0x000000000000791b */ /* 0x003fe20003800000 */
.L_x_3595:
[----:B------:R-:W-:Y:S02]  /*35ff0*/  IMAD.MOV.U32 R13, RZ, RZ, R136 ;  /* 0x000000ffff0d7224 */ /* 0x000fe400078e0088 */
[----:B------:R-:W-:-:S07]  /*36000*/  IMAD.MOV.U32 R140, RZ, RZ, R14 ;  /* 0x000000ffff8c7224 */ /* 0x000fce00078e000e */
[----:B------:R-:W-:Y:S05]  /*36010*/  WARPSYNC.COLLECTIVE R15, `(.L_x_3596) ;  /* 0x000000000f087348 */ /* 0x000fea0003c00000 */
[----:B------:R0:W1:Y:S02]  /*36020*/  SHFL.IDX P6, R14, R13, R12, R11 ;  /* 0x0000000c0d0e7389 */ /* 0x00006400000c000b */
[----:B01----:R-:W-:Y:S01]  /*36030*/  ENDCOLLECTIVE ;  /* 0x000000000000791b */ /* 0x003fe20003800000 */
.L_x_3596:
        /* <DEDUP_REMOVED lines=8> */
.L_x_3597:
[----:B------:R-:W-:Y:S02]  /*360c0*/  SEL R9, R69, R136, P0 ;  /* 0x0000008845097207 */ /* 0x000fe40000000000 */
[----:B------:R-:W-:Y:S01]  /*360d0*/  SEL R69, R136, R69, P0 ;  /* 0x0000004588457207 */ /* 0x000fe20000000000 */
[----:B------:R-:W-:Y:S02]  /*360e0*/  IMAD.MOV.U32 R13, RZ, RZ, R73 ;  /* 0x000000ffff0d7224 */ /* 0x000fe400078e0049 */
[----:B------:R-:W-:-:S07]  /*360f0*/  IMAD.MOV.U32 R77, RZ, RZ, R14 ;  /* 0x000000ffff4d7224 */ /* 0x000fce00078e000e */
[----:B------:R-:W-:Y:S05]  /*36100*/  WARPSYNC.COLLECTIVE R15, `(.L_x_3598) ;  /* 0x000000000f087348 */ /* 0x000fea0003c00000 */
[----:B------:R0:W1:Y:S02]  /*36110*/  SHFL.IDX P6, R14, R13, R12, R11 ;  /* 0x0000000c0d0e7389 */ /* 0x00006400000c000b */
[----:B01----:R-:W-:Y:S01]  /*36120*/  ENDCOLLECTIVE ;  /* 0x000000000000791b */ /* 0x003fe20003800000 */
.L_x_3598:
[----:B------:R-:W-:Y:S01]  /*36130*/  IMAD.MOV.U32 R13, RZ, RZ, R148 ;  /* 0x000000ffff0d7224 */ /* 0x000fe200078e0094 */
[----:B------:R-:W-:Y:S01]  /*36140*/  MOV R12, R2 ;  /* 0x00000002000c7202 */ /* 0x000fe20000000f00 */
[----:B------:R-:W-:-:S07]  /*36150*/  IMAD.MOV.U32 R73, RZ, RZ, R14 ;  /* 0x000000ffff497224 */ /* 0x000fce00078e000e */
[----:B------:R-:W-:Y:S05]  /*36160*/  WARPSYNC.COLLECTIVE R15, `(.L_x_3599) ;  /* 0x000000000f087348 */ /* 0x000fea0003c00000 */
[----:B------:R0:W1:Y:S02]  /*36170*/  SHFL.IDX P6, R14, R13, R12, R11 ;  /* 0x0000000c0d0e7389 */ /* 0x00006400000c000b */
[----:B01----:R-:W-:Y:S01]  /*36180*/  ENDCOLLECTIVE ;  /* 0x000000000000791b */ /* 0x003fe20003800000 */
.L_x_3599:
[----:B------:R-:W-:Y:S02]  /*36190*/  IMAD.MOV.U32 R13, RZ, RZ, R144 ;  /* 0x000000ffff0d7224 */ /* 0x000fe400078e0090 */
[----:B------:R-:W-:-:S07]  /*361a0*/  IMAD.MOV.U32 R148, RZ, RZ, R14 ;  /* 0x000000ffff947224 */ /* 0x000fce00078e000e */
[----:B------:R-:W-:Y:S05]  /*361b0*/  WARPSYNC.COLLECTIVE R15, `(.L_x_3600) ;  /* 0x000000000f087348 */ /* 0x000fea0003c00000 */
[----:B------:R0:W1:Y:S02]  /*361c0*/  SHFL.IDX P6, R14, R13, R12, R11 ;  /* 0x0000000c0d0e7389 */ /* 0x00006400000c000b */
[----:B01----:R-:W-:Y:S01]  /*361d0*/  ENDCOLLECTIVE ;  /* 0x000000000000791b */ /* 0x003fe20003800000 */
.L_x_3600:
        /* <DEDUP_REMOVED lines=8> */
.L_x_3601:
[----:B------:R-:W-:Y:S02]  /*36260*/  SEL R20, R73, R144, P0 ;  /* 0x0000009049147207 */ /* 0x000fe40000000000 */
[----:B------:R-:W-:Y:S01]  /*36270*/  SEL R73, R144, R73, P0 ;  /* 0x0000004990497207 */ /* 0x000fe20000000000 */
[----:B------:R-:W-:Y:S02]  /*36280*/  IMAD.MOV.U32 R13, RZ, RZ, R81 ;  /* 0x000000ffff0d7224 */ /* 0x000fe400078e0051 */
[----:B------:R-:W-:-:S07]  /*36290*/  IMAD.MOV.U32 R65, RZ, RZ, R14 ;  /* 0x000000ffff417224 */ /* 0x000fce00078e000e */
[----:B------:R-:W-:Y:S05]  /*362a0*/  WARPSYNC.COLLECTIVE R15, `(.L_x_3602) ;  /* 0x000000000f087348 */ /* 0x000fea0003c00000 */
[----:B------:R0:W1:Y:S02]  /*362b0*/  SHFL.IDX P6, R14, R13, R12, R11 ;  /* 0x0000000c0d0e7389 */ /* 0x00006400000c000b */
[----:B01----:R-:W-:Y:S01]  /*362c0*/  ENDCOLLECTIVE ;  /* 0x000000000000791b */ /* 0x003fe20003800000 */
.L_x_3602:
[----:B------:R-:W-:Y:S01]  /*362d0*/  IMAD.MOV.U32 R13, RZ, RZ, R146 ;  /* 0x000000ffff0d7224 */ /* 0x000fe200078e0092 */
[----:B------:R-:W-:Y:S01]  /*362e0*/  MOV R12, R2 ;  /* 0x00000002000c7202 */ /* 0x000fe20000000f00 */
[----:B------:R-:W-:-:S07]  /*362f0*/  IMAD.MOV.U32 R81, RZ, RZ, R14 ;  /* 0x000000ffff517224 */ /* 0x000fce00078e000e */
[----:B------:R-:W-:Y:S05]  /*36300*/  WARPSYNC.COLLECTIVE R15, `(.L_x_3603) ;  /* 0x000000000f087348 */ /* 0x000fea0003c00000 */
[----:B------:R0:W1:Y:S02]  /*36310*/  SHFL.IDX P6, R14, R13, R12, R11 ;  /* 0x0000000c0d0e7389 */ /* 0x00006400000c000b */
[----:B01----:R-:W-:Y:S01]  /*36320*/  ENDCOLLECTIVE ;  /* 0x000000000000791b */ /* 0x003fe20003800000 */
.L_x_3603:
[----:B------:R-:W-:Y:S02]  /*36330*/  IMAD.MOV.U32 R13, RZ, RZ, R159 ;  /* 0x000000ffff0d7224 */ /* 0x000fe400078e009f */
[----:B------:R-:W-:-:S07]  /*36340*/  IMAD.MOV.U32 R146, RZ, RZ, R14 ;  /* 0x000000ffff927224 */ /* 0x000fce00078e000e */
[----:B------:R-:W-:Y:S05]  /*36350*/  WARPSYNC.COLLECTIVE R15, `(.L_x_3604) ;  /* 0x000000000f087348 */ /* 0x000fea0003c00000 */
[----:B------:R0:W1:Y:S02]  /*36360*/  SHFL.IDX P6, R14, R13, R12, R11 ;  /* 0x0000000c0d0e7389 */ /* 0x00006400000c000b */
[----:B01----:R-:W-:Y:S01]  /*36370*/  ENDCOLLECTIVE ;  /* 0x000000000000791b */ /* 0x003fe20003800000 */
.L_x_3604:
        /* <DEDUP_REMOVED lines=8> */
.L_x_3605:
[----:B------:R-:W-:Y:S02]  /*36400*/  SEL R24, R81, R159, P0 ;  /* 0x0000009f51187207 */ /* 0x000fe40000000000 */
[----:B------:R-:W-:Y:S01]  /*36410*/  SEL R81, R159, R81, P0 ;  /* 0x000000519f517207 */ /* 0x000fe20000000000 */
[----:B------:R-:W-:Y:S02]  /*36420*/  IMAD.MOV.U32 R13, RZ, RZ, R109 ;  /* 0x000000ffff0d7224 */ /* 0x000fe400078e006d */
[----:B------:R-:W-:-:S07]  /*36430*/  IMAD.MOV.U32 R85, RZ, RZ, R14 ;  /* 0x000000ffff557224 */ /* 0x000fce00078e000e */
[----:B------:R-:W-:Y:S05]  /*36440*/  WARPSYNC.COLLECTIVE R15, `(.L_x_3606) ;  /* 0x000000000f087348 */ /* 0x000fea0003c00000 */
[----:B------:R0:W1:Y:S02]  /*36450*/  SHFL.IDX P6, R14, R13, R12, R11 ;  /* 0x0000000c0d0e7389 */ /* 0x00006400000c000b */
[----:B01----:R-:W-:Y:S01]  /*36460*/  ENDCOLLECTIVE ;  /* 0x000000000000791b */ /* 0x003fe20003800000 */
.L_x_3606:
[----:B------:R-:W-:Y:S01]  /*36470*/  IMAD.MOV.U32 R13, RZ, RZ, R154 ;  /* 0x000000ffff0d7224 */ /* 0x000fe200078e009a */
[----:B------:R-:W-:Y:S01]  /*36480*/  MOV R12, R2 ;  /* 0x00000002000c7202 */ /* 0x000fe20000000f00 */
[----:B------:R-:W-:-:S07]  /*36490*/  IMAD.MOV.U32 R40, RZ, RZ, R14 ;  /* 0x000000ffff287224 */ /* 0x000fce00078e000e */
[----:B------:R-:W-:Y:S05]  /*364a0*/  WARPSYNC.COLLECTIVE R15, `(.L_x_3607) ;  /* 0x000000000f087348 */ /* 0x000fea0003c00000 */
[----:B------:R0:W1:Y:S02]  /*364b0*/  SHFL.IDX P6, R14, R13, R12, R11 ;  /* 0x0000000c0d0e7389 */ /* 0x00006400000c000b */
[----:B01----:R-:W-:Y:S01]  /*364c0*/  ENDCOLLECTIVE ;  /* 0x000000000000791b */ /* 0x003fe20003800000 */
.L_x_3607:
[----:B------:R-:W-:Y:S02]  /*364d0*/  IMAD.MOV.U32 R13, RZ, RZ, R153 ;  /* 0x000000ffff0d7224 */ /* 0x000fe400078e0099 */
[----:B------:R-:W-:-:S07]  /*364e0*/  IMAD.MOV.U32 R154, RZ, RZ, R14 ;  /* 0x000000ffff9a7224 */ /* 0x000fce00078e000e */
[----:B------:R-:W-:Y:S05]  /*364f0*/  WARPSYNC.COLLECTIVE R15, `(.L_x_3608) ;  /* 0x000000000f087348 */ /* 0x000fea0003c00000 */
[----:B------:R0:W1:Y:S02]  /*36500*/  SHFL.IDX P6, R14, R13, R12, R11 ;  /* 0x0000000c0d0e7389 */ /* 0x00006400000c000b */
[----:B01----:R-:W-:Y:S01]  /*36510*/  ENDCOLLECTIVE ;  /* 0x000000000000791b */ /* 0x003fe20003800000 */
.L_x_3608:
        /* <DEDUP_REMOVED lines=8> */
.L_x_3609:
[----:B------:R-:W-:Y:S02]  /*365a0*/  SEL R26, R40, R44, P0 ;  /* 0x0000002c281a7207 */ /* 0x000fe40000000000 */
[----:B------:R-:W-:Y:S01]  /*365b0*/  SEL R44, R44, R40, P0 ;  /* 0x000000282c2c7207 */ /* 0x000fe20000000000 */
[----:B------:R-:W-:Y:S02]  /*365c0*/  IMAD.MOV.U32 R13, RZ, RZ, R89 ;  /* 0x000000ffff0d7224 */ /* 0x000fe400078e0059 */
[----:B------:R-:W-:-:S07]  /*365d0*/  IMAD.MOV.U32 R93, RZ, RZ, R14 ;  /* 0x000000ffff5d7224 */ /* 0x000fce00078e000e */
[----:B------:R-:W-:Y:S05]  /*365e0*/  WARPSYNC.COLLECTIVE R15, `(.L_x_3610) ;  /* 0x000000000f087348 */ /* 0x000fea0003c00000 */
[----:B------:R0:W1:Y:S02]  /*365f0*/  SHFL.IDX P6, R14, R13, R12, R11 ;  /* 0x0000000c0d0e7389 */ /* 0x00006400000c000b */
[----:B01----:R-:W-:Y:S01]  /*36600*/  ENDCOLLECTIVE ;  /* 0x000000000000791b */ /* 0x003fe20003800000 */
.L_x_3610:
[----:B------:R-:W-:Y:S01]  /*36610*/  IMAD.MOV.U32 R13, RZ, RZ, R156 ;  /* 0x000000ffff0d7224 */ /* 0x000fe200078e009c */
[----:B------:R-:W-:Y:S01]  /*36620*/  MOV R12, R2 ;  /* 0x00000002000c7202 */ /* 0x000fe20000000f00 */
[----:B------:R-:W-:-:S07]  /*36630*/  IMAD.MOV.U32 R109, RZ, RZ, R14 ;  /* 0x000000ffff6d7224 */ /* 0x000fce00078e000e */
[----:B------:R-:W-:Y:S05]  /*36640*/  WARPSYNC.COLLECTIVE R15, `(.L_x_3611) ;  /* 0x000000000f087348 */ /* 0x000fea0003c00000 */
[----:B------:R0:W1:Y:S02]  /*36650*/  SHFL.IDX P6, R14, R13, R12, R11 ;  /* 0x0000000c0d0e7389 */ /* 0x00006400000c000b */
[----:B01----:R-:W-:Y:S01]  /*36660*/  ENDCOLLECTIVE ;  /* 0x000000000000791b */ /* 0x003fe20003800000 */
.L_x_3611:
[----:B------:R-:W-:Y:S02]  /*36670*/  IMAD.MOV.U32 R13, RZ, RZ, R155 ;  /* 0x000000ffff0d7224 */ /* 0x000fe400078e009b */
[----:B------:R-:W-:-:S07]  /*36680*/  IMAD.MOV.U32 R156, RZ, RZ, R14 ;  /* 0x000000ffff9c7224 */ /* 0x000fce00078e000e */
[----:B------:R-:W-:Y:S05]  /*36690*/  WARPSYNC.COLLECTIVE R15, `(.L_x_3612) ;  /* 0x000000000f087348 */ /* 0x000fea0003c00000 */
[----:B------:R0:W1:Y:S02]  /*366a0*/  SHFL.IDX P6, R14, R13, R12, R11 ;  /* 0x0000000c0d0e7389 */ /* 0x00006400000c000b */
[----:B01----:R-:W-:Y:S01]  /*366b0*/  ENDCOLLECTIVE ;  /* 0x000000000000791b */ /* 0x003fe20003800000 */
.L_x_3612:
        /* <DEDUP_REMOVED lines=8> */
.L_x_3613:
[----:B------:R-:W-:Y:S02]  /*36740*/  SEL R32, R109, R89, P0 ;  /* 0x000000596d207207 */ /* 0x000fe40000000000 */
[----:B------:R-:W-:Y:S01]  /*36750*/  SEL R89, R89, R109, P0 ;  /* 0x0000006d59597207 */ /* 0x000fe20000000000 */
[----:B------:R-:W-:Y:S02]  /*36760*/  IMAD.MOV.U32 R13, RZ, RZ, R97 ;  /* 0x000000ffff0d7224 */ /* 0x000fe400078e0061 */
[----:B------:R-:W-:-:S07]  /*36770*/  IMAD.MOV.U32 R101, RZ, RZ, R14 ;  /* 0x000000ffff657224 */ /* 0x000fce00078e000e */
[----:B------:R-:W-:Y:S05]  /*36780*/  WARPSYNC.COLLECTIVE R15, `(.L_x_3614) ;  /* 0x000000000f087348 */ /* 0x000fea0003c00000 */
[----:B------:R0:W1:Y:S02]  /*36790*/  SHFL.IDX P6, R14, R13, R12, R11 ;  /* 0x0000000c0d0e7389 */ /* 0x00006400000c000b */
[----:B01----:R-:W-:Y:S01]  /*367a0*/  ENDCOLLECTIVE ;  /* 0x000000000000791b */ /* 0x003fe20003800000 */
.L_x_3614:
[----:B------:R-:W-:Y:S01]  /*367b0*/  IMAD.MOV.U32 R13, RZ, RZ, R158 ;  /* 0x000000ffff0d7224 */ /* 0x000fe200078e009e */
[----:B------:R-:W-:Y:S01]  /*367c0*/  MOV R12, R2 ;  /* 0x00000002000c7202 */ /* 0x000fe20000000f00 */
[----:B------:R-:W-:-:S07]  /*367d0*/  IMAD.MOV.U32 R97, RZ, RZ, R14 ;  /* 0x000000ffff617224 */ /* 0x000fce00078e000e */
[----:B------:R-:W-:Y:S05]  /*367e0*/  WARPSYNC.COLLECTIVE R15, `(.L_x_3615) ;  /* 0x000000000f087348 */ /* 0x000fea0003c00000 */
[----:B------:R0:W1:Y:S02]  /*367f0*/  SHFL.IDX P6, R14, R13, R12, R11 ;  /* 0x0000000c0d0e7389 */ /* 0x00006400000c000b */
[----:B01----:R-:W-:Y:S01]  /*36800*/  ENDCOLLECTIVE ;  /* 0x000000000000791b */ /* 0x003fe20003800000 */
.L_x_3615:
[----:B------:R-:W-:Y:S02]  /*36810*/  IMAD.MOV.U32 R13, RZ, RZ, R157 ;  /* 0x000000ffff0d7224 */ /* 0x000fe400078e009d */
[----:B------:R-:W-:-:S07]  /*36820*/  IMAD.MOV.U32 R158, RZ, RZ, R14 ;  /* 0x000000ffff9e7224 */ /* 0x000fce00078e000e */
[----:B------:R-:W-:Y:S05]  /*36830*/  WARPSYNC.COLLECTIVE R15, `(.L_x_3616) ;  /* 0x000000000f087348 */ /* 0x000fea0003c00000 */
[----:B------:R0:W1:Y:S02]  /*36840*/  SHFL.IDX P6, R14, R13, R12, R11 ;  /* 0x0000000c0d0e7389 */ /* 0x00006400000c000b */
[----:B01----:R-:W-:Y:S01]  /*36850*/  ENDCOLLECTIVE ;  /* 0x000000000000791b */ /* 0x003fe20003800000 */
.L_x_3616:
        /* <DEDUP_REMOVED lines=8> */
.L_x_3617:
[----:B------:R-:W-:Y:S02]  /*368e0*/  SEL R37, R97, R157, P0 ;  /* 0x0000009d61257207 */ /* 0x000fe40000000000 */
[----:B------:R-:W-:Y:S01]  /*368f0*/  SEL R97, R157, R97, P0 ;  /* 0x000000619d617207 */ /* 0x000fe20000000000 */
[----:B------:R-:W-:Y:S02]  /*36900*/  IMAD.MOV.U32 R13, RZ, RZ, R105 ;  /* 0x000000ffff0d7224 */ /* 0x000fe400078e0069 */
[----:B------:R-:W-:-:S07]  /*36910*/  IMAD.MOV.U32 R58, RZ, RZ, R14 ;  /* 0x000000ffff3a7224 */ /* 0x000fce00078e000e */
[----:B------:R-:W-:Y:S05]  /*36920*/  WARPSYNC.COLLECTIVE R15, `(.L_x_3618) ;  /* 0x000000000f087348 */ /* 0x000fea0003c00000 */
[----:B------:R0:W1:Y:S02]  /*36930*/  SHFL.IDX P6, R14, R13, R12, R11 ;  /* 0x0000000c0d0e7389 */ /* 0x00006400000c000b */
[----:B01----:R-:W-:Y:S01]  /*36940*/  ENDCOLLECTIVE ;  /* 0x000000000000791b */ /* 0x003fe20003800000 */
.L_x_3618:
[----:B------:R-:W-:Y:S01]  /*36950*/  IMAD.MOV.U32 R13, RZ, RZ, R62 ;  /* 0x000000ffff0d7224 */ /* 0x000fe200078e003e */
[----:B------:R-:W-:Y:S01]  /*36960*/  MOV R12, R2 ;  /* 0x00000002000c7202 */ /* 0x000fe20000000f00 */
[----:B------:R-:W-:-:S07]  /*36970*/  IMAD.MOV.U32 R105, RZ, RZ, R14 ;  /* 0x000000ffff697224 */ /* 0x000fce00078e000e */
[----:B------:R-:W-:Y:S05]  /*36980*/  WARPSYNC.COLLECTIVE R15, `(.L_x_3619) ;  /* 0x000000000f087348 */ /* 0x000fea0003c00000 */
[----:B------:R0:W1:Y:S02]  /*36990*/  SHFL.IDX P6, R14, R13, R12, R11 ;  /* 0x0000000c0d0e7389 */ /* 0x00006400000c000b */
[----:B01----:R-:W-:Y:S01]  /*369a0*/  ENDCOLLECTIVE ;  /* 0x000000000000791b */ /* 0x003fe20003800000 */
.L_x_3619:
[----:B------:R-:W-:Y:S02]  /*369b0*/  IMAD.MOV.U32 R13, RZ, RZ, R59 ;  /* 0x000000ffff0d7224 */ /* 0x000fe400078e003b */
[----:B------:R-:W-:-:S07]  /*369c0*/  IMAD.MOV.U32 R62, RZ, RZ, R14 ;  /* 0x000000ffff3e7224 */ /* 0x000fce00078e000e */
[----:B------:R-:W-:Y:S05]  /*369d0*/  WARPSYNC.COLLECTIVE R15, `(.L_x_3620) ;  /* 0x000000000f087348 */ /* 0x000fea0003c00000 */
[----:B------:R0:W1:Y:S02]  /*369e0*/  SHFL.IDX P6, R14, R13, R12, R11 ;  /* 0x0000000c0d0e7389 */ /* 0x00006400000c000b */
[----:B01----:R-:W-:Y:S01]  /*369f0*/  ENDCOLLECTIVE ;  /* 0x000000000000791b */ /* 0x003fe20003800000 */
.L_x_3620:
        /* <DEDUP_REMOVED lines=8> */
.L_x_3621:
[----:B------:R-:W-:Y:S02]  /*36a80*/  SEL R46, R105, R59, P0 ;  /* 0x0000003b692e7207 */ /* 0x000fe40000000000 */
[----:B------:R-:W-:Y:S01]  /*36a90*/  SEL R59, R59, R105, P0 ;  /* 0x000000693b3b7207 */ /* 0x000fe20000000000 */
[----:B------:R-:W-:Y:S02]  /*36aa0*/  IMAD.MOV.U32 R13, RZ, RZ, R117 ;  /* 0x000000ffff0d7224 */ /* 0x000fe400078e0075 */
[----:B------:R-:W-:-:S07]  /*36ab0*/  IMAD.MOV.U32 R121, RZ, RZ, R14 ;  /* 0x000000ffff797224 */ /* 0x000fce00078e000e */
[----:B------:R-:W-:Y:S05]  /*36ac0*/  WARPSYNC.COLLECTIVE R15, `(.L_x_3622) ;  /* 0x000000000f087348 */ /* 0x000fea0003c00000 */
[----:B------:R0:W1:Y:S02]  /*36ad0*/  SHFL.IDX P6, R14, R13, R12, R11 ;  /* 0x0000000c0d0e7389 */ /* 0x00006400000c000b */
[----:B01----:R-:W-:Y:S01]  /*36ae0*/  ENDCOLLECTIVE ;  /* 0x000000000000791b */ /* 0x003fe20003800000 */
.L_x_3622:
[----:B------:R-:W-:Y:S01]  /*36af0*/  IMAD.MOV.U32 R13, RZ, RZ, R70 ;  /* 0x000000ffff0d7224 */ /* 0x000fe200078e0046 */
[----:B------:R-:W-:Y:S01]  /*36b00*/  MOV R12, R2 ;  /* 0x00000002000c7202 */ /* 0x000fe20000000f00 */
[----:B------:R-:W-:-:S07]  /*36b10*/  IMAD.MOV.U32 R117, RZ, RZ, R14 ;  /* 0x000000ffff757224 */ /* 0x000fce00078e000e */
[----:B------:R-:W-:Y:S05]  /*36b20*/  WARPSYNC.COLLECTIVE R15, `(.L_x_3623) ;  /* 0x000000000f087348 */ /* 0x000fea0003c00000 */
[----:B------:R0:W1:Y:S02]  /*36b30*/  SHFL.IDX P6, R14, R13, R12, R11 ;  /* 0x0000000c0d0e7389 */ /* 0x00006400000c000b */
[----:B01----:R-:W-:Y:S01]  /*36b40*/  ENDCOLLECTIVE ;  /* 0x000000000000791b */ /* 0x003fe20003800000 */
.L_x_3623:
[----:B------:R-:W-:Y:S02]  /*36b50*/  IMAD.MOV.U32 R13, RZ, RZ, R113 ;  /* 0x000000ffff0d7224 */ /* 0x000fe400078e0071 */
[----:B------:R-:W-:-:S07]  /*36b60*/  IMAD.MOV.U32 R70, RZ, RZ, R14 ;  /* 0x000000ffff467224 */ /* 0x000fce00078e000e */
[----:B------:R-:W-:Y:S05]  /*36b70*/  WARPSYNC.COLLECTIVE R15, `(.L_x_3624) ;  /* 0x000000000f087348 */ /* 0x000fea0003c00000 */
[----:B------:R0:W1:Y:S02]  /*36b80*/  SHFL.IDX P6, R14, R13, R12, R11 ;  /* 0x0000000c0d0e7389 */ /* 0x00006400000c000b */
[----:B01----:R-:W-:Y:S01]  /*36b90*/  ENDCOLLECTIVE ;  /* 0x000000000000791b */ /* 0x003fe20003800000 */
.L_x_3624:
        /* <DEDUP_REMOVED lines=8> */
.L_x_3625:
[----:B------:R-:W-:Y:S02]  /*36c20*/  SEL R48, R117, R113, P0 ;  /* 0x0000007175307207 */ /* 0x000fe40000000000 */
[----:B------:R-:W-:Y:S01]  /*36c30*/  SEL R113, R113, R117, P0 ;  /* 0x0000007571717207 */ /* 0x000fe20000000000 */
[----:B------:R-:W-:Y:S02]  /*36c40*/  IMAD.MOV.U32 R13, RZ, RZ, R66 ;  /* 0x000000ffff0d7224 */ /* 0x000fe400078e0042 */
[----:B------:R-:W-:-:S07]  /*36c50*/  IMAD.MOV.U32 R67, RZ, RZ, R14 ;  /* 0x000000ffff437224 */ /* 0x000fce00078e000e */
[----:B------:R-:W-:Y:S05]  /*36c60*/  WARPSYNC.COLLECTIVE R15, `(.L_x_3626) ;  /* 0x000000000f087348 */ /* 0x000fea0003c00000 */
[----:B------:R0:W1:Y:S02]  /*36c70*/  SHFL.IDX P6, R14, R13, R12, R11 ;  /* 0x0000000c0d0e7389 */ /* 0x00006400000c000b */
[----:B01----:R-:W-:Y:S01]  /*36c80*/  ENDCOLLECTIVE ;  /* 0x000000000000791b */ /* 0x003fe20003800000 */
.L_x_3626:
[----:B------:R-:W-:Y:S01]  /*36c90*/  IMAD.MOV.U32 R13, RZ, RZ, R78 ;  /* 0x000000ffff0d7224 */ /* 0x000fe200078e004e */
[----:B------:R-:W-:Y:S01]  /*36ca0*/  MOV R12, R2 ;  /* 0x00000002000c7202 */ /* 0x000fe20000000f00 */
[----:B------:R-:W-:-:S07]  /*36cb0*/  IMAD.MOV.U32 R66, RZ, RZ, R14 ;  /* 0x000000ffff427224 */ /* 0x000fce00078e000e */
[----:B------:R-:W-:Y:S05]  /*36cc0*/  WARPSYNC.COLLECTIVE R15, `(.L_x_3627) ;  /* 0x000000000f087348 */ /* 0x000fea0003c00000 */
[----:B------:R0:W1:Y:S02]  /*36cd0*/  SHFL.IDX P6, R14, R13, R12, R11 ;  /* 0x0000000c0d0e7389 */ /* 0x00006400000c000b */
[----:B01----:R-:W-:Y:S01]  /*36ce0*/  ENDCOLLECTIVE ;  /* 0x000000000000791b */ /* 0x003fe20003800000 */
.L_x_3627:
[----:B------:R-:W-:Y:S02]  /*36cf0*/  IMAD.MOV.U32 R13, RZ, RZ, R74 ;  /* 0x000000ffff0d7224 */ /* 0x000fe400078e004a */
[----:B------:R-:W-:-:S07]  /*36d00*/  IMAD.MOV.U32 R78, RZ, RZ, R14 ;  /* 0x000000ffff4e7224 */ /* 0x000fce00078e000e */
[----:B------:R-:W-:Y:S05]  /*36d10*/  WARPSYNC.COLLECTIVE R15, `(.L_x_3628) ;  /* 0x000000000f087348 */ /* 0x000fea0003c00000 */
[----:B------:R0:W1:Y:S02]  /*36d20*/  SHFL.IDX P6, R14, R13, R12, R11 ;  /* 0x0000000c0d0e7389 */ /* 0x00006400000c000b */
[----:B01----:R-:W-:Y:S01]  /*36d30*/  ENDCOLLECTIVE ;  /* 0x000000000000791b */ /* 0x003fe20003800000 */
.L_x_3628:
        /* <DEDUP_REMOVED lines=8> */
.L_x_3629:
[----:B------:R-:W-:Y:S02]  /*36dc0*/  SEL R50, R66, R74, P0 ;  /* 0x0000004a42327207 */ /* 0x000fe40000000000 */
[----:B------:R-:W-:Y:S01]  /*36dd0*/  SEL R66, R74, R66, P0 ;  /* 0x000000424a427207 */ /* 0x000fe20000000000 */
[----:B------:R-:W-:Y:S02]  /*36de0*/  IMAD.MOV.U32 R13, RZ, RZ, R71 ;  /* 0x000000ffff0d7224 */ /* 0x000fe400078e0047 */
[----:B------:R-:W-:-:S07]  /*36df0*/  IMAD.MOV.U32 R75, RZ, RZ, R14 ;  /* 0x000000ffff4b7224 */ /* 0x000fce00078e000e */
[----:B------:R-:W-:Y:S05]  /*36e00*/  WARPSYNC.COLLECTIVE R15, `(.L_x_3630) ;  /* 0x000000000f087348 */ /* 0x000fea0003c00000 */
[----:B------:R0:W1:Y:S02]  /*36e10*/  SHFL.IDX P6, R14, R13, R12, R11 ;  /* 0x0000000c0d0e7389 */ /* 0x00006400000c000b */
[----:B01----:R-:W-:Y:S01]  /*36e20*/  ENDCOLLECTIVE ;  /* 0x000000000000791b */ /* 0x003fe20003800000 */
.L_x_3630:
[----:B------:R-:W-:Y:S01]  /*36e30*/  IMAD.MOV.U32 R13, RZ, RZ, R86 ;  /* 0x000000ffff0d7224 */ /* 0x000fe200078e0056 */
[----:B------:R-:W-:Y:S01]  /*36e40*/  MOV R12, R2 ;  /* 0x00000002000c7202 */ /* 0x000fe20000000f00 */
[----:B------:R-:W-:-:S07]  /*36e50*/  IMAD.MOV.U32 R71, RZ, RZ, R14 ;  /* 0x000000ffff477224 */ /* 0x000fce00078e000e */
[----:B------:R-:W-:Y:S05]  /*36e60*/  WARPSYNC.COLLECTIVE R15, `(.L_x_3631) ;  /* 0x000000000f087348 */ /* 0x000fea0003c00000 */
[----:B------:R0:W1:Y:S02]  /*36e70*/  SHFL.IDX P6, R14, R13, R12, R11 ;  /* 0x0000000c0d0e7389 */ /* 0x00006400000c000b */
[----:B01----:R-:W-:Y:S01]  /*36e80*/  ENDCOLLECTIVE ;  /* 0x000000000000791b */ /* 0x003fe20003800000 */
.L_x_3631:
[----:B------:R-:W-:Y:S02]  /*36e90*/  IMAD.MOV.U32 R13, RZ, RZ, R82 ;  /* 0x000000ffff0d7224 */ /* 0x000fe400078e0052 */
[----:B------:R-:W-:-:S07]  /*36ea0*/  IMAD.MOV.U32 R86, RZ, RZ, R14 ;  /* 0x000000ffff567224 */ /* 0x000fce00078e000e */
[----:B------:R-:W-:Y:S05]  /*36eb0*/  WARPSYNC.COLLECTIVE R15, `(.L_x_3632) ;  /* 0x000000000f087348 */ /* 0x000fea0003c00000 */
[----:B------:R0:W1:Y:S02]  /*36ec0*/  SHFL.IDX P6, R14, R13, R12, R11 ;  /* 0x0000000c0d0e7389 */ /* 0x00006400000c000b */
[----:B01----:R-:W-:Y:S01]  /*36ed0*/  ENDCOLLECTIVE ;  /* 0x000000000000791b */ /* 0x003fe20003800000 */
.L_x_3632:
        /* <DEDUP_REMOVED lines=8> */
.L_x_3633:
[----:B------:R-:W-:Y:S02]  /*36f60*/  SEL R52, R71, R82, P0 ;  /* 0x0000005247347207 */ /* 0x000fe40000000000 */
[----:B------:R-:W-:Y:S01]  /*36f70*/  SEL R71, R82, R71, P0 ;  /* 0x0000004752477207 */ /* 0x000fe20000000000 */
[----:B------:R-:W-:Y:S02]  /*36f80*/  IMAD.MOV.U32 R13, RZ, RZ, R79 ;  /* 0x000000ffff0d7224 */ /* 0x000fe400078e004f */
[----:B------:R-:W-:-:S07]  /*36f90*/  IMAD.MOV.U32 R83, RZ, RZ, R14 ;  /* 0x000000ffff537224 */ /* 0x000fce00078e000e */
[----:B------:R-:W-:Y:S05]  /*36fa0*/  WARPSYNC.COLLECTIVE R15, `(.L_x_3634) ;  /* 0x000000000f087348 */ /* 0x000fea0003c00000 */
[----:B------:R0:W1:Y:S02]  /*36fb0*/  SHFL.IDX P6, R14, R13, R12, R11 ;  /* 0x0000000c0d0e7389 */ /* 0x00006400000c000b */
[----:B01----:R-:W-:Y:S01]  /*36fc0*/  ENDCOLLECTIVE ;  /* 0x000000000000791b */ /* 0x003fe20003800000 */
.L_x_3634:
[----:B------:R-:W-:Y:S01]  /*36fd0*/  IMAD.MOV.U32 R13, RZ, RZ, R94 ;  /* 0x000000ffff0d7224 */ /* 0x000fe200078e005e */
[----:B------:R-:W-:Y:S01]  /*36fe0*/  MOV R12, R2 ;  /* 0x00000002000c7202 */ /* 0x000fe20000000f00 */
[----:B------:R-:W-:-:S07]  /*36ff0*/  IMAD.MOV.U32 R79, RZ, RZ, R14 ;  /* 0x000000ffff4f7224 */ /* 0x000fce00078e000e */
[----:B------:R-:W-:Y:S05]  /*37000*/  WARPSYNC.COLLECTIVE R15, `(.L_x_3635) ;  /* 0x000000000f087348 */ /* 0x000fea0003c00000 */
[----:B------:R0:W1:Y:S02]  /*37010*/  SHFL.IDX P6, R14, R13, R12, R11 ;  /* 0x0000000c0d0e7389 */ /* 0x00006400000c000b */
[----:B01----:R-:W-:Y:S01]  /*37020*/  ENDCOLLECTIVE ;  /* 0x000000000000791b */ /* 0x003fe20003800000 */
.L_x_3635:
[----:B------:R-:W-:Y:S02]  /*37030*/  IMAD.MOV.U32 R13, RZ, RZ, R90 ;  /* 0x000000ffff0d7224 */ /* 0x000fe400078e005a */
[----:B------:R-:W-:-:S07]  /*37040*/  IMAD.MOV.U32 R94, RZ, RZ, R14 ;  /* 0x000000ffff5e7224 */ /* 0x000fce00078e000e */
[----:B------:R-:W-:Y:S05]  /*37050*/  WARPSYNC.COLLECTIVE R15, `(.L_x_3636) ;  /* 0x000000000f087348 */ /* 0x000fea0003c00000 */
[----:B------:R0:W1:Y:S02]  /*37060*/  SHFL.IDX P6, R14, R13, R12, R11 ;  /* 0x0000000c0d0e7389 */ /* 0x00006400000c000b */
[----:B01----:R-:W-:Y:S01]  /*37070*/  ENDCOLLECTIVE ;  /* 0x000000000000791b */ /* 0x003fe20003800000 */
.L_x_3636:
        /* <DEDUP_REMOVED lines=8> */
.L_x_3637:
[----:B------:R-:W-:Y:S02]  /*37100*/  SEL R62, R79, R90, P0 ;  /* 0x0000005a4f3e7207 */ /* 0x000fe40000000000 */
[----:B------:R-:W-:Y:S01]  /*37110*/  SEL R79, R90, R79, P0 ;  /* 0x0000004f5a4f7207 */ /* 0x000fe20000000000 */
[----:B------:R-:W-:Y:S02]  /*37120*/  IMAD.MOV.U32 R13, RZ, RZ, R129 ;  /* 0x000000ffff0d7224 */ /* 0x000fe400078e0081 */
[----:B------:R-:W-:-:S07]  /*37130*/  IMAD.MOV.U32 R87, RZ, RZ, R14 ;  /* 0x000000ffff577224 */ /* 0x000fce00078e000e */
[----:B------:R-:W-:Y:S05]  /*37140*/  WARPSYNC.COLLECTIVE R15, `(.L_x_3638) ;  /* 0x000000000f087348 */ /* 0x000fea0003c00000 */
[----:B------:R0:W1:Y:S02]  /*37150*/  SHFL.IDX P6, R14, R13, R12, R11 ;  /* 0x0000000c0d0e7389 */ /* 0x00006400000c000b */
[----:B01----:R-:W-:Y:S01]  /*37160*/  ENDCOLLECTIVE ;  /* 0x000000000000791b */ /* 0x003fe20003800000 */
.L_x_3638:
[----:B------:R-:W-:Y:S01]  /*37170*/  IMAD.MOV.U32 R13, RZ, RZ, R102 ;  /* 0x000000ffff0d7224 */ /* 0x000fe200078e0066 */
[----:B------:R-:W-:Y:S01]  /*37180*/  MOV R12, R2 ;  /* 0x00000002000c7202 */ /* 0x000fe20000000f00 */
[----:B------:R-:W-:-:S07]  /*37190*/  IMAD.MOV.U32 R99, RZ, RZ, R14 ;  /* 0x000000ffff637224 */ /* 0x000fce00078e000e */
[----:B------:R-:W-:Y:S05]  /*371a0*/  WARPSYNC.COLLECTIVE R15, `(.L_x_3639) ;  /* 0x000000000f087348 */ /* 0x000fea0003c00000 */
[----:B------:R0:W1:Y:S02]  /*371b0*/  SHFL.IDX P6, R14, R13, R12, R11 ;  /* 0x0000000c0d0e7389 */ /* 0x00006400000c000b */
[----:B01----:R-:W-:Y:S01]  /*371c0*/  ENDCOLLECTIVE ;  /* 0x000000000000791b */ /* 0x003fe20003800000 */
.L_x_3639:
[----:B------:R-:W-:Y:S02]  /*371d0*/  IMAD.MOV.U32 R13, RZ, RZ, R98 ;  /* 0x000000ffff0d7224 */ /* 0x000fe400078e0062 */
[----:B------:R-:W-:-:S07]  /*371e0*/  IMAD.MOV.U32 R102, RZ, RZ, R14 ;  /* 0x000000ffff667224 */ /* 0x000fce00078e000e */
[----:B------:R-:W-:Y:S05]  /*371f0*/  WARPSYNC.COLLECTIVE R15, `(.L_x_3640) ;  /* 0x000000000f087348 */ /* 0x000fea0003c00000 */
[----:B------:R0:W1:Y:S02]  /*37200*/  SHFL.IDX P6, R14, R13, R12, R11 ;  /* 0x0000000c0d0e7389 */ /* 0x00006400000c000b */
[----:B01----:R-:W-:Y:S01]  /*37210*/  ENDCOLLECTIVE ;  /* 0x000000000000791b */ /* 0x003fe20003800000 */
.L_x_3640:
        /* <DEDUP_REMOVED lines=8> */
.L_x_3641:
[----:B------:R-:W-:Y:S02]  /*372a0*/  SEL R74, R99, R98, P0 ;  /* 0x00000062634a7207 */ /* 0x000fe40000000000 */
[----:B------:R-:W-:Y:S01]  /*372b0*/  SEL R98, R98, R99, P0 ;  /* 0x0000006362627207 */ /* 0x000fe20000000000 */
[----:B------:R-:W-:Y:S02]  /*372c0*/  IMAD.MOV.U32 R13, RZ, RZ, R103 ;  /* 0x000000ffff0d7224 */ /* 0x000fe400078e0067 */
[----:B------:R-:W-:-:S07]  /*372d0*/  IMAD.MOV.U32 R91, RZ, RZ, R14 ;  /* 0x000000ffff5b7224 */ /* 0x000fce00078e000e */
[----:B------:R-:W-:Y:S05]  /*372e0*/  WARPSYNC.COLLECTIVE R15, `(.L_x_3642) ;  /* 0x000000000f087348 */ /* 0x000fea0003c00000 */
[----:B------:R0:W1:Y:S02]  /*372f0*/  SHFL.IDX P6, R14, R13, R12, R11 ;  /* 0x0000000c0d0e7389 */ /* 0x00006400000c000b */
[----:B01----:R-:W-:Y:S01]  /*37300*/  ENDCOLLECTIVE ;  /* 0x000000000000791b */ /* 0x003fe20003800000 */
.L_x_3642:
[----:B------:R-:W-:Y:S01]  /*37310*/  IMAD.MOV.U32 R13, RZ, RZ, R110 ;  /* 0x000000ffff0d7224 */ /* 0x000fe200078e006e */
[----:B------:R-:W-:Y:S01]  /*37320*/  MOV R12, R2 ;  /* 0x00000002000c7202 */ /* 0x000fe20000000f00 */
[----:B------:R-:W-:-:S07]  /*37330*/  IMAD.MOV.U32 R106, RZ, RZ, R14 ;  /* 0x000000ffff6a7224 */ /* 0x000fce00078e000e */
[----:B------:R-:W-:Y:S05]  /*37340*/  WARPSYNC.COLLECTIVE R15, `(.L_x_3643) ;  /* 0x000000000f087348 */ /* 0x000fea0003c00000 */
[----:B------:R0:W1:Y:S02]  /*37350*/  SHFL.IDX P6, R14, R13, R12, R11 ;  /* 0x0000000c0d0e7389 */ /* 0x00006400000c000b */
[----:B01----:R-:W-:Y:S01]  /*37360*/  ENDCOLLECTIVE ;  /* 0x000000000000791b */ /* 0x003fe20003800000 */
.L_x_3643:
[----:B------:R-:W-:Y:S02]  /*37370*/  IMAD.MOV.U32 R13, RZ, RZ, R107 ;  /* 0x000000ffff0d7224 */ /* 0x000fe400078e006b */
[----:B------:R-:W-:-:S07]  /*37380*/  IMAD.MOV.U32 R110, RZ, RZ, R14 ;  /* 0x000000ffff6e7224 */ /* 0x000fce00078e000e */
[----:B------:R-:W-:Y:S05]  /*37390*/  WARPSYNC.COLLECTIVE R15, `(.L_x_3644) ;  /* 0x000000000f087348 */ /* 0x000fea0003c00000 */
[----:B------:R0:W1:Y:S02]  /*373a0*/  SHFL.IDX P6, R14, R13, R12, R11 ;  /* 0x0000000c0d0e7389 */ /* 0x00006400000c000b */
[----:B01----:R-:W-:Y:S01]  /*373b0*/  ENDCOLLECTIVE ;  /* 0x000000000000791b */ /* 0x003fe20003800000 */
.L_x_3644:
        /* <DEDUP_REMOVED lines=8> */
.L_x_3645:
[----:B------:R-:W-:Y:S02]  /*37440*/  SEL R78, R106, R103, P0 ;  /* 0x000000676a4e7207 */ /* 0x000fe40000000000 */
[----:B------:R-:W-:Y:S01]  /*37450*/  SEL R103, R103, R106, P0 ;  /* 0x0000006a67677207 */ /* 0x000fe20000000000 */
[----:B------:R-:W-:Y:S02]  /*37460*/  IMAD.MOV.U32 R13, RZ, RZ, R111 ;  /* 0x000000ffff0d7224 */ /* 0x000fe400078e006f */
[----:B------:R-:W-:-:S07]  /*37470*/  IMAD.MOV.U32 R114, RZ, RZ, R14 ;  /* 0x000000ffff727224 */ /* 0x000fce00078e000e */
[----:B------:R-:W-:Y:S05]  /*37480*/  WARPSYNC.COLLECTIVE R15, `(.L_x_3646) ;  /* 0x000000000f087348 */ /* 0x000fea0003c00000 */
[----:B------:R0:W1:Y:S02]  /*37490*/  SHFL.IDX P6, R14, R13, R12, R11 ;  /* 0x0000000c0d0e7389 */ /* 0x00006400000c000b */
[----:B01----:R-:W-:Y:S01]  /*374a0*/  ENDCOLLECTIVE ;  /* 0x000000000000791b */ /* 0x003fe20003800000 */
.L_x_3646:
[----:B------:R-:W-:Y:S01]  /*374b0*/  IMAD.MOV.U32 R13, RZ, RZ, R118 ;  /* 0x000000ffff0d7224 */ /* 0x000fe200078e0076 */
[----:B------:R-:W-:Y:S01]  /*374c0*/  MOV R12, R2 ;  /* 0x00000002000c7202 */ /* 0x000fe20000000f00 */
[----:B------:R-:W-:-:S07]  /*374d0*/  IMAD.MOV.U32 R111, RZ, RZ, R14 ;  /* 0x000000ffff6f7224 */ /* 0x000fce00078e000e */
[----:B------:R-:W-:Y:S05]  /*374e0*/  WARPSYNC.COLLECTIVE R15, `(.L_x_3647) ;  /* 0x000000000f087348 */ /* 0x000fea0003c00000 */
[----:B------:R0:W1:Y:S02]  /*374f0*/  SHFL.IDX P6, R14, R13, R12, R11 ;  /* 0x0000000c0d0e7389 */ /* 0x00006400000c000b */
[----:B01----:R-:W-:Y:S01]  /*37500*/  ENDCOLLECTIVE ;  /* 0x000000000000791b */ /* 0x003fe20003800000 */
.L_x_3647:
[----:B------:R-:W-:Y:S02]  /*37510*/  IMAD.MOV.U32 R13, RZ, RZ, R115 ;  /* 0x000000ffff0d7224 */ /* 0x000fe400078e0073 */
[----:B------:R-:W-:-:S07]  /*37520*/  IMAD.MOV.U32 R118, RZ, RZ, R14 ;  /* 0x000000ffff767224 */ /* 0x000fce00078e000e */
[----:B------:R-:W-:Y:S05]  /*37530*/  WARPSYNC.COLLECTIVE R15, `(.L_x_3648) ;  /* 0x000000000f087348 */ /* 0x000fea0003c00000 */
[----:B------:R0:W1:Y:S02]  /*37540*/  SHFL.IDX P6, R14, R13, R12, R11 ;  /* 0x0000000c0d0e7389 */ /* 0x00006400000c000b */
[----:B01----:R-:W-:Y:S01]  /*37550*/  ENDCOLLECTIVE ;  /* 0x000000000000791b */ /* 0x003fe20003800000 */
.L_x_3648:
        /* <DEDUP_REMOVED lines=8> */
.L_x_3649:
[----:B------:R-:W-:Y:S02]  /*375e0*/  SEL R82, R111, R107, P0 ;  /* 0x0000006b6f527207 */ /* 0x000fe40000000000 */
[----:B------:R-:W-:Y:S01]  /*375f0*/  SEL R107, R107, R111, P0 ;  /* 0x0000006f6b6b7207 */ /* 0x000fe20000000000 */
[----:B------:R-:W-:Y:S02]  /*37600*/  IMAD.MOV.U32 R13, RZ, RZ, R119 ;  /* 0x000000ffff0d7224 */ /* 0x000fe400078e0077 */
[----:B------:R-:W-:-:S07]  /*37610*/  IMAD.MOV.U32 R122, RZ, RZ, R14 ;  /* 0x000000ffff7a7224 */ /* 0x000fce00078e000e */
[----:B------:R-:W-:Y:S05]  /*37620*/  WARPSYNC.COLLECTIVE R15, `(.L_x_3650) ;  /* 0x000000000f087348 */ /* 0x000fea0003c00000 */
[----:B------:R0:W1:Y:S02]  /*37630*/  SHFL.IDX P6, R14, R13, R12, R11 ;  /* 0x0000000c0d0e7389 */ /* 0x00006400000c000b */
[----:B01----:R-:W-:Y:S01]  /*37640*/  ENDCOLLECTIVE ;  /* 0x000000000000791b */ /* 0x003fe20003800000 */
.L_x_3650:
[----:B------:R-:W-:Y:S01]  /*37650*/  IMAD.MOV.U32 R13, RZ, RZ, R126 ;  /* 0x000000ffff0d7224 */ /* 0x000fe200078e007e */
[----:B------:R-:W-:Y:S01]  /*37660*/  MOV R12, R2 ;  /* 0x00000002000c7202 */ /* 0x000fe20000000f00 */
[----:B------:R-:W-:-:S07]  /*37670*/  IMAD.MOV.U32 R119, RZ, RZ, R14 ;  /* 0x000000ffff777224 */ /* 0x000fce00078e000e */
[----:B------:R-:W-:Y:S05]  /*37680*/  WARPSYNC.COLLECTIVE R15, `(.L_x_3651) ;  /* 0x000000000f087348 */ /* 0x000fea0003c00000 */
[----:B------:R0:W1:Y:S02]  /*37690*/  SHFL.IDX P6, R14, R13, R12, R11 ;  /* 0x0000000c0d0e7389 */ /* 0x00006400000c000b */
[----:B01----:R-:W-:Y:S01]  /*376a0*/  ENDCOLLECTIVE ;  /* 0x000000000000791b */ /* 0x003fe20003800000 */
.L_x_3651:
[----:B------:R-:W-:Y:S02]  /*376b0*/  IMAD.MOV.U32 R13, RZ, RZ, R123 ;  /* 0x000000ffff0d7224 */ /* 0x000fe400078e007b */
[----:B------:R-:W-:-:S07]  /*376c0*/  IMAD.MOV.U32 R126, RZ, RZ, R14 ;  /* 0x000000ffff7e7224 */ /* 0x000fce00078e000e */
[----:B------:R-:W-:Y:S05]  /*376d0*/  WARPSYNC.COLLECTIVE R15, `(.L_x_3652) ;  /* 0x000000000f087348 */ /* 0x000fea0003c00000 */
[----:B------:R0:W1:Y:S02]  /*376e0*/  SHFL.IDX P6, R14, R13, R12, R11 ;  /* 0x0000000c0d0e7389 */ /* 0x00006400000c000b */
[----:B01----:R-:W-:Y:S01]  /*376f0*/  ENDCOLLECTIVE ;  /* 0x000000000000791b */ /* 0x003fe20003800000 */
.L_x_3652:
        /* <DEDUP_REMOVED lines=8> */
.L_x_3653:
[----:B------:R-:W-:Y:S02]  /*37780*/  SEL R86, R119, R115, P0 ;  /* 0x0000007377567207 */ /* 0x000fe40000000000 */
[----:B------:R-:W-:Y:S01]  /*37790*/  SEL R115, R115, R119, P0 ;  /* 0x0000007773737207 */ /* 0x000fe20000000000 */
[----:B------:R-:W-:Y:S02]  /*377a0*/  IMAD.MOV.U32 R13, RZ, RZ, R127 ;  /* 0x000000ffff0d7224 */ /* 0x000fe400078e007f */
[----:B------:R-:W-:-:S07]  /*377b0*/  IMAD.MOV.U32 R125, RZ, RZ, R14 ;  /* 0x000000ffff7d7224 */ /* 0x000fce00078e000e */
[----:B------:R-:W-:Y:S05]  /*377c0*/  WARPSYNC.COLLECTIVE R15, `(.L_x_3654) ;  /* 0x000000000f087348 */ /* 0x000fea0003c00000 */
[----:B------:R0:W1:Y:S02]  /*377d0*/  SHFL.IDX P6, R14, R13, R12, R11 ;  /* 0x0000000c0d0e7389 */ /* 0x00006400000c000b */
[----:B01----:R-:W-:Y:S01]  /*377e0*/  ENDCOLLECTIVE ;  /* 0x000000000000791b */ /* 0x003fe20003800000 */
.L_x_3654:
[----:B------:R-:W-:Y:S01]  /*377f0*/  IMAD.MOV.U32 R13, RZ, RZ, R134 ;  /* 0x000000ffff0d7224 */ /* 0x000fe200078e0086 */
[----:B------:R-:W-:Y:S01]  /*37800*/  MOV R12, R2 ;  /* 0x00000002000c7202 */ /* 0x000fe20000000f00 */
[----:B------:R-:W-:-:S07]  /*37810*/  IMAD.MOV.U32 R123, RZ, RZ, R14 ;  /* 0x000000ffff7b7224 */ /* 0x000fce00078e000e */
[----:B------:R-:W-:Y:S05]  /*37820*/  WARPSYNC.COLLECTIVE R15, `(.L_x_3655) ;  /* 0x000000000f087348 */ /* 0x000fea0003c00000 */
[----:B------:R0:W1:Y:S02]  /*37830*/  SHFL.IDX P6, R14, R13, R12, R11 ;  /* 0x0000000c0d0e7389 */ /* 0x00006400000c000b */
[----:B01----:R-:W-:Y:S01]  /*37840*/  ENDCOLLECTIVE ;  /* 0x000000000000791b */ /* 0x003fe20003800000 */
.L_x_3655:
[----:B------:R-:W-:Y:S02]  /*37850*/  IMAD.MOV.U32 R13, RZ, RZ, R130 ;  /* 0x000000ffff0d7224 */ /* 0x000fe400078e0082 */
[----:B------:R-:W-:-:S07]  /*37860*/  IMAD.MOV.U32 R134, RZ, RZ, R14 ;  /* 0x000000ffff867224 */ /* 0x000fce00078e000e */
[----:B------:R-:W-:Y:S05]  /*37870*/  WARPSYNC.COLLECTIVE R15, `(.L_x_3656) ;  /* 0x000000000f087348 */ /* 0x000fea0003c00000 */
[----:B------:R0:W1:Y:S02]  /*37880*/  SHFL.IDX P6, R14, R13, R12, R11 ;  /* 0x0000000c0d0e7389 */ /* 0x00006400000c000b */
[----:B01----:R-:W-:Y:S01]  /*37890*/  ENDCOLLECTIVE ;  /* 0x000000000000791b */ /* 0x003fe20003800000 */
.L_x_3656:
        /* <DEDUP_REMOVED lines=8> */
.L_x_3657:
[----:B------:R-:W-:Y:S02]  /*37920*/  SEL R90, R123, R127, P0 ;  /* 0x0000007f7b5a7207 */ /* 0x000fe40000000000 */
[----:B------:R-:W-:Y:S01]  /*37930*/  SEL R123, R127, R123, P0 ;  /* 0x0000007b7f7b7207 */ /* 0x000fe20000000000 */
[----:B------:R-:W-:Y:S02]  /*37940*/  IMAD.MOV.U32 R13, RZ, RZ, R133 ;  /* 0x000000ffff0d7224 */ /* 0x000fe400078e0085 */
[----:B------:R-:W-:-:S07]  /*37950*/  IMAD.MOV.U32 R131, RZ, RZ, R14 ;  /* 0x000000ffff837224 */ /* 0x000fce00078e000e */
[----:B------:R-:W-:Y:S05]  /*37960*/  WARPSYNC.COLLECTIVE R15, `(.L_x_3658) ;  /* 0x000000000f087348 */ /* 0x000fea0003c00000 */
[----:B------:R0:W1:Y:S02]  /*37970*/  SHFL.IDX P6, R14, R13, R12, R11 ;  /* 0x0000000c0d0e7389 */ /* 0x00006400000c000b */
[----:B01----:R-:W-:Y:S01]  /*37980*/  ENDCOLLECTIVE ;  /* 0x000000000000791b */ /* 0x003fe20003800000 */
.L_x_3658:
[----:B------:R-:W-:Y:S01]  /*37990*/  IMAD.MOV.U32 R13, RZ, RZ, R142 ;  /* 0x000000ffff0d7224 */ /* 0x000fe200078e008e */
[----:B------:R-:W-:Y:S01]  /*379a0*/  MOV R12, R2 ;  /* 0x00000002000c7202 */ /* 0x000fe20000000f00 */
[----:B------:R-:W-:-:S07]  /*379b0*/  IMAD.MOV.U32 R130, RZ, RZ, R14 ;  /* 0x000000ffff827224 */ /* 0x000fce00078e000e */
[----:B------:R-:W-:Y:S05]  /*379c0*/  WARPSYNC.COLLECTIVE R15, `(.L_x_3659) ;  /* 0x000000000f087348 */ /* 0x000fea0003c00000 */
[----:B------:R0:W1:Y:S02]  /*379d0*/  SHFL.IDX P6, R14, R13, R12, R11 ;  /* 0x0000000c0d0e7389 */ /* 0x00006400000c000b */
[----:B01----:R-:W-:Y:S01]  /*379e0*/  ENDCOLLECTIVE ;  /* 0x000000000000791b */ /* 0x003fe20003800000 */
.L_x_3659:
[----:B------:R-:W-:Y:S02]  /*379f0*/  IMAD.MOV.U32 R13, RZ, RZ, R138 ;  /* 0x000000ffff0d7224 */ /* 0x000fe400078e008a */
[----:B------:R-:W-:-:S07]  /*37a00*/  IMAD.MOV.U32 R142, RZ, RZ, R14 ;  /* 0x000000ffff8e7224 */ /* 0x000fce00078e000e */
[----:B------:R-:W-:Y:S05]  /*37a10*/  WARPSYNC.COLLECTIVE R15, `(.L_x_3660) ;  /* 0x000000000f087348 */ /* 0x000fea0003c00000 */
[----:B------:R0:W1:Y:S02]  /*37a20*/  SHFL.IDX P6, R14, R13, R12, R11 ;  /* 0x0000000c0d0e7389 */ /* 0x00006400000c000b */
[----:B01----:R-:W-:Y:S01]  /*37a30*/  ENDCOLLECTIVE ;  /* 0x000000000000791b */ /* 0x003fe20003800000 */
.L_x_3660:
        /* <DEDUP_REMOVED lines=8> */
.L_x_3661:
[----:B------:R-:W-:Y:S02]  /*37ac0*/  SEL R96, R130, R129, P0 ;  /* 0x0000008182607207 */ /* 0x000fe40000000000 */
[----:B------:R-:W-:Y:S01]  /*37ad0*/  SEL R129, R129, R130, P0 ;  /* 0x0000008281817207 */ /* 0x000fe20000000000 */
[----:B------:R-:W-:Y:S02]  /*37ae0*/  IMAD.MOV.U32 R13, RZ, RZ, R208 ;  /* 0x000000ffff0d7224 */ /* 0x000fe400078e00d0 */
[----:B------:R-:W-:-:S07]  /*37af0*/  IMAD.MOV.U32 R95, RZ, RZ, R14 ;  /* 0x000000ffff5f7224 */ /* 0x000fce00078e000e */
[----:B------:R-:W-:Y:S05]  /*37b00*/  WARPSYNC.COLLECTIVE R15, `(.L_x_3662) ;  /* 0x000000000f087348 */ /* 0x000fea0003c00000 */
[----:B------:R0:W1:Y:S02]  /*37b10*/  SHFL.IDX P6, R14, R13, R12, R11 ;  /* 0x0000000c0d0e7389 */ /* 0x00006400000c000b */
[----:B01----:R-:W-:Y:S01]  /*37b20*/  ENDCOLLECTIVE ;  /* 0x000000000000791b */ /* 0x003fe20003800000 */
.L_x_3662:
[----:B------:R-:W-:Y:S01]  /*37b30*/  IMAD.MOV.U32 R13, RZ, RZ, R150 ;  /* 0x000000ffff0d7224 */ /* 0x000fe200078e0096 */
[----:B------:R-:W-:Y:S01]  /*37b40*/  MOV R12, R2 ;  /* 0x00000002000c7202 */ /* 0x000fe20000000f00 */
[----:B------:R-:W-:-:S07]  /*37b50*/  IMAD.MOV.U32 R63, RZ, RZ, R14 ;  /* 0x000000ffff3f7224 */ /* 0x000fce00078e000e */
[----:B------:R-:W-:Y:S05]  /*37b60*/  WARPSYNC.COLLECTIVE R15, `(.L_x_3663) ;  /* 0x000000000f087348 */ /* 0x000fea0003c00000 */
[----:B------:R0:W1:Y:S02]  /*37b70*/  SHFL.IDX P6, R14, R13, R12, R11 ;  /* 0x0000000c0d0e7389 */ /* 0x00006400000c000b */
[----:B01----:R-:W-:Y:S01]  /*37b80*/  ENDCOLLECTIVE ;  /* 0x000000000000791b */ /* 0x003fe20003800000 */
.L_x_3663:
[----:B------:R-:W-:Y:S02]  /*37b90*/  IMAD.MOV.U32 R13, RZ, RZ, R209 ;  /* 0x000000ffff0d7224 */ /* 0x000fe400078e00d1 */
[----:B------:R-:W-:-:S07]  /*37ba0*/  IMAD.MOV.U32 R150, RZ, RZ, R14 ;  /* 0x000000ffff967224 */ /* 0x000fce00078e000e */
[----:B------:R-:W-:Y:S05]  /*37bb0*/  WARPSYNC.COLLECTIVE R15, `(.L_x_3664) ;  /* 0x000000000f087348 */ /* 0x000fea0003c00000 */
[----:B------:R0:W1:Y:S02]  /*37bc0*/  SHFL.IDX P6, R14, R13, R12, R11 ;  /* 0x0000000c0d0e7389 */ /* 0x00006400000c000b */
[----:B01----:R-:W-:Y:S01]  /*37bd0*/  ENDCOLLECTIVE ;  /* 0x000000000000791b */ /* 0x003fe20003800000 */
.L_x_3664:
[----:B------:R-:W-:Y:S02]  /*37be0*/  IMAD.MOV.U32 R11, RZ, RZ, RZ ;  /* 0x000000ffff0b7224 */ /* 0x000fe400078e00ff */
[----:B------:R-:W-:Y:S01]  /*37bf0*/  IMAD.MOV.U32 R0, RZ, RZ, R14 ;  /* 0x000000ffff007224 */ /* 0x000fe200078e000e */
[----:B------:R-:W-:Y:S06]  /*37c00*/  BRA `(.L_x_3665) ;  /* 0xfffffebc00207947 */ /* 0x000fec000383ffff */
.L_x_3265:
[----:B------:R-:W-:Y:S01]  /*37c10*/  MOV R13, R32 ;  /* 0x00000020000d7202 */ /* 0x000fe20000000f00 */
[----:B------:R-:W-:Y:S02]  /*37c20*/  IMAD.MOV.U32 R12, RZ, RZ, RZ ;  /* 0x000000ffff0c7224 */ /* 0x000fe400078e00ff */
[----:B------:R-:W-:Y:S02]  /*37c30*/  IMAD.MOV.U32 R11, RZ, RZ, 0x181f ;  /* 0x0000181fff0b7424 */ /* 0x000fe400078e00ff */
[----:B------:R-:W-:-:S07]  /*37c40*/  IMAD.MOV.U32 R15, RZ, RZ, -0x1 ;  /* 0xffffffffff0f7424 */ /* 0x000fce00078e00ff */
[----:B-----5:R-:W-:Y:S05]  /*37c50*/  WARPSYNC.COLLECTIVE R15, `(.L_x_3666) ;  /* 0x000000000f087348 */ /* 0x020fea0003c00000 */
[----:B------:R0:W1:Y:S02]  /*37c60*/  SHFL.IDX P6, R14, R13, R12, R11 ;  /* 0x0000000c0d0e7389 */ /* 0x00006400000c000b */
[----:B01---5:R-:W-:Y:S01]  /*37c70*/  ENDCOLLECTIVE ;  /* 0x000000000000791b */ /* 0x023fe20003800000 */
.L_x_3666:
[----:B------:R-:W-:Y:S01]  /*37c80*/  MOV R13, R20 ;  /* 0x00000014000d7202 */ /* 0x000fe20000000f00 */
[----:B------:R-:W-:-:S07]  /*37c90*/  IMAD.MOV.U32 R21, RZ, RZ, R14 ;  /* 0x000000ffff157224 */ /* 0x000fce00078e000e */
[----:B------:R-:W-:Y:S05]  /*37ca0*/  WARPSYNC.COLLECTIVE R15, `(.L_x_3667) ;  /* 0x000000000f087348 */ /* 0x000fea0003c00000 */
[----:B------:R0:W1:Y:S02]  /*37cb0*/  SHFL.IDX P6, R14, R13, R12, R11 ;  /* 0x0000000c0d0e7389 */ /* 0x00006400000c000b */
[----:B01----:R-:W-:Y:S01]  /*37cc0*/  ENDCOLLECTIVE ;  /* 0x000000000000791b */ /* 0x003fe20003800000 */
.L_x_3667:
[----:B------:R-:W-:Y:S05]  /*37cd0*/  BRA `(.L_x_3668) ;  /* 0xfffffed000307947 */ /* 0x000fea000383ffff */
.L_x_3268:
[----:B------:R-:W-:Y:S01]  /*37ce0*/  BSSY B1, `(.L_x_3669) ;  /* 0x0000008000017945 */ /* 0x000fe20003800000 */
[----:B-1----:R-:W-:Y:S02]  /*37cf0*/  IMAD.MOV.U32 R13, RZ, RZ, R32 ;  /* 0x000000ffff0d7224 */ /* 0x002fe400078e0020 */
[----:B------:R-:W-:Y:S02]  /*37d00*/  IMAD.MOV.U32 R12, RZ, RZ, 0x1 ;  /* 0x00000001ff0c7424 */ /* 0x000fe400078e00ff */
[----:B------:R-:W-:Y:S02]  /*37d10*/  IMAD.MOV.U32 R11, RZ, RZ, 0x181f ;  /* 0x0000181fff0b7424 */ /* 0x000fe400078e00ff */
[----:B------:R-:W-:-:S07]  /*37d20*/  IMAD.MOV.U32 R15, RZ, RZ, -0x1 ;  /* 0xffffffffff0f7424 */ /* 0x000fce00078e00ff */
[----:B0-2--5:R-:W-:Y:S05]  /*37d30*/  WARPSYNC.COLLECTIVE R15, `(.L_x_3670) ;  /* 0x000000000f087348 */ /* 0x025fea0003c00000 */
[----:B--2---:R1:W2:Y:S02]  /*37d40*/  SHFL.IDX P6, R14, R13, R12, R11 ;  /* 0x0000000c0d0e7389 */ /* 0x0042a400000c000b */
[----:B012--5:R-:W-:Y:S01]  /*37d50*/  ENDCOLLECTIVE ;  /* 0x000000000000791b */ /* 0x027fe20003800000 */
.L_x_3670:
[----:B------:R-:W-:Y:S05]  /*37d60*/  BSYNC B1 ;  /* 0x0000000000017941 */ /* 0x000fea0003800000 */
.L_x_3669:
        /* <DEDUP_REMOVED lines=8> */
.L_x_3671:
[----:B------:R-:W-:Y:S05]  /*37df0*/  BRA `(.L_x_3672) ;  /* 0xfffffed000607947 */ /* 0x000fea000383ffff */
.L_x_3271:
[----:B------:R-:W-:Y:S01]  /*37e00*/  BSSY B1, `(.L_x_3673) ;  /* 0x0000008000017945 */ /* 0x000fe20003800000 */
[----:B------:R-:W-:Y:S01]  /*37e10*/  MOV R13, R32 ;  /* 0x00000020000d7202 */ /* 0x000fe20000000f00 */
[----:B------:R-:W-:Y:S02]  /*37e20*/  IMAD.MOV.U32 R12, RZ, RZ, 0x2 ;  /* 0x00000002ff0c7424 */ /* 0x000fe400078e00ff */
[----:B------:R-:W-:Y:S02]  /*37e30*/  IMAD.MOV.U32 R11, RZ, RZ, 0x181f ;  /* 0x0000181fff0b7424 */ /* 0x000fe400078e00ff */
[----:B------:R-:W-:-:S07]  /*37e40*/  IMAD.MOV.U32 R15, RZ, RZ, -0x1 ;  /* 0xffffffffff0f7424 */ /* 0x000fce00078e00ff */
[----:B0123-5:R-:W-:Y:S05]  /*37e50*/  WARPSYNC.COLLECTIVE R15, `(.L_x_3674) ;  /* 0x000000000f087348 */ /* 0x02ffea0003c00000 */
[----:B--2---:R2:W4:Y:S02]  /*37e60*/  SHFL.IDX P6, R14, R13, R12, R11 ;  /* 0x0000000c0d0e7389 */ /* 0x00452400000c000b */
[----:B012345:R-:W-:Y:S01]  /*37e70*/  ENDCOLLECTIVE ;  /* 0x000000000000791b */ /* 0x03ffe20003800000 */
.L_x_3674:
[----:B------:R-:W-:Y:S05]  /*37e80*/  BSYNC B1 ;  /* 0x0000000000017941 */ /* 0x000fea0003800000 */
.L_x_3673:
        /* <DEDUP_REMOVED lines=8> */
.L_x_3675:
[----:B------:R-:W-:Y:S05]  /*37f10*/  BRA `(.L_x_3676) ;  /* 0xfffffed000947947 */ /* 0x000fea000383ffff */
.L_x_3274:
        /* <DEDUP_REMOVED lines=8> */
.L_x_3678:
[----:B------:R-:W-:Y:S05]  /*37fa0*/  BSYNC B1 ;  /* 0x0000000000017941 */ /* 0x000fea0003800000 */
.L_x_3677:
        /* <DEDUP_REMOVED lines=8> */
.L_x_3679:
[----:B------:R-:W-:Y:S05]  /*38030*/  BRA `(.L_x_3680) ;  /* 0xfffffed000c87947 */ /* 0x000fea000383ffff */
.L_x_3276:
[----:B------:R-:W-:Y:S01]  /*38040*/  IMAD.MOV.U32 R13, RZ, RZ, R41 ;  /* 0x000000ffff0d7224 */ /* 0x000fe200078e0029 */
[----:B------:R-:W-:Y:S01]  /*38050*/  MOV R11, 0x1c1f ;  /* 0x00001c1f000b7802 */ /* 0x000fe20000000f00 */
[----:B------:R-:W-:Y:S02]  /*38060*/  IMAD.MOV.U32 R12, RZ, RZ, RZ ;  /* 0x000000ffff0c7224 */ /* 0x000fe400078e00ff */
[----:B------:R-:W-:-:S07]  /*38070*/  IMAD.MOV.U32 R15, RZ, RZ, -0x1 ;  /* 0xffffffffff0f7424 */ /* 0x000fce00078e00ff */
[----:B------:R-:W-:Y:S05]  /*38080*/  WARPSYNC.COLLECTIVE R15, `(.L_x_3681) ;  /* 0x000000000f087348 */ /* 0x000fea0003c00000 */
[----:B------:R0:W1:Y:S02]  /*38090*/  SHFL.IDX P6, R14, R13, R12, R11 ;  /* 0x0000000c0d0e7389 */ /* 0x00006400000c000b */
[----:B01----:R-:W-:Y:S01]  /*380a0*/  ENDCOLLECTIVE ;  /* 0x000000000000791b */ /* 0x003fe20003800000 */
.L_x_3681:
[----:B------:R-:W-:Y:S02]  /*380b0*/  IMAD.MOV.U32 R13, RZ, RZ, R40 ;  /* 0x000000ffff0d7224 */ /* 0x000fe400078e0028 */
[----:B------:R-:W-:-:S07]  /*380c0*/  IMAD.MOV.U32 R42, RZ, RZ, R14 ;  /* 0x000000ffff2a7224 */ /* 0x000fce00078e000e */
[----:B------:R-:W-:Y:S05]  /*380d0*/  WARPSYNC.COLLECTIVE R15, `(.L_x_3682) ;  /* 0x000000000f087348 */ /* 0x000fea0003c00000 */
[----:B------:R0:W1:Y:S02]  /*380e0*/  SHFL.IDX P6, R14, R13, R12, R11 ;  /* 0x0000000c0d0e7389 */ /* 0x00006400000c000b */
[----:B01----:R-:W-:Y:S01]  /*380f0*/  ENDCOLLECTIVE ;  /* 0x000000000000791b */ /* 0x003fe20003800000 */
.L_x_3682:
[----:B------:R-:W-:Y:S01]  /*38100*/  IMAD.MOV.U32 R11, RZ, RZ, R14 ;  /* 0x000000ffff0b7224 */ /* 0x000fe200078e000e */
[----:B------:R-:W-:Y:S06]  /*38110*/  BRA `(.L_x_3683) ;  /* 0xfffffed400b47947 */ /* 0x000fec000383ffff */
.L_x_3279:
[----:B------:R-:W-:Y:S01]  /*38120*/  BSSY B1, `(.L_x_3684) ;  /* 0x0000008000017945 */ /* 0x000fe20003800000 */
[----:B------:R-:W-:Y:S01]  /*38130*/  MOV R13, R41 ;  /* 0x00000029000d7202 */ /* 0x000fe20000000f00 */
[----:B------:R-:W-:Y:S02]  /*38140*/  IMAD.MOV.U32 R12, RZ, RZ, 0x1 ;  /* 0x00000001ff0c7424 */ /* 0x000fe400078e00ff */
[----:B--2---:R-:W-:Y:S02]  /*38150*/  IMAD.MOV.U32 R11, RZ, RZ, 0x1c1f ;  /* 0x00001c1fff0b7424 */ /* 0x004fe400078e00ff */
[----:B------:R-:W-:-:S07]  /*38160*/  IMAD.MOV.U32 R15, RZ, RZ, -0x1 ;  /* 0xffffffffff0f7424 */ /* 0x000fce00078e00ff */
[----:B01-3--:R-:W-:Y:S05]  /*38170*/  WARPSYNC.COLLECTIVE R15, `(.L_x_3685) ;  /* 0x000000000f087348 */ /* 0x00bfea0003c00000 */
[----:B------:R2:W4:Y:S02]  /*38180*/  SHFL.IDX P6, R14, R13, R12, R11 ;  /* 0x0000000c0d0e7389 */ /* 0x00052400000c000b */
[----:B01234-:R-:W-:Y:S01]  /*38190*/  ENDCOLLECTIVE ;  /* 0x000000000000791b */ /* 0x01ffe20003800000 */
.L_x_3685:
[----:B------:R-:W-:Y:S05]  /*381a0*/  BSYNC B1 ;  /* 0x0000000000017941 */ /* 0x000fea0003800000 */
.L_x_3684:
        /* <DEDUP_REMOVED lines=8> */
.L_x_3686:
[----:B------:R-:W-:Y:S01]  /*38230*/  IMAD.MOV.U32 R40, RZ, RZ, R14 ;  /* 0x000000ffff287224 */ /* 0x000fe200078e000e */
[----:B------:R-:W-:Y:S06]  /*38240*/  BRA `(.L_x_3687) ;  /* 0xfffffee400747947 */ /* 0x000fec000383ffff */
.L_x_3283:
[----:B------:R-:W-:Y:S01]  /*38250*/  MOV R13, R2 ;  /* 0x00000002000d7202 */ /* 0x000fe20000000f00 */
[----:B------:R-:W-:Y:S02]  /*38260*/  IMAD.MOV.U32 R12, RZ, RZ, RZ ;  /* 0x000000ffff0c7224 */ /* 0x000fe400078e00ff */
[----:B------:R-:W-:Y:S02]  /*38270*/  IMAD.MOV.U32 R11, RZ, RZ, 0x181f ;  /* 0x0000181fff0b7424 */ /* 0x000fe400078e00ff */
[----:B------:R-:W-:-:S07]  /*38280*/  IMAD.MOV.U32 R15, RZ, RZ, -0x1 ;  /* 0xffffffffff0f7424 */ /* 0x000fce00078e00ff */
[----:B------:R-:W-:Y:S05]  /*38290*/  WARPSYNC.COLLECTIVE R15, `(.L_x_3688) ;  /* 0x000000000f087348 */ /* 0x000fea0003c00000 */
[----:B------:R0:W1:Y:S02]  /*382a0*/  SHFL.IDX P6, R14, R13, R12, R11 ;  /* 0x0000000c0d0e7389 */ /* 0x00006400000c000b */
[----:B01----:R-:W-:Y:S01]  /*382b0*/  ENDCOLLECTIVE ;  /* 0x000000000000791b */ /* 0x003fe20003800000 */
.L_x_3688:
[----:B------:R-:W-:Y:S01]  /*382c0*/  MOV R13, R0 ;  /* 0x00000000000d7202 */ /* 0x000fe20000000f00 */
[----:B------:R-:W-:-:S07]  /*382d0*/  IMAD.MOV.U32 R3, RZ, RZ, R14 ;  /* 0x000000ffff037224 */ /* 0x000fce00078e000e */
[----:B------:R-:W-:Y:S05]  /*382e0*/  WARPSYNC.COLLECTIVE R15, `(.L_x_3689) ;  /* 0x000000000f087348 */ /* 0x000fea0003c00000 */
[----:B------:R0:W1:Y:S02]  /*382f0*/  SHFL.IDX P6, R14, R13, R12, R11 ;  /* 0x0000000c0d0e7389 */ /* 0x00006400000c000b */
[----:B01----:R-:W-:Y:S01]  /*38300*/  ENDCOLLECTIVE ;  /* 0x000000000000791b */ /* 0x003fe20003800000 */
.L_x_3689:
[----:B------:R-:W-:Y:S05]  /*38310*/  BRA `(.L_x_3690) ;  /* 0xffffff04005c7947 */ /* 0x000fea000383ffff */
.L_x_3286:
[----:B------:R-:W-:Y:S01]  /*38320*/  BSSY B1, `(.L_x_3691) ;  /* 0x0000008000017945 */ /* 0x000fe20003800000 */
[----:B------:R-:W-:Y:S02]  /*38330*/  IMAD.MOV.U32 R13, RZ, RZ, R2 ;  /* 0x000000ffff0d7224 */ /* 0x000fe400078e0002 */
[----:B------:R-:W-:Y:S02]  /*38340*/  IMAD.MOV.U32 R12, RZ, RZ, 0x1 ;  /* 0x00000001ff0c7424 */ /* 0x000fe400078e00ff */
[----:B------:R-:W-:Y:S02]  /*38350*/  IMAD.MOV.U32 R11, RZ, RZ, 0x181f ;  /* 0x0000181fff0b7424 */ /* 0x000fe400078e00ff */
[----:B-1----:R-:W-:-:S07]  /*38360*/  IMAD.MOV.U32 R15, RZ, RZ, -0x1 ;  /* 0xffffffffff0f7424 */ /* 0x002fce00078e00ff */
[----:B0-2---:R-:W-:Y:S05]  /*38370*/  WARPSYNC.COLLECTIVE R15, `(.L_x_3692) ;  /* 0x000000000f087348 */ /* 0x005fea0003c00000 */
[----:B--2---:R1:W2:Y:S02]  /*38380*/  SHFL.IDX P6, R14, R13, R12, R11 ;  /* 0x0000000c0d0e7389 */ /* 0x0042a400000c000b */
[----:B012---:R-:W-:Y:S01]  /*38390*/  ENDCOLLECTIVE ;  /* 0x000000000000791b */ /* 0x007fe20003800000 */
.L_x_3692:
[----:B------:R-:W-:Y:S05]  /*383a0*/  BSYNC B1 ;  /* 0x0000000000017941 */ /* 0x000fea0003800000 */
.L_x_3691:
        /* <DEDUP_REMOVED lines=8> */
.L_x_3693:
[----:B------:R-:W-:Y:S05]  /*38430*/  BRA `(.L_x_3694) ;  /* 0xffffff0400907947 */ /* 0x000fea000383ffff */
.L_x_3289:
[----:B------:R-:W-:Y:S01]  /*38440*/  BSSY B1, `(.L_x_3695) ;  /* 0x0000008000017945 */ /* 0x000fe20003800000 */
[----:B------:R-:W-:Y:S01]  /*38450*/  MOV R13, R2 ;  /* 0x00000002000d7202 */ /* 0x000fe20000000f00 */
[----:B------:R-:W-:Y:S02]  /*38460*/  IMAD.MOV.U32 R12, RZ, RZ, 0x2 ;  /* 0x00000002ff0c7424 */ /* 0x000fe400078e00ff */
[----:B------:R-:W-:Y:S02]  /*38470*/  IMAD.MOV.U32 R11, RZ, RZ, 0x181f ;  /* 0x0000181fff0b7424 */ /* 0x000fe400078e00ff */
[----:B--2---:R-:W-:-:S07]  /*38480*/  IMAD.MOV.U32 R15, RZ, RZ, -0x1 ;  /* 0xffffffffff0f7424 */ /* 0x004fce00078e00ff */
[----:B01-3--:R-:W-:Y:S05]  /*38490*/  WARPSYNC.COLLECTIVE R15, `(.L_x_3696) ;  /* 0x000000000f087348 */ /* 0x00bfea0003c00000 */
[----:B------:R2:W4:Y:S02]  /*384a0*/  SHFL.IDX P6, R14, R13, R12, R11 ;  /* 0x0000000c0d0e7389 */ /* 0x00052400000c000b */
[----:B01234-:R-:W-:Y:S01]  /*384b0*/  ENDCOLLECTIVE ;  /* 0x000000000000791b */ /* 0x01ffe20003800000 */
.L_x_3696:
[----:B------:R-:W-:Y:S05]  /*384c0*/  BSYNC B1 ;  /* 0x0000000000017941 */ /* 0x000fea0003800000 */
.L_x_3695:
        /* <DEDUP_REMOVED lines=8> */
.L_x_3697:
[----:B------:R-:W-:Y:S05]  /*38550*/  BRA `(.L_x_3698) ;  /* 0xffffff0400c47947 */ /* 0x000fea000383ffff */
.L_x_3292:
[----:B------:R-:W-:Y:S01]  /*38560*/  BSSY B1, `(.L_x_3699) ;  /* 0x0000008000017945 */ /* 0x000fe20003800000 */
[----:B------:R-:W-:Y:S01]  /*38570*/  IMAD.MOV.U32 R13, RZ, RZ, R2 ;  /* 0x000000ffff0d7224 */ /* 0x000fe200078e0002 */
[----:B------:R-:W-:Y:S01]  /*38580*/  MOV R12, 0x3 ;  /* 0x00000003000c7802 */ /* 0x000fe20000000f00 */
[----:B------:R-:W-:Y:S02]  /*38590*/  IMAD.MOV.U32 R11, RZ, RZ, 0x181f ;  /* 0x0000181fff0b7424 */ /* 0x000fe400078e00ff */
[----:B--2---:R-:W-:-:S07]  /*385a0*/  IMAD.MOV.U32 R15, RZ, RZ, -0x1 ;  /* 0xffffffffff0f7424 */ /* 0x004fce00078e00ff */
[----:B01-34-:R-:W-:Y:S05]  /*385b0*/  WARPSYNC.COLLECTIVE R15, `(.L_x_3700) ;  /* 0x000000000f087348 */ /* 0x01bfea0003c00000 */
[----:B------:R2:W0:Y:S02]  /*385c0*/  SHFL.IDX P6, R14, R13, R12, R11 ;  /* 0x0000000c0d0e7389 */ /* 0x00042400000c000b */
[----:B01234-:R-:W-:Y:S01]  /*385d0*/  ENDCOLLECTIVE ;  /* 0x000000000000791b */ /* 0x01ffe20003800000 */
.L_x_3700:
[----:B------:R-:W-:Y:S05]  /*385e0*/  BSYNC B1 ;  /* 0x0000000000017941 */ /* 0x000fea0003800000 */
.L_x_3699:
        /* <DEDUP_REMOVED lines=8> */
.L_x_3701:
[----:B------:R-:W-:Y:S05]  /*38670*/  BRA `(.L_x_3702) ;  /* 0xffffff0400f87947 */ /* 0x000fea000383ffff */
.L_x_3310:
[----:B------:R-:W1:Y:S01]  /*38680*/  S2R R7, SR_TID.X ;  /* 0x0000000000077919 */ /* 0x000e620000002100 */
[----:B------:R-:W-:Y:S01]  /*38690*/  BSSY B1, `(.L_x_3703) ;  /* 0x000000a000017945 */ /* 0x000fe20003800000 */
[----:B------:R-:W-:Y:S01]  /*386a0*/  IMAD.MOV.U32 R12, RZ, RZ, RZ ;  /* 0x000000ffff0c7224 */ /* 0x000fe200078e00ff */
[----:B------:R-:W-:Y:S01]  /*386b0*/  MOV R11, 0x1f ;  /* 0x0000001f000b7802 */ /* 0x000fe20000000f00 */
[----:B------:R-:W-:Y:S01]  /*386c0*/  IMAD.MOV.U32 R15, RZ, RZ, -0x1 ;  /* 0xffffffffff0f7424 */ /* 0x000fe200078e00ff */
[----:B-1----:R-:W-:-:S04]  /*386d0*/  SHF.R.U32.HI R7, RZ, 0x5, R7 ;  /* 0x00000005ff077819 */ /* 0x002fc80000011607 */
[----:B------:R-:W-:-:S05]  /*386e0*/  LOP3.LUT R7, R7, 0x3, RZ, 0xc0, !PT ;  /* 0x0000000307077812 */ /* 0x000fca00078ec0ff */
[----:B------:R-:W-:-:S07]  /*386f0*/  IMAD.MOV.U32 R13, RZ, RZ, R7 ;  /* 0x000000ffff0d7224 */ /* 0x000fce00078e0007 */
[----:B0-----:R-:W-:Y:S05]  /*38700*/  WARPSYNC.COLLECTIVE R15, `(.L_x_3704) ;  /* 0x000000000f087348 */ /* 0x001fea0003c00000 */
[----:B------:R1:W2:Y:S02]  /*38710*/  SHFL.IDX P6, R14, R13, R12, R11 ;  /* 0x0000000c0d0e7389 */ /* 0x0002a400000c000b */
[----:B012---:R-:W-:Y:S01]  /*38720*/  ENDCOLLECTIVE ;  /* 0x000000000000791b */ /* 0x007fe20003800000 */
.L_x_3704:
[----:B------:R-:W-:Y:S05]  /*38730*/  BSYNC B1 ;  /* 0x0000000000017941 */ /* 0x000fea0003800000 */
.L_x_3703:
[----:B------:R-:W-:Y:S05]  /*38740*/  BRA `(.L_x_3705) ;  /* 0xffffff2400707947 */ /* 0x000fea000383ffff */
.L_x_3312:
[----:B------:R-:W-:Y:S01]  /*38750*/  BSSY B1, `(.L_x_3706) ;  /* 0x0000006000017945 */ /* 0x000fe20003800000 */
[----:B------:R-:W-:-:S07]  /*38760*/  IMAD.MOV.U32 R15, RZ, RZ, -0x1 ;  /* 0xffffffffff0f7424 */ /* 0x000fce00078e00ff */
[----:B01----:R-:W-:Y:S05]  /*38770*/  WARPSYNC.COLLECTIVE R15, `(.L_x_3707) ;  /* 0x000000000f0c7348 */ /* 0x003fea0003c00000 */
[----:B------:R-:W-:Y:S02]  /*38780*/  ELECT P6, UR62, PT ;  /* 0x00000000003e782f */ /* 0x000fe400038c0000 */
[----:B------:R-:W-:Y:S01]  /*38790*/  MOV R14, UR62 ;  /* 0x0000003e000e7c02 */ /* 0x000fe20008000f00 */
[----:B01----:R-:W-:Y:S10]  /*387a0*/  ENDCOLLECTIVE ;  /* 0x000000000000791b */ /* 0x003ff40003800000 */
.L_x_3707:
[----:B------:R-:W-:Y:S05]  /*387b0*/  BSYNC B1 ;  /* 0x0000000000017941 */ /* 0x000fea0003800000 */
.L_x_3706:
[----:B------:R-:W-:Y:S05]  /*387c0*/  BRA `(.L_x_3311) ;  /* 0xffffff2400687947 */ /* 0x000fea000383ffff */
.L_x_3314:
[----:B-1----:R1:W2:Y:S02]  /*387d0*/  SYNCS.PHASECHK.TRANS64.TRYWAIT P0, [R22+URZ+0x38820], R6 ;  /* 0x03882006160075a7 */ /* 0x0022a4000800017f */
[----:B--2---:R-:W-:Y:S05]  /*387e0*/  @!P0 NANOSLEEP.SYNCS 0x989680 ;  /* 0x009896800000895d */ /* 0x004fea0003900000 */
[----:B------:R-:W2:Y:S02]  /*387f0*/  @!P0 SYNCS.PHASECHK.TRANS64 P0, [R22+URZ+0x38820], R6 ;  /* 0x03882006160085a7 */ /* 0x000ea4000800007f */
[----:B--2---:R-:W-:Y:S05]  /*38800*/  @!P0 BRA `(.L_x_3314) ;  /* 0xfffffffc00f08947 */ /* 0x004fea000383ffff */
[----:B------:R-:W-:Y:S05]  /*38810*/  BRA `(.L_x_3708) ;  /* 0xffffff2400787947 */ /* 0x000fea000383ffff */
.L_x_3318:
[----:B0-----:R0:W2:Y:S02]  /*38820*/  SYNCS.PHASECHK.TRANS64.TRYWAIT P0, [R10+URZ+0x388a0], R9 ;  /* 0x0388a0090a0075a7 */ /* 0x0010a4000800017f */
[----:B--2---:R-:W-:Y:S05]  /*38830*/  @!P0 NANOSLEEP.SYNCS 0x989680 ;  /* 0x009896800000895d */ /* 0x004fea0003900000 */
[----:B------:R-:W2:Y:S02]  /*38840*/  @!P0 SYNCS.PHASECHK.TRANS64 P0, [R10+URZ+0x388a0], R9 ;  /* 0x0388a0090a0085a7 */ /* 0x000ea4000800007f */
[----:B--2---:R-:W-:Y:S05]  /*38850*/  @!P0 BRA `(.L_x_3318) ;  /* 0xfffffffc00f08947 */ /* 0x004fea000383ffff */
[----:B------:R-:W-:Y:S05]  /*38860*/  BRA `(.L_x_3709) ;  /* 0xffffff2400907947 */ /* 0x000fea000383ffff */
.L_x_3324:
[----:B-1----:R1:W2:Y:S02]  /*38870*/  SYNCS.PHASECHK.TRANS64.TRYWAIT P0, [R10+URZ+0x388c0], R9 ;  /* 0x0388c0090a0075a7 */ /* 0x0022a4000800017f */
[----:B--2---:R-:W-:Y:S05]  /*38880*/  @!P0 NANOSLEEP.SYNCS 0x989680 ;  /* 0x009896800000895d */ /* 0x004fea0003900000 */
[----:B------:R-:W2:Y:S02]  /*38890*/  @!P0 SYNCS.PHASECHK.TRANS64 P0, [R10+URZ+0x388c0], R9 ;  /* 0x0388c0090a0085a7 */ /* 0x000ea4000800007f */
[----:B--2---:R-:W-:Y:S05]  /*388a0*/  @!P0 BRA `(.L_x_3324) ;  /* 0xfffffffc00f08947 */ /* 0x004fea000383ffff */
[----:B------:R-:W-:Y:S05]  /*388b0*/  BRA `(.L_x_3710) ;  /* 0xffffff28004c7947 */ /* 0x000fea000383ffff */
.L_x_3332:
[----:B0-----:R0:W2:Y:S02]  /*388c0*/  SYNCS.PHASECHK.TRANS64.TRYWAIT P1, [R9+URZ+0x388a0], R8 ;  /* 0x0388a008090075a7 */ /* 0x0010a4000802017f */
[----:B--2---:R-:W-:Y:S05]  /*388d0*/  @!P1 NANOSLEEP.SYNCS 0x989680 ;  /* 0x009896800000995d */ /* 0x004fea0003900000 */
[----:B------:R-:W2:Y:S02]  /*388e0*/  @!P1 SYNCS.PHASECHK.TRANS64 P1, [R9+URZ+0x388a0], R8 ;  /* 0x0388a008090095a7 */ /* 0x000ea4000802007f */
[----:B--2---:R-:W-:Y:S05]  /*388f0*/  @!P1 BRA `(.L_x_3332) ;  /* 0xfffffffc00f09947 */ /* 0x004fea000383ffff */
[----:B------:R-:W-:Y:S05]  /*38900*/  BRA `(.L_x_3711) ;  /* 0xffffff2c00447947 */ /* 0x000fea000383ffff */
.L_x_3338:
[----:B-1----:R1:W2:Y:S02]  /*38910*/  SYNCS.PHASECHK.TRANS64.TRYWAIT P1, [R9+URZ+0x388c0], R8 ;  /* 0x0388c008090075a7 */ /* 0x0022a4000802017f */
[----:B--2---:R-:W-:Y:S05]  /*38920*/  @!P1 NANOSLEEP.SYNCS 0x989680 ;  /* 0x009896800000995d */ /* 0x004fea0003900000 */
[----:B------:R-:W2:Y:S02]  /*38930*/  @!P1 SYNCS.PHASECHK.TRANS64 P1, [R9+URZ+0x388c0], R8 ;  /* 0x0388c008090095a7 */ /* 0x000ea4000802007f */
[----:B--2---:R-:W-:Y:S05]  /*38940*/  @!P1 BRA `(.L_x_3338) ;  /* 0xfffffffc00f09947 */ /* 0x004fea000383ffff */
[----:B------:R-:W-:Y:S05]  /*38950*/  BRA `(.L_x_3712) ;  /* 0xffffff2c00fc7947 */ /* 0x000fea000383ffff */
.L_x_3356:
[----:B0-----:R-:W0:Y:S01]  /*38960*/  S2R R20, SR_TID.X ;  /* 0x0000000000147919 */ /* 0x001e220000002100 */
        /* <DEDUP_REMOVED lines=10> */
.L_x_3714:
[----:B------:R-:W-:Y:S05]  /*38a10*/  BSYNC B0 ;  /* 0x0000000000007941 */ /* 0x000fea0003800000 */
.L_x_3713:
[----:B------:R-:W-:Y:S05]  /*38a20*/  BRA `(.L_x_3715) ;  /* 0xffffff3c00fc7947 */ /* 0x000fea000383ffff */
.L_x_3359:
[----:B0-----:R0:W1:Y:S02]  /*38a30*/  SYNCS.PHASECHK.TRANS64.TRYWAIT P0, [R6+URZ+0x38880], R20 ;  /* 0x03888014060075a7 */ /* 0x001064000800017f */
[----:B-1----:R-:W-:Y:S05]  /*38a40*/  @!P0 NANOSLEEP.SYNCS 0x989680 ;  /* 0x009896800000895d */ /* 0x002fea0003900000 */
[----:B------:R-:W1:Y:S02]  /*38a50*/  @!P0 SYNCS.PHASECHK.TRANS64 P0, [R6+URZ+0x38880], R20 ;  /* 0x03888014060085a7 */ /* 0x000e64000800007f */
[----:B-1----:R-:W-:Y:S05]  /*38a60*/  @!P0 BRA `(.L_x_3359) ;  /* 0xfffffffc00f08947 */ /* 0x002fea000383ffff */
[----:B------:R-:W-:Y:S05]  /*38a70*/  BRA `(.L_x_3716) ;  /* 0xffffff4000187947 */ /* 0x000fea000383ffff */
.L_x_3360:
[----:B------:R-:W-:Y:S01]  /*38a80*/  BSSY B0, `(.L_x_3717) ;  /* 0x0000008000007945 */ /* 0x000fe20003800000 */
[----:B------:R-:W-:Y:S01]  /*38a90*/  IMAD.MOV.U32 R13, RZ, RZ, R8 ;  /* 0x000000ffff0d7224 */ /* 0x000fe200078e0008 */
[----:B------:R-:W-:Y:S01]  /*38aa0*/  MOV R15, 0xffffffff ;  /* 0xffffffff000f7802 */ /* 0x000fe20000000f00 */
[----:B------:R-:W-:Y:S02]  /*38ab0*/  IMAD.MOV.U32 R12, RZ, RZ, RZ ;  /* 0x000000ffff0c7224 */ /* 0x000fe400078e00ff */
[----:B-1----:R-:W-:-:S07]  /*38ac0*/  IMAD.MOV.U32 R11, RZ, RZ, 0x181f ;  /* 0x0000181fff0b7424 */ /* 0x002fce00078e00ff */
[----:B0-----:R-:W-:Y:S05]  /*38ad0*/  WARPSYNC.COLLECTIVE R15, `(.L_x_3718) ;  /* 0x000000000f087348 */ /* 0x001fea0003c00000 */
[----:B------:R1:W2:Y:S02]  /*38ae0*/  SHFL.IDX P6, R14, R13, R12, R11 ;  /* 0x0000000c0d0e7389 */ /* 0x0002a400000c000b */
[----:B012---:R-:W-:Y:S01]  /*38af0*/  ENDCOLLECTIVE ;  /* 0x000000000000791b */ /* 0x007fe20003800000 */
.L_x_3718:
[----:B------:R-:W-:Y:S05]  /*38b00*/  BSYNC B0 ;  /* 0x0000000000007941 */ /* 0x000fea0003800000 */
.L_x_3717:
[----:B------:R-:W-:Y:S01]  /*38b10*/  IMAD.MOV.U32 R13, RZ, RZ, R7 ;  /* 0x000000ffff0d7224 */ /* 0x000fe200078e0007 */
[----:B------:R-:W-:Y:S01]  /*38b20*/  MOV R15, 0xffffffff ;  /* 0xffffffff000f7802 */ /* 0x000fe20000000f00 */
[----:B------:R-:W-:Y:S01]  /*38b30*/  IMAD.MOV.U32 R12, RZ, RZ, RZ ;  /* 0x000000ffff0c7224 */ /* 0x000fe200078e00ff */
[----:B------:R-:W0:Y:S01]  /*38b40*/  LDC R25, c[0x0][0x2f4] ;  /* 0x0000bd00ff197b82 */ /* 0x000e220000000800 */
[----:B------:R-:W-:Y:S01]  /*38b50*/  IMAD.MOV.U32 R11, RZ, RZ, 0x181f ;  /* 0x0000181fff0b7424 */ /* 0x000fe200078e00ff */
[----:B------:R-:W-:Y:S01]  /*38b60*/  LOP3.LUT R21, R30, 0x80, RZ, 0xfc, !PT ;  /* 0x000000801e157812 */ /* 0x000fe200078efcff */
[----:B------:R-:W-:-:S07]  /*38b70*/  IMAD.MOV.U32 R3, RZ, RZ, R14 ;  /* 0x000000ffff037224 */ /* 0x000fce00078e000e */
[----:B0-----:R-:W-:Y:S05]  /*38b80*/  WARPSYNC.COLLECTIVE R15, `(.L_x_3719) ;  /* 0x000000000f087348 */ /* 0x001fea0003c00000 */
[----:B------:R1:W2:Y:S02]  /*38b90*/  SHFL.IDX P6, R14, R13, R12, R11 ;  /* 0x0000000c0d0e7389 */ /* 0x0002a400000c000b */
[----:B012---:R-:W-:Y:S01]  /*38ba0*/  ENDCOLLECTIVE ;  /* 0x000000000000791b */ /* 0x007fe20003800000 */
.L_x_3719:
[----:B------:R-:W-:Y:S02]  /*38bb0*/  IMAD.IADD R5, R22, 0x1, R5 ;  /* 0x0000000116057824 */ /* 0x000fe400078e0205 */
[----:B------:R-:W-:Y:S01]  /*38bc0*/  IMAD.MOV.U32 R13, RZ, RZ, R8 ;  /* 0x000000ffff0d7224 */ /* 0x000fe200078e0008 */
[----:B------:R-:W-:Y:S02]  /*38bd0*/  MOV R12, 0x1 ;  /* 0x00000001000c7802 */ /* 0x000fe40000000f00 */
[----:B------:R-:W-:-:S04]  /*38be0*/  ISETP.GE.AND P1, PT, R30, R25, PT ;  /* 0x000000191e00720c */ /* 0x000fc80003f26270 */
[----:B------:R-:W-:Y:S01]  /*38bf0*/  ISETP.LT.OR P2, PT, R27, 0x1, P1 ;  /* 0x000000011b00780c */ /* 0x000fe20000f41670 */
[----:B------:R-:W-:-:S12]  /*38c00*/  IMAD.MOV.U32 R2, RZ, RZ, R14 ;  /* 0x000000ffff027224 */ /* 0x000fd800078e000e */
[----:B------:R-:W-:Y:S05]  /*38c10*/  WARPSYNC.COLLECTIVE R15, `(.L_x_3720) ;  /* 0x000000000f087348 */ /* 0x000fea0003c00000 */
[----:B------:R0:W1:Y:S02]  /*38c20*/  SHFL.IDX P6, R14, R13, R12, R11 ;  /* 0x0000000c0d0e7389 */ /* 0x00006400000c000b */
[----:B01----:R-:W-:Y:S01]  /*38c30*/  ENDCOLLECTIVE ;  /* 0x000000000000791b */ /* 0x003fe20003800000 */
.L_x_3720:
[----:B------:R-:W-:-:S05]  /*38c40*/  IADD3 R2, P0, R30, R2, RZ ;  /* 0x000000021e027210 */ /* 0x000fca0007f1e0ff */
[----:B------:R-:W-:Y:S01]  /*38c50*/  IMAD.X R3, RZ, RZ, R3, P0 ;  /* 0x000000ffff037224 */ /* 0x000fe200000e0603 */
[----:B------:R-:W-:Y:S02]  /*38c60*/  ISETP.GE.AND P0, PT, R21, R25, PT ;  /* 0x000000191500720c */ /* 0x000fe40003f06270 */
[----:B------:R-:W5:Y:S01]  /*38c70*/  LDL.LU R21, [R1] ;  /* 0x0000000001157983 */ /* 0x000f620000300800 */
[C---:B------:R-:W-:Y:S01]  /*38c80*/  ISETP.GE.AND P3, PT, R27.reuse, 0x11, PT ;  /* 0x000000111b00780c */ /* 0x040fe20003f66270 */
[----:B------:R-:W-:Y:S02]  /*38c90*/  IMAD.MOV.U32 R13, RZ, RZ, R7 ;  /* 0x000000ffff0d7224 */ /* 0x000fe400078e0007 */
[----:B------:R-:W-:Y:S01]  /*38ca0*/  @!PT LDS RZ, [RZ] ;  /* 0x00000000fffff984 */ /* 0x000fe20000000800 */
[----:B------:R-:W-:Y:S01]  /*38cb0*/  @!PT LDS RZ, [RZ] ;  /* 0x00000000fffff984 */ /* 0x000fe20000000800 */
[----:B------:R-:W-:Y:S01]  /*38cc0*/  @!PT LDS RZ, [RZ] ;  /* 0x00000000fffff984 */ /* 0x000fe20000000800 */
[----:B------:R-:W-:Y:S01]  /*38cd0*/  LDGSTS.E.BYPASS.LTC128B.128 [R5+0x10400], desc[UR46][R2.64], !P2 ;  /* 0x1040000002057fae */ /* 0x000fe2000d101d6e */
[C---:B------:R-:W-:Y:S02]  /*38ce0*/  ISETP.LT.OR P2, PT, R27.reuse, 0x1, P0 ;  /* 0x000000011b00780c */ /* 0x040fe40000741670 */
[----:B------:R-:W-:-:S02]  /*38cf0*/  ISETP.GE.AND P5, PT, R27, 0x31, PT ;  /* 0x000000311b00780c */ /* 0x000fc40003fa6270 */
[----:B------:R-:W-:-:S09]  /*38d00*/  ISETP.GE.AND P4, PT, R27, 0x41, PT ;  /* 0x000000411b00780c */ /* 0x000fd20003f86270 */
[----:B------:R0:W-:Y:S02]  /*38d10*/  LDGSTS.E.BYPASS.LTC128B.128 [R5+0x14400], desc[UR46][R2.64+0x80], !P2 ;  /* 0x1440008002057fae */ /* 0x0001e4000d101d6e */
[----:B0-----:R-:W-:-:S07]  /*38d20*/  IMAD.MOV.U32 R3, RZ, RZ, R14 ;  /* 0x000000ffff037224 */ /* 0x001fce00078e000e */
[----:B-----5:R-:W-:Y:S05]  /*38d30*/  WARPSYNC.COLLECTIVE R15, `(.L_x_3721) ;  /* 0x000000000f087348 */ /* 0x020fea0003c00000 */
[----:B------:R0:W1:Y:S02]  /*38d40*/  SHFL.IDX P6, R14, R13, R12, R11 ;  /* 0x0000000c0d0e7389 */ /* 0x00006400000c000b */
[----:B01---5:R-:W-:Y:S01]  /*38d50*/  ENDCOLLECTIVE ;  /* 0x000000000000791b */ /* 0x023fe20003800000 */
.L_x_3721:
[----:B------:R-:W-:Y:S01]  /*38d60*/  MOV R13, R8 ;  /* 0x00000008000d7202 */ /* 0x000fe20000000f00 */
[----:B------:R-:W-:Y:S02]  /*38d70*/  IMAD.MOV.U32 R12, RZ, RZ, 0x2 ;  /* 0x00000002ff0c7424 */ /* 0x000fe400078e00ff */
[----:B------:R-:W-:-:S07]  /*38d80*/  IMAD.MOV.U32 R2, RZ, RZ, R14 ;  /* 0x000000ffff027224 */ /* 0x000fce00078e000e */
[----:B------:R-:W-:Y:S05]  /*38d90*/  WARPSYNC.COLLECTIVE R15, `(.L_x_3722) ;  /* 0x000000000f087348 */ /* 0x000fea0003c00000 */
[----:B------:R0:W1:Y:S02]  /*38da0*/  SHFL.IDX P6, R14, R13, R12, R11 ;  /* 0x0000000c0d0e7389 */ /* 0x00006400000c000b */
[----:B01----:R-:W-:Y:S01]  /*38db0*/  ENDCOLLECTIVE ;  /* 0x000000000000791b */ /* 0x003fe20003800000 */
.L_x_3722:
        /* <DEDUP_REMOVED lines=14> */
.L_x_3723:
[----:B------:R-:W-:Y:S02]  /*38ea0*/  IMAD.MOV.U32 R13, RZ, RZ, R8 ;  /* 0x000000ffff0d7224 */ /* 0x000fe400078e0008 */
[----:B------:R-:W-:Y:S02]  /*38eb0*/  IMAD.MOV.U32 R12, RZ, RZ, 0x3 ;  /* 0x00000003ff0c7424 */ /* 0x000fe400078e00ff */
[----:B------:R-:W-:-:S07]  /*38ec0*/  IMAD.MOV.U32 R2, RZ, RZ, R14 ;  /* 0x000000ffff027224 */ /* 0x000fce00078e000e */
[----:B------:R-:W-:Y:S05]  /*38ed0*/  WARPSYNC.COLLECTIVE R15, `(.L_x_3724) ;  /* 0x000000000f087348 */ /* 0x000fea0003c00000 */
[----:B------:R0:W1:Y:S02]  /*38ee0*/  SHFL.IDX P6, R14, R13, R12, R11 ;  /* 0x0000000c0d0e7389 */ /* 0x00006400000c000b */
[----:B01----:R-:W-:Y:S01]  /*38ef0*/  ENDCOLLECTIVE ;  /* 0x000000000000791b */ /* 0x003fe20003800000 */
.L_x_3724:
        /* <DEDUP_REMOVED lines=14> */
.L_x_3725:
[----:B------:R-:W-:Y:S02]  /*38fe0*/  IMAD.MOV.U32 R13, RZ, RZ, R8 ;  /* 0x000000ffff0d7224 */ /* 0x000fe400078e0008 */
[----:B------:R-:W-:Y:S01]  /*38ff0*/  IMAD.MOV.U32 R12, RZ, RZ, 0x4 ;  /* 0x00000004ff0c7424 */ /* 0x000fe200078e00ff */
[----:B------:R-:W-:-:S07]  /*39000*/  MOV R2, R14 ;  /* 0x0000000e00027202 */ /* 0x000fce0000000f00 */
[----:B------:R-:W-:Y:S05]  /*39010*/  WARPSYNC.COLLECTIVE R15, `(.L_x_3726) ;  /* 0x000000000f087348 */ /* 0x000fea0003c00000 */
[----:B------:R0:W1:Y:S02]  /*39020*/  SHFL.IDX P6, R14, R13, R12, R11 ;  /* 0x0000000c0d0e7389 */ /* 0x00006400000c000b */
[----:B01----:R-:W-:Y:S01]  /*39030*/  ENDCOLLECTIVE ;  /* 0x000000000000791b */ /* 0x003fe20003800000 */
.L_x_3726:
[----:B------:R-:W-:-:S05]  /*39040*/  IADD3 R2, P2, R30, R2, RZ ;  /* 0x000000021e027210 */ /* 0x000fca0007f5e0ff */
        /* <DEDUP_REMOVED lines=13> */
.L_x_3727:
[----:B------:R-:W-:Y:S02]  /*39120*/  IMAD.MOV.U32 R13, RZ, RZ, R8 ;  /* 0x000000ffff0d7224 */ /* 0x000fe400078e0008 */
[----:B------:R-:W-:Y:S02]  /*39130*/  IMAD.MOV.U32 R12, RZ, RZ, 0x5 ;  /* 0x00000005ff0c7424 */ /* 0x000fe400078e00ff */
[----:B------:R-:W-:-:S07]  /*39140*/  IMAD.MOV.U32 R2, RZ, RZ, R14 ;  /* 0x000000ffff027224 */ /* 0x000fce00078e000e */
[----:B------:R-:W-:Y:S05]  /*39150*/  WARPSYNC.COLLECTIVE R15, `(.L_x_3728) ;  /* 0x000000000f087348 */ /* 0x000fea0003c00000 */
[----:B------:R0:W1:Y:S02]  /*39160*/  SHFL.IDX P6, R14, R13, R12, R11 ;  /* 0x0000000c0d0e7389 */ /* 0x00006400000c000b */
[----:B01----:R-:W-:Y:S01]  /*39170*/  ENDCOLLECTIVE ;  /* 0x000000000000791b */ /* 0x003fe20003800000 */
.L_x_3728:
        /* <DEDUP_REMOVED lines=14> */
[----:B0-----:R-:W-:-:S07]  /*39260*/  MOV R3, R14 ;  /* 0x0000000e00037202 */ /* 0x001fce0000000f00 */
[----:B------:R-:W-:Y:S05]  /*39270*/  WARPSYNC.COLLECTIVE R15, `(.L_x_3729) ;  /* 0x000000000f087348 */ /* 0x000fea0003c00000 */
[----:B------:R0:W1:Y:S02]  /*39280*/  SHFL.IDX P6, R14, R13, R12, R11 ;  /* 0x0000000c0d0e7389 */ /* 0x00006400000c000b */
[----:B01----:R-:W-:Y:S01]  /*39290*/  ENDCOLLECTIVE ;  /* 0x000000000000791b */ /* 0x003fe20003800000 */
.L_x_3729:
[----:B------:R-:W-:Y:S01]  /*392a0*/  IMAD.MOV.U32 R13, RZ, RZ, R8 ;  /* 0x000000ffff0d7224 */ /* 0x000fe200078e0008 */
[----:B------:R-:W-:Y:S01]  /*392b0*/  MOV R12, 0x6 ;  /* 0x00000006000c7802 */ /* 0x000fe20000000f00 */
[----:B------:R-:W-:-:S07]  /*392c0*/  IMAD.MOV.U32 R2, RZ, RZ, R14 ;  /* 0x000000ffff027224 */ /* 0x000fce00078e000e */
[----:B------:R-:W-:Y:S05]  /*392d0*/  WARPSYNC.COLLECTIVE R15, `(.L_x_3730) ;  /* 0x000000000f087348 */ /* 0x000fea0003c00000 */
[----:B------:R0:W1:Y:S02]  /*392e0*/  SHFL.IDX P6, R14, R13, R12, R11 ;  /* 0x0000000c0d0e7389 */ /* 0x00006400000c000b */
[----:B01----:R-:W-:Y:S01]  /*392f0*/  ENDCOLLECTIVE ;  /* 0x000000000000791b */ /* 0x003fe20003800000 */
.L_x_3730:
        /* <DEDUP_REMOVED lines=14> */
.L_x_3731:
[----:B------:R-:W-:Y:S01]  /*393e0*/  MOV R13, R8 ;  /* 0x00000008000d7202 */ /* 0x000fe20000000f00 */
[----:B------:R-:W-:Y:S02]  /*393f0*/  IMAD.MOV.U32 R12, RZ, RZ, 0x7 ;  /* 0x00000007ff0c7424 */ /* 0x000fe400078e00ff */
[----:B------:R-:W-:-:S07]  /*39400*/  IMAD.MOV.U32 R2, RZ, RZ, R14 ;  /* 0x000000ffff027224 */ /* 0x000fce00078e000e */
[----:B------:R-:W-:Y:S05]  /*39410*/  WARPSYNC.COLLECTIVE R15, `(.L_x_3732) ;  /* 0x000000000f087348 */ /* 0x000fea0003c00000 */
[----:B------:R0:W1:Y:S02]  /*39420*/  SHFL.IDX P6, R14, R13, R12, R11 ;  /* 0x0000000c0d0e7389 */ /* 0x00006400000c000b */
[----:B01----:R-:W-:Y:S01]  /*39430*/  ENDCOLLECTIVE ;  /* 0x000000000000791b */ /* 0x003fe20003800000 */
.L_x_3732:
        /* <DEDUP_REMOVED lines=13> */
.L_x_3733:
        /* <DEDUP_REMOVED lines=13> */
.L_x_3365:
[----:B---3--:R3:W4:Y:S02]  /*395e0*/  SYNCS.PHASECHK.TRANS64.TRYWAIT P0, [R6+URZ+0x38840], R20 ;  /* 0x03884014060075a7 */ /* 0x008724000800017f */
[----:B----4-:R-:W-:Y:S05]  /*395f0*/  @!P0 NANOSLEEP.SYNCS 0x989680 ;  /* 0x009896800000895d */ /* 0x010fea0003900000 */
[----:B------:R-:W4:Y:S02]  /*39600*/  @!P0 SYNCS.PHASECHK.TRANS64 P0, [R6+URZ+0x38840], R20 ;  /* 0x03884014060085a7 */ /* 0x000f24000800007f */
[----:B----4-:R-:W-:Y:S05]  /*39610*/  @!P0 BRA `(.L_x_3365) ;  /* 0xfffffffc00f08947 */ /* 0x010fea000383ffff */
[----:B------:R-:W-:Y:S05]  /*39620*/  BRA `(.L_x_3735) ;  /* 0xffffff3c00447947 */ /* 0x000fea000383ffff */
.L_x_3366:
[----:B------:R-:W-:Y:S01]  /*39630*/  BSSY B0, `(.L_x_3736) ;  /* 0x0000008000007945 */ /* 0x000fe20003800000 */
[----:B------:R-:W-:Y:S01]  /*39640*/  MOV R13, R0 ;  /* 0x00000000000d7202 */ /* 0x000fe20000000f00 */
[----:B------:R-:W-:Y:S02]  /*39650*/  IMAD.MOV.U32 R12, RZ, RZ, RZ ;  /* 0x000000ffff0c7224 */ /* 0x000fe400078e00ff */
[----:B------:R-:W-:Y:S02]  /*39660*/  IMAD.MOV.U32 R11, RZ, RZ, 0x181f ;  /* 0x0000181fff0b7424 */ /* 0x000fe400078e00ff */
[----:B------:R-:W-:-:S07]  /*39670*/  IMAD.MOV.U32 R15, RZ, RZ, -0x1 ;  /* 0xffffffffff0f7424 */ /* 0x000fce00078e00ff */
[----:B--23-5:R-:W-:Y:S05]  /*39680*/  WARPSYNC.COLLECTIVE R15, `(.L_x_3737) ;  /* 0x000000000f087348 */ /* 0x02cfea0003c00000 */
[----:B------:R0:W1:Y:S02]  /*39690*/  SHFL.IDX P6, R14, R13, R12, R11 ;  /* 0x0000000c0d0e7389 */ /* 0x00006400000c000b */
[----:B0123-5:R-:W-:Y:S01]  /*396a0*/  ENDCOLLECTIVE ;  /* 0x000000000000791b */ /* 0x02ffe20003800000 */
.L_x_3737:
[----:B------:R-:W-:Y:S05]  /*396b0*/  BSYNC B0 ;  /* 0x0000000000007941 */ /* 0x000fea0003800000 */
.L_x_3736:
        /* <DEDUP_REMOVED lines=8> */
.L_x_3738:
        /* <DEDUP_REMOVED lines=18> */
.L_x_3739:
[----:B------:R-:W-:Y:S02]  /*39860*/  IMAD.MOV.U32 R13, RZ, RZ, R4 ;  /* 0x000000ffff0d7224 */ /* 0x000fe400078e0004 */
[----:B------:R-:W-:-:S07]  /*39870*/  IMAD.MOV.U32 R2, RZ, RZ, R14 ;  /* 0x000000ffff027224 */ /* 0x000fce00078e000e */
[----:B------:R-:W-:Y:S05]  /*39880*/  WARPSYNC.COLLECTIVE R15, `(.L_x_3740) ;  /* 0x000000000f087348 */ /* 0x000fea0003c00000 */
[----:B------:R0:W1:Y:S02]  /*39890*/  SHFL.IDX P6, R14, R13, R12, R11 ;  /* 0x0000000c0d0e7389 */ /* 0x00006400000c000b */
[----:B01----:R-:W-:Y:S01]  /*398a0*/  ENDCOLLECTIVE ;  /* 0x000000000000791b */ /* 0x003fe20003800000 */
.L_x_3740:
[----:B------:R-:W-:Y:S02]  /*398b0*/  IMAD.MOV.U32 R13, RZ, RZ, R0 ;  /* 0x000000ffff0d7224 */ /* 0x000fe400078e0000 */
[----:B------:R-:W-:Y:S01]  /*398c0*/  IMAD.MOV.U32 R12, RZ, RZ, 0x2 ;  /* 0x00000002ff0c7424 */ /* 0x000fe200078e00ff */
[----:B------:R-:W-:Y:S02]  /*398d0*/  LOP3.LUT P6, RZ, R21, 0x10, RZ, 0xc0, !PT ;  /* 0x0000001015ff7812 */ /* 0x000fe400078cc0ff */
[----:B------:R-:W-:-:S11]  /*398e0*/  MOV R3, R14 ;  /* 0x0000000e00037202 */ /* 0x000fd60000000f00 */
        /* <DEDUP_REMOVED lines=14> */
.L_x_3741:
[----:B------:R-:W-:Y:S01]  /*399d0*/  MOV R13, R4 ;  /* 0x00000004000d7202 */ /* 0x000fe20000000f00 */
[----:B------:R-:W-:-:S07]  /*399e0*/  IMAD.MOV.U32 R2, RZ, RZ, R14 ;  /* 0x000000ffff027224 */ /* 0x000fce00078e000e */
[----:B------:R-:W-:Y:S05]  /*399f0*/  WARPSYNC.COLLECTIVE R15, `(.L_x_3742) ;  /* 0x000000000f087348 */ /* 0x000fea0003c00000 */
[----:B------:R0:W1:Y:S02]  /*39a00*/  SHFL.IDX P6, R14, R13, R12, R11 ;  /* 0x0000000c0d0e7389 */ /* 0x00006400000c000b */
[----:B01----:R-:W-:Y:S01]  /*39a10*/  ENDCOLLECTIVE ;  /* 0x000000000000791b */ /* 0x003fe20003800000 */
.L_x_3742:
        /* <DEDUP_REMOVED lines=18> */
.L_x_3743:
[----:B------:R-:W-:Y:S01]  /*39b40*/  IMAD.MOV.U32 R13, RZ, RZ, R4 ;  /* 0x000000ffff0d7224 */ /* 0x000fe200078e0004 */
[----:B------:R-:W-:-:S07]  /*39b50*/  MOV R2, R14 ;  /* 0x0000000e00027202 */ /* 0x000fce0000000f00 */
[----:B------:R-:W-:Y:S05]  /*39b60*/  WARPSYNC.COLLECTIVE R15, `(.L_x_3744) ;  /* 0x000000000f087348 */ /* 0x000fea0003c00000 */
[----:B------:R0:W1:Y:S02]  /*39b70*/  SHFL.IDX P6, R14, R13, R12, R11 ;  /* 0x0000000c0d0e7389 */ /* 0x00006400000c000b */
[----:B01----:R-:W-:Y:S01]  /*39b80*/  ENDCOLLECTIVE ;  /* 0x000000000000791b */ /* 0x003fe20003800000 */
.L_x_3744:
[----:B------:R-:W-:Y:S01]  /*39b90*/  IMAD.MOV.U32 R13, RZ, RZ, R0 ;  /* 0x000000ffff0d7224 */ /* 0x000fe200078e0000 */
[----:B------:R-:W-:Y:S01]  /*39ba0*/  MOV R12, 0x4 ;  /* 0x00000004000c7802 */ /* 0x000fe20000000f00 */
        /* <DEDUP_REMOVED lines=14> */
.L_x_3745:
        /* <DEDUP_REMOVED lines=10> */
.L_x_3746:
[----:B------:R-:W-:Y:S01]  /*39d30*/  MOV R13, R0 ;  /* 0x00000000000d7202 */ /* 0x000fe20000000f00 */
[----:B------:R-:W-:Y:S02]  /*39d40*/  IMAD.MOV.U32 R12, RZ, RZ, 0x5 ;  /* 0x00000005ff0c7424 */ /* 0x000fe400078e00ff */
[----:B------:R-:W-:-:S07]  /*39d50*/  IMAD.MOV.U32 R3, RZ, RZ, R14 ;  /* 0x000000ffff037224 */ /* 0x000fce00078e000e */
[----:B------:R-:W-:Y:S05]  /*39d60*/  WARPSYNC.COLLECTIVE R15, `(.L_x_3747) ;  /* 0x000000000f087348 */ /* 0x000fea0003c00000 */
[----:B------:R0:W1:Y:S02]  /*39d70*/  SHFL.IDX P6, R14, R13, R12, R11 ;  /* 0x0000000c0d0e7389 */ /* 0x00006400000c000b */
[----:B01----:R-:W-:Y:S01]  /*39d80*/  ENDCOLLECTIVE ;  /* 0x000000000000791b */ /* 0x003fe20003800000 */
.L_x_3747:
        /* <DEDUP_REMOVED lines=15> */
.L_x_3748:
[----:B------:R-:W-:Y:S02]  /*39e80*/  IMAD.MOV.U32 R13, RZ, RZ, R0 ;  /* 0x000000ffff0d7224 */ /* 0x000fe400078e0000 */
[----:B------:R-:W-:Y:S02]  /*39e90*/  IMAD.MOV.U32 R12, RZ, RZ, 0x6 ;  /* 0x00000006ff0c7424 */ /* 0x000fe400078e00ff */
[----:B------:R-:W-:-:S07]  /*39ea0*/  IMAD.MOV.U32 R3, RZ, RZ, R14 ;  /* 0x000000ffff037224 */ /* 0x000fce00078e000e */
[----:B------:R-:W-:Y:S05]  /*39eb0*/  WARPSYNC.COLLECTIVE R15, `(.L_x_3749) ;  /* 0x000000000f087348 */ /* 0x000fea0003c00000 */
[----:B------:R0:W1:Y:S02]  /*39ec0*/  SHFL.IDX P6, R14, R13, R12, R11 ;  /* 0x0000000c0d0e7389 */ /* 0x00006400000c000b */
[----:B01----:R-:W-:Y:S01]  /*39ed0*/  ENDCOLLECTIVE ;  /* 0x000000000000791b */ /* 0x003fe20003800000 */
.L_x_3749:
[----:B------:R-:W-:-:S04]  /*39ee0*/  @P3 IADD3 R3, P0, R30, R3, RZ ;  /* 0x000000031e033210 */ /* 0x000fc80007f1e0ff */
[----:B------:R-:W-:-:S04]  /*39ef0*/  @P3 IADD3.X R2, RZ, R2, RZ, P0, !PT ;  /* 0x00000002ff023210 */ /* 0x000fc800007fe4ff */
        /* <DEDUP_REMOVED lines=13> */
.L_x_3750:
[----:B------:R-:W-:Y:S02]  /*39fd0*/  IMAD.MOV.U32 R13, RZ, RZ, R0 ;  /* 0x000000ffff0d7224 */ /* 0x000fe400078e0000 */
[----:B------:R-:W-:Y:S01]  /*39fe0*/  IMAD.MOV.U32 R12, RZ, RZ, 0x7 ;  /* 0x00000007ff0c7424 */ /* 0x000fe200078e00ff */
[----:B------:R-:W-:-:S07]  /*39ff0*/  MOV R3, R14 ;  /* 0x0000000e00037202 */ /* 0x000fce0000000f00 */
[----:B------:R-:W-:Y:S05]  /*3a000*/  WARPSYNC.COLLECTIVE R15, `(.L_x_3751) ;  /* 0x000000000f087348 */ /* 0x000fea0003c00000 */
[----:B------:R0:W1:Y:S02]  /*3a010*/  SHFL.IDX P6, R14, R13, R12, R11 ;  /* 0x0000000c0d0e7389 */ /* 0x00006400000c000b */
[----:B01----:R-:W-:Y:S01]  /*3a020*/  ENDCOLLECTIVE ;  /* 0x000000000000791b */ /* 0x003fe20003800000 */
.L_x_3751:
[----:B------:R-:W-:-:S05]  /*3a030*/  @P2 IADD3 R3, P0, R30, R3, RZ ;  /* 0x000000031e032210 */ /* 0x000fca0007f1e0ff */
[----:B------:R-:W-:-:S05]  /*3a040*/  @P2 IMAD.X R2, RZ, RZ, R2, P0 ;  /* 0x000000ffff022224 */ /* 0x000fca00000e0602 */
[----:B------:R-:W-:Y:S02]  /*3a050*/  @P2 LOP3.LUT R3, R3, R2, RZ, 0x3c, !PT ;  /* 0x0000000203032212 */ /* 0x000fe400078e3cff */
[----:B------:R-:W-:Y:S02]  /*3a060*/  MOV R13, R4 ;  /* 0x00000004000d7202 */ /* 0x000fe40000000f00 */
[----:B------:R-:W-:-:S04]  /*3a070*/  @P2 LOP3.LUT R2, R3, R2, RZ, 0x3c, !PT ;  /* 0x0000000203022212 */ /* 0x000fc800078e3cff */
[----:B------:R-:W-:Y:S01]  /*3a080*/  @P2 LOP3.LUT R3, R3, R2, RZ, 0x3c, !PT ;  /* 0x0000000203032212 */ /* 0x000fe200078e3cff */
[----:B------:R-:W-:-:S04]  /*3a090*/  IMAD.MOV.U32 R0, RZ, RZ, R14 ;  /* 0x000000ffff007224 */ /* 0x000fc800078e000e */
[----:B------:R-:W-:Y:S01]  /*3a0a0*/  @!PT LDS RZ, [RZ] ;  /* 0x00000000fffff984 */ /* 0x000fe20000000800 */
[----:B------:R-:W-:Y:S01]  /*3a0b0*/  @!PT LDS RZ, [RZ] ;  /* 0x00000000fffff984 */ /* 0x000fe20000000800 */
[----:B------:R-:W-:Y:S01]  /*3a0c0*/  @!PT LDS RZ, [RZ] ;  /* 0x00000000fffff984 */ /* 0x000fe20000000800 */
[----:B------:R0:W-:Y:S03]  /*3a0d0*/  @P2 LDGSTS.E.BYPASS.LTC128B.128 [R5+0x2b400], desc[UR46][R2.64], !P5 ;  /* 0x2b40000002052fae */ /* 0x0001e6000e901d6e */
[----:B0-----:R-:W-:Y:S05]  /*3a0e0*/  WARPSYNC.COLLECTIVE R15, `(.L_x_3752) ;  /* 0x000000000f087348 */ /* 0x001fea0003c00000 */
[----:B------:R1:W2:Y:S02]  /*3a0f0*/  SHFL.IDX P6, R14, R13, R12, R11 ;  /* 0x0000000c0d0e7389 */ /* 0x0002a400000c000b */
[----:B012---:R-:W-:Y:S01]  /*3a100*/  ENDCOLLECTIVE ;  /* 0x000000000000791b */ /* 0x007fe20003800000 */
.L_x_3752:
[----:B------:R-:W-:Y:S01]  /*3a110*/  @!PT LDS RZ, [RZ] ;  /* 0x00000000fffff984 */ /* 0x000fe20000000800 */
[----:B------:R-:W-:Y:S01]  /*3a120*/  @!PT LDS RZ, [RZ] ;  /* 0x00000000fffff984 */ /* 0x000fe20000000800 */
[----:B------:R-:W-:Y:S01]  /*3a130*/  @!PT LDS RZ, [RZ] ;  /* 0x00000000fffff984 */ /* 0x000fe20000000800 */
[----:B------:R1:W-:Y:S01]  /*3a140*/  @P2 LDGSTS.E.BYPASS.LTC128B.128 [R5+0x2f400], desc[UR46][R2.64+0x80], !P1 ;  /* 0x2f40008002052fae */ /* 0x0003e2000c901d6e */
[----:B------:R-:W-:Y:S01]  /*3a150*/  IMAD.MOV.U32 R4, RZ, RZ, R14 ;  /* 0x000000ffff047224 */ /* 0x000fe200078e000e */
[----:B------:R-:W-:Y:S06]  /*3a160*/  BRA `(.L_x_3753) ;  /* 0xffffff3800107947 */ /* 0x000fec000383ffff */
.L_x_3371:
[----:B------:R-:W-:Y:S01]  /*3a170*/  IMAD.MOV.U32 R13, RZ, RZ, R4 ;  /* 0x000000ffff0d7224 */ /* 0x000fe200078e0004 */
[----:B------:R-:W-:Y:S01]  /*3a180*/  MOV R15, 0xffffffff ;  /* 0xffffffff000f7802 */ /* 0x000fe20000000f00 */
[----:B------:R-:W-:Y:S02]  /*3a190*/  IMAD.MOV.U32 R12, RZ, RZ, RZ ;  /* 0x000000ffff0c7224 */ /* 0x000fe400078e00ff */
[----:B------:R-:W-:Y:S02]  /*3a1a0*/  IMAD.MOV.U32 R11, RZ, RZ, 0x181f ;  /* 0x0000181fff0b7424 */ /* 0x000fe400078e00ff */
[----:B-----5:R-:W-:Y:S02]  /*3a1b0*/  IMAD R5, R20, R7, RZ ;  /* 0x0000000714057224 */ /* 0x020fe400078e02ff */
[----:B------:R-:W-:-:S07]  /*3a1c0*/  IMAD R17, R17, 0x80, R9 ;  /* 0x0000008011117824 */ /* 0x000fce00078e0209 */
[----:B------:R-:W-:Y:S05]  /*3a1d0*/  WARPSYNC.COLLECTIVE R15, `(.L_x_3754) ;  /* 0x000000000f087348 */ /* 0x000fea0003c00000 */
[----:B------:R0:W1:Y:S02]  /*3a1e0*/  SHFL.IDX P6, R14, R13, R12, R11 ;  /* 0x0000000c0d0e7389 */ /* 0x00006400000c000b */
[----:B01----:R-:W-:Y:S01]  /*3a1f0*/  ENDCOLLECTIVE ;  /* 0x000000000000791b */ /* 0x003fe20003800000 */
.L_x_3754:
[----:B------:R-:W-:Y:S01]  /*3a200*/  ISETP.GE.AND P3, PT, R17, R5, PT ;  /* 0x000000051100720c */ /* 0x000fe20003f66270 */
[----:B------:R-:W-:Y:S02]  /*3a210*/  IMAD.MOV.U32 R13, RZ, RZ, R0 ;  /* 0x000000ffff0d7224 */ /* 0x000fe400078e0000 */
[----:B------:R-:W-:-:S10]  /*3a220*/  IMAD.MOV.U32 R2, RZ, RZ, R14 ;  /* 0x000000ffff027224 */ /* 0x000fd400078e000e */
[----:B------:R-:W-:Y:S05]  /*3a230*/  WARPSYNC.COLLECTIVE R15, `(.L_x_3755) ;  /* 0x000000000f087348 */ /* 0x000fea0003c00000 */
[----:B------:R0:W1:Y:S02]  /*3a240*/  SHFL.IDX P6, R14, R13, R12, R11 ;  /* 0x0000000c0d0e7389 */ /* 0x00006400000c000b */
[----:B01----:R-:W-:Y:S01]  /*3a250*/  ENDCOLLECTIVE ;  /* 0x000000000000791b */ /* 0x003fe20003800000 */
.L_x_3755:
[----:B------:R-:W-:Y:S02]  /*3a260*/  IMAD.MOV.U32 R13, RZ, RZ, R4 ;  /* 0x000000ffff0d7224 */ /* 0x000fe400078e0004 */
[----:B------:R-:W-:Y:S02]  /*3a270*/  IMAD.MOV.U32 R12, RZ, RZ, 0x1 ;  /* 0x00000001ff0c7424 */ /* 0x000fe400078e00ff */
[----:B------:R-:W-:-:S07]  /*3a280*/  IMAD.MOV.U32 R3, RZ, RZ, R14 ;  /* 0x000000ffff037224 */ /* 0x000fce00078e000e */
[----:B------:R-:W-:Y:S05]  /*3a290*/  WARPSYNC.COLLECTIVE R15, `(.L_x_3756) ;  /* 0x000000000f087348 */ /* 0x000fea0003c00000 */
[----:B------:R0:W1:Y:S02]  /*3a2a0*/  SHFL.IDX P6, R14, R13, R12, R11 ;  /* 0x0000000c0d0e7389 */ /* 0x00006400000c000b */
[----:B01----:R-:W-:Y:S01]  /*3a2b0*/  ENDCOLLECTIVE ;  /* 0x000000000000791b */ /* 0x003fe20003800000 */
.L_x_3756:
        /* <DEDUP_REMOVED lines=15> */
.L_x_3757:
[----:B------:R-:W-:Y:S02]  /*3a3b0*/  IMAD.MOV.U32 R13, RZ, RZ, R4 ;  /* 0x000000ffff0d7224 */ /* 0x000fe400078e0004 */
[----:B------:R-:W-:Y:S01]  /*3a3c0*/  IMAD.MOV.U32 R12, RZ, RZ, 0x2 ;  /* 0x00000002ff0c7424 */ /* 0x000fe200078e00ff */
[----:B------:R-:W-:-:S13]  /*3a3d0*/  @!P3 IADD3 R6, P2, R30, R14, RZ ;  /* 0x0000000e1e06b210 */ /* 0x000fda0007f5e0ff */
[----:B------:R-:W-:Y:S05]  /*3a3e0*/  WARPSYNC.COLLECTIVE R15, `(.L_x_3758) ;  /* 0x000000000f087348 */ /* 0x000fea0003c00000 */
[----:B------:R0:W1:Y:S02]  /*3a3f0*/  SHFL.IDX P6, R14, R13, R12, R11 ;  /* 0x0000000c0d0e7389 */ /* 0x00006400000c000b */
[----:B01----:R-:W-:Y:S01]  /*3a400*/  ENDCOLLECTIVE ;  /* 0x000000000000791b */ /* 0x003fe20003800000 */
.L_x_3758:
[----:B------:R-:W-:Y:S02]  /*3a410*/  @!P3 IMAD.X R7, RZ, RZ, R2, P2 ;  /* 0x000000ffff07b224 */ /* 0x000fe400010e0602 */
[----:B------:R-:W-:Y:S01]  /*3a420*/  @!P3 IMAD.MOV.U32 R2, RZ, RZ, R6 ;  /* 0x000000ffff02b224 */ /* 0x000fe200078e0006 */
[----:B------:R-:W-:Y:S01]  /*3a430*/  IADD3 R6, R17, 0x20, RZ ;  /* 0x0000002011067810 */ /* 0x000fe20007ffe0ff */
        /* <DEDUP_REMOVED lines=12> */
.L_x_3759:
[----:B------:R-:W-:Y:S01]  /*3a500*/  IMAD.MOV.U32 R13, RZ, RZ, R4 ;  /* 0x000000ffff0d7224 */ /* 0x000fe200078e0004 */
[----:B------:R-:W-:Y:S02]  /*3a510*/  MOV R12, 0x3 ;  /* 0x00000003000c7802 */ /* 0x000fe40000000f00 */
[----:B------:R-:W-:-:S13]  /*3a520*/  @!P3 IADD3 R6, P2, R30, R14, RZ ;  /* 0x0000000e1e06b210 */ /* 0x000fda0007f5e0ff */
[----:B------:R-:W-:Y:S05]  /*3a530*/  WARPSYNC.COLLECTIVE R15, `(.L_x_3760) ;  /* 0x000000000f087348 */ /* 0x000fea0003c00000 */
[----:B------:R0:W1:Y:S02]  /*3a540*/  SHFL.IDX P6, R14, R13, R12, R11 ;  /* 0x0000000c0d0e7389 */ /* 0x00006400000c000b */
[----:B01----:R-:W-:Y:S01]  /*3a550*/  ENDCOLLECTIVE ;  /* 0x000000000000791b */ /* 0x003fe20003800000 */
.L_x_3760:
[----:B------:R-:W-:Y:S01]  /*3a560*/  @!P3 IADD3.X R7, RZ, R2, RZ, P2, !PT ;  /* 0x00000002ff07b210 */ /* 0x000fe200017fe4ff */
[----:B------:R-:W-:Y:S02]  /*3a570*/  @!P3 IMAD.MOV.U32 R2, RZ, RZ, R6 ;  /* 0x000000ffff02b224 */ /* 0x000fe400078e0006 */
        /* <DEDUP_REMOVED lines=13> */
.L_x_3761:
[----:B------:R-:W-:Y:S02]  /*3a650*/  IMAD.MOV.U32 R13, RZ, RZ, R4 ;  /* 0x000000ffff0d7224 */ /* 0x000fe400078e0004 */
[----:B------:R-:W-:Y:S01]  /*3a660*/  IMAD.MOV.U32 R12, RZ, RZ, 0x4 ;  /* 0x00000004ff0c7424 */ /* 0x000fe200078e00ff */
[----:B------:R-:W-:-:S13]  /*3a670*/  @!P3 IADD3 R6, P2, R30, R14, RZ ;  /* 0x0000000e1e06b210 */ /* 0x000fda0007f5e0ff */
[----:B------:R-:W-:Y:S05]  /*3a680*/  WARPSYNC.COLLECTIVE R15, `(.L_x_3762) ;  /* 0x000000000f087348 */ /* 0x000fea0003c00000 */
[----:B------:R0:W1:Y:S02]  /*3a690*/  SHFL.IDX P6, R14, R13, R12, R11 ;  /* 0x0000000c0d0e7389 */ /* 0x00006400000c000b */
[----:B01----:R-:W-:Y:S01]  /*3a6a0*/  ENDCOLLECTIVE ;  /* 0x000000000000791b */ /* 0x003fe20003800000 */
.L_x_3762:
[----:B------:R-:W-:Y:S02]  /*3a6b0*/  @!P3 IMAD.X R7, RZ, RZ, R2, P2 ;  /* 0x000000ffff07b224 */ /* 0x000fe400010e0602 */
[----:B------:R-:W-:Y:S02]  /*3a6c0*/  @!P3 IMAD.MOV.U32 R2, RZ, RZ, R6 ;  /* 0x000000ffff02b224 */ /* 0x000fe400078e0006 */
[----:B------:R-:W-:Y:S01]  /*3a6d0*/  VIADD R6, R17, 0x40 ;  /* 0x0000004011067836 */ /* 0x000fe20000000000 */
[----:B------:R-:W-:-:S05]  /*3a6e0*/  @!P3 MOV R3, R7 ;  /* 0x000000070003b202 */ /* 0x000fca0000000f00 */
        /* <DEDUP_REMOVED lines=11> */
.L_x_3763:
[----:B------:R-:W-:Y:S01]  /*3a7a0*/  MOV R13, R4 ;  /* 0x00000004000d7202 */ /* 0x000fe20000000f00 */
[----:B------:R-:W-:Y:S01]  /*3a7b0*/  IMAD.MOV.U32 R12, RZ, RZ, 0x5 ;  /* 0x00000005ff0c7424 */ /* 0x000fe200078e00ff */
[----:B------:R-:W-:-:S13]  /*3a7c0*/  @!P3 IADD3 R6, P2, R30, R14, RZ ;  /* 0x0000000e1e06b210 */ /* 0x000fda0007f5e0ff */
[----:B------:R-:W-:Y:S05]  /*3a7d0*/  WARPSYNC.COLLECTIVE R15, `(.L_x_3764) ;  /* 0x000000000f087348 */ /* 0x000fea0003c00000 */
[----:B------:R0:W1:Y:S02]  /*3a7e0*/  SHFL.IDX P6, R14, R13, R12, R11 ;  /* 0x0000000c0d0e7389 */ /* 0x00006400000c000b */
[----:B01----:R-:W-:Y:S01]  /*3a7f0*/  ENDCOLLECTIVE ;  /* 0x000000000000791b */ /* 0x003fe20003800000 */
.L_x_3764:
        /* <DEDUP_REMOVED lines=15> */
.L_x_3765:
[----:B------:R-:W-:Y:S02]  /*3a8f0*/  IMAD.MOV.U32 R13, RZ, RZ, R4 ;  /* 0x000000ffff0d7224 */ /* 0x000fe400078e0004 */
[----:B------:R-:W-:Y:S01]  /*3a900*/  IMAD.MOV.U32 R12, RZ, RZ, 0x6 ;  /* 0x00000006ff0c7424 */ /* 0x000fe200078e00ff */
[----:B------:R-:W-:-:S13]  /*3a910*/  @!P3 IADD3 R6, P2, R30, R14, RZ ;  /* 0x0000000e1e06b210 */ /* 0x000fda0007f5e0ff */
[----:B------:R-:W-:Y:S05]  /*3a920*/  WARPSYNC.COLLECTIVE R15, `(.L_x_3766) ;  /* 0x000000000f087348 */ /* 0x000fea0003c00000 */
[----:B------:R0:W1:Y:S02]  /*3a930*/  SHFL.IDX P6, R14, R13, R12, R11 ;  /* 0x0000000c0d0e7389 */ /* 0x00006400000c000b */
[----:B01----:R-:W-:Y:S01]  /*3a940*/  ENDCOLLECTIVE ;  /* 0x000000000000791b */ /* 0x003fe20003800000 */
.L_x_3766:
        /* <DEDUP_REMOVED lines=15> */
.L_x_3767:
[----:B------:R-:W-:Y:S02]  /*3aa40*/  IMAD.MOV.U32 R13, RZ, RZ, R4 ;  /* 0x000000ffff0d7224 */ /* 0x000fe400078e0004 */
[----:B------:R-:W-:Y:S02]  /*3aa50*/  IMAD.MOV.U32 R12, RZ, RZ, 0x7 ;  /* 0x00000007ff0c7424 */ /* 0x000fe400078e00ff */
[----:B------:R-:W-:-:S07]  /*3aa60*/  IMAD.MOV.U32 R3, RZ, RZ, R14 ;  /* 0x000000ffff037224 */ /* 0x000fce00078e000e */
[----:B------:R-:W-:Y:S05]  /*3aa70*/  WARPSYNC.COLLECTIVE R15, `(.L_x_3768) ;  /* 0x000000000f087348 */ /* 0x000fea0003c00000 */
[----:B------:R0:W1:Y:S02]  /*3aa80*/  SHFL.IDX P6, R14, R13, R12, R11 ;  /* 0x0000000c0d0e7389 */ /* 0x00006400000c000b */
[----:B01----:R-:W-:Y:S01]  /*3aa90*/  ENDCOLLECTIVE ;  /* 0x000000000000791b */ /* 0x003fe20003800000 */
.L_x_3768:
[----:B------:R-:W-:-:S05]  /*3aaa0*/  @!P3 IADD3 R6, P2, R30, R3, RZ ;  /* 0x000000031e06b210 */ /* 0x000fca0007f5e0ff */
[----:B------:R-:W-:Y:S02]  /*3aab0*/  @!P3 IMAD.X R7, RZ, RZ, R2, P2 ;  /* 0x000000ffff07b224 */ /* 0x000fe400010e0602 */
[----:B------:R-:W-:-:S03]  /*3aac0*/  @!P3 IMAD.MOV.U32 R2, RZ, RZ, R6 ;  /* 0x000000ffff02b224 */ /* 0x000fc600078e0006 */
[----:B------:R-:W-:Y:S01]  /*3aad0*/  @!P3 MOV R3, R7 ;  /* 0x000000070003b202 */ /* 0x000fe20000000f00 */
[----:B------:R-:W-:-:S04]  /*3aae0*/  IMAD.MOV.U32 R13, RZ, RZ, R0 ;  /* 0x000000ffff0d7224 */ /* 0x000fc800078e0000 */
        /* <DEDUP_REMOVED lines=9> */
.L_x_3769:
[----:B------:R-:W-:Y:S05]  /*3ab80*/  BRA `(.L_x_3770) ;  /* 0xffffff38005c7947 */ /* 0x000fea000383ffff */
.L_x_3376:
[----:B0-----:R0:W1:Y:S02]  /*3ab90*/  SYNCS.PHASECHK.TRANS64.TRYWAIT P0, [R22+URZ+0x38820], R3 ;  /* 0x03882003160075a7 */ /* 0x001064000800017f */
[----:B-1----:R-:W-:Y:S05]  /*3aba0*/  @!P0 NANOSLEEP.SYNCS 0x989680 ;  /* 0x009896800000895d */ /* 0x002fea0003900000 */
[----:B------:R-:W1:Y:S02]  /*3abb0*/  @!P0 SYNCS.PHASECHK.TRANS64 P0, [R22+URZ+0x38820], R3 ;  /* 0x03882003160085a7 */ /* 0x000e64000800007f */
[----:B-1----:R-:W-:Y:S05]  /*3abc0*/  @!P0 BRA `(.L_x_3376) ;  /* 0xfffffffc00f08947 */ /* 0x002fea000383ffff */
[----:B------:R-:W-:Y:S05]  /*3abd0*/  BRA `(.L_x_3771) ;  /* 0xffffff3800d47947 */ /* 0x000fea000383ffff */
.L_x_3380:
[----:B0-----:R0:W1:Y:S02]  /*3abe0*/  SYNCS.PHASECHK.TRANS64.TRYWAIT P0, [R0+URZ+0x38880], R21 ;  /* 0x03888015000075a7 */ /* 0x001064000800017f */
[----:B-1----:R-:W-:Y:S05]  /*3abf0*/  @!P0 NANOSLEEP.SYNCS 0x989680 ;  /* 0x009896800000895d */ /* 0x002fea0003900000 */
[----:B------:R-:W1:Y:S02]  /*3ac00*/  @!P0 SYNCS.PHASECHK.TRANS64 P0, [R0+URZ+0x38880], R21 ;  /* 0x03888015000085a7 */ /* 0x000e64000800007f */
[----:B-1----:R-:W-:Y:S05]  /*3ac10*/  @!P0 BRA `(.L_x_3380) ;  /* 0xfffffffc00f08947 */ /* 0x002fea000383ffff */
[----:B------:R-:W-:Y:S05]  /*3ac20*/  BRA `(.L_x_3772) ;  /* 0xffffff3c00807947 */ /* 0x000fea000383ffff */
.L_x_3381:
        /* <DEDUP_REMOVED lines=8> */
.L_x_3774:
[----:B------:R-:W-:Y:S05]  /*3acb0*/  BSYNC B0 ;  /* 0x0000000000007941 */ /* 0x000fea0003800000 */
.L_x_3773:
        /* <DEDUP_REMOVED lines=9> */
.L_x_3775:
[----:B------:R-:W-:Y:S02]  /*3ad50*/  IMAD.MOV.U32 R13, RZ, RZ, R7 ;  /* 0x000000ffff0d7224 */ /* 0x000fe400078e0007 */
[----:B------:R-:W-:Y:S02]  /*3ad60*/  IMAD.MOV.U32 R12, RZ, RZ, 0x1 ;  /* 0x00000001ff0c7424 */ /* 0x000fe400078e00ff */
[----:B------:R-:W-:-:S07]  /*3ad70*/  IMAD.MOV.U32 R2, RZ, RZ, R14 ;  /* 0x000000ffff027224 */ /* 0x000fce00078e000e */
[----:B------:R-:W-:Y:S05]  /*3ad80*/  WARPSYNC.COLLECTIVE R15, `(.L_x_3776) ;  /* 0x000000000f087348 */ /* 0x000fea0003c00000 */
[----:B------:R0:W1:Y:S02]  /*3ad90*/  SHFL.IDX P6, R14, R13, R12, R11 ;  /* 0x0000000c0d0e7389 */ /* 0x00006400000c000b */
[----:B01----:R-:W-:Y:S01]  /*3ada0*/  ENDCOLLECTIVE ;  /* 0x000000000000791b */ /* 0x003fe20003800000 */
.L_x_3776:
        /* <DEDUP_REMOVED lines=12> */
.L_x_3777:
[----:B------:R-:W-:Y:S02]  /*3ae70*/  IMAD.MOV.U32 R13, RZ, RZ, R7 ;  /* 0x000000ffff0d7224 */ /* 0x000fe400078e0007 */
[----:B------:R-:W-:Y:S02]  /*3ae80*/  IMAD.MOV.U32 R12, RZ, RZ, 0x2 ;  /* 0x00000002ff0c7424 */ /* 0x000fe400078e00ff */
[----:B------:R-:W-:-:S07]  /*3ae90*/  IMAD.MOV.U32 R2, RZ, RZ, R14 ;  /* 0x000000ffff027224 */ /* 0x000fce00078e000e */
[----:B------:R-:W-:Y:S05]  /*3aea0*/  WARPSYNC.COLLECTIVE R15, `(.L_x_3778) ;  /* 0x000000000f087348 */ /* 0x000fea0003c00000 */
[----:B------:R0:W1:Y:S02]  /*3aeb0*/  SHFL.IDX P6, R14, R13, R12, R11 ;  /* 0x0000000c0d0e7389 */ /* 0x00006400000c000b */
[----:B01----:R-:W-:Y:S01]  /*3aec0*/  ENDCOLLECTIVE ;  /* 0x000000000000791b */ /* 0x003fe20003800000 */
.L_x_3778:
        /* <DEDUP_REMOVED lines=12> */
.L_x_3779:
[----:B------:R-:W-:Y:S01]  /*3af90*/  IMAD.MOV.U32 R13, RZ, RZ, R7 ;  /* 0x000000ffff0d7224 */ /* 0x000fe200078e0007 */
[----:B------:R-:W-:Y:S01]  /*3afa0*/  MOV R12, 0x3 ;  /* 0x00000003000c7802 */ /* 0x000fe20000000f00 */
[----:B------:R-:W-:-:S07]  /*3afb0*/  IMAD.MOV.U32 R2, RZ, RZ, R14 ;  /* 0x000000ffff027224 */ /* 0x000fce00078e000e */
[----:B------:R-:W-:Y:S05]  /*3afc0*/  WARPSYNC.COLLECTIVE R15, `(.L_x_3780) ;  /* 0x000000000f087348 */ /* 0x000fea0003c00000 */
[----:B------:R0:W1:Y:S02]  /*3afd0*/  SHFL.IDX P6, R14, R13, R12, R11 ;  /* 0x0000000c0d0e7389 */ /* 0x00006400000c000b */
[----:B01----:R-:W-:Y:S01]  /*3afe0*/  ENDCOLLECTIVE ;  /* 0x000000000000791b */ /* 0x003fe20003800000 */
.L_x_3780:
        /* <DEDUP_REMOVED lines=12> */
.L_x_3781:
[----:B------:R-:W-:Y:S01]  /*3b0b0*/  MOV R13, R7 ;  /* 0x00000007000d7202 */ /* 0x000fe20000000f00 */
[----:B------:R-:W-:Y:S02]  /*3b0c0*/  IMAD.MOV.U32 R12, RZ, RZ, 0x4 ;  /* 0x00000004ff0c7424 */ /* 0x000fe400078e00ff */
[----:B------:R-:W-:-:S07]  /*3b0d0*/  IMAD.MOV.U32 R2, RZ, RZ, R14 ;  /* 0x000000ffff027224 */ /* 0x000fce00078e000e */
[----:B------:R-:W-:Y:S05]  /*3b0e0*/  WARPSYNC.COLLECTIVE R15, `(.L_x_3782) ;  /* 0x000000000f087348 */ /* 0x000fea0003c00000 */
[----:B------:R0:W1:Y:S02]  /*3b0f0*/  SHFL.IDX P6, R14, R13, R12, R11 ;  /* 0x0000000c0d0e7389 */ /* 0x00006400000c000b */
[----:B01----:R-:W-:Y:S01]  /*3b100*/  ENDCOLLECTIVE ;  /* 0x000000000000791b */ /* 0x003fe20003800000 */
.L_x_3782:
        /* <DEDUP_REMOVED lines=12> */
.L_x_3783:
[----:B------:R-:W-:Y:S02]  /*3b1d0*/  IMAD.MOV.U32 R13, RZ, RZ, R7 ;  /* 0x000000ffff0d7224 */ /* 0x000fe400078e0007 */
[----:B------:R-:W-:Y:S02]  /*3b1e0*/  IMAD.MOV.U32 R12, RZ, RZ, 0x5 ;  /* 0x00000005ff0c7424 */ /* 0x000fe400078e00ff */
[----:B------:R-:W-:-:S07]  /*3b1f0*/  IMAD.MOV.U32 R2, RZ, RZ, R14 ;  /* 0x000000ffff027224 */ /* 0x000fce00078e000e */
[----:B------:R-:W-:Y:S05]  /*3b200*/  WARPSYNC.COLLECTIVE R15, `(.L_x_3784) ;  /* 0x000000000f087348 */ /* 0x000fea0003c00000 */
[----:B------:R0:W1:Y:S02]  /*3b210*/  SHFL.IDX P6, R14, R13, R12, R11 ;  /* 0x0000000c0d0e7389 */ /* 0x00006400000c000b */
[----:B01----:R-:W-:Y:S01]  /*3b220*/  ENDCOLLECTIVE ;  /* 0x000000000000791b */ /* 0x003fe20003800000 */
.L_x_3784:
[----:B------:R-:W-:-:S04]  /*3b230*/  IADD3 R2, P0, R30, R2, RZ ;  /* 0x000000021e027210 */ /* 0x000fc80007f1e0ff */
[----:B------:R-:W-:-:S05]  /*3b240*/  IADD3.X R3, RZ, R3, RZ, P0, !PT ;  /* 0x00000003ff037210 */ /* 0x000fca00007fe4ff */
        /* <DEDUP_REMOVED lines=10> */
.L_x_3785:
[----:B------:R-:W-:Y:S02]  /*3b2f0*/  IMAD.MOV.U32 R13, RZ, RZ, R7 ;  /* 0x000000ffff0d7224 */ /* 0x000fe400078e0007 */
[----:B------:R-:W-:Y:S01]  /*3b300*/  IMAD.MOV.U32 R12, RZ, RZ, 0x6 ;  /* 0x00000006ff0c7424 */ /* 0x000fe200078e00ff */
[----:B------:R-:W-:-:S07]  /*3b310*/  MOV R2, R14 ;  /* 0x0000000e00027202 */ /* 0x000fce0000000f00 */
[----:B------:R-:W-:Y:S05]  /*3b320*/  WARPSYNC.COLLECTIVE R15, `(.L_x_3786) ;  /* 0x000000000f087348 */ /* 0x000fea0003c00000 */
[----:B------:R0:W1:Y:S02]  /*3b330*/  SHFL.IDX P6, R14, R13, R12, R11 ;  /* 0x0000000c0d0e7389 */ /* 0x00006400000c000b */
[----:B01----:R-:W-:Y:S01]  /*3b340*/  ENDCOLLECTIVE ;  /* 0x000000000000791b */ /* 0x003fe20003800000 */
.L_x_3786:
[----:B------:R-:W-:-:S05]  /*3b350*/  IADD3 R2, P0, R30, R2, RZ ;  /* 0x000000021e027210 */ /* 0x000fca0007f1e0ff */
[----:B------:R-:W-:-:S05]  /*3b360*/  IMAD.X R3, RZ, RZ, R3, P0 ;  /* 0x000000ffff037224 */ /* 0x000fca00000e0603 */
        /* <DEDUP_REMOVED lines=10> */
.L_x_3787:
[----:B------:R-:W-:Y:S02]  /*3b410*/  IMAD.MOV.U32 R13, RZ, RZ, R7 ;  /* 0x000000ffff0d7224 */ /* 0x000fe400078e0007 */
[----:B------:R-:W-:Y:S02]  /*3b420*/  IMAD.MOV.U32 R12, RZ, RZ, 0x7 ;  /* 0x00000007ff0c7424 */ /* 0x000fe400078e00ff */
[----:B------:R-:W-:-:S07]  /*3b430*/  IMAD.MOV.U32 R2, RZ, RZ, R14 ;  /* 0x000000ffff027224 */ /* 0x000fce00078e000e */
[----:B------:R-:W-:Y:S05]  /*3b440*/  WARPSYNC.COLLECTIVE R15, `(.L_x_3788) ;  /* 0x000000000f087348 */ /* 0x000fea0003c00000 */
[----:B------:R0:W1:Y:S02]  /*3b450*/  SHFL.IDX P6, R14, R13, R12, R11 ;  /* 0x0000000c0d0e7389 */ /* 0x00006400000c000b */
[----:B01----:R-:W-:Y:S01]  /*3b460*/  ENDCOLLECTIVE ;  /* 0x000000000000791b */ /* 0x003fe20003800000 */
.L_x_3788:
        /* <DEDUP_REMOVED lines=12> */
.L_x_3789:
[----:B------:R-:W-:Y:S01]  /*3b530*/  IMAD.MOV.U32 R2, RZ, RZ, R14 ;  /* 0x000000ffff027224 */ /* 0x000fe200078e000e */
[----:B------:R-:W-:Y:S06]  /*3b540*/  BRA `(.L_x_3790) ;  /* 0xffffff3800547947 */ /* 0x000fec000383ffff */
.L_x_3386:
[----:B---3--:R3:W4:Y:S02]  /*3b550*/  SYNCS.PHASECHK.TRANS64.TRYWAIT P0, [R0+URZ+0x38840], R21 ;  /* 0x03884015000075a7 */ /* 0x008724000800017f */
[----:B----4-:R-:W-:Y:S05]  /*3b560*/  @!P0 NANOSLEEP.SYNCS 0x989680 ;  /* 0x009896800000895d */ /* 0x010fea0003900000 */
[----:B------:R-:W4:Y:S02]  /*3b570*/  @!P0 SYNCS.PHASECHK.TRANS64 P0, [R0+URZ+0x38840], R21 ;  /* 0x03884015000085a7 */ /* 0x000f24000800007f */
[----:B----4-:R-:W-:Y:S05]  /*3b580*/  @!P0 BRA `(.L_x_3386) ;  /* 0xfffffffc00f08947 */ /* 0x010fea000383ffff */
[----:B------:R-:W-:Y:S05]  /*3b590*/  BRA `(.L_x_3791) ;  /* 0xffffff3800a87947 */ /* 0x000fea000383ffff */
.L_x_3387:
[----:B------:R-:W-:Y:S01]  /*3b5a0*/  BSSY B0, `(.L_x_3792) ;  /* 0x0000008000007945 */ /* 0x000fe20003800000 */
[----:B------:R-:W-:Y:S01]  /*3b5b0*/  IMAD.MOV.U32 R13, RZ, RZ, R5 ;  /* 0x000000ffff0d7224 */ /* 0x000fe200078e0005 */
[----:B------:R-:W-:Y:S01]  /*3b5c0*/  MOV R11, 0x181f ;  /* 0x0000181f000b7802 */ /* 0x000fe20000000f00 */
[----:B------:R-:W-:Y:S02]  /*3b5d0*/  IMAD.MOV.U32 R12, RZ, RZ, RZ ;  /* 0x000000ffff0c7224 */ /* 0x000fe400078e00ff */
[----:B------:R-:W-:-:S07]  /*3b5e0*/  IMAD.MOV.U32 R15, RZ, RZ, -0x1 ;  /* 0xffffffffff0f7424 */ /* 0x000fce00078e00ff */
[----:B0-23--:R-:W-:Y:S05]  /*3b5f0*/  WARPSYNC.COLLECTIVE R15, `(.L_x_3793) ;  /* 0x000000000f087348 */ /* 0x00dfea0003c00000 */
[----:B------:R1:W4:Y:S02]  /*3b600*/  SHFL.IDX P6, R14, R13, R12, R11 ;  /* 0x0000000c0d0e7389 */ /* 0x00032400000c000b */
[----:B01234-:R-:W-:Y:S01]  /*3b610*/  ENDCOLLECTIVE ;  /* 0x000000000000791b */ /* 0x01ffe20003800000 */
.L_x_3793:
[----:B------:R-:W-:Y:S05]  /*3b620*/  BSYNC B0 ;  /* 0x0000000000007941 */ /* 0x000fea0003800000 */
.L_x_3792:
        /* <DEDUP_REMOVED lines=8> */
.L_x_3794:
[----:B------:R-:W-:Y:S01]  /*3b6b0*/  IMAD.MOV.U32 R13, RZ, RZ, R5 ;  /* 0x000000ffff0d7224 */ /* 0x000fe200078e0005 */
[----:B------:R-:W-:Y:S01]  /*3b6c0*/  MOV R12, 0x1 ;  /* 0x00000001000c7802 */ /* 0x000fe20000000f00 */
[----:B------:R-:W-:-:S07]  /*3b6d0*/  IMAD.MOV.U32 R2, RZ, RZ, R14 ;  /* 0x000000ffff027224 */ /* 0x000fce00078e000e */
[----:B------:R-:W-:Y:S05]  /*3b6e0*/  WARPSYNC.COLLECTIVE R15, `(.L_x_3795) ;  /* 0x000000000f087348 */ /* 0x000fea0003c00000 */
[----:B------:R0:W1:Y:S02]  /*3b6f0*/  SHFL.IDX P6, R14, R13, R12, R11 ;  /* 0x0000000c0d0e7389 */ /* 0x00006400000c000b */
[----:B01----:R-:W-:Y:S01]  /*3b700*/  ENDCOLLECTIVE ;  /* 0x000000000000791b */ /* 0x003fe20003800000 */
.L_x_3795:
        /* <DEDUP_REMOVED lines=12> */
.L_x_3796:
[----:B------:R-:W-:Y:S01]  /*3b7d0*/  MOV R13, R5 ;  /* 0x00000005000d7202 */ /* 0x000fe20000000f00 */
[----:B------:R-:W-:Y:S02]  /*3b7e0*/  IMAD.MOV.U32 R12, RZ, RZ, 0x2 ;  /* 0x00000002ff0c7424 */ /* 0x000fe400078e00ff */
[----:B------:R-:W-:-:S07]  /*3b7f0*/  IMAD.MOV.U32 R2, RZ, RZ, R14 ;  /* 0x000000ffff027224 */ /* 0x000fce00078e000e */
[----:B------:R-:W-:Y:S05]  /*3b800*/  WARPSYNC.COLLECTIVE R15, `(.L_x_3797) ;  /* 0x000000000f087348 */ /* 0x000fea0003c00000 */
[----:B------:R0:W1:Y:S02]  /*3b810*/  SHFL.IDX P6, R14, R13, R12, R11 ;  /* 0x0000000c0d0e7389 */ /* 0x00006400000c000b */
[----:B01----:R-:W-:Y:S01]  /*3b820*/  ENDCOLLECTIVE ;  /* 0x000000000000791b */ /* 0x003fe20003800000 */
.L_x_3797:
        /* <DEDUP_REMOVED lines=12> */
.L_x_3798:
[----:B------:R-:W-:Y:S02]  /*3b8f0*/  IMAD.MOV.U32 R13, RZ, RZ, R5 ;  /* 0x000000ffff0d7224 */ /* 0x000fe400078e0005 */
[----:B------:R-:W-:Y:S02]  /*3b900*/  IMAD.MOV.U32 R12, RZ, RZ, 0x3 ;  /* 0x00000003ff0c7424 */ /* 0x000fe400078e00ff */
[----:B------:R-:W-:-:S07]  /*3b910*/  IMAD.MOV.U32 R2, RZ, RZ, R14 ;  /* 0x000000ffff027224 */ /* 0x000fce00078e000e */
[----:B------:R-:W-:Y:S05]  /*3b920*/  WARPSYNC.COLLECTIVE R15, `(.L_x_3799) ;  /* 0x000000000f087348 */ /* 0x000fea0003c00000 */
[----:B------:R0:W1:Y:S02]  /*3b930*/  SHFL.IDX P6, R14, R13, R12, R11 ;  /* 0x0000000c0d0e7389 */ /* 0x00006400000c000b */
[----:B01----:R-:W-:Y:S01]  /*3b940*/  ENDCOLLECTIVE ;  /* 0x000000000000791b */ /* 0x003fe20003800000 */
.L_x_3799:
        /* <DEDUP_REMOVED lines=12> */
.L_x_3800:
[----:B------:R-:W-:Y:S02]  /*3ba10*/  IMAD.MOV.U32 R13, RZ, RZ, R5 ;  /* 0x000000ffff0d7224 */ /* 0x000fe400078e0005 */
[----:B------:R-:W-:Y:S01]  /*3ba20*/  IMAD.MOV.U32 R12, RZ, RZ, 0x4 ;  /* 0x00000004ff0c7424 */ /* 0x000fe200078e00ff */
[----:B------:R-:W-:-:S07]  /*3ba30*/  MOV R2, R14 ;  /* 0x0000000e00027202 */ /* 0x000fce0000000f00 */
[----:B------:R-:W-:Y:S05]  /*3ba40*/  WARPSYNC.COLLECTIVE R15, `(.L_x_3801) ;  /* 0x000000000f087348 */ /* 0x000fea0003c00000 */
[----:B------:R0:W1:Y:S02]  /*3ba50*/  SHFL.IDX P6, R14, R13, R12, R11 ;  /* 0x0000000c0d0e7389 */ /* 0x00006400000c000b */
[----:B01----:R-:W-:Y:S01]  /*3ba60*/  ENDCOLLECTIVE ;  /* 0x000000000000791b */ /* 0x003fe20003800000 */
.L_x_3801:
        /* <DEDUP_REMOVED lines=12> */
.L_x_3802:
[----:B------:R-:W-:Y:S02]  /*3bb30*/  IMAD.MOV.U32 R13, RZ, RZ, R5 ;  /* 0x000000ffff0d7224 */ /* 0x000fe400078e0005 */
[----:B------:R-:W-:Y:S02]  /*3bb40*/  IMAD.MOV.U32 R12, RZ, RZ, 0x5 ;  /* 0x00000005ff0c7424 */ /* 0x000fe400078e00ff */
[----:B------:R-:W-:-:S07]  /*3bb50*/  IMAD.MOV.U32 R2, RZ, RZ, R14 ;  /* 0x000000ffff027224 */ /* 0x000fce00078e000e */
[----:B------:R-:W-:Y:S05]  /*3bb60*/  WARPSYNC.COLLECTIVE R15, `(.L_x_3803) ;  /* 0x000000000f087348 */ /* 0x000fea0003c00000 */
[----:B------:R0:W1:Y:S02]  /*3bb70*/  SHFL.IDX P6, R14, R13, R12, R11 ;  /* 0x0000000c0d0e7389 */ /* 0x00006400000c000b */
[----:B01----:R-:W-:Y:S01]  /*3bb80*/  ENDCOLLECTIVE ;  /* 0x000000000000791b */ /* 0x003fe20003800000 */
.L_x_3803:
        /* <DEDUP_REMOVED lines=12> */
.L_x_3804:
[----:B------:R-:W-:Y:S01]  /*3bc50*/  IMAD.MOV.U32 R13, RZ, RZ, R5 ;  /* 0x000000ffff0d7224 */ /* 0x000fe200078e0005 */
[----:B------:R-:W-:Y:S01]  /*3bc60*/  MOV R12, 0x6 ;  /* 0x00000006000c7802 */ /* 0x000fe20000000f00 */
[----:B------:R-:W-:-:S07]  /*3bc70*/  IMAD.MOV.U32 R2, RZ, RZ, R14 ;  /* 0x000000ffff027224 */ /* 0x000fce00078e000e */
[----:B------:R-:W-:Y:S05]  /*3bc80*/  WARPSYNC.COLLECTIVE R15, `(.L_x_3805) ;  /* 0x000000000f087348 */ /* 0x000fea0003c00000 */
[----:B------:R0:W1:Y:S02]  /*3bc90*/  SHFL.IDX P6, R14, R13, R12, R11 ;  /* 0x0000000c0d0e7389 */ /* 0x00006400000c000b */
[----:B01----:R-:W-:Y:S01]  /*3bca0*/  ENDCOLLECTIVE ;  /* 0x000000000000791b */ /* 0x003fe20003800000 */
.L_x_3805:
        /* <DEDUP_REMOVED lines=12> */
.L_x_3806:
[----:B------:R-:W-:Y:S01]  /*3bd70*/  MOV R13, R5 ;  /* 0x00000005000d7202 */ /* 0x000fe20000000f00 */
[----:B------:R-:W-:Y:S02]  /*3bd80*/  IMAD.MOV.U32 R12, RZ, RZ, 0x7 ;  /* 0x00000007ff0c7424 */ /* 0x000fe400078e00ff */
[----:B------:R-:W-:-:S07]  /*3bd90*/  IMAD.MOV.U32 R2, RZ, RZ, R14 ;  /* 0x000000ffff027224 */ /* 0x000fce00078e000e */
[----:B------:R-:W-:Y:S05]  /*3bda0*/  WARPSYNC.COLLECTIVE R15, `(.L_x_3807) ;  /* 0x000000000f087348 */ /* 0x000fea0003c00000 */
[----:B------:R0:W1:Y:S02]  /*3bdb0*/  SHFL.IDX P6, R14, R13, R12, R11 ;  /* 0x0000000c0d0e7389 */ /* 0x00006400000c000b */
[----:B01----:R-:W-:Y:S01]  /*3bdc0*/  ENDCOLLECTIVE ;  /* 0x000000000000791b */ /* 0x003fe20003800000 */
.L_x_3807:
        /* <DEDUP_REMOVED lines=12> */
.L_x_3808:
[----:B------:R-:W-:Y:S01]  /*3be90*/  IMAD.MOV.U32 R2, RZ, RZ, R14 ;  /* 0x000000ffff027224 */ /* 0x000fe200078e000e */
[----:B------:R-:W-:Y:S06]  /*3bea0*/  BRA `(.L_x_3809) ;  /* 0xffffff3400747947 */ /* 0x000fec000383ffff */
.L_x_3392:
[----:B0-----:R0:W2:Y:S02]  /*3beb0*/  SYNCS.PHASECHK.TRANS64.TRYWAIT P2, [R17+URZ+0x38870], R0 ;  /* 0x03887000110075a7 */ /* 0x0010a4000804017f */
[----:B--2---:R-:W-:Y:S05]  /*3bec0*/  @!P2 NANOSLEEP.SYNCS 0x989680 ;  /* 0x009896800000a95d */ /* 0x004fea0003900000 */
[----:B------:R-:W2:Y:S02]  /*3bed0*/  @!P2 SYNCS.PHASECHK.TRANS64 P2, [R17+URZ+0x38870], R0 ;  /* 0x038870001100a5a7 */ /* 0x000ea4000804007f */
[----:B--2---:R-:W-:Y:S05]  /*3bee0*/  @!P2 BRA `(.L_x_3392) ;  /* 0xfffffffc00f0a947 */ /* 0x004fea000383ffff */
[----:B------:R-:W-:Y:S05]  /*3bef0*/  BRA `(.L_x_3810) ;  /* 0xffffff3400dc7947 */ /* 0x000fea000383ffff */
.L_x_3394:
[----:B0-----:R0:W2:Y:S02]  /*3bf00*/  SYNCS.PHASECHK.TRANS64.TRYWAIT P2, [R17+URZ+0x38860], R0 ;  /* 0x03886000110075a7 */ /* 0x0010a4000804017f */
[----:B--2---:R-:W-:Y:S05]  /*3bf10*/  @!P2 NANOSLEEP.SYNCS 0x989680 ;  /* 0x009896800000a95d */ /* 0x004fea0003900000 */
[----:B------:R-:W2:Y:S02]  /*3bf20*/  @!P2 SYNCS.PHASECHK.TRANS64 P2, [R17+URZ+0x38860], R0 ;  /* 0x038860001100a5a7 */ /* 0x000ea4000804007f */
[----:B--2---:R-:W-:Y:S05]  /*3bf30*/  @!P2 BRA `(.L_x_3394) ;  /* 0xfffffffc00f0a947 */ /* 0x004fea000383ffff */
[----:B------:R-:W-:Y:S05]  /*3bf40*/  BRA `(.L_x_3811) ;  /* 0xffffff3400ec7947 */ /* 0x000fea000383ffff */
.L_x_3402:
[----:B0-----:R0:W2:Y:S02]  /*3bf50*/  SYNCS.PHASECHK.TRANS64.TRYWAIT P1, [R18+URZ+0x38870], R3 ;  /* 0x03887003120075a7 */ /* 0x0010a4000802017f */
[----:B--2---:R-:W-:Y:S05]  /*3bf60*/  @!P1 NANOSLEEP.SYNCS 0x989680 ;  /* 0x009896800000995d */ /* 0x004fea0003900000 */
[----:B------:R-:W2:Y:S02]  /*3bf70*/  @!P1 SYNCS.PHASECHK.TRANS64 P1, [R18+URZ+0x38870], R3 ;  /* 0x03887003120095a7 */ /* 0x000ea4000802007f */
[----:B--2---:R-:W-:Y:S05]  /*3bf80*/  @!P1 BRA `(.L_x_3402) ;  /* 0xfffffffc00f09947 */ /* 0x004fea000383ffff */
[----:B------:R-:W-:Y:S05]  /*3bf90*/  BRA `(.L_x_3812) ;  /* 0xffffff4000487947 */ /* 0x000fea000383ffff */
.L_x_3404:
[----:B0-----:R0:W2:Y:S02]  /*3bfa0*/  SYNCS.PHASECHK.TRANS64.TRYWAIT P1, [R18+URZ+0x38860], R3 ;  /* 0x03886003120075a7 */ /* 0x0010a4000802017f */
[----:B--2---:R-:W-:Y:S05]  /*3bfb0*/  @!P1 NANOSLEEP.SYNCS 0x989680 ;  /* 0x009896800000995d */ /* 0x004fea0003900000 */
[----:B------:R-:W2:Y:S02]  /*3bfc0*/  @!P1 SYNCS.PHASECHK.TRANS64 P1, [R18+URZ+0x38860], R3 ;  /* 0x03886003120095a7 */ /* 0x000ea4000802007f */
[----:B--2---:R-:W-:Y:S05]  /*3bfd0*/  @!P1 BRA `(.L_x_3404) ;  /* 0xfffffffc00f09947 */ /* 0x004fea000383ffff */
[----:B------:R-:W-:Y:S05]  /*3bfe0*/  BRA `(.L_x_3813) ;  /* 0xffffff4000547947 */ /* 0x000fea000383ffff */
.L_x_3409:
        /* <DEDUP_REMOVED lines=8> */
.L_x_3815:
[----:B------:R-:W-:Y:S05]  /*3c070*/  BSYNC B0 ;  /* 0x0000000000007941 */ /* 0x000fea0003800000 */
.L_x_3814:
[----:B------:R-:W-:Y:S01]  /*3c080*/  MOV R13, R16 ;  /* 0x00000010000d7202 */ /* 0x000fe20000000f00 */
[----:B------:R-:W-:Y:S01]  /*3c090*/  IMAD.MOV.U32 R12, RZ, RZ, 0x1 ;  /* 0x00000001ff0c7424 */ /* 0x000fe200078e00ff */
[----:B------:R-:W-:Y:S01]  /*3c0a0*/  IADD3 R9, R19, R8, RZ ;  /* 0x0000000813097210 */ /* 0x000fe20007ffe0ff */
[----:B------:R-:W-:Y:S02]  /*3c0b0*/  IMAD.MOV.U32 R11, RZ, RZ, 0x1f ;  /* 0x0000001fff0b7424 */ /* 0x000fe400078e00ff */
[----:B------:R-:W-:Y:S02]  /*3c0c0*/  IMAD.MOV.U32 R15, RZ, RZ, -0x1 ;  /* 0xffffffffff0f7424 */ /* 0x000fe400078e00ff */
[----:B------:R-:W-:-:S07]  /*3c0d0*/  IMAD.MOV.U32 R0, RZ, RZ, R14 ;  /* 0x000000ffff007224 */ /* 0x000fce00078e000e */
[----:B------:R-:W-:Y:S05]  /*3c0e0*/  WARPSYNC.COLLECTIVE R15, `(.L_x_3816) ;  /* 0x000000000f087348 */ /* 0x000fea0003c00000 */
[----:B------:R0:W1:Y:S02]  /*3c0f0*/  SHFL.IDX P6, R14, R13, R12, R11 ;  /* 0x0000000c0d0e7389 */ /* 0x00006400000c000b */
[----:B01----:R-:W-:Y:S01]  /*3c100*/  ENDCOLLECTIVE ;  /* 0x000000000000791b */ /* 0x003fe20003800000 */
.L_x_3816:
        /* <DEDUP_REMOVED lines=15> */
[C---:B------:R-:W-:Y:S01]  /*3c200*/  ISETP.GE.U32.AND P5, PT, R8.reuse, 0x10, PT ;  /* 0x000000100800780c */ /* 0x040fe20003fa6070 */
[----:B--2---:R-:W-:Y:S02]  /*3c210*/  @!P1 IMAD.MOV.U32 R17, RZ, RZ, R7 ;  /* 0x000000ffff119224 */ /* 0x004fe400078e0007 */
[----:B---3--:R-:W-:Y:S01]  /*3c220*/  @!P1 IMAD.MOV.U32 R5, RZ, RZ, R4 ;  /* 0x000000ffff059224 */ /* 0x008fe200078e0004 */
[----:B------:R-:W-:-:S03]  /*3c230*/  ISETP.NE.AND P1, PT, R8, RZ, PT ;  /* 0x000000ff0800720c */ /* 0x000fc60003f25270 */
[----:B------:R-:W-:-:S10]  /*3c240*/  IMAD R13, R5, R17, RZ ;  /* 0x00000011050d7224 */ /* 0x000fd400078e02ff */
[----:B------:R-:W-:Y:S05]  /*3c250*/  WARPSYNC.COLLECTIVE R15, `(.L_x_3817) ;  /* 0x000000000f087348 */ /* 0x000fea0003c00000 */
[----:B------:R0:W1:Y:S02]  /*3c260*/  SHFL.UP P6, R14, R13, R12, R11 ;  /* 0x0400000c0d0e7389 */ /* 0x00006400000c000b */
[----:B01----:R-:W-:Y:S01]  /*3c270*/  ENDCOLLECTIVE ;  /* 0x000000000000791b */ /* 0x003fe20003800000 */
.L_x_3817:
[----:B------:R-:W-:Y:S01]  /*3c280*/  IMAD.MOV.U32 R12, RZ, RZ, 0x2 ;  /* 0x00000002ff0c7424 */ /* 0x000fe200078e00ff */
[----:B------:R-:W-:-:S04]  /*3c290*/  SEL R4, R14, RZ, P1 ;  /* 0x000000ff0e047207 */ /* 0x000fc80000800000 */
[----:B------:R-:W-:-:S05]  /*3c2a0*/  IADD3 R4, R13, R4, RZ ;  /* 0x000000040d047210 */ /* 0x000fca0007ffe0ff */
[----:B------:R-:W-:-:S07]  /*3c2b0*/  IMAD.MOV.U32 R13, RZ, RZ, R4 ;  /* 0x000000ffff0d7224 */ /* 0x000fce00078e0004 */
[----:B------:R-:W-:Y:S05]  /*3c2c0*/  WARPSYNC.COLLECTIVE R15, `(.L_x_3818) ;  /* 0x000000000f087348 */ /* 0x000fea0003c00000 */
[----:B------:R0:W1:Y:S02]  /*3c2d0*/  SHFL.UP P6, R14, R13, R12, R11 ;  /* 0x0400000c0d0e7389 */ /* 0x00006400000c000b */
[----:B01----:R-:W-:Y:S01]  /*3c2e0*/  ENDCOLLECTIVE ;  /* 0x000000000000791b */ /* 0x003fe20003800000 */
.L_x_3818:
[----:B------:R-:W-:Y:S02]  /*3c2f0*/  MOV R12, 0x4 ;  /* 0x00000004000c7802 */ /* 0x000fe40000000f00 */
[----:B------:R-:W-:-:S05]  /*3c300*/  SEL R3, R14, RZ, P2 ;  /* 0x000000ff0e037207 */ /* 0x000fca0001000000 */
[----:B------:R-:W-:-:S04]  /*3c310*/  IMAD.IADD R2, R4, 0x1, R3 ;  /* 0x0000000104027824 */ /* 0x000fc800078e0203 */
[----:B------:R-:W-:-:S07]  /*3c320*/  IMAD.MOV.U32 R13, RZ, RZ, R2 ;  /* 0x000000ffff0d7224 */ /* 0x000fce00078e0002 */
[----:B------:R-:W-:Y:S05]  /*3c330*/  WARPSYNC.COLLECTIVE R15, `(.L_x_3819) ;  /* 0x000000000f087348 */ /* 0x000fea0003c00000 */
[----:B------:R0:W1:Y:S02]  /*3c340*/  SHFL.UP P6, R14, R13, R12, R11 ;  /* 0x0400000c0d0e7389 */ /* 0x00006400000c000b */
[----:B01----:R-:W-:Y:S01]  /*3c350*/  ENDCOLLECTIVE ;  /* 0x000000000000791b */ /* 0x003fe20003800000 */
.L_x_3819:
[----:B------:R-:W-:Y:S01]  /*3c360*/  IMAD.MOV.U32 R12, RZ, RZ, 0x8 ;  /* 0x00000008ff0c7424 */ /* 0x000fe200078e00ff */
[----:B------:R-:W-:-:S05]  /*3c370*/  SEL R3, R14, RZ, P3 ;  /* 0x000000ff0e037207 */ /* 0x000fca0001800000 */
[----:B------:R-:W-:-:S04]  /*3c380*/  IMAD.IADD R3, R2, 0x1, R3 ;  /* 0x0000000102037824 */ /* 0x000fc800078e0203 */
[----:B------:R-:W-:-:S07]  /*3c390*/  IMAD.MOV.U32 R13, RZ, RZ, R3 ;  /* 0x000000ffff0d7224 */ /* 0x000fce00078e0003 */
[----:B------:R-:W-:Y:S05]  /*3c3a0*/  WARPSYNC.COLLECTIVE R15, `(.L_x_3820) ;  /* 0x000000000f087348 */ /* 0x000fea0003c00000 */
[----:B------:R0:W1:Y:S02]  /*3c3b0*/  SHFL.UP P6, R14, R13, R12, R11 ;  /* 0x0400000c0d0e7389 */ /* 0x00006400000c000b */
[----:B01----:R-:W-:Y:S01]  /*3c3c0*/  ENDCOLLECTIVE ;  /* 0x000000000000791b */ /* 0x003fe20003800000 */
.L_x_3820:
[----:B------:R-:W-:Y:S01]  /*3c3d0*/  IMAD.MOV.U32 R12, RZ, RZ, 0x10 ;  /* 0x00000010ff0c7424 */ /* 0x000fe200078e00ff */
[----:B------:R-:W-:-:S05]  /*3c3e0*/  SEL R4, R14, RZ, P4 ;  /* 0x000000ff0e047207 */ /* 0x000fca0002000000 */
[----:B------:R-:W-:-:S05]  /*3c3f0*/  IMAD.IADD R4, R3, 0x1, R4 ;  /* 0x0000000103047824 */ /* 0x000fca00078e0204 */
[----:B------:R-:W-:-:S07]  /*3c400*/  MOV R13, R4 ;  /* 0x00000004000d7202 */ /* 0x000fce0000000f00 */
[----:B------:R-:W-:Y:S05]  /*3c410*/  WARPSYNC.COLLECTIVE R15, `(.L_x_3821) ;  /* 0x000000000f087348 */ /* 0x000fea0003c00000 */
[----:B------:R0:W1:Y:S02]  /*3c420*/  SHFL.UP P6, R14, R13, R12, R11 ;  /* 0x0400000c0d0e7389 */ /* 0x00006400000c000b */
[----:B01----:R-:W-:Y:S01]  /*3c430*/  ENDCOLLECTIVE ;  /* 0x000000000000791b */ /* 0x003fe20003800000 */
.L_x_3821:
        /* <DEDUP_REMOVED lines=8> */
.L_x_3822:
[----:B------:R-:W-:Y:S05]  /*3c4c0*/  BRA `(.L_x_3823) ;  /* 0xffffff4800087947 */ /* 0x000fea000383ffff */
.L_x_3412:
[----:B------:R-:W-:Y:S01]  /*3c4d0*/  BSSY B0, `(.L_x_3824) ;  /* 0x0000007000007945 */ /* 0x000fe20003800000 */
[----:B------:R-:W-:Y:S02]  /*3c4e0*/  IMAD.MOV.U32 R12, RZ, RZ, 0x1 ;  /* 0x00000001ff0c7424 */ /* 0x000fe400078e00ff */
[----:B------:R-:W-:Y:S02]  /*3c4f0*/  IMAD.MOV.U32 R11, RZ, RZ, RZ ;  /* 0x000000ffff0b7224 */ /* 0x000fe400078e00ff */
[----:B------:R-:W-:-:S07]  /*3c500*/  IMAD.MOV.U32 R15, RZ, RZ, -0x1 ;  /* 0xffffffffff0f7424 */ /* 0x000fce00078e00ff */
[----:B------:R-:W-:Y:S05]  /*3c510*/  WARPSYNC.COLLECTIVE R15, `(.L_x_3825) ;  /* 0x000000000f087348 */ /* 0x000fea0003c00000 */
[----:B------:R0:W1:Y:S02]  /*3c520*/  SHFL.UP P6, R14, R13, R12, R11 ;  /* 0x0400000c0d0e7389 */ /* 0x00006400000c000b */
[----:B01----:R-:W-:Y:S01]  /*3c530*/  ENDCOLLECTIVE ;  /* 0x000000000000791b */ /* 0x003fe20003800000 */
.L_x_3825:
[----:B------:R-:W-:Y:S05]  /*3c540*/  BSYNC B0 ;  /* 0x0000000000007941 */ /* 0x000fea0003800000 */
.L_x_3824:
[----:B------:R-:W-:Y:S01]  /*3c550*/  SEL R14, R14, RZ, P1 ;  /* 0x000000ff0e0e7207 */ /* 0x000fe20000800000 */
[----:B------:R-:W-:Y:S01]  /*3c560*/  IMAD.MOV.U32 R11, RZ, RZ, RZ ;  /* 0x000000ffff0b7224 */ /* 0x000fe200078e00ff */
[----:B------:R-:W-:Y:S01]  /*3c570*/  MOV R12, 0x2 ;  /* 0x00000002000c7802 */ /* 0x000fe20000000f00 */
[----:B------:R-:W-:Y:S02]  /*3c580*/  IMAD.MOV.U32 R15, RZ, RZ, -0x1 ;  /* 0xffffffffff0f7424 */ /* 0x000fe400078e00ff */
[----:B------:R-:W-:-:S07]  /*3c590*/  IMAD.IADD R13, R13, 0x1, R14 ;  /* 0x000000010d0d7824 */ /* 0x000fce00078e020e */
[----:B------:R-:W-:Y:S05]  /*3c5a0*/  WARPSYNC.COLLECTIVE R15, `(.L_x_3826) ;  /* 0x000000000f087348 */ /* 0x000fea0003c00000 */
[----:B------:R0:W1:Y:S02]  /*3c5b0*/  SHFL.UP P6, R14, R13, R12, R11 ;  /* 0x0400000c0d0e7389 */ /* 0x00006400000c000b */
[----:B01----:R-:W-:Y:S01]  /*3c5c0*/  ENDCOLLECTIVE ;  /* 0x000000000000791b */ /* 0x003fe20003800000 */
.L_x_3826:
[----:B------:R-:W-:Y:S02]  /*3c5d0*/  MOV R12, 0x4 ;  /* 0x00000004000c7802 */ /* 0x000fe40000000f00 */
[----:B------:R-:W-:-:S05]  /*3c5e0*/  SEL R2, R14, RZ, P2 ;  /* 0x000000ff0e027207 */ /* 0x000fca0001000000 */
[----:B------:R-:W-:-:S04]  /*3c5f0*/  IMAD.IADD R2, R13, 0x1, R2 ;  /* 0x000000010d027824 */ /* 0x000fc800078e0202 */
[----:B------:R-:W-:-:S07]  /*3c600*/  IMAD.MOV.U32 R13, RZ, RZ, R2 ;  /* 0x000000ffff0d7224 */ /* 0x000fce00078e0002 */
[----:B------:R-:W-:Y:S05]  /*3c610*/  WARPSYNC.COLLECTIVE R15, `(.L_x_3827) ;  /* 0x000000000f087348 */ /* 0x000fea0003c00000 */
[----:B------:R0:W1:Y:S02]  /*3c620*/  SHFL.UP P6, R14, R13, R12, R11 ;  /* 0x0400000c0d0e7389 */ /* 0x00006400000c000b */
[----:B01----:R-:W-:Y:S01]  /*3c630*/  ENDCOLLECTIVE ;  /* 0x000000000000791b */ /* 0x003fe20003800000 */
.L_x_3827:
[----:B------:R-:W-:Y:S01]  /*3c640*/  IMAD.MOV.U32 R12, RZ, RZ, 0x8 ;  /* 0x00000008ff0c7424 */ /* 0x000fe200078e00ff */
[----:B------:R-:W-:-:S05]  /*3c650*/  SEL R3, R14, RZ, P3 ;  /* 0x000000ff0e037207 */ /* 0x000fca0001800000 */
[----:B------:R-:W-:-:S04]  /*3c660*/  IMAD.IADD R3, R2, 0x1, R3 ;  /* 0x0000000102037824 */ /* 0x000fc800078e0203 */
[----:B------:R-:W-:-:S07]  /*3c670*/  IMAD.MOV.U32 R13, RZ, RZ, R3 ;  /* 0x000000ffff0d7224 */ /* 0x000fce00078e0003 */
[----:B------:R-:W-:Y:S05]  /*3c680*/  WARPSYNC.COLLECTIVE R15, `(.L_x_3828) ;  /* 0x000000000f087348 */ /* 0x000fea0003c00000 */
[----:B------:R0:W1:Y:S02]  /*3c690*/  SHFL.UP P6, R14, R13, R12, R11 ;  /* 0x0400000c0d0e7389 */ /* 0x00006400000c000b */
[----:B01----:R-:W-:Y:S01]  /*3c6a0*/  ENDCOLLECTIVE ;  /* 0x000000000000791b */ /* 0x003fe20003800000 */
.L_x_3828:
[----:B------:R-:W-:Y:S01]  /*3c6b0*/  IMAD.MOV.U32 R12, RZ, RZ, 0x10 ;  /* 0x00000010ff0c7424 */ /* 0x000fe200078e00ff */
[----:B------:R-:W-:-:S05]  /*3c6c0*/  SEL R4, R14, RZ, P4 ;  /* 0x000000ff0e047207 */ /* 0x000fca0002000000 */
[----:B------:R-:W-:-:S05]  /*3c6d0*/  IMAD.IADD R4, R3, 0x1, R4 ;  /* 0x0000000103047824 */ /* 0x000fca00078e0204 */
[----:B------:R-:W-:-:S07]  /*3c6e0*/  MOV R13, R4 ;  /* 0x00000004000d7202 */ /* 0x000fce0000000f00 */
[----:B------:R-:W-:Y:S05]  /*3c6f0*/  WARPSYNC.COLLECTIVE R15, `(.L_x_3829) ;  /* 0x000000000f087348 */ /* 0x000fea0003c00000 */
[----:B------:R0:W1:Y:S02]  /*3c700*/  SHFL.UP P6, R14, R13, R12, R11 ;  /* 0x0400000c0d0e7389 */ /* 0x00006400000c000b */
[----:B01----:R-:W-:Y:S01]  /*3c710*/  ENDCOLLECTIVE ;  /* 0x000000000000791b */ /* 0x003fe20003800000 */
.L_x_3829:
        /* <DEDUP_REMOVED lines=8> */
.L_x_3830:
[----:B------:R-:W-:Y:S05]  /*3c7a0*/  BRA `(.L_x_3831) ;  /* 0xffffff4400f47947 */ /* 0x000fea000383ffff */
.L_x_3414:
[----:B------:R-:W-:Y:S01]  /*3c7b0*/  BSSY B0, `(.L_x_3832) ;  /* 0x0000006000007945 */ /* 0x000fe20003800000 */
[----:B------:R-:W-:Y:S01]  /*3c7c0*/  PLOP3.LUT P6, PT, P6, PT, PT, 0x8, 0x0 ;  /* 0x000000000000781c */ /* 0x000fe200037ce170 */
[----:B------:R-:W-:-:S12]  /*3c7d0*/  IMAD.MOV.U32 R15, RZ, RZ, -0x1 ;  /* 0xffffffffff0f7424 */ /* 0x000fd800078e00ff */
[----:B0-----:R-:W-:Y:S05]  /*3c7e0*/  WARPSYNC.COLLECTIVE R15, `(.L_x_3833) ;  /* 0x000000000f087348 */ /* 0x001fea0003c00000 */
[----:B------:R-:W-:Y:S01]  /*3c7f0*/  VOTE.ANY R14, PT, P6 ;  /* 0x00000000000e7806 */ /* 0x000fe200030e0100 */
[----:B0-----:R-:W-:Y:S06]  /*3c800*/  ENDCOLLECTIVE ;  /* 0x000000000000791b */ /* 0x001fec0003800000 */
.L_x_3833:
[----:B------:R-:W-:Y:S05]  /*3c810*/  BSYNC B0 ;  /* 0x0000000000007941 */ /* 0x000fea0003800000 */
.L_x_3832:
[----:B------:R-:W-:Y:S01]  /*3c820*/  IMAD.MOV.U32 R2, RZ, RZ, R14 ;  /* 0x000000ffff027224 */ /* 0x000fe200078e000e */
[----:B------:R-:W-:Y:S01]  /*3c830*/  MOV R15, 0xffffffff ;  /* 0xffffffff000f7802 */ /* 0x000fe20000000f00 */
[----:B------:R-:W-:Y:S02]  /*3c840*/  IMAD.MOV.U32 R13, RZ, RZ, R17 ;  /* 0x000000ffff0d7224 */ /* 0x000fe400078e0011 */
[----:B------:R0:W1:Y:S01]  /*3c850*/  POPC R12, R2 ;  /* 0x00000002000c7309 */ /* 0x0000620000000000 */
[----:B------:R-:W-:-:S07]  /*3c860*/  IMAD.MOV.U32 R11, RZ, RZ, 0x1f ;  /* 0x0000001fff0b7424 */ /* 0x000fce00078e00ff */
[----:B01----:R-:W-:Y:S05]  /*3c870*/  WARPSYNC.COLLECTIVE R15, `(.L_x_3834) ;  /* 0x000000000f087348 */ /* 0x003fea0003c00000 */
[----:B-1----:R1:W2:Y:S02]  /*3c880*/  SHFL.IDX P6, R14, R13, R12, R11 ;  /* 0x0000000c0d0e7389 */ /* 0x0022a400000c000b */
[----:B012---:R-:W-:Y:S01]  /*3c890*/  ENDCOLLECTIVE ;  /* 0x000000000000791b */ /* 0x007fe20003800000 */
.L_x_3834:
[----:B------:R-:W-:Y:S02]  /*3c8a0*/  IMAD.IADD R19, R12, 0x1, R19 ;  /* 0x000000010c137824 */ /* 0x000fe400078e0213 */
[----:B------:R-:W-:Y:S02]  /*3c8b0*/  IMAD.MOV.U32 R13, RZ, RZ, R5 ;  /* 0x000000ffff0d7224 */ /* 0x000fe400078e0005 */
[----:B------:R-:W-:-:S07]  /*3c8c0*/  IMAD.MOV.U32 R17, RZ, RZ, R14 ;  /* 0x000000ffff117224 */ /* 0x000fce00078e000e */
[----:B------:R-:W-:Y:S05]  /*3c8d0*/  WARPSYNC.COLLECTIVE R15, `(.L_x_3835) ;  /* 0x000000000f087348 */ /* 0x000fea0003c00000 */
[----:B------:R0:W1:Y:S02]  /*3c8e0*/  SHFL.IDX P6, R14, R13, R12, R11 ;  /* 0x0000000c0d0e7389 */ /* 0x00006400000c000b */
[----:B01----:R-:W-:Y:S01]  /*3c8f0*/  ENDCOLLECTIVE ;  /* 0x000000000000791b */ /* 0x003fe20003800000 */
.L_x_3835:
[----:B------:R-:W-:Y:S01]  /*3c900*/  IMAD.MOV.U32 R5, RZ, RZ, R14 ;  /* 0x000000ffff057224 */ /* 0x000fe200078e000e */
[----:B------:R-:W-:Y:S06]  /*3c910*/  BRA `(.L_x_3836) ;  /* 0xffffff4400d87947 */ /* 0x000fec000383ffff */
.L_x_3416:
[----:B------:R-:W-:Y:S01]  /*3c920*/  BSSY B0, `(.L_x_3837) ;  /* 0x0000007000007945 */ /* 0x000fe20003800000 */
[----:B------:R-:W-:Y:S01]  /*3c930*/  MOV R13, R3 ;  /* 0x00000003000d7202 */ /* 0x000fe20000000f00 */
[----:B------:R-:W-:Y:S02]  /*3c940*/  IMAD.MOV.U32 R11, RZ, RZ, 0x1f ;  /* 0x0000001fff0b7424 */ /* 0x000fe400078e00ff */
[----:B------:R-:W-:-:S07]  /*3c950*/  IMAD.MOV.U32 R15, RZ, RZ, -0x1 ;  /* 0xffffffffff0f7424 */ /* 0x000fce00078e00ff */
[----:B0-23--:R-:W-:Y:S05]  /*3c960*/  WARPSYNC.COLLECTIVE R15, `(.L_x_3838) ;  /* 0x000000000f087348 */ /* 0x00dfea0003c00000 */
[----:B------:R1:W4:Y:S02]  /*3c970*/  SHFL.IDX P6, R14, R13, R12, R11 ;  /* 0x0000000c0d0e7389 */ /* 0x00032400000c000b */
[----:B01234-:R-:W-:Y:S01]  /*3c980*/  ENDCOLLECTIVE ;  /* 0x000000000000791b */ /* 0x01ffe20003800000 */
.L_x_3838:
[----:B------:R-:W-:Y:S05]  /*3c990*/  BSYNC B0 ;  /* 0x0000000000007941 */ /* 0x000fea0003800000 */
.L_x_3837:
[----:B------:R-:W-:Y:S01]  /*3c9a0*/  IMAD.MOV.U32 R16, RZ, RZ, R14 ;  /* 0x000000ffff107224 */ /* 0x000fe200078e000e */
[----:B------:R-:W-:Y:S06]  /*3c9b0*/  BRA `(.L_x_3415) ;  /* 0xffffff4400c87947 */ /* 0x000fec000383ffff */
.L_x_3422:
[----:B0-----:R0:W1:Y:S02]  /*3c9c0*/  SYNCS.PHASECHK.TRANS64.TRYWAIT P0, [R5+URZ+0x38820], R0 ;  /* 0x03882000050075a7 */ /* 0x001064000800017f */
[----:B-1----:R-:W-:Y:S05]  /*3c9d0*/  @!P0 NANOSLEEP.SYNCS 0x989680 ;  /* 0x009896800000895d */ /* 0x002fea0003900000 */
[----:B------:R-:W1:Y:S02]  /*3c9e0*/  @!P0 SYNCS.PHASECHK.TRANS64 P0, [R5+URZ+0x38820], R0 ;  /* 0x03882000050085a7 */ /* 0x000e64000800007f */
[----:B-1----:R-:W-:Y:S05]  /*3c9f0*/  @!P0 BRA `(.L_x_3422) ;  /* 0xfffffffc00f08947 */ /* 0x002fea000383ffff */
[----:B------:R-:W-:Y:S05]  /*3ca00*/  BRA `(.L_x_3839) ;  /* 0xffffff5000287947 */ /* 0x000fea000383ffff */
.L_x_3423:
[----:B------:R-:W1:Y:S01]  /*3ca10*/  S2R R2, SR_TID.X ;  /* 0x0000000000027919 */ /* 0x000e620000002100 */
[----:B------:R-:W-:Y:S01]  /*3ca20*/  BSSY B0, `(.L_x_3840) ;  /* 0x000000a000007945 */ /* 0x000fe20003800000 */
[----:B------:R-:W-:Y:S01]  /*3ca30*/  MOV R12, RZ ;  /* 0x000000ff000c7202 */ /* 0x000fe20000000f00 */
        /* <DEDUP_REMOVED lines=8> */
.L_x_3841:
[----:B------:R-:W-:Y:S05]  /*3cac0*/  BSYNC B0 ;  /* 0x0000000000007941 */ /* 0x000fea0003800000 */
.L_x_3840:
[----:B------:R-:W-:Y:S05]  /*3cad0*/  BRA `(.L_x_3842) ;  /* 0xffffff5000107947 */ /* 0x000fea000383ffff */
.L_x_3424:
[----:B------:R-:W-:Y:S01]  /*3cae0*/  BSSY B0, `(.L_x_3843) ;  /* 0x0000006000007945 */ /* 0x000fe20003800000 */
[----:B------:R-:W-:-:S07]  /*3caf0*/  IMAD.MOV.U32 R15, RZ, RZ, -0x1 ;  /* 0xffffffffff0f7424 */ /* 0x000fce00078e00ff */
[----:B0-----:R-:W-:Y:S05]  /*3cb00*/  WARPSYNC.COLLECTIVE R15, `(.L_x_3844) ;  /* 0x000000000f0c7348 */ /* 0x001fea0003c00000 */
[----:B------:R-:W-:Y:S02]  /*3cb10*/  ELECT P6, UR62, PT ;  /* 0x00000000003e782f */ /* 0x000fe400038c0000 */
[----:B------:R-:W-:Y:S01]  /*3cb20*/  MOV R14, UR62 ;  /* 0x0000003e000e7c02 */ /* 0x000fe20008000f00 */
[----:B0-----:R-:W-:Y:S10]  /*3cb30*/  ENDCOLLECTIVE ;  /* 0x000000000000791b */ /* 0x001ff40003800000 */
.L_x_3844:
[----:B------:R-:W-:Y:S05]  /*3cb40*/  BSYNC B0 ;  /* 0x0000000000007941 */ /* 0x000fea0003800000 */
.L_x_3843:
[----:B------:R-:W-:Y:S05]  /*3cb50*/  BRA `(.L_x_3845) ;  /* 0xffffff5000047947 */ /* 0x000fea000383ffff */
.L_x_3426:
[----:B0-----:R0:W1:Y:S02]  /*3cb60*/  SYNCS.PHASECHK.TRANS64.TRYWAIT P1, [R3+URZ+0x38840], R2 ;  /* 0x03884002030075a7 */ /* 0x001064000802017f */
[----:B-1----:R-:W-:Y:S05]  /*3cb70*/  @!P1 NANOSLEEP.SYNCS 0x989680 ;  /* 0x009896800000995d */ /* 0x002fea0003900000 */
[----:B------:R-:W1:Y:S02]  /*3cb80*/  @!P1 SYNCS.PHASECHK.TRANS64 P1, [R3+URZ+0x38840], R2 ;  /* 0x03884002030095a7 */ /* 0x000e64000802007f */
[----:B-1----:R-:W-:Y:S05]  /*3cb90*/  @!P1 BRA `(.L_x_3426) ;  /* 0xfffffffc00f09947 */ /* 0x002fea000383ffff */
[----:B------:R-:W-:Y:S05]  /*3cba0*/  BRA `(.L_x_3846) ;  /* 0xffffff5000247947 */ /* 0x000fea000383ffff */
.L_x_3428:
[----:B-1----:R1:W2:Y:S02]  /*3cbb0*/  SYNCS.PHASECHK.TRANS64.TRYWAIT P1, [R23+URZ+0x38840], R0 ;  /* 0x03884000170075a7 */ /* 0x0022a4000802017f */
[----:B--2---:R-:W-:Y:S05]  /*3cbc0*/  @!P1 NANOSLEEP.SYNCS 0x989680 ;  /* 0x009896800000995d */ /* 0x004fea0003900000 */
[----:B------:R-:W2:Y:S02]  /*3cbd0*/  @!P1 SYNCS.PHASECHK.TRANS64 P1, [R23+URZ+0x38840], R0 ;  /* 0x03884000170095a7 */ /* 0x000ea4000802007f */
[----:B--2---:R-:W-:Y:S05]  /*3cbe0*/  @!P1 BRA `(.L_x_3428) ;  /* 0xfffffffc00f09947 */ /* 0x004fea000383ffff */
[----:B------:R-:W-:Y:S05]  /*3cbf0*/  BRA `(.L_x_3847) ;  /* 0xffffff5000307947 */ /* 0x000fea000383ffff */
.L_x_3430:
[----:B--2---:R2:W3:Y:S02]  /*3cc00*/  SYNCS.PHASECHK.TRANS64.TRYWAIT P1, [R3+URZ+0x38860], R2 ;  /* 0x03886002030075a7 */ /* 0x0044e4000802017f */
[----:B---3--:R-:W-:Y:S05]  /*3cc10*/  @!P1 NANOSLEEP.SYNCS 0x989680 ;  /* 0x009896800000995d */ /* 0x008fea0003900000 */
[----:B------:R-:W3:Y:S02]  /*3cc20*/  @!P1 SYNCS.PHASECHK.TRANS64 P1, [R3+URZ+0x38860], R2 ;  /* 0x03886002030095a7 */ /* 0x000ee4000802007f */
[----:B---3--:R-:W-:Y:S05]  /*3cc30*/  @!P1 BRA `(.L_x_3430) ;  /* 0xfffffffc00f09947 */ /* 0x008fea000383ffff */
[----:B------:R-:W-:Y:S05]  /*3cc40*/  BRA `(.L_x_3848) ;  /* 0xffffff50002c7947 */ /* 0x000fea000383ffff */
.L_x_3432:
[----:B---3--:R3:W4:Y:S02]  /*3cc50*/  SYNCS.PHASECHK.TRANS64.TRYWAIT P1, [R23+URZ+0x38860], R0 ;  /* 0x03886000170075a7 */ /* 0x008724000802017f */
[----:B----4-:R-:W-:Y:S05]  /*3cc60*/  @!P1 NANOSLEEP.SYNCS 0x989680 ;  /* 0x009896800000995d */ /* 0x010fea0003900000 */
[----:B------:R-:W4:Y:S02]  /*3cc70*/  @!P1 SYNCS.PHASECHK.TRANS64 P1, [R23+URZ+0x38860], R0 ;  /* 0x03886000170095a7 */ /* 0x000f24000802007f */
[----:B----4-:R-:W-:Y:S05]  /*3cc80*/  @!P1 BRA `(.L_x_3432) ;  /* 0xfffffffc00f09947 */ /* 0x010fea000383ffff */
[----:B------:R-:W-:Y:S05]  /*3cc90*/  BRA `(.L_x_3849) ;  /* 0xffffff5000287947 */ /* 0x000fea000383ffff */
.L_x_3434:
[----:B----4-:R4:W0:Y:S02]  /*3cca0*/  SYNCS.PHASECHK.TRANS64.TRYWAIT P1, [R3+URZ+0x38880], R2 ;  /* 0x03888002030075a7 */ /* 0x010824000802017f */
[----:B0-----:R-:W-:Y:S05]  /*3ccb0*/  @!P1 NANOSLEEP.SYNCS 0x989680 ;  /* 0x009896800000995d */ /* 0x001fea0003900000 */
[----:B------:R-:W0:Y:S02]  /*3ccc0*/  @!P1 SYNCS.PHASECHK.TRANS64 P1, [R3+URZ+0x38880], R2 ;  /* 0x03888002030095a7 */ /* 0x000e24000802007f */
[----:B0-----:R-:W-:Y:S05]  /*3ccd0*/  @!P1 BRA `(.L_x_3434) ;  /* 0xfffffffc00f09947 */ /* 0x001fea000383ffff */
[----:B------:R-:W-:Y:S05]  /*3cce0*/  BRA `(.L_x_3850) ;  /* 0xffffff5000247947 */ /* 0x000fea000383ffff */
.L_x_3851:
        /* <DEDUP_REMOVED lines=9> */
.L_x_3860:


//--------------------- .nv.global.init           --------------------------
	.section	.nv.global.init,"aw",@progbits
	.align	4
.nv.global.init:
	.type		_ZZN5flash28permute_output_fp8_VcolmajorIN4cute6TensorINS1_11ArrayEngineIfLm128EEENS1_6LayoutINS1_5tupleIJNS6_IJNS1_1CILi2EEES8_NS7_ILi32EEEEEENS7_ILi1EEESB_EEENS6_IJNS6_IJSB_S8_NS7_ILi4EEEEEENS7_ILi0EEESF_EEEEEEEEEvRT_E9upper_map,@object
	.size		_ZZN5flash28permute_output_fp8_VcolmajorIN4cute6TensorINS1_11ArrayEngineIfLm128EEENS1_6LayoutINS1_5tupleIJNS6_IJNS1_1CILi2EEES8_NS7_ILi32EEEEEENS7_ILi1EEESB_EEENS6_IJNS6_IJSB_S8_NS7_ILi4EEEEEENS7_ILi0EEESF_EEEEEEEEEvRT_E9upper_map,($str$23 - _ZZN5flash28permute_output_fp8_VcolmajorIN4cute6TensorINS1_11ArrayEngineIfLm128EEENS1_6LayoutINS1_5tupleIJNS6_IJNS1_1CILi2EEES8_NS7_ILi32EEEEEENS7_ILi1EEESB_EEENS6_IJNS6_IJSB_S8_NS7_ILi4EEEEEENS7_ILi0EEESF_EEEEEEEEEvRT_E9upper_map)
_ZZN5flash28permute_output_fp8_VcolmajorIN4cute6TensorINS1_11ArrayEngineIfLm128EEENS1_6LayoutINS1_5tupleIJNS6_IJNS1_1CILi2EEES8_NS7_ILi32EEEEEENS7_ILi1EEESB_EEENS6_IJNS6_IJSB_S8_NS7_ILi4EEEEEENS7_ILi0EEESF_EEEEEEEEEvRT_E9upper_map:
        /*0000*/ 	.byte	0x00, 0x00, 0x00, 0x00, 0x02, 0x00, 0x00, 0x00, 0x03, 0x00, 0x00, 0x00, 0x01, 0x00, 0x00, 0x00
	.type		$str$23,@object
	.size		$str$23,($str$24 - $str$23)
$str$23:
        /*0010*/ 	.byte	0x28, 0x61, 0x64, 0x64, 0x72, 0x65, 0x73, 0x73, 0x20, 0x26, 0x20, 0x6d, 0x61, 0x73, 0x6b, 0x29
        /*0020*/ 	.byte	0x20, 0x3d, 0x3d, 0x20, 0x30, 0x00
	.type		$str$24,@object
	.size		$str$24,(__unnamed_11 - $str$24)
$str$24:
        /*0026*/ 	.byte	0x2f, 0x74, 0x6d, 0x70, 0x2f, 0x6f, 0x73, 0x73, 0x5f, 0x6b, 0x65, 0x72, 0x6e, 0x65, 0x6c, 0x73
        /*0036*/ 	.byte	0x5f, 0x73, 0x72, 0x63, 0x2f, 0x66, 0x6c, 0x61, 0x73, 0x68, 0x5f, 0x61, 0x74, 0x74, 0x65, 0x6e
        /*0046*/ 	.byte	0x74, 0x69, 0x6f, 0x6e, 0x2f, 0x63, 0x73, 0x72, 0x63, 0x2f, 0x63, 0x75, 0x74, 0x6c, 0x61, 0x73
        /*0056*/ 	.byte	0x73, 0x2f, 0x69, 0x6e, 0x63, 0x6c, 0x75, 0x64, 0x65, 0x2f, 0x63, 0x75, 0x74, 0x65, 0x2f, 0x70
        /*0066*/ 	.byte	0x6f, 0x69, 0x6e, 0x74, 0x65, 0x72, 0x5f, 0x66, 0x6c, 0x61, 0x67, 0x67, 0x65, 0x64, 0x2e, 0x68
        /*0076*/ 	.byte	0x70, 0x70, 0x00
	.type		__unnamed_11,@object
	.size		__unnamed_11,(__unnamed_6 - __unnamed_11)
__unnamed_11:
        /* <DEDUP_REMOVED lines=24> */
        /*01f9*/ 	.byte	0x26, 0x5d, 0x00
	.type		__unnamed_6,@object
	.size		__unnamed_6,(__unnamed_5 - __unnamed_6)
__unnamed_6:
        /* <DEDUP_REMOVED lines=24> */
        /*037c*/ 	.byte	0x3e, 0x3e, 0x20, 0x26, 0x5d, 0x00
	.type		__unnamed_5,@object
	.size		__unnamed_5,(__unnamed_9 - __unnamed_5)
__unnamed_5:
        /* <DEDUP_REMOVED lines=24> */
        /*0502*/ 	.byte	0x34, 0x3e, 0x3e, 0x3e, 0x3e, 0x3e, 0x20, 0x26, 0x5d, 0x00
	.type		__unnamed_9,@object
	.size		__unnamed_9,(__unnamed_3 - __unnamed_9)
__unnamed_9:
        /* <DEDUP_REMOVED lines=28> */
        /*06cc*/ 	.byte	0x3a, 0x43, 0x3c, 0x31, 0x36, 0x33, 0x38, 0x34, 0x3e, 0x3e, 0x3e, 0x3e, 0x3e, 0x5d, 0x00
	.type		__unnamed_3,@object
	.size		__unnamed_3,(__unnamed_8 - __unnamed_3)
__unnamed_3:
        /* <DEDUP_REMOVED lines=29> */
        /*08ab*/ 	.byte	0x5d, 0x00
	.type		__unnamed_8,@object
	.size		__unnamed_8,(__unnamed_10 - __unnamed_8)
__unnamed_8:
        /* <DEDUP_REMOVED lines=30> */
	.type		__unnamed_10,@object
	.size		__unnamed_10,(__unnamed_2 - __unnamed_10)
__unnamed_10:
        /* <DEDUP_REMOVED lines=30> */
	.type		__unnamed_2,@object
	.size		__unnamed_2,(__unnamed_4 - __unnamed_2)
__unnamed_2:
        /* <DEDUP_REMOVED lines=30> */
	.type		__unnamed_4,@object
	.size		__unnamed_4,(__unnamed_7 - __unnamed_4)
__unnamed_4:
        /* <DEDUP_REMOVED lines=30> */
	.type		__unnamed_7,@object
	.size		__unnamed_7,(__unnamed_1 - __unnamed_7)
__unnamed_7:
        /* <DEDUP_REMOVED lines=30> */
	.type		__unnamed_1,@object
	.size		__unnamed_1,(.L_0 - __unnamed_1)
__unnamed_1:
        /* <DEDUP_REMOVED lines=29> */
        /*13a7*/ 	.byte	0x3e, 0x3e, 0x3e, 0x3e, 0x20, 0x26, 0x5d, 0x00
.L_0:


//--------------------- .nv.shared._ZN7cutlass13device_kernelIN5flash11enable_sm90INS1_16FlashAttnFwdSm90INS1_25CollectiveMainloopFwdSm90ILi2EN4cute5tupleIJNS5_1CILi1EEES8_S8_EEENS6_IJNS7_ILi128EEESA_NS7_ILi256EEEEEELi256ENS_12float_e4m3_tEfNS_4arch4Sm90ELb0ELb0ELb1ELb0ELb1ELb0ELb0ELb1ELb0ELb1ELb1ELb0EEENS1_21CollectiveEpilogueFwdINS6_IJSA_SB_SA_EEES9_NS_10bfloat16_tESF_Li256ELb0ELb1ELb1ELb1EEENS1_19SingleTileSchedulerILb0ELb1ELb1ELi128EEEEEEEEEvNT_6ParamsE --------------------------
	.section	.nv.shared._ZN7cutlass13device_kernelIN5flash11enable_sm90INS1_16FlashAttnFwdSm90INS1_25CollectiveMainloopFwdSm90ILi2EN4cute5tupleIJNS5_1CILi1EEES8_S8_EEENS6_IJNS7_ILi128EEESA_NS7_ILi256EEEEEELi256ENS_12float_e4m3_tEfNS_4arch4Sm90ELb0ELb0ELb1ELb0ELb1ELb0ELb0ELb1ELb0ELb1ELb1ELb0EEENS1_21CollectiveEpilogueFwdINS6_IJSA_SB_SA_EEES9_NS_10bfloat16_tESF_Li256ELb0ELb1ELb1ELb1EEENS1_19SingleTileSchedulerILb0ELb1ELb1ELi128EEEEEEEEEvNT_6ParamsE,"aw",@nobits
	.sectionflags	@""
	.align	16
	.zero		1024


//--------------------- .nv.shared.reserved.0     --------------------------
	.section	.nv.shared.reserved.0,"aw",@nobits
	.weak		__nv_reservedSMEM_offset_0_alias
	.size		__nv_reservedSMEM_offset_0_alias, 0, 0
	.other		__nv_reservedSMEM_offset_0_alias,@"STO_CUDA_RESERVED_SHARED STV_DEFAULT"
__nv_reservedSMEM_offset_0_alias:
	.zero		0


//--------------------- .nv.global                --------------------------
	.section	.nv.global,"aw",@nobits
.nv.global:
	.type		_ZN86_INTERNAL_c2f450a7_50_flash_fwd_hdim256_e4m3_paged_split_softcap_sm90_cu_bdbb69e5_34644cute1_E,@object
	.size		_ZN86_INTERNAL_c2f450a7_50_flash_fwd_hdim256_e4m3_paged_split_softcap_sm90_cu_bdbb69e5_34644cute1_E,(_ZN86_INTERNAL_c2f450a7_50_flash_fwd_hdim256_e4m3_paged_split_softcap_sm90_cu_bdbb69e5_34644cuda3std3__45__cpo6cbeginE - _ZN86_INTERNAL_c2f450a7_50_flash_fwd_hdim256_e4m3_paged_split_softcap_sm90_cu_bdbb69e5_34644cute1_E)
_ZN86_INTERNAL_c2f450a7_50_flash_fwd_hdim256_e4m3_paged_split_softcap_sm90_cu_bdbb69e5_34644cute1_E:
	.zero		1
	.type		_ZN86_INTERNAL_c2f450a7_50_flash_fwd_hdim256_e4m3_paged_split_softcap_sm90_cu_bdbb69e5_34644cuda3std3__45__cpo6cbeginE,@object
	.size		_ZN86_INTERNAL_c2f450a7_50_flash_fwd_hdim256_e4m3_paged_split_softcap_sm90_cu_bdbb69e5_34644cuda3std3__45__cpo6cbeginE,(_ZN86_INTERNAL_c2f450a7_50_flash_fwd_hdim256_e4m3_paged_split_softcap_sm90_cu_bdbb69e5_34644cuda3std3__48in_placeE - _ZN86_INTERNAL_c2f450a7_50_flash_fwd_hdim256_e4m3_paged_split_softcap_sm90_cu_bdbb69e5_34644cuda3std3__45__cpo6cbeginE)
_ZN86_INTERNAL_c2f450a7_50_flash_fwd_hdim256_e4m3_paged_split_softcap_sm90_cu_bdbb69e5_34644cuda3std3__45__cpo6cbeginE:
	.zero		1
	.type		_ZN86_INTERNAL_c2f450a7_50_flash_fwd_hdim256_e4m3_paged_split_softcap_sm90_cu_bdbb69e5_34644cuda3std3__48in_placeE,@object
	.size		_ZN86_INTERNAL_c2f450a7_50_flash_fwd_hdim256_e4m3_paged_split_softcap_sm90_cu_bdbb69e5_34644cuda3std3__48in_placeE,(_ZN86_INTERNAL_c2f450a7_50_flash_fwd_hdim256_e4m3_paged_split_softcap_sm90_cu_bdbb69e5_34644cuda3std6ranges3__45__cpo9iter_moveE - _ZN86_INTERNAL_c2f450a7_50_flash_fwd_hdim256_e4m3_paged_split_softcap_sm90_cu_bdbb69e5_34644cuda3std3__48in_placeE)
_ZN86_INTERNAL_c2f450a7_50_flash_fwd_hdim256_e4m3_paged_split_softcap_sm90_cu_bdbb69e5_34644cuda3std3__48in_placeE:
	.zero		1
	.type		_ZN86_INTERNAL_c2f450a7_50_flash_fwd_hdim256_e4m3_paged_split_softcap_sm90_cu_bdbb69e5_34644cuda3std6ranges3__45__cpo9iter_moveE,@object
	.size		_ZN86_INTERNAL_c2f450a7_50_flash_fwd_hdim256_e4m3_paged_split_softcap_sm90_cu_bdbb69e5_34644cuda3std6ranges3__45__cpo9iter_moveE,(_ZN86_INTERNAL_c2f450a7_50_flash_fwd_hdim256_e4m3_paged_split_softcap_sm90_cu_bdbb69e5_34644cuda3std3__45__cpo5beginE - _ZN86_INTERNAL_c2f450a7_50_flash_fwd_hdim256_e4m3_paged_split_softcap_sm90_cu_bdbb69e5_34644cuda3std6ranges3__45__cpo9iter_moveE)
_ZN86_INTERNAL_c2f450a7_50_flash_fwd_hdim256_e4m3_paged_split_softcap_sm90_cu_bdbb69e5_34644cuda3std6ranges3__45__cpo9iter_moveE:
	.zero		1
	.type		_ZN86_INTERNAL_c2f450a7_50_flash_fwd_hdim256_e4m3_paged_split_softcap_sm90_cu_bdbb69e5_34644cuda3std3__45__cpo5beginE,@object
	.size		_ZN86_INTERNAL_c2f450a7_50_flash_fwd_hdim256_e4m3_paged_split_softcap_sm90_cu_bdbb69e5_34644cuda3std3__45__cpo5beginE,(_ZN86_INTERNAL_c2f450a7_50_flash_fwd_hdim256_e4m3_paged_split_softcap_sm90_cu_bdbb69e5_34644cuda3std3__488_GLOBAL__N__c2f450a7_50_flash_fwd_hdim256_e4m3_paged_split_softcap_sm90_cu_bdbb69e5_34646ignoreE - _ZN86_INTERNAL_c2f450a7_50_flash_fwd_hdim256_e4m3_paged_split_softcap_sm90_cu_bdbb69e5_34644cuda3std3__45__cpo5beginE)
_ZN86_INTERNAL_c2f450a7_50_flash_fwd_hdim256_e4m3_paged_split_softcap_sm90_cu_bdbb69e5_34644cuda3std3__45__cpo5beginE:
	.zero		1
	.type		_ZN86_INTERNAL_c2f450a7_50_flash_fwd_hdim256_e4m3_paged_split_softcap_sm90_cu_bdbb69e5_34644cuda3std3__488_GLOBAL__N__c2f450a7_50_flash_fwd_hdim256_e4m3_paged_split_softcap_sm90_cu_bdbb69e5_34646ignoreE,@object
	.size		_ZN86_INTERNAL_c2f450a7_50_flash_fwd_hdim256_e4m3_paged_split_softcap_sm90_cu_bdbb69e5_34644cuda3std3__488_GLOBAL__N__c2f450a7_50_flash_fwd_hdim256_e4m3_paged_split_softcap_sm90_cu_bdbb69e5_34646ignoreE,(_ZN86_INTERNAL_c2f450a7_50_flash_fwd_hdim256_e4m3_paged_split_softcap_sm90_cu_bdbb69e5_34644cute7productE - _ZN86_INTERNAL_c2f450a7_50_flash_fwd_hdim256_e4m3_paged_split_softcap_sm90_cu_bdbb69e5_34644cuda3std3__488_GLOBAL__N__c2f450a7_50_flash_fwd_hdim256_e4m3_paged_split_softcap_sm90_cu_bdbb69e5_34646ignoreE)
_ZN86_INTERNAL_c2f450a7_50_flash_fwd_hdim256_e4m3_paged_split_softcap_sm90_cu_bdbb69e5_34644cuda3std3__488_GLOBAL__N__c2f450a7_50_flash_fwd_hdim256_e4m3_paged_split_softcap_sm90_cu_bdbb69e5_34646ignoreE:
	.zero		1
	.type		_ZN86_INTERNAL_c2f450a7_50_flash_fwd_hdim256_e4m3_paged_split_softcap_sm90_cu_bdbb69e5_34644cute7productE,@object
	.size		_ZN86_INTERNAL_c2f450a7_50_flash_fwd_hdim256_e4m3_paged_split_softcap_sm90_cu_bdbb69e5_34644cute7productE,(_ZN86_INTERNAL_c2f450a7_50_flash_fwd_hdim256_e4m3_paged_split_softcap_sm90_cu_bdbb69e5_34644cuda3std3__45__cpo3endE - _ZN86_INTERNAL_c2f450a7_50_flash_fwd_hdim256_e4m3_paged_split_softcap_sm90_cu_bdbb69e5_34644cute7productE)
_ZN86_INTERNAL_c2f450a7_50_flash_fwd_hdim256_e4m3_paged_split_softcap_sm90_cu_bdbb69e5_34644cute7productE:
	.zero		1
	.type		_ZN86_INTERNAL_c2f450a7_50_flash_fwd_hdim256_e4m3_paged_split_softcap_sm90_cu_bdbb69e5_34644cuda3std3__45__cpo3endE,@object
	.size		_ZN86_INTERNAL_c2f450a7_50_flash_fwd_hdim256_e4m3_paged_split_softcap_sm90_cu_bdbb69e5_34644cuda3std3__45__cpo3endE,(_ZN86_INTERNAL_c2f450a7_50_flash_fwd_hdim256_e4m3_paged_split_softcap_sm90_cu_bdbb69e5_34644cuda3std3__419piecewise_constructE - _ZN86_INTERNAL_c2f450a7_50_flash_fwd_hdim256_e4m3_paged_split_softcap_sm90_cu_bdbb69e5_34644cuda3std3__45__cpo3endE)
_ZN86_INTERNAL_c2f450a7_50_flash_fwd_hdim256_e4m3_paged_split_softcap_sm90_cu_bdbb69e5_34644cuda3std3__45__cpo3endE:
	.zero		1
	.type		_ZN86_INTERNAL_c2f450a7_50_flash_fwd_hdim256_e4m3_paged_split_softcap_sm90_cu_bdbb69e5_34644cuda3std3__419piecewise_constructE,@object
	.size		_ZN86_INTERNAL_c2f450a7_50_flash_fwd_hdim256_e4m3_paged_split_softcap_sm90_cu_bdbb69e5_34644cuda3std3__419piecewise_constructE,(_ZN86_INTERNAL_c2f450a7_50_flash_fwd_hdim256_e4m3_paged_split_softcap_sm90_cu_bdbb69e5_34644cuda3std3__45__cpo4cendE - _ZN86_INTERNAL_c2f450a7_50_flash_fwd_hdim256_e4m3_paged_split_softcap_sm90_cu_bdbb69e5_34644cuda3std3__419piecewise_constructE)
_ZN86_INTERNAL_c2f450a7_50_flash_fwd_hdim256_e4m3_paged_split_softcap_sm90_cu_bdbb69e5_34644cuda3std3__419piecewise_constructE:
	.zero		1
	.type		_ZN86_INTERNAL_c2f450a7_50_flash_fwd_hdim256_e4m3_paged_split_softcap_sm90_cu_bdbb69e5_34644cuda3std3__45__cpo4cendE,@object
	.size		_ZN86_INTERNAL_c2f450a7_50_flash_fwd_hdim256_e4m3_paged_split_softcap_sm90_cu_bdbb69e5_34644cuda3std3__45__cpo4cendE,(_ZN86_INTERNAL_c2f450a7_50_flash_fwd_hdim256_e4m3_paged_split_softcap_sm90_cu_bdbb69e5_34644cuda3std6ranges3__45__cpo4swapE - _ZN86_INTERNAL_c2f450a7_50_flash_fwd_hdim256_e4m3_paged_split_softcap_sm90_cu_bdbb69e5_34644cuda3std3__45__cpo4cendE)
_ZN86_INTERNAL_c2f450a7_50_flash_fwd_hdim256_e4m3_paged_split_softcap_sm90_cu_bdbb69e5_34644cuda3std3__45__cpo4cendE:
	.zero		1
	.type		_ZN86_INTERNAL_c2f450a7_50_flash_fwd_hdim256_e4m3_paged_split_softcap_sm90_cu_bdbb69e5_34644cuda3std6ranges3__45__cpo4swapE,@object
	.size		_ZN86_INTERNAL_c2f450a7_50_flash_fwd_hdim256_e4m3_paged_split_softcap_sm90_cu_bdbb69e5_34644cuda3std6ranges3__45__cpo4swapE,(.L_19 - _ZN86_INTERNAL_c2f450a7_50_flash_fwd_hdim256_e4m3_paged_split_softcap_sm90_cu_bdbb69e5_34644cuda3std6ranges3__45__cpo4swapE)
_ZN86_INTERNAL_c2f450a7_50_flash_fwd_hdim256_e4m3_paged_split_softcap_sm90_cu_bdbb69e5_34644cuda3std6ranges3__45__cpo4swapE:
	.zero		1
.L_19:


//--------------------- .nv.shared._ZN7cutlass13device_kernelIN5flash11enable_sm90INS1_16FlashAttnFwdSm90INS1_25CollectiveMainloopFwdSm90ILi2EN4cute5tupleIJNS5_1CILi1EEES8_S8_EEENS6_IJNS7_ILi128EEESA_NS7_ILi256EEEEEELi256ENS_12float_e4m3_tEfNS_4arch4Sm90ELb0ELb0ELb1ELb1ELb1ELb0ELb0ELb1ELb0ELb1ELb1ELb0EEENS1_21CollectiveEpilogueFwdINS6_IJSA_SB_SA_EEES9_NS_10bfloat16_tESF_Li256ELb1ELb1ELb1ELb1EEENS1_36VarlenDynamicPersistentTileSchedulerILi128ELi128ELi256ELi128ELb1ELb1ELb1ELb0ELb1ELb1EEEEEEEEEvNT_6ParamsE --------------------------
	.section	.nv.shared._ZN7cutlass13device_kernelIN5flash11enable_sm90INS1_16FlashAttnFwdSm90INS1_25CollectiveMainloopFwdSm90ILi2EN4cute5tupleIJNS5_1CILi1EEES8_S8_EEENS6_IJNS7_ILi128EEESA_NS7_ILi256EEEEEELi256ENS_12float_e4m3_tEfNS_4arch4Sm90ELb0ELb0ELb1ELb1ELb1ELb0ELb0ELb1ELb0ELb1ELb1ELb0EEENS1_21CollectiveEpilogueFwdINS6_IJSA_SB_SA_EEES9_NS_10bfloat16_tESF_Li256ELb1ELb1ELb1ELb1EEENS1_36VarlenDynamicPersistentTileSchedulerILi128ELi128ELi256ELi128ELb1ELb1ELb1ELb0ELb1ELb1EEEEEEEEEvNT_6ParamsE,"aw",@nobits
	.sectionflags	@""
	.align	16
	.zero		1024


//--------------------- .nv.shared._ZN7cutlass13device_kernelIN5flash11enable_sm90INS1_16FlashAttnFwdSm90INS1_25CollectiveMainloopFwdSm90ILi2EN4cute5tupleIJNS5_1CILi1EEES8_S8_EEENS6_IJNS7_ILi128EEESA_NS7_ILi256EEEEEELi256ENS_12float_e4m3_tEfNS_4arch4Sm90ELb0ELb0ELb1ELb1ELb1ELb1ELb0ELb1ELb0ELb1ELb1ELb0EEENS1_21CollectiveEpilogueFwdINS6_IJSA_SB_SA_EEES9_NS_10bfloat16_tESF_Li256ELb1ELb1ELb1ELb1EEENS1_36VarlenDynamicPersistentTileSchedulerILi128ELi128ELi256ELi128ELb1ELb1ELb1ELb0ELb1ELb1EEEEEEEEEvNT_6ParamsE --------------------------
	.section	.nv.shared._ZN7cutlass13device_kernelIN5flash11enable_sm90INS1_16FlashAttnFwdSm90INS1_25CollectiveMainloopFwdSm90ILi2EN4cute5tupleIJNS5_1CILi1EEES8_S8_EEENS6_IJNS7_ILi128EEESA_NS7_ILi256EEEEEELi256ENS_12float_e4m3_tEfNS_4arch4Sm90ELb0ELb0ELb1ELb1ELb1ELb1ELb0ELb1ELb0ELb1ELb1ELb0EEENS1_21CollectiveEpilogueFwdINS6_IJSA_SB_SA_EEES9_NS_10bfloat16_tESF_Li256ELb1ELb1ELb1ELb1EEENS1_36VarlenDynamicPersistentTileSchedulerILi128ELi128ELi256ELi128ELb1ELb1ELb1ELb0ELb1ELb1EEEEEEEEEvNT_6ParamsE,"aw",@nobits
	.sectionflags	@""
	.align	16
	.zero		1024


//--------------------- .nv.shared._ZN7cutlass13device_kernelIN5flash11enable_sm90INS1_16FlashAttnFwdSm90INS1_25CollectiveMainloopFwdSm90ILi2EN4cute5tupleIJNS5_1CILi1EEES8_S8_EEENS6_IJNS7_ILi128EEENS7_ILi64EEENS7_ILi256EEEEEELi256ENS_12float_e4m3_tEfNS_4arch4Sm90ELb0ELb1ELb1ELb0ELb1ELb0ELb0ELb1ELb0ELb1ELb1ELb0EEENS1_21CollectiveEpilogueFwdINS6_IJSA_SC_SB_EEES9_NS_10bfloat16_tESG_Li256ELb0ELb1ELb1ELb1EEENS1_19SingleTileSchedulerILb0ELb1ELb1ELi128EEEEEEEEEvNT_6ParamsE --------------------------
	.section	.nv.shared._ZN7cutlass13device_kernelIN5flash11enable_sm90INS1_16FlashAttnFwdSm90INS1_25CollectiveMainloopFwdSm90ILi2EN4cute5tupleIJNS5_1CILi1EEES8_S8_EEENS6_IJNS7_ILi128EEENS7_ILi64EEENS7_ILi256EEEEEELi256ENS_12float_e4m3_tEfNS_4arch4Sm90ELb0ELb1ELb1ELb0ELb1ELb0ELb0ELb1ELb0ELb1ELb1ELb0EEENS1_21CollectiveEpilogueFwdINS6_IJSA_SC_SB_EEES9_NS_10bfloat16_tESG_Li256ELb0ELb1ELb1ELb1EEENS1_19SingleTileSchedulerILb0ELb1ELb1ELi128EEEEEEEEEvNT_6ParamsE,"aw",@nobits
	.sectionflags	@""
	.align	16
	.zero		1024


//--------------------- .nv.shared._ZN7cutlass13device_kernelIN5flash11enable_sm90INS1_16FlashAttnFwdSm90INS1_25CollectiveMainloopFwdSm90ILi2EN4cute5tupleIJNS5_1CILi1EEES8_S8_EEENS6_IJNS7_ILi128EEENS7_ILi64EEENS7_ILi256EEEEEELi256ENS_12float_e4m3_tEfNS_4arch4Sm90ELb0ELb1ELb1ELb1ELb1ELb0ELb0ELb1ELb0ELb1ELb1ELb0EEENS1_21CollectiveEpilogueFwdINS6_IJSA_SC_SB_EEES9_NS_10bfloat16_tESG_Li256ELb1ELb1ELb1ELb1EEENS1_36VarlenDynamicPersistentTileSchedulerILi128ELi64ELi256ELi128ELb1ELb1ELb1ELb1ELb0ELb1EEEEEEEEEvNT_6ParamsE --------------------------
	.section	.nv.shared._ZN7cutlass13device_kernelIN5flash11enable_sm90INS1_16FlashAttnFwdSm90INS1_25CollectiveMainloopFwdSm90ILi2EN4cute5tupleIJNS5_1CILi1EEES8_S8_EEENS6_IJNS7_ILi128EEENS7_ILi64EEENS7_ILi256EEEEEELi256ENS_12float_e4m3_tEfNS_4arch4Sm90ELb0ELb1ELb1ELb1ELb1ELb0ELb0ELb1ELb0ELb1ELb1ELb0EEENS1_21CollectiveEpilogueFwdINS6_IJSA_SC_SB_EEES9_NS_10bfloat16_tESG_Li256ELb1ELb1ELb1ELb1EEENS1_36VarlenDynamicPersistentTileSchedulerILi128ELi64ELi256ELi128ELb1ELb1ELb1ELb1ELb0ELb1EEEEEEEEEvNT_6ParamsE,"aw",@nobits
	.sectionflags	@""
	.align	16
	.zero		1024


//--------------------- .nv.shared._ZN7cutlass13device_kernelIN5flash11enable_sm90INS1_16FlashAttnFwdSm90INS1_25CollectiveMainloopFwdSm90ILi2EN4cute5tupleIJNS5_1CILi1EEES8_S8_EEENS6_IJNS7_ILi128EEENS7_ILi64EEENS7_ILi256EEEEEELi256ENS_12float_e4m3_tEfNS_4arch4Sm90ELb0ELb1ELb1ELb1ELb1ELb1ELb0ELb1ELb0ELb1ELb1ELb0EEENS1_21CollectiveEpilogueFwdINS6_IJSA_SC_SB_EEES9_NS_10bfloat16_tESG_Li256ELb1ELb1ELb1ELb1EEENS1_36VarlenDynamicPersistentTileSchedulerILi128ELi64ELi256ELi128ELb1ELb1ELb1ELb1ELb0ELb1EEEEEEEEEvNT_6ParamsE --------------------------
	.section	.nv.shared._ZN7cutlass13device_kernelIN5flash11enable_sm90INS1_16FlashAttnFwdSm90INS1_25CollectiveMainloopFwdSm90ILi2EN4cute5tupleIJNS5_1CILi1EEES8_S8_EEENS6_IJNS7_ILi128EEENS7_ILi64EEENS7_ILi256EEEEEELi256ENS_12float_e4m3_tEfNS_4arch4Sm90ELb0ELb1ELb1ELb1ELb1ELb1ELb0ELb1ELb0ELb1ELb1ELb0EEENS1_21CollectiveEpilogueFwdINS6_IJSA_SC_SB_EEES9_NS_10bfloat16_tESG_Li256ELb1ELb1ELb1ELb1EEENS1_36VarlenDynamicPersistentTileSchedulerILi128ELi64ELi256ELi128ELb1ELb1ELb1ELb1ELb0ELb1EEEEEEEEEvNT_6ParamsE,"aw",@nobits
	.sectionflags	@""
	.align	16
	.zero		1024


//--------------------- .nv.shared._ZN7cutlass13device_kernelIN5flash11enable_sm90INS1_16FlashAttnFwdSm90INS1_25CollectiveMainloopFwdSm90ILi2EN4cute5tupleIJNS5_1CILi1EEES8_S8_EEENS6_IJNS7_ILi128EEESA_NS7_ILi256EEEEEELi256ENS_12float_e4m3_tEfNS_4arch4Sm90ELb1ELb0ELb1ELb0ELb1ELb0ELb0ELb1ELb0ELb1ELb1ELb0EEENS1_21CollectiveEpilogueFwdINS6_IJSA_SB_SA_EEES9_NS_10bfloat16_tESF_Li256ELb0ELb1ELb1ELb1EEENS1_19SingleTileSchedulerILb0ELb1ELb1ELi128EEEEEEEEEvNT_6ParamsE --------------------------
	.section	.nv.shared._ZN7cutlass13device_kernelIN5flash11enable_sm90INS1_16FlashAttnFwdSm90INS1_25CollectiveMainloopFwdSm90ILi2EN4cute5tupleIJNS5_1CILi1EEES8_S8_EEENS6_IJNS7_ILi128EEESA_NS7_ILi256EEEEEELi256ENS_12float_e4m3_tEfNS_4arch4Sm90ELb1ELb0ELb1ELb0ELb1ELb0ELb0ELb1ELb0ELb1ELb1ELb0EEENS1_21CollectiveEpilogueFwdINS6_IJSA_SB_SA_EEES9_NS_10bfloat16_tESF_Li256ELb0ELb1ELb1ELb1EEENS1_19SingleTileSchedulerILb0ELb1ELb1ELi128EEEEEEEEEvNT_6ParamsE,"aw",@nobits
	.sectionflags	@""
	.align	16
	.zero		1024


//--------------------- .nv.shared._ZN7cutlass13device_kernelIN5flash11enable_sm90INS1_16FlashAttnFwdSm90INS1_25CollectiveMainloopFwdSm90ILi2EN4cute5tupleIJNS5_1CILi1EEES8_S8_EEENS6_IJNS7_ILi128EEESA_NS7_ILi256EEEEEELi256ENS_12float_e4m3_tEfNS_4arch4Sm90ELb1ELb0ELb1ELb1ELb1ELb0ELb0ELb1ELb0ELb1ELb1ELb0EEENS1_21CollectiveEpilogueFwdINS6_IJSA_SB_SA_EEES9_NS_10bfloat16_tESF_Li256ELb1ELb1ELb1ELb1EEENS1_36VarlenDynamicPersistentTileSchedulerILi128ELi128ELi256ELi128ELb1ELb1ELb1ELb1ELb1ELb1EEEEEEEEEvNT_6ParamsE --------------------------
	.section	.nv.shared._ZN7cutlass13device_kernelIN5flash11enable_sm90INS1_16FlashAttnFwdSm90INS1_25CollectiveMainloopFwdSm90ILi2EN4cute5tupleIJNS5_1CILi1EEES8_S8_EEENS6_IJNS7_ILi128EEESA_NS7_ILi256EEEEEELi256ENS_12float_e4m3_tEfNS_4arch4Sm90ELb1ELb0ELb1ELb1ELb1ELb0ELb0ELb1ELb0ELb1ELb1ELb0EEENS1_21CollectiveEpilogueFwdINS6_IJSA_SB_SA_EEES9_NS_10bfloat16_tESF_Li256ELb1ELb1ELb1ELb1EEENS1_36VarlenDynamicPersistentTileSchedulerILi128ELi128ELi256ELi128ELb1ELb1ELb1ELb1ELb1ELb1EEEEEEEEEvNT_6ParamsE,"aw",@nobits
	.sectionflags	@""
	.align	16
	.zero		1024


//--------------------- .nv.shared._ZN7cutlass13device_kernelIN5flash11enable_sm90INS1_16FlashAttnFwdSm90INS1_25CollectiveMainloopFwdSm90ILi2EN4cute5tupleIJNS5_1CILi1EEES8_S8_EEENS6_IJNS7_ILi128EEESA_NS7_ILi256EEEEEELi256ENS_12float_e4m3_tEfNS_4arch4Sm90ELb1ELb0ELb1ELb1ELb1ELb1ELb0ELb1ELb0ELb1ELb1ELb0EEENS1_21CollectiveEpilogueFwdINS6_IJSA_SB_SA_EEES9_NS_10bfloat16_tESF_Li256ELb1ELb1ELb1ELb1EEENS1_36VarlenDynamicPersistentTileSchedulerILi128ELi128ELi256ELi128ELb1ELb1ELb1ELb1ELb1ELb1EEEEEEEEEvNT_6ParamsE --------------------------
	.section	.nv.shared._ZN7cutlass13device_kernelIN5flash11enable_sm90INS1_16FlashAttnFwdSm90INS1_25CollectiveMainloopFwdSm90ILi2EN4cute5tupleIJNS5_1CILi1EEES8_S8_EEENS6_IJNS7_ILi128EEESA_NS7_ILi256EEEEEELi256ENS_12float_e4m3_tEfNS_4arch4Sm90ELb1ELb0ELb1ELb1ELb1ELb1ELb0ELb1ELb0ELb1ELb1ELb0EEENS1_21CollectiveEpilogueFwdINS6_IJSA_SB_SA_EEES9_NS_10bfloat16_tESF_Li256ELb1ELb1ELb1ELb1EEENS1_36VarlenDynamicPersistentTileSchedulerILi128ELi128ELi256ELi128ELb1ELb1ELb1ELb1ELb1ELb1EEEEEEEEEvNT_6ParamsE,"aw",@nobits
	.sectionflags	@""
	.align	16
	.zero		1024


//--------------------- .nv.constant0._ZN7cutlass13device_kernelIN5flash11enable_sm90INS1_16FlashAttnFwdSm90INS1_25CollectiveMainloopFwdSm90ILi2EN4cute5tupleIJNS5_1CILi1EEES8_S8_EEENS6_IJNS7_ILi128EEESA_NS7_ILi256EEEEEELi256ENS_12float_e4m3_tEfNS_4arch4Sm90ELb0ELb0ELb1ELb0ELb1ELb0ELb0ELb1ELb0ELb1ELb1ELb0EEENS1_21CollectiveEpilogueFwdINS6_IJSA_SB_SA_EEES9_NS_10bfloat16_tESF_Li256ELb0ELb1ELb1ELb1EEENS1_19SingleTileSchedulerILb0ELb1ELb1ELi128EEEEEEEEEvNT_6ParamsE --------------------------
	.section	.nv.constant0._ZN7cutlass13device_kernelIN5flash11enable_sm90INS1_16FlashAttnFwdSm90INS1_25CollectiveMainloopFwdSm90ILi2EN4cute5tupleIJNS5_1CILi1EEES8_S8_EEENS6_IJNS7_ILi128EEESA_NS7_ILi256EEEEEELi256ENS_12float_e4m3_tEfNS_4arch4Sm90ELb0ELb0ELb1ELb0ELb1ELb0ELb0ELb1ELb0ELb1ELb1ELb0EEENS1_21CollectiveEpilogueFwdINS6_IJSA_SB_SA_EEES9_NS_10bfloat16_tESF_Li256ELb0ELb1ELb1ELb1EEENS1_19SingleTileSchedulerILb0ELb1ELb1ELi128EEEEEEEEEvNT_6ParamsE,"a",@progbits
	.sectionflags	@""
	.align	4
.nv.constant0._ZN7cutlass13device_kernelIN5flash11enable_sm90INS1_16FlashAttnFwdSm90INS1_25CollectiveMainloopFwdSm90ILi2EN4cute5tupleIJNS5_1CILi1EEES8_S8_EEENS6_IJNS7_ILi128EEESA_NS7_ILi256EEEEEELi256ENS_12float_e4m3_tEfNS_4arch4Sm90ELb0ELb0ELb1ELb0ELb1ELb0ELb0ELb1ELb0ELb1ELb1ELb0EEENS1_21CollectiveEpilogueFwdINS6_IJSA_SB_SA_EEES9_NS_10bfloat16_tESF_Li256ELb0ELb1ELb1ELb1EEENS1_19SingleTileSchedulerILb0ELb1ELb1ELi128EEEEEEEEEvNT_6ParamsE:
	.zero		3200


//--------------------- .nv.constant0._ZN7cutlass13device_kernelIN5flash11enable_sm90INS1_16FlashAttnFwdSm90INS1_25CollectiveMainloopFwdSm90ILi2EN4cute5tupleIJNS5_1CILi1EEES8_S8_EEENS6_IJNS7_ILi128EEESA_NS7_ILi256EEEEEELi256ENS_12float_e4m3_tEfNS_4arch4Sm90ELb0ELb0ELb1ELb1ELb1ELb0ELb0ELb1ELb0ELb1ELb1ELb0EEENS1_21CollectiveEpilogueFwdINS6_IJSA_SB_SA_EEES9_NS_10bfloat16_tESF_Li256ELb1ELb1ELb1ELb1EEENS1_36VarlenDynamicPersistentTileSchedulerILi128ELi128ELi256ELi128ELb1ELb1ELb1ELb0ELb1ELb1EEEEEEEEEvNT_6ParamsE --------------------------
	.section	.nv.constant0._ZN7cutlass13device_kernelIN5flash11enable_sm90INS1_16FlashAttnFwdSm90INS1_25CollectiveMainloopFwdSm90ILi2EN4cute5tupleIJNS5_1CILi1EEES8_S8_EEENS6_IJNS7_ILi128EEESA_NS7_ILi256EEEEEELi256ENS_12float_e4m3_tEfNS_4arch4Sm90ELb0ELb0ELb1ELb1ELb1ELb0ELb0ELb1ELb0ELb1ELb1ELb0EEENS1_21CollectiveEpilogueFwdINS6_IJSA_SB_SA_EEES9_NS_10bfloat16_tESF_Li256ELb1ELb1ELb1ELb1EEENS1_36VarlenDynamicPersistentTileSchedulerILi128ELi128ELi256ELi128ELb1ELb1ELb1ELb0ELb1ELb1EEEEEEEEEvNT_6ParamsE,"a",@progbits
	.sectionflags	@""
	.align	4
.nv.constant0._ZN7cutlass13device_kernelIN5flash11enable_sm90INS1_16FlashAttnFwdSm90INS1_25CollectiveMainloopFwdSm90ILi2EN4cute5tupleIJNS5_1CILi1EEES8_S8_EEENS6_IJNS7_ILi128EEESA_NS7_ILi256EEEEEELi256ENS_12float_e4m3_tEfNS_4arch4Sm90ELb0ELb0ELb1ELb1ELb1ELb0ELb0ELb1ELb0ELb1ELb1ELb0EEENS1_21CollectiveEpilogueFwdINS6_IJSA_SB_SA_EEES9_NS_10bfloat16_tESF_Li256ELb1ELb1ELb1ELb1EEENS1_36VarlenDynamicPersistentTileSchedulerILi128ELi128ELi256ELi128ELb1ELb1ELb1ELb0ELb1ELb1EEEEEEEEEvNT_6ParamsE:
	.zero		3328


//--------------------- .nv.constant0._ZN7cutlass13device_kernelIN5flash11enable_sm90INS1_16FlashAttnFwdSm90INS1_25CollectiveMainloopFwdSm90ILi2EN4cute5tupleIJNS5_1CILi1EEES8_S8_EEENS6_IJNS7_ILi128EEESA_NS7_ILi256EEEEEELi256ENS_12float_e4m3_tEfNS_4arch4Sm90ELb0ELb0ELb1ELb1ELb1ELb1ELb0ELb1ELb0ELb1ELb1ELb0EEENS1_21CollectiveEpilogueFwdINS6_IJSA_SB_SA_EEES9_NS_10bfloat16_tESF_Li256ELb1ELb1ELb1ELb1EEENS1_36VarlenDynamicPersistentTileSchedulerILi128ELi128ELi256ELi128ELb1ELb1ELb1ELb0ELb1ELb1EEEEEEEEEvNT_6ParamsE --------------------------
	.section	.nv.constant0._ZN7cutlass13device_kernelIN5flash11enable_sm90INS1_16FlashAttnFwdSm90INS1_25CollectiveMainloopFwdSm90ILi2EN4cute5tupleIJNS5_1CILi1EEES8_S8_EEENS6_IJNS7_ILi128EEESA_NS7_ILi256EEEEEELi256ENS_12float_e4m3_tEfNS_4arch4Sm90ELb0ELb0ELb1ELb1ELb1ELb1ELb0ELb1ELb0ELb1ELb1ELb0EEENS1_21CollectiveEpilogueFwdINS6_IJSA_SB_SA_EEES9_NS_10bfloat16_tESF_Li256ELb1ELb1ELb1ELb1EEENS1_36VarlenDynamicPersistentTileSchedulerILi128ELi128ELi256ELi128ELb1ELb1ELb1ELb0ELb1ELb1EEEEEEEEEvNT_6ParamsE,"a",@progbits
	.sectionflags	@""
	.align	4
.nv.constant0._ZN7cutlass13device_kernelIN5flash11enable_sm90INS1_16FlashAttnFwdSm90INS1_25CollectiveMainloopFwdSm90ILi2EN4cute5tupleIJNS5_1CILi1EEES8_S8_EEENS6_IJNS7_ILi128EEESA_NS7_ILi256EEEEEELi256ENS_12float_e4m3_tEfNS_4arch4Sm90ELb0ELb0ELb1ELb1ELb1ELb1ELb0ELb1ELb0ELb1ELb1ELb0EEENS1_21CollectiveEpilogueFwdINS6_IJSA_SB_SA_EEES9_NS_10bfloat16_tESF_Li256ELb1ELb1ELb1ELb1EEENS1_36VarlenDynamicPersistentTileSchedulerILi128ELi128ELi256ELi128ELb1ELb1ELb1ELb0ELb1ELb1EEEEEEEEEvNT_6ParamsE:
	.zero		3328


//--------------------- .nv.constant0._ZN7cutlass13device_kernelIN5flash11enable_sm90INS1_16FlashAttnFwdSm90INS1_25CollectiveMainloopFwdSm90ILi2EN4cute5tupleIJNS5_1CILi1EEES8_S8_EEENS6_IJNS7_ILi128EEENS7_ILi64EEENS7_ILi256EEEEEELi256ENS_12float_e4m3_tEfNS_4arch4Sm90ELb0ELb1ELb1ELb0ELb1ELb0ELb0ELb1ELb0ELb1ELb1ELb0EEENS1_21CollectiveEpilogueFwdINS6_IJSA_SC_SB_EEES9_NS_10bfloat16_tESG_Li256ELb0ELb1ELb1ELb1EEENS1_19SingleTileSchedulerILb0ELb1ELb1ELi128EEEEEEEEEvNT_6ParamsE --------------------------
	.section	.nv.constant0._ZN7cutlass13device_kernelIN5flash11enable_sm90INS1_16FlashAttnFwdSm90INS1_25CollectiveMainloopFwdSm90ILi2EN4cute5tupleIJNS5_1CILi1EEES8_S8_EEENS6_IJNS7_ILi128EEENS7_ILi64EEENS7_ILi256EEEEEELi256ENS_12float_e4m3_tEfNS_4arch4Sm90ELb0ELb1ELb1ELb0ELb1ELb0ELb0ELb1ELb0ELb1ELb1ELb0EEENS1_21CollectiveEpilogueFwdINS6_IJSA_SC_SB_EEES9_NS_10bfloat16_tESG_Li256ELb0ELb1ELb1ELb1EEENS1_19SingleTileSchedulerILb0ELb1ELb1ELi128EEEEEEEEEvNT_6ParamsE,"a",@progbits
	.sectionflags	@""
	.align	4
.nv.constant0._ZN7cutlass13device_kernelIN5flash11enable_sm90INS1_16FlashAttnFwdSm90INS1_25CollectiveMainloopFwdSm90ILi2EN4cute5tupleIJNS5_1CILi1EEES8_S8_EEENS6_IJNS7_ILi128EEENS7_ILi64EEENS7_ILi256EEEEEELi256ENS_12float_e4m3_tEfNS_4arch4Sm90ELb0ELb1ELb1ELb0ELb1ELb0ELb0ELb1ELb0ELb1ELb1ELb0EEENS1_21CollectiveEpilogueFwdINS6_IJSA_SC_SB_EEES9_NS_10bfloat16_tESG_Li256ELb0ELb1ELb1ELb1EEENS1_19SingleTileSchedulerILb0ELb1ELb1ELi128EEEEEEEEEvNT_6ParamsE:
	.zero		3200


//--------------------- .nv.constant0._ZN7cutlass13device_kernelIN5flash11enable_sm90INS1_16FlashAttnFwdSm90INS1_25CollectiveMainloopFwdSm90ILi2EN4cute5tupleIJNS5_1CILi1EEES8_S8_EEENS6_IJNS7_ILi128EEENS7_ILi64EEENS7_ILi256EEEEEELi256ENS_12float_e4m3_tEfNS_4arch4Sm90ELb0ELb1ELb1ELb1ELb1ELb0ELb0ELb1ELb0ELb1ELb1ELb0EEENS1_21CollectiveEpilogueFwdINS6_IJSA_SC_SB_EEES9_NS_10bfloat16_tESG_Li256ELb1ELb1ELb1ELb1EEENS1_36VarlenDynamicPersistentTileSchedulerILi128ELi64ELi256ELi128ELb1ELb1ELb1ELb1ELb0ELb1EEEEEEEEEvNT_6ParamsE --------------------------
	.section	.nv.constant0._ZN7cutlass13device_kernelIN5flash11enable_sm90INS1_16FlashAttnFwdSm90INS1_25CollectiveMainloopFwdSm90ILi2EN4cute5tupleIJNS5_1CILi1EEES8_S8_EEENS6_IJNS7_ILi128EEENS7_ILi64EEENS7_ILi256EEEEEELi256ENS_12float_e4m3_tEfNS_4arch4Sm90ELb0ELb1ELb1ELb1ELb1ELb0ELb0ELb1ELb0ELb1ELb1ELb0EEENS1_21CollectiveEpilogueFwdINS6_IJSA_SC_SB_EEES9_NS_10bfloat16_tESG_Li256ELb1ELb1ELb1ELb1EEENS1_36VarlenDynamicPersistentTileSchedulerILi128ELi64ELi256ELi128ELb1ELb1ELb1ELb1ELb0ELb1EEEEEEEEEvNT_6ParamsE,"a",@progbits
	.sectionflags	@""
	.align	4
.nv.constant0._ZN7cutlass13device_kernelIN5flash11enable_sm90INS1_16FlashAttnFwdSm90INS1_25CollectiveMainloopFwdSm90ILi2EN4cute5tupleIJNS5_1CILi1EEES8_S8_EEENS6_IJNS7_ILi128EEENS7_ILi64EEENS7_ILi256EEEEEELi256ENS_12float_e4m3_tEfNS_4arch4Sm90ELb0ELb1ELb1ELb1ELb1ELb0ELb0ELb1ELb0ELb1ELb1ELb0EEENS1_21CollectiveEpilogueFwdINS6_IJSA_SC_SB_EEES9_NS_10bfloat16_tESG_Li256ELb1ELb1ELb1ELb1EEENS1_36VarlenDynamicPersistentTileSchedulerILi128ELi64ELi256ELi128ELb1ELb1ELb1ELb1ELb0ELb1EEEEEEEEEvNT_6ParamsE:
	.zero		3328


//--------------------- .nv.constant0._ZN7cutlass13device_kernelIN5flash11enable_sm90INS1_16FlashAttnFwdSm90INS1_25CollectiveMainloopFwdSm90ILi2EN4cute5tupleIJNS5_1CILi1EEES8_S8_EEENS6_IJNS7_ILi128EEENS7_ILi64EEENS7_ILi256EEEEEELi256ENS_12float_e4m3_tEfNS_4arch4Sm90ELb0ELb1ELb1ELb1ELb1ELb1ELb0ELb1ELb0ELb1ELb1ELb0EEENS1_21CollectiveEpilogueFwdINS6_IJSA_SC_SB_EEES9_NS_10bfloat16_tESG_Li256ELb1ELb1ELb1ELb1EEENS1_36VarlenDynamicPersistentTileSchedulerILi128ELi64ELi256ELi128ELb1ELb1ELb1ELb1ELb0ELb1EEEEEEEEEvNT_6ParamsE --------------------------
	.section	.nv.constant0._ZN7cutlass13device_kernelIN5flash11enable_sm90INS1_16FlashAttnFwdSm90INS1_25CollectiveMainloopFwdSm90ILi2EN4cute5tupleIJNS5_1CILi1EEES8_S8_EEENS6_IJNS7_ILi128EEENS7_ILi64EEENS7_ILi256EEEEEELi256ENS_12float_e4m3_tEfNS_4arch4Sm90ELb0ELb1ELb1ELb1ELb1ELb1ELb0ELb1ELb0ELb1ELb1ELb0EEENS1_21CollectiveEpilogueFwdINS6_IJSA_SC_SB_EEES9_NS_10bfloat16_tESG_Li256ELb1ELb1ELb1ELb1EEENS1_36VarlenDynamicPersistentTileSchedulerILi128ELi64ELi256ELi128ELb1ELb1ELb1ELb1ELb0ELb1EEEEEEEEEvNT_6ParamsE,"a",@progbits
	.sectionflags	@""
	.align	4
.nv.constant0._ZN7cutlass13device_kernelIN5flash11enable_sm90INS1_16FlashAttnFwdSm90INS1_25CollectiveMainloopFwdSm90ILi2EN4cute5tupleIJNS5_1CILi1EEES8_S8_EEENS6_IJNS7_ILi128EEENS7_ILi64EEENS7_ILi256EEEEEELi256ENS_12float_e4m3_tEfNS_4arch4Sm90ELb0ELb1ELb1ELb1ELb1ELb1ELb0ELb1ELb0ELb1ELb1ELb0EEENS1_21CollectiveEpilogueFwdINS6_IJSA_SC_SB_EEES9_NS_10bfloat16_tESG_Li256ELb1ELb1ELb1ELb1EEENS1_36VarlenDynamicPersistentTileSchedulerILi128ELi64ELi256ELi128ELb1ELb1ELb1ELb1ELb0ELb1EEEEEEEEEvNT_6ParamsE:
	.zero		3328


//--------------------- .nv.constant0._ZN7cutlass13device_kernelIN5flash11enable_sm90INS1_16FlashAttnFwdSm90INS1_25CollectiveMainloopFwdSm90ILi2EN4cute5tupleIJNS5_1CILi1EEES8_S8_EEENS6_IJNS7_ILi128EEESA_NS7_ILi256EEEEEELi256ENS_12float_e4m3_tEfNS_4arch4Sm90ELb1ELb0ELb1ELb0ELb1ELb0ELb0ELb1ELb0ELb1ELb1ELb0EEENS1_21CollectiveEpilogueFwdINS6_IJSA_SB_SA_EEES9_NS_10bfloat16_tESF_Li256ELb0ELb1ELb1ELb1EEENS1_19SingleTileSchedulerILb0ELb1ELb1ELi128EEEEEEEEEvNT_6ParamsE --------------------------
	.section	.nv.constant0._ZN7cutlass13device_kernelIN5flash11enable_sm90INS1_16FlashAttnFwdSm90INS1_25CollectiveMainloopFwdSm90ILi2EN4cute5tupleIJNS5_1CILi1EEES8_S8_EEENS6_IJNS7_ILi128EEESA_NS7_ILi256EEEEEELi256ENS_12float_e4m3_tEfNS_4arch4Sm90ELb1ELb0ELb1ELb0ELb1ELb0ELb0ELb1ELb0ELb1ELb1ELb0EEENS1_21CollectiveEpilogueFwdINS6_IJSA_SB_SA_EEES9_NS_10bfloat16_tESF_Li256ELb0ELb1ELb1ELb1EEENS1_19SingleTileSchedulerILb0ELb1ELb1ELi128EEEEEEEEEvNT_6ParamsE,"a",@progbits
	.sectionflags	@""
	.align	4
.nv.constant0._ZN7cutlass13device_kernelIN5flash11enable_sm90INS1_16FlashAttnFwdSm90INS1_25CollectiveMainloopFwdSm90ILi2EN4cute5tupleIJNS5_1CILi1EEES8_S8_EEENS6_IJNS7_ILi128EEESA_NS7_ILi256EEEEEELi256ENS_12float_e4m3_tEfNS_4arch4Sm90ELb1ELb0ELb1ELb0ELb1ELb0ELb0ELb1ELb0ELb1ELb1ELb0EEENS1_21CollectiveEpilogueFwdINS6_IJSA_SB_SA_EEES9_NS_10bfloat16_tESF_Li256ELb0ELb1ELb1ELb1EEENS1_19SingleTileSchedulerILb0ELb1ELb1ELi128EEEEEEEEEvNT_6ParamsE:
	.zero		3200


//--------------------- .nv.constant0._ZN7cutlass13device_kernelIN5flash11enable_sm90INS1_16FlashAttnFwdSm90INS1_25CollectiveMainloopFwdSm90ILi2EN4cute5tupleIJNS5_1CILi1EEES8_S8_EEENS6_IJNS7_ILi128EEESA_NS7_ILi256EEEEEELi256ENS_12float_e4m3_tEfNS_4arch4Sm90ELb1ELb0ELb1ELb1ELb1ELb0ELb0ELb1ELb0ELb1ELb1ELb0EEENS1_21CollectiveEpilogueFwdINS6_IJSA_SB_SA_EEES9_NS_10bfloat16_tESF_Li256ELb1ELb1ELb1ELb1EEENS1_36VarlenDynamicPersistentTileSchedulerILi128ELi128ELi256ELi128ELb1ELb1ELb1ELb1ELb1ELb1EEEEEEEEEvNT_6ParamsE --------------------------
	.section	.nv.constant0._ZN7cutlass13device_kernelIN5flash11enable_sm90INS1_16FlashAttnFwdSm90INS1_25CollectiveMainloopFwdSm90ILi2EN4cute5tupleIJNS5_1CILi1EEES8_S8_EEENS6_IJNS7_ILi128EEESA_NS7_ILi256EEEEEELi256ENS_12float_e4m3_tEfNS_4arch4Sm90ELb1ELb0ELb1ELb1ELb1ELb0ELb0ELb1ELb0ELb1ELb1ELb0EEENS1_21CollectiveEpilogueFwdINS6_IJSA_SB_SA_EEES9_NS_10bfloat16_tESF_Li256ELb1ELb1ELb1ELb1EEENS1_36VarlenDynamicPersistentTileSchedulerILi128ELi128ELi256ELi128ELb1ELb1ELb1ELb1ELb1ELb1EEEEEEEEEvNT_6ParamsE,"a",@progbits
	.sectionflags	@""
	.align	4
.nv.constant0._ZN7cutlass13device_kernelIN5flash11enable_sm90INS1_16FlashAttnFwdSm90INS1_25CollectiveMainloopFwdSm90ILi2EN4cute5tupleIJNS5_1CILi1EEES8_S8_EEENS6_IJNS7_ILi128EEESA_NS7_ILi256EEEEEELi256ENS_12float_e4m3_tEfNS_4arch4Sm90ELb1ELb0ELb1ELb1ELb1ELb0ELb0ELb1ELb0ELb1ELb1ELb0EEENS1_21CollectiveEpilogueFwdINS6_IJSA_SB_SA_EEES9_NS_10bfloat16_tESF_Li256ELb1ELb1ELb1ELb1EEENS1_36VarlenDynamicPersistentTileSchedulerILi128ELi128ELi256ELi128ELb1ELb1ELb1ELb1ELb1ELb1EEEEEEEEEvNT_6ParamsE:
	.zero		3328


//--------------------- .nv.constant0._ZN7cutlass13device_kernelIN5flash11enable_sm90INS1_16FlashAttnFwdSm90INS1_25CollectiveMainloopFwdSm90ILi2EN4cute5tupleIJNS5_1CILi1EEES8_S8_EEENS6_IJNS7_ILi128EEESA_NS7_ILi256EEEEEELi256ENS_12float_e4m3_tEfNS_4arch4Sm90ELb1ELb0ELb1ELb1ELb1ELb1ELb0ELb1ELb0ELb1ELb1ELb0EEENS1_21CollectiveEpilogueFwdINS6_IJSA_SB_SA_EEES9_NS_10bfloat16_tESF_Li256ELb1ELb1ELb1ELb1EEENS1_36VarlenDynamicPersistentTileSchedulerILi128ELi128ELi256ELi128ELb1ELb1ELb1ELb1ELb1ELb1EEEEEEEEEvNT_6ParamsE --------------------------
	.section	.nv.constant0._ZN7cutlass13device_kernelIN5flash11enable_sm90INS1_16FlashAttnFwdSm90INS1_25CollectiveMainloopFwdSm90ILi2EN4cute5tupleIJNS5_1CILi1EEES8_S8_EEENS6_IJNS7_ILi128EEESA_NS7_ILi256EEEEEELi256ENS_12float_e4m3_tEfNS_4arch4Sm90ELb1ELb0ELb1ELb1ELb1ELb1ELb0ELb1ELb0ELb1ELb1ELb0EEENS1_21CollectiveEpilogueFwdINS6_IJSA_SB_SA_EEES9_NS_10bfloat16_tESF_Li256ELb1ELb1ELb1ELb1EEENS1_36VarlenDynamicPersistentTileSchedulerILi128ELi128ELi256ELi128ELb1ELb1ELb1ELb1ELb1ELb1EEEEEEEEEvNT_6ParamsE,"a",@progbits
	.sectionflags	@""
	.align	4
.nv.constant0._ZN7cutlass13device_kernelIN5flash11enable_sm90INS1_16FlashAttnFwdSm90INS1_25CollectiveMainloopFwdSm90ILi2EN4cute5tupleIJNS5_1CILi1EEES8_S8_EEENS6_IJNS7_ILi128EEESA_NS7_ILi256EEEEEELi256ENS_12float_e4m3_tEfNS_4arch4Sm90ELb1ELb0ELb1ELb1ELb1ELb1ELb0ELb1ELb0ELb1ELb1ELb0EEENS1_21CollectiveEpilogueFwdINS6_IJSA_SB_SA_EEES9_NS_10bfloat16_tESF_Li256ELb1ELb1ELb1ELb1EEENS1_36VarlenDynamicPersistentTileSchedulerILi128ELi128ELi256ELi128ELb1ELb1ELb1ELb1ELb1ELb1EEEEEEEEEvNT_6ParamsE:
	.zero		3328


//--------------------- SYMBOLS --------------------------

	.type		.nv.reservedSmem.offset0,@object
	.size		.nv.reservedSmem.offset0,0x4
	.type		__assertfail,@function
